	.target	sm_90a

	.elftype	@"ET_EXEC"


//--------------------- .note.nv.tkinfo           --------------------------
	.section	.note.nv.tkinfo,"",@"SHT_NOTE"
	.sectionflags	@"SHF_NOTE_NV_TKINFO"
	.tkinfo
        /*0018*/ 	.word	0x00000002
        /*0030*/ 	.string	""
        /*0030*/ 	.string	"ptxas"
        /*0030*/ 	.string	"Cuda compilation tools, release 13.0, V13.0.88"
        /*0030*/ 	.string	"Build cuda_13.0.r13.0/compiler.36424714_0"
        /*0030*/ 	.string	"-arch sm_90a -m 64 "



//--------------------- .note.nv.cuinfo           --------------------------
	.section	.note.nv.cuinfo,"",@"SHT_NOTE"
	.sectionflags	@"SHF_NOTE_NV_CUINFO"
        /*0018*/ 	.short	0x0002
        /*001a*/ 	.short	0x005a
        /*001c*/ 	.short	0x0082
	.zero		2


//--------------------- .nv.info                  --------------------------
	.section	.nv.info,"",@"SHT_CUDA_INFO"
	.align	4


	//----- nvinfo : EIATTR_REGCOUNT
	.align		4
        /*0000*/ 	.byte	0x04, 0x2f
        /*0002*/ 	.short	(.L_23 - .L_22)
	.align		4
.L_22:
        /*0004*/ 	.word	index@(_ZN7cutlass13device_kernelIN5flash11enable_sm90INS1_16FlashAttnFwdSm90INS1_25CollectiveMainloopFwdSm90ILi2EN4cute5tupleIJNS5_1CILi1EEES8_S8_EEENS6_IJNS7_ILi192EEENS7_ILi144EEENS7_ILi96EEEEEELi96ENS_6half_tEfNS_4arch4Sm90ELb1ELb0ELb0ELb1ELb0ELb1ELb0ELb0ELb1ELb1ELb0ELb0EEENS1_21CollectiveEpilogueFwdINS6_IJSA_SC_SB_EEES9_SE_SG_Li384ELb1ELb1ELb0ELb0EEENS1_36VarlenDynamicPersistentTileSchedulerILi192ELi144ELi384ELi128ELb0ELb1ELb1ELb1ELb1ELb1EEEEEEEEEvNT_6ParamsE)
        /*0008*/ 	.word	0x00000080


	//----- nvinfo : EIATTR_FRAME_SIZE
	.align		4
.L_23:
        /*000c*/ 	.byte	0x04, 0x11
        /*000e*/ 	.short	(.L_25 - .L_24)
	.align		4
.L_24:
        /*0010*/ 	.word	index@(_ZN7cutlass13device_kernelIN5flash11enable_sm90INS1_16FlashAttnFwdSm90INS1_25CollectiveMainloopFwdSm90ILi2EN4cute5tupleIJNS5_1CILi1EEES8_S8_EEENS6_IJNS7_ILi192EEENS7_ILi144EEENS7_ILi96EEEEEELi96ENS_6half_tEfNS_4arch4Sm90ELb1ELb0ELb0ELb1ELb0ELb1ELb0ELb0ELb1ELb1ELb0ELb0EEENS1_21CollectiveEpilogueFwdINS6_IJSA_SC_SB_EEES9_SE_SG_Li384ELb1ELb1ELb0ELb0EEENS1_36VarlenDynamicPersistentTileSchedulerILi192ELi144ELi384ELi128ELb0ELb1ELb1ELb1ELb1ELb1EEEEEEEEEvNT_6ParamsE)
        /*0014*/ 	.word	0x00000088


	//----- nvinfo : EIATTR_REGCOUNT
	.align		4
.L_25:
        /*0018*/ 	.byte	0x04, 0x2f
        /*001a*/ 	.short	(.L_27 - .L_26)
	.align		4
.L_26:
        /*001c*/ 	.word	index@(_ZN7cutlass13device_kernelIN5flash11enable_sm90INS1_16FlashAttnFwdSm90INS1_25CollectiveMainloopFwdSm90ILi2EN4cute5tupleIJNS5_1CILi1EEES8_S8_EEENS6_IJNS7_ILi192EEENS7_ILi144EEENS7_ILi96EEEEEELi96ENS_6half_tEfNS_4arch4Sm90ELb1ELb0ELb0ELb1ELb0ELb0ELb0ELb0ELb1ELb1ELb0ELb0EEENS1_21CollectiveEpilogueFwdINS6_IJSA_SC_SB_EEES9_SE_SG_Li384ELb1ELb1ELb0ELb0EEENS1_36VarlenDynamicPersistentTileSchedulerILi192ELi144ELi384ELi128ELb0ELb1ELb1ELb1ELb1ELb1EEEEEEEEEvNT_6ParamsE)
        /*0020*/ 	.word	0x00000080


	//----- nvinfo : EIATTR_FRAME_SIZE
	.align		4
.L_27:
        /*0024*/ 	.byte	0x04, 0x11
        /*0026*/ 	.short	(.L_29 - .L_28)
	.align		4
.L_28:
        /*0028*/ 	.word	index@(_ZN7cutlass13device_kernelIN5flash11enable_sm90INS1_16FlashAttnFwdSm90INS1_25CollectiveMainloopFwdSm90ILi2EN4cute5tupleIJNS5_1CILi1EEES8_S8_EEENS6_IJNS7_ILi192EEENS7_ILi144EEENS7_ILi96EEEEEELi96ENS_6half_tEfNS_4arch4Sm90ELb1ELb0ELb0ELb1ELb0ELb0ELb0ELb0ELb1ELb1ELb0ELb0EEENS1_21CollectiveEpilogueFwdINS6_IJSA_SC_SB_EEES9_SE_SG_Li384ELb1ELb1ELb0ELb0EEENS1_36VarlenDynamicPersistentTileSchedulerILi192ELi144ELi384ELi128ELb0ELb1ELb1ELb1ELb1ELb1EEEEEEEEEvNT_6ParamsE)
        /*002c*/ 	.word	0x00000038


	//----- nvinfo : EIATTR_REGCOUNT
	.align		4
.L_29:
        /*0030*/ 	.byte	0x04, 0x2f
        /*0032*/ 	.short	(.L_31 - .L_30)
	.align		4
.L_30:
        /*0034*/ 	.word	index@(_ZN7cutlass13device_kernelIN5flash11enable_sm90INS1_16FlashAttnFwdSm90INS1_25CollectiveMainloopFwdSm90ILi2EN4cute5tupleIJNS5_1CILi1EEES8_S8_EEENS6_IJNS7_ILi192EEENS7_ILi144EEENS7_ILi96EEEEEELi96ENS_6half_tEfNS_4arch4Sm90ELb1ELb0ELb0ELb0ELb0ELb0ELb0ELb0ELb1ELb1ELb0ELb0EEENS1_21CollectiveEpilogueFwdINS6_IJSA_SC_SB_EEES9_SE_SG_Li384ELb0ELb1ELb0ELb0EEENS1_30DynamicPersistentTileSchedulerILi384ELi128ELb0ELb1ELb1EEEEEEEEEvNT_6ParamsE)
        /*0038*/ 	.word	0x00000080


	//----- nvinfo : EIATTR_FRAME_SIZE
	.align		4
.L_31:
        /*003c*/ 	.byte	0x04, 0x11
        /*003e*/ 	.short	(.L_33 - .L_32)
	.align		4
.L_32:
        /*0040*/ 	.word	index@(_ZN7cutlass13device_kernelIN5flash11enable_sm90INS1_16FlashAttnFwdSm90INS1_25CollectiveMainloopFwdSm90ILi2EN4cute5tupleIJNS5_1CILi1EEES8_S8_EEENS6_IJNS7_ILi192EEENS7_ILi144EEENS7_ILi96EEEEEELi96ENS_6half_tEfNS_4arch4Sm90ELb1ELb0ELb0ELb0ELb0ELb0ELb0ELb0ELb1ELb1ELb0ELb0EEENS1_21CollectiveEpilogueFwdINS6_IJSA_SC_SB_EEES9_SE_SG_Li384ELb0ELb1ELb0ELb0EEENS1_30DynamicPersistentTileSchedulerILi384ELi128ELb0ELb1ELb1EEEEEEEEEvNT_6ParamsE)
        /*0044*/ 	.word	0x00000010


	//----- nvinfo : EIATTR_REGCOUNT
	.align		4
.L_33:
        /*0048*/ 	.byte	0x04, 0x2f
        /*004a*/ 	.short	(.L_35 - .L_34)
	.align		4
.L_34:
        /*004c*/ 	.word	index@(_ZN7cutlass13device_kernelIN5flash11enable_sm90INS1_16FlashAttnFwdSm90INS1_25CollectiveMainloopFwdSm90ILi2EN4cute5tupleIJNS5_1CILi1EEES8_S8_EEENS6_IJNS7_ILi192EEENS7_ILi128EEENS7_ILi96EEEEEELi96ENS_6half_tEfNS_4arch4Sm90ELb0ELb1ELb0ELb1ELb0ELb1ELb0ELb0ELb1ELb1ELb0ELb0EEENS1_21CollectiveEpilogueFwdINS6_IJSA_SC_SB_EEES9_SE_SG_Li384ELb1ELb1ELb0ELb0EEENS1_36VarlenDynamicPersistentTileSchedulerILi192ELi128ELi384ELi128ELb0ELb1ELb1ELb1ELb0ELb1EEEEEEEEEvNT_6ParamsE)
        /*0050*/ 	.word	0x00000080


	//----- nvinfo : EIATTR_FRAME_SIZE
	.align		4
.L_35:
        /*0054*/ 	.byte	0x04, 0x11
        /*0056*/ 	.short	(.L_37 - .L_36)
	.align		4
.L_36:
        /*0058*/ 	.word	index@(_ZN7cutlass13device_kernelIN5flash11enable_sm90INS1_16FlashAttnFwdSm90INS1_25CollectiveMainloopFwdSm90ILi2EN4cute5tupleIJNS5_1CILi1EEES8_S8_EEENS6_IJNS7_ILi192EEENS7_ILi128EEENS7_ILi96EEEEEELi96ENS_6half_tEfNS_4arch4Sm90ELb0ELb1ELb0ELb1ELb0ELb1ELb0ELb0ELb1ELb1ELb0ELb0EEENS1_21CollectiveEpilogueFwdINS6_IJSA_SC_SB_EEES9_SE_SG_Li384ELb1ELb1ELb0ELb0EEENS1_36VarlenDynamicPersistentTileSchedulerILi192ELi128ELi384ELi128ELb0ELb1ELb1ELb1ELb0ELb1EEEEEEEEEvNT_6ParamsE)
        /*005c*/ 	.word	0x00000060


	//----- nvinfo : EIATTR_REGCOUNT
	.align		4
.L_37:
        /*0060*/ 	.byte	0x04, 0x2f
        /*0062*/ 	.short	(.L_39 - .L_38)
	.align		4
.L_38:
        /*0064*/ 	.word	index@(_ZN7cutlass13device_kernelIN5flash11enable_sm90INS1_16FlashAttnFwdSm90INS1_25CollectiveMainloopFwdSm90ILi2EN4cute5tupleIJNS5_1CILi1EEES8_S8_EEENS6_IJNS7_ILi192EEENS7_ILi128EEENS7_ILi96EEEEEELi96ENS_6half_tEfNS_4arch4Sm90ELb0ELb1ELb0ELb1ELb0ELb0ELb0ELb0ELb1ELb1ELb0ELb0EEENS1_21CollectiveEpilogueFwdINS6_IJSA_SC_SB_EEES9_SE_SG_Li384ELb1ELb1ELb0ELb0EEENS1_36VarlenDynamicPersistentTileSchedulerILi192ELi128ELi384ELi128ELb0ELb1ELb1ELb1ELb0ELb1EEEEEEEEEvNT_6ParamsE)
        /*0068*/ 	.word	0x00000080


	//----- nvinfo : EIATTR_FRAME_SIZE
	.align		4
.L_39:
        /*006c*/ 	.byte	0x04, 0x11
        /*006e*/ 	.short	(.L_41 - .L_40)
	.align		4
.L_40:
        /*0070*/ 	.word	index@(_ZN7cutlass13device_kernelIN5flash11enable_sm90INS1_16FlashAttnFwdSm90INS1_25CollectiveMainloopFwdSm90ILi2EN4cute5tupleIJNS5_1CILi1EEES8_S8_EEENS6_IJNS7_ILi192EEENS7_ILi128EEENS7_ILi96EEEEEELi96ENS_6half_tEfNS_4arch4Sm90ELb0ELb1ELb0ELb1ELb0ELb0ELb0ELb0ELb1ELb1ELb0ELb0EEENS1_21CollectiveEpilogueFwdINS6_IJSA_SC_SB_EEES9_SE_SG_Li384ELb1ELb1ELb0ELb0EEENS1_36VarlenDynamicPersistentTileSchedulerILi192ELi128ELi384ELi128ELb0ELb1ELb1ELb1ELb0ELb1EEEEEEEEEvNT_6ParamsE)
        /*0074*/ 	.word	0x00000038


	//----- nvinfo : EIATTR_REGCOUNT
	.align		4
.L_41:
        /*0078*/ 	.byte	0x04, 0x2f
        /*007a*/ 	.short	(.L_43 - .L_42)
	.align		4
.L_42:
        /*007c*/ 	.word	index@(_ZN7cutlass13device_kernelIN5flash11enable_sm90INS1_16FlashAttnFwdSm90INS1_25CollectiveMainloopFwdSm90ILi2EN4cute5tupleIJNS5_1CILi1EEES8_S8_EEENS6_IJNS7_ILi192EEENS7_ILi128EEENS7_ILi96EEEEEELi96ENS_6half_tEfNS_4arch4Sm90ELb0ELb1ELb0ELb0ELb0ELb0ELb0ELb0ELb1ELb1ELb0ELb0EEENS1_21CollectiveEpilogueFwdINS6_IJSA_SC_SB_EEES9_SE_SG_Li384ELb0ELb1ELb0ELb0EEENS1_30DynamicPersistentTileSchedulerILi384ELi128ELb0ELb1ELb1EEEEEEEEEvNT_6ParamsE)
        /*0080*/ 	.word	0x00000080


	//----- nvinfo : EIATTR_FRAME_SIZE
	.align		4
.L_43:
        /*0084*/ 	.byte	0x04, 0x11
        /*0086*/ 	.short	(.L_45 - .L_44)
	.align		4
.L_44:
        /*0088*/ 	.word	index@(_ZN7cutlass13device_kernelIN5flash11enable_sm90INS1_16FlashAttnFwdSm90INS1_25CollectiveMainloopFwdSm90ILi2EN4cute5tupleIJNS5_1CILi1EEES8_S8_EEENS6_IJNS7_ILi192EEENS7_ILi128EEENS7_ILi96EEEEEELi96ENS_6half_tEfNS_4arch4Sm90ELb0ELb1ELb0ELb0ELb0ELb0ELb0ELb0ELb1ELb1ELb0ELb0EEENS1_21CollectiveEpilogueFwdINS6_IJSA_SC_SB_EEES9_SE_SG_Li384ELb0ELb1ELb0ELb0EEENS1_30DynamicPersistentTileSchedulerILi384ELi128ELb0ELb1ELb1EEEEEEEEEvNT_6ParamsE)
        /*008c*/ 	.word	0x00000000


	//----- nvinfo : EIATTR_REGCOUNT
	.align		4
.L_45:
        /*0090*/ 	.byte	0x04, 0x2f
        /*0092*/ 	.short	(.L_47 - .L_46)
	.align		4
.L_46:
        /*0094*/ 	.word	index@(_ZN7cutlass13device_kernelIN5flash11enable_sm90INS1_16FlashAttnFwdSm90INS1_25CollectiveMainloopFwdSm90ILi2EN4cute5tupleIJNS5_1CILi1EEES8_S8_EEENS6_IJNS7_ILi192EEENS7_ILi144EEENS7_ILi96EEEEEELi96ENS_6half_tEfNS_4arch4Sm90ELb0ELb0ELb0ELb1ELb0ELb1ELb0ELb0ELb1ELb1ELb0ELb0EEENS1_21CollectiveEpilogueFwdINS6_IJSA_SC_SB_EEES9_SE_SG_Li384ELb1ELb1ELb0ELb0EEENS1_36VarlenDynamicPersistentTileSchedulerILi192ELi144ELi384ELi128ELb0ELb1ELb1ELb0ELb1ELb1EEEEEEEEEvNT_6ParamsE)
        /*0098*/ 	.word	0x00000080


	//----- nvinfo : EIATTR_FRAME_SIZE
	.align		4
.L_47:
        /*009c*/ 	.byte	0x04, 0x11
        /*009e*/ 	.short	(.L_49 - .L_48)
	.align		4
.L_48:
        /*00a0*/ 	.word	index@(_ZN7cutlass13device_kernelIN5flash11enable_sm90INS1_16FlashAttnFwdSm90INS1_25CollectiveMainloopFwdSm90ILi2EN4cute5tupleIJNS5_1CILi1EEES8_S8_EEENS6_IJNS7_ILi192EEENS7_ILi144EEENS7_ILi96EEEEEELi96ENS_6half_tEfNS_4arch4Sm90ELb0ELb0ELb0ELb1ELb0ELb1ELb0ELb0ELb1ELb1ELb0ELb0EEENS1_21CollectiveEpilogueFwdINS6_IJSA_SC_SB_EEES9_SE_SG_Li384ELb1ELb1ELb0ELb0EEENS1_36VarlenDynamicPersistentTileSchedulerILi192ELi144ELi384ELi128ELb0ELb1ELb1ELb0ELb1ELb1EEEEEEEEEvNT_6ParamsE)
        /*00a4*/ 	.word	0x000000e8


	//----- nvinfo : EIATTR_REGCOUNT
	.align		4
.L_49:
        /*00a8*/ 	.byte	0x04, 0x2f
        /*00aa*/ 	.short	(.L_51 - .L_50)
	.align		4
.L_50:
        /*00ac*/ 	.word	index@(_ZN7cutlass13device_kernelIN5flash11enable_sm90INS1_16FlashAttnFwdSm90INS1_25CollectiveMainloopFwdSm90ILi2EN4cute5tupleIJNS5_1CILi1EEES8_S8_EEENS6_IJNS7_ILi192EEENS7_ILi144EEENS7_ILi96EEEEEELi96ENS_6half_tEfNS_4arch4Sm90ELb0ELb0ELb0ELb1ELb0ELb0ELb0ELb0ELb1ELb1ELb0ELb0EEENS1_21CollectiveEpilogueFwdINS6_IJSA_SC_SB_EEES9_SE_SG_Li384ELb1ELb1ELb0ELb0EEENS1_36VarlenDynamicPersistentTileSchedulerILi192ELi144ELi384ELi128ELb0ELb1ELb1ELb0ELb1ELb1EEEEEEEEEvNT_6ParamsE)
        /*00b0*/ 	.word	0x00000080


	//----- nvinfo : EIATTR_FRAME_SIZE
	.align		4
.L_51:
        /*00b4*/ 	.byte	0x04, 0x11
        /*00b6*/ 	.short	(.L_53 - .L_52)
	.align		4
.L_52:
        /*00b8*/ 	.word	index@(_ZN7cutlass13device_kernelIN5flash11enable_sm90INS1_16FlashAttnFwdSm90INS1_25CollectiveMainloopFwdSm90ILi2EN4cute5tupleIJNS5_1CILi1EEES8_S8_EEENS6_IJNS7_ILi192EEENS7_ILi144EEENS7_ILi96EEEEEELi96ENS_6half_tEfNS_4arch4Sm90ELb0ELb0ELb0ELb1ELb0ELb0ELb0ELb0ELb1ELb1ELb0ELb0EEENS1_21CollectiveEpilogueFwdINS6_IJSA_SC_SB_EEES9_SE_SG_Li384ELb1ELb1ELb0ELb0EEENS1_36VarlenDynamicPersistentTileSchedulerILi192ELi144ELi384ELi128ELb0ELb1ELb1ELb0ELb1ELb1EEEEEEEEEvNT_6ParamsE)
        /*00bc*/ 	.word	0x00000040


	//----- nvinfo : EIATTR_REGCOUNT
	.align		4
.L_53:
        /*00c0*/ 	.byte	0x04, 0x2f
        /*00c2*/ 	.short	(.L_55 - .L_54)
	.align		4
.L_54:
        /*00c4*/ 	.word	index@(_ZN7cutlass13device_kernelIN5flash11enable_sm90INS1_16FlashAttnFwdSm90INS1_25CollectiveMainloopFwdSm90ILi2EN4cute5tupleIJNS5_1CILi1EEES8_S8_EEENS6_IJNS7_ILi192EEENS7_ILi144EEENS7_ILi96EEEEEELi96ENS_6half_tEfNS_4arch4Sm90ELb0ELb0ELb0ELb0ELb0ELb0ELb0ELb0ELb1ELb1ELb0ELb0EEENS1_21CollectiveEpilogueFwdINS6_IJSA_SC_SB_EEES9_SE_SG_Li384ELb0ELb1ELb0ELb0EEENS1_29StaticPersistentTileSchedulerILb0EEEEEEEEEvNT_6ParamsE)
        /*00c8*/ 	.word	0x00000080


	//----- nvinfo : EIATTR_FRAME_SIZE
	.align		4
.L_55:
        /*00cc*/ 	.byte	0x04, 0x11
        /*00ce*/ 	.short	(.L_57 - .L_56)
	.align		4
.L_56:
        /*00d0*/ 	.word	index@(_ZN7cutlass13device_kernelIN5flash11enable_sm90INS1_16FlashAttnFwdSm90INS1_25CollectiveMainloopFwdSm90ILi2EN4cute5tupleIJNS5_1CILi1EEES8_S8_EEENS6_IJNS7_ILi192EEENS7_ILi144EEENS7_ILi96EEEEEELi96ENS_6half_tEfNS_4arch4Sm90ELb0ELb0ELb0ELb0ELb0ELb0ELb0ELb0ELb1ELb1ELb0ELb0EEENS1_21CollectiveEpilogueFwdINS6_IJSA_SC_SB_EEES9_SE_SG_Li384ELb0ELb1ELb0ELb0EEENS1_29StaticPersistentTileSchedulerILb0EEEEEEEEEvNT_6ParamsE)
        /*00d4*/ 	.word	0x00000028


	//----- nvinfo : EIATTR_MIN_STACK_SIZE
	.align		4
.L_57:
        /*00d8*/ 	.byte	0x04, 0x12
        /*00da*/ 	.short	(.L_59 - .L_58)
	.align		4
.L_58:
        /*00dc*/ 	.word	index@(_ZN7cutlass13device_kernelIN5flash11enable_sm90INS1_16FlashAttnFwdSm90INS1_25CollectiveMainloopFwdSm90ILi2EN4cute5tupleIJNS5_1CILi1EEES8_S8_EEENS6_IJNS7_ILi192EEENS7_ILi144EEENS7_ILi96EEEEEELi96ENS_6half_tEfNS_4arch4Sm90ELb0ELb0ELb0ELb0ELb0ELb0ELb0ELb0ELb1ELb1ELb0ELb0EEENS1_21CollectiveEpilogueFwdINS6_IJSA_SC_SB_EEES9_SE_SG_Li384ELb0ELb1ELb0ELb0EEENS1_29StaticPersistentTileSchedulerILb0EEEEEEEEEvNT_6ParamsE)
        /*00e0*/ 	.word	0x00000028


	//----- nvinfo : EIATTR_MIN_STACK_SIZE
	.align		4
.L_59:
        /*00e4*/ 	.byte	0x04, 0x12
        /*00e6*/ 	.short	(.L_61 - .L_60)
	.align		4
.L_60:
        /*00e8*/ 	.word	index@(_ZN7cutlass13device_kernelIN5flash11enable_sm90INS1_16FlashAttnFwdSm90INS1_25CollectiveMainloopFwdSm90ILi2EN4cute5tupleIJNS5_1CILi1EEES8_S8_EEENS6_IJNS7_ILi192EEENS7_ILi144EEENS7_ILi96EEEEEELi96ENS_6half_tEfNS_4arch4Sm90ELb0ELb0ELb0ELb1ELb0ELb0ELb0ELb0ELb1ELb1ELb0ELb0EEENS1_21CollectiveEpilogueFwdINS6_IJSA_SC_SB_EEES9_SE_SG_Li384ELb1ELb1ELb0ELb0EEENS1_36VarlenDynamicPersistentTileSchedulerILi192ELi144ELi384ELi128ELb0ELb1ELb1ELb0ELb1ELb1EEEEEEEEEvNT_6ParamsE)
        /*00ec*/ 	.word	0x00000040


	//----- nvinfo : EIATTR_MIN_STACK_SIZE
	.align		4
.L_61:
        /*00f0*/ 	.byte	0x04, 0x12
        /*00f2*/ 	.short	(.L_63 - .L_62)
	.align		4
.L_62:
        /*00f4*/ 	.word	index@(_ZN7cutlass13device_kernelIN5flash11enable_sm90INS1_16FlashAttnFwdSm90INS1_25CollectiveMainloopFwdSm90ILi2EN4cute5tupleIJNS5_1CILi1EEES8_S8_EEENS6_IJNS7_ILi192EEENS7_ILi144EEENS7_ILi96EEEEEELi96ENS_6half_tEfNS_4arch4Sm90ELb0ELb0ELb0ELb1ELb0ELb1ELb0ELb0ELb1ELb1ELb0ELb0EEENS1_21CollectiveEpilogueFwdINS6_IJSA_SC_SB_EEES9_SE_SG_Li384ELb1ELb1ELb0ELb0EEENS1_36VarlenDynamicPersistentTileSchedulerILi192ELi144ELi384ELi128ELb0ELb1ELb1ELb0ELb1ELb1EEEEEEEEEvNT_6ParamsE)
        /*00f8*/ 	.word	0x000000e8


	//----- nvinfo : EIATTR_MIN_STACK_SIZE
	.align		4
.L_63:
        /*00fc*/ 	.byte	0x04, 0x12
        /*00fe*/ 	.short	(.L_65 - .L_64)
	.align		4
.L_64:
        /*0100*/ 	.word	index@(_ZN7cutlass13device_kernelIN5flash11enable_sm90INS1_16FlashAttnFwdSm90INS1_25CollectiveMainloopFwdSm90ILi2EN4cute5tupleIJNS5_1CILi1EEES8_S8_EEENS6_IJNS7_ILi192EEENS7_ILi128EEENS7_ILi96EEEEEELi96ENS_6half_tEfNS_4arch4Sm90ELb0ELb1ELb0ELb0ELb0ELb0ELb0ELb0ELb1ELb1ELb0ELb0EEENS1_21CollectiveEpilogueFwdINS6_IJSA_SC_SB_EEES9_SE_SG_Li384ELb0ELb1ELb0ELb0EEENS1_30DynamicPersistentTileSchedulerILi384ELi128ELb0ELb1ELb1EEEEEEEEEvNT_6ParamsE)
        /*0104*/ 	.word	0x00000000


	//----- nvinfo : EIATTR_MIN_STACK_SIZE
	.align		4
.L_65:
        /*0108*/ 	.byte	0x04, 0x12
        /*010a*/ 	.short	(.L_67 - .L_66)
	.align		4
.L_66:
        /*010c*/ 	.word	index@(_ZN7cutlass13device_kernelIN5flash11enable_sm90INS1_16FlashAttnFwdSm90INS1_25CollectiveMainloopFwdSm90ILi2EN4cute5tupleIJNS5_1CILi1EEES8_S8_EEENS6_IJNS7_ILi192EEENS7_ILi128EEENS7_ILi96EEEEEELi96ENS_6half_tEfNS_4arch4Sm90ELb0ELb1ELb0ELb1ELb0ELb0ELb0ELb0ELb1ELb1ELb0ELb0EEENS1_21CollectiveEpilogueFwdINS6_IJSA_SC_SB_EEES9_SE_SG_Li384ELb1ELb1ELb0ELb0EEENS1_36VarlenDynamicPersistentTileSchedulerILi192ELi128ELi384ELi128ELb0ELb1ELb1ELb1ELb0ELb1EEEEEEEEEvNT_6ParamsE)
        /*0110*/ 	.word	0x00000038


	//----- nvinfo : EIATTR_MIN_STACK_SIZE
	.align		4
.L_67:
        /*0114*/ 	.byte	0x04, 0x12
        /*0116*/ 	.short	(.L_69 - .L_68)
	.align		4
.L_68:
        /*0118*/ 	.word	index@(_ZN7cutlass13device_kernelIN5flash11enable_sm90INS1_16FlashAttnFwdSm90INS1_25CollectiveMainloopFwdSm90ILi2EN4cute5tupleIJNS5_1CILi1EEES8_S8_EEENS6_IJNS7_ILi192EEENS7_ILi128EEENS7_ILi96EEEEEELi96ENS_6half_tEfNS_4arch4Sm90ELb0ELb1ELb0ELb1ELb0ELb1ELb0ELb0ELb1ELb1ELb0ELb0EEENS1_21CollectiveEpilogueFwdINS6_IJSA_SC_SB_EEES9_SE_SG_Li384ELb1ELb1ELb0ELb0EEENS1_36VarlenDynamicPersistentTileSchedulerILi192ELi128ELi384ELi128ELb0ELb1ELb1ELb1ELb0ELb1EEEEEEEEEvNT_6ParamsE)
        /*011c*/ 	.word	0x00000060


	//----- nvinfo : EIATTR_MIN_STACK_SIZE
	.align		4
.L_69:
        /*0120*/ 	.byte	0x04, 0x12
        /*0122*/ 	.short	(.L_71 - .L_70)
	.align		4
.L_70:
        /*0124*/ 	.word	index@(_ZN7cutlass13device_kernelIN5flash11enable_sm90INS1_16FlashAttnFwdSm90INS1_25CollectiveMainloopFwdSm90ILi2EN4cute5tupleIJNS5_1CILi1EEES8_S8_EEENS6_IJNS7_ILi192EEENS7_ILi144EEENS7_ILi96EEEEEELi96ENS_6half_tEfNS_4arch4Sm90ELb1ELb0ELb0ELb0ELb0ELb0ELb0ELb0ELb1ELb1ELb0ELb0EEENS1_21CollectiveEpilogueFwdINS6_IJSA_SC_SB_EEES9_SE_SG_Li384ELb0ELb1ELb0ELb0EEENS1_30DynamicPersistentTileSchedulerILi384ELi128ELb0ELb1ELb1EEEEEEEEEvNT_6ParamsE)
        /*0128*/ 	.word	0x00000010


	//----- nvinfo : EIATTR_MIN_STACK_SIZE
	.align		4
.L_71:
        /*012c*/ 	.byte	0x04, 0x12
        /*012e*/ 	.short	(.L_73 - .L_72)
	.align		4
.L_72:
        /*0130*/ 	.word	index@(_ZN7cutlass13device_kernelIN5flash11enable_sm90INS1_16FlashAttnFwdSm90INS1_25CollectiveMainloopFwdSm90ILi2EN4cute5tupleIJNS5_1CILi1EEES8_S8_EEENS6_IJNS7_ILi192EEENS7_ILi144EEENS7_ILi96EEEEEELi96ENS_6half_tEfNS_4arch4Sm90ELb1ELb0ELb0ELb1ELb0ELb0ELb0ELb0ELb1ELb1ELb0ELb0EEENS1_21CollectiveEpilogueFwdINS6_IJSA_SC_SB_EEES9_SE_SG_Li384ELb1ELb1ELb0ELb0EEENS1_36VarlenDynamicPersistentTileSchedulerILi192ELi144ELi384ELi128ELb0ELb1ELb1ELb1ELb1ELb1EEEEEEEEEvNT_6ParamsE)
        /*0134*/ 	.word	0x00000038


	//----- nvinfo : EIATTR_MIN_STACK_SIZE
	.align		4
.L_73:
        /*0138*/ 	.byte	0x04, 0x12
        /*013a*/ 	.short	(.L_75 - .L_74)
	.align		4
.L_74:
        /*013c*/ 	.word	index@(_ZN7cutlass13device_kernelIN5flash11enable_sm90INS1_16FlashAttnFwdSm90INS1_25CollectiveMainloopFwdSm90ILi2EN4cute5tupleIJNS5_1CILi1EEES8_S8_EEENS6_IJNS7_ILi192EEENS7_ILi144EEENS7_ILi96EEEEEELi96ENS_6half_tEfNS_4arch4Sm90ELb1ELb0ELb0ELb1ELb0ELb1ELb0ELb0ELb1ELb1ELb0ELb0EEENS1_21CollectiveEpilogueFwdINS6_IJSA_SC_SB_EEES9_SE_SG_Li384ELb1ELb1ELb0ELb0EEENS1_36VarlenDynamicPersistentTileSchedulerILi192ELi144ELi384ELi128ELb0ELb1ELb1ELb1ELb1ELb1EEEEEEEEEvNT_6ParamsE)
        /*0140*/ 	.word	0x00000088
.L_75:


//--------------------- .nv.compat                --------------------------
	.section	.nv.compat,"",@"SHT_CUDA_COMPAT_INFO"
	.align	4
        /*0000*/ 	.byte	0x02, 0x09, 0x01, 0x00, 0x02, 0x02, 0x04, 0x00, 0x02, 0x05, 0x05, 0x00, 0x03, 0x07, 0x01, 0x01
        /*0010*/ 	.byte	0x02, 0x03, 0x01, 0x00, 0x02, 0x06, 0x01, 0x00, 0x04, 0x0b, 0x08, 0x00, 0x00, 0x00, 0x00, 0x00
        /*0020*/ 	.byte	0x00, 0x00, 0x00, 0x00


//--------------------- .nv.info._ZN7cutlass13device_kernelIN5flash11enable_sm90INS1_16FlashAttnFwdSm90INS1_25CollectiveMainloopFwdSm90ILi2EN4cute5tupleIJNS5_1CILi1EEES8_S8_EEENS6_IJNS7_ILi192EEENS7_ILi144EEENS7_ILi96EEEEEELi96ENS_6half_tEfNS_4arch4Sm90ELb0ELb0ELb0ELb0ELb0ELb0ELb0ELb0ELb1ELb1ELb0ELb0EEENS1_21CollectiveEpilogueFwdINS6_IJSA_SC_SB_EEES9_SE_SG_Li384ELb0ELb1ELb0ELb0EEENS1_29StaticPersistentTileSchedulerILb0EEEEEEEEEvNT_6ParamsE --------------------------
	.section	.nv.info._ZN7cutlass13device_kernelIN5flash11enable_sm90INS1_16FlashAttnFwdSm90INS1_25CollectiveMainloopFwdSm90ILi2EN4cute5tupleIJNS5_1CILi1EEES8_S8_EEENS6_IJNS7_ILi192EEENS7_ILi144EEENS7_ILi96EEEEEELi96ENS_6half_tEfNS_4arch4Sm90ELb0ELb0ELb0ELb0ELb0ELb0ELb0ELb0ELb1ELb1ELb0ELb0EEENS1_21CollectiveEpilogueFwdINS6_IJSA_SC_SB_EEES9_SE_SG_Li384ELb0ELb1ELb0ELb0EEENS1_29StaticPersistentTileSchedulerILb0EEEEEEEEEvNT_6ParamsE,"",@"SHT_CUDA_INFO"
	.sectionflags	@""
	.align	4


	//----- nvinfo : EIATTR_CUDA_API_VERSION
	.align		4
        /*0000*/ 	.byte	0x04, 0x37
        /*0002*/ 	.short	(.L_77 - .L_76)
.L_76:
        /*0004*/ 	.word	0x00000082


	//----- nvinfo : EIATTR_KPARAM_INFO
	.align		4
.L_77:
        /*0008*/ 	.byte	0x04, 0x17
        /*000a*/ 	.short	(.L_79 - .L_78)
.L_78:
        /*000c*/ 	.word	0x00000000
        /*0010*/ 	.short	0x0000
        /*0012*/ 	.short	0x0070
        /*0014*/ 	.byte	0x00, 0xf0, 0x01, 0x28


	//----- nvinfo : EIATTR_SPARSE_MMA_MASK
	.align		4
.L_79:
        /*0018*/ 	.byte	0x03, 0x50
        /*001a*/ 	.short	0x0000


	//----- nvinfo : EIATTR_MAXREG_COUNT
	.align		4
        /*001c*/ 	.byte	0x03, 0x1b
        /*001e*/ 	.short	0x0080


	//----- nvinfo : EIATTR_NUM_BARRIERS
	.align		4
        /*0020*/ 	.byte	0x02, 0x4c
        /*0022*/ 	.byte	0x10
	.zero		1


	//----- nvinfo : EIATTR_EXTERNS
	.align		4
        /*0024*/ 	.byte	0x04, 0x0f
        /*0026*/ 	.short	(.L_81 - .L_80)


	//   ....[0]....
	.align		4
.L_80:
        /*0028*/ 	.word	index@(__assertfail)


	//----- nvinfo : EIATTR_ANNOTATIONS
	.align		4
.L_81:
        /*002c*/ 	.byte	0x04, 0x55
        /*002e*/ 	.short	(.L_83 - .L_82)


	//   ....[0]....
.L_82:
        /*0030*/ 	.word	0x00000001
        /*0034*/ 	.byte	0x30, 0x09, 0x00, 0x00, 0x01, 0x00, 0x00, 0x00, 0x30, 0x0a, 0x00, 0x00, 0x01, 0x00, 0x00, 0x00
        /* <DEDUP_REMOVED lines=10> */
        /*00e4*/ 	.byte	0x30, 0xde, 0x00, 0x00


	//----- nvinfo : EIATTR_MERCURY_ISA_VERSION
	.align		4
.L_83:
        /*00e8*/ 	.byte	0x03, 0x5f
        /*00ea*/ 	.short	0x0101


	//----- nvinfo : EIATTR_INT_WARP_WIDE_INSTR_OFFSETS
	.align		4
        /*00ec*/ 	.byte	0x04, 0x31
        /*00ee*/ 	.short	(.L_85 - .L_84)


	//   ....[0]....
.L_84:
        /*00f0*/ 	.word	0x00000120


	//   ....[1]....
        /*00f4*/ 	.word	0x000001c0


	//   ....[2]....
        /*00f8*/ 	.word	0x00000230


	//----- nvinfo : EIATTR_COOP_GROUP_MASK_REGIDS
	.align		4
.L_85:
        /*00fc*/ 	.byte	0x04, 0x29
        /*00fe*/ 	.short	(.L_87 - .L_86)


	//   ....[0]....
.L_86:
        /*0100*/ 	.word	0xffffffff


	//   ....[1]....
        /*0104*/ 	.word	0xffffffff


	//   ....[2]....
        /*0108*/ 	.word	0xffffffff


	//   ....[3]....
        /*010c*/ 	.word	0xffffffff


	//   ....[4]....
        /*0110*/ 	.word	0xffffffff


	//   ....[5]....
        /*0114*/ 	.word	0xffffffff


	//   ....[6]....
        /*0118*/ 	.word	0xffffffff


	//   ....[7]....
        /*011c*/ 	.word	0xffffffff


	//   ....[8]....
        /*0120*/ 	.word	0xffffffff


	//   ....[9]....
        /*0124*/ 	.word	0xffffffff


	//   ....[10]....
        /*0128*/ 	.word	0xffffffff


	//   ....[11]....
        /*012c*/ 	.word	0xffffffff


	//   ....[12]....
        /*0130*/ 	.word	0xffffffff


	//   ....[13]....
        /*0134*/ 	.word	0xffffffff


	//   ....[14]....
        /*0138*/ 	.word	0xffffffff


	//   ....[15]....
        /*013c*/ 	.word	0xffffffff


	//   ....[16]....
        /*0140*/ 	.word	0xffffffff


	//   ....[17]....
        /*0144*/ 	.word	0xffffffff


	//   ....[18]....
        /*0148*/ 	.word	0xffffffff


	//   ....[19]....
        /*014c*/ 	.word	0xffffffff


	//   ....[20]....
        /*0150*/ 	.word	0xffffffff


	//   ....[21]....
        /*0154*/ 	.word	0xffffffff


	//   ....[22]....
        /*0158*/ 	.word	0xffffffff


	//   ....[23]....
        /*015c*/ 	.word	0xffffffff


	//   ....[24]....
        /*0160*/ 	.word	0xffffffff


	//   ....[25]....
        /*0164*/ 	.word	0xffffffff


	//   ....[26]....
        /*0168*/ 	.word	0xffffffff


	//   ....[27]....
        /*016c*/ 	.word	0xffffffff


	//   ....[28]....
        /*0170*/ 	.word	0xffffffff


	//   ....[29]....
        /*0174*/ 	.word	0xffffffff


	//   ....[30]....
        /*0178*/ 	.word	0xffffffff


	//   ....[31]....
        /*017c*/ 	.word	0xffffffff


	//   ....[32]....
        /*0180*/ 	.word	0xffffffff


	//   ....[33]....
        /*0184*/ 	.word	0xffffffff


	//   ....[34]....
        /*0188*/ 	.word	0xffffffff


	//   ....[35]....
        /*018c*/ 	.word	0xffffffff


	//   ....[36]....
        /*0190*/ 	.word	0xffffffff


	//   ....[37]....
        /*0194*/ 	.word	0xffffffff


	//   ....[38]....
        /*0198*/ 	.word	0xffffffff


	//   ....[39]....
        /*019c*/ 	.word	0xffffffff


	//   ....[40]....
        /*01a0*/ 	.word	0xffffffff


	//   ....[41]....
        /*01a4*/ 	.word	0xffffffff


	//   ....[42]....
        /*01a8*/ 	.word	0xffffffff


	//   ....[43]....
        /*01ac*/ 	.word	0xffffffff


	//   ....[44]....
        /*01b0*/ 	.word	0x0500000f


	//   ....[45]....
        /*01b4*/ 	.word	0x0500000f


	//   ....[46]....
        /*01b8*/ 	.word	0x0500000f


	//   ....[47]....
        /*01bc*/ 	.word	0x0500000f


	//   ....[48]....
        /*01c0*/ 	.word	0x0500000f


	//   ....[49]....
        /*01c4*/ 	.word	0x0500000f


	//   ....[50]....
        /*01c8*/ 	.word	0x0500000f


	//   ....[51]....
        /*01cc*/ 	.word	0x0500000f


	//   ....[52]....
        /*01d0*/ 	.word	0x0500000f


	//   ....[53]....
        /*01d4*/ 	.word	0x0500000f


	//   ....[54]....
        /*01d8*/ 	.word	0x0500000f


	//   ....[55]....
        /*01dc*/ 	.word	0x0500000f


	//   ....[56]....
        /*01e0*/ 	.word	0x0500000f


	//   ....[57]....
        /*01e4*/ 	.word	0x0500000f


	//----- nvinfo : EIATTR_COOP_GROUP_INSTR_OFFSETS
	.align		4
.L_87:
        /*01e8*/ 	.byte	0x04, 0x28
        /*01ea*/ 	.short	(.L_89 - .L_88)


	//   ....[0]....
.L_88:
        /*01ec*/ 	.word	0x00000060


	//   ....[1]....
        /*01f0*/ 	.word	0x00000130


	//   ....[2]....
        /*01f4*/ 	.word	0x000001e0


	//   ....[3]....
        /*01f8*/ 	.word	0x000003a0


	//   ....[4]....
        /*01fc*/ 	.word	0x00000500


	//   ....[5]....
        /*0200*/ 	.word	0x00000620


	//   ....[6]....
        /*0204*/ 	.word	0x00000780


	//   ....[7]....
        /*0208*/ 	.word	0x00000ef0


	//   ....[8]....
        /*020c*/ 	.word	0x00003190


	//   ....[9]....
        /*0210*/ 	.word	0x00003230


	//   ....[10]....
        /*0214*/ 	.word	0x000037c0


	//   ....[11]....
        /*0218*/ 	.word	0x00003850


	//   ....[12]....
        /*021c*/ 	.word	0x000048b0


	//   ....[13]....
        /*0220*/ 	.word	0x00006650


	//   ....[14]....
        /*0224*/ 	.word	0x00006670


	//   ....[15]....
        /*0228*/ 	.word	0x00006cd0


	//   ....[16]....
        /*022c*/ 	.word	0x00006d50


	//   ....[17]....
        /*0230*/ 	.word	0x00008160


	//   ....[18]....
        /*0234*/ 	.word	0x00008260


	//   ....[19]....
        /*0238*/ 	.word	0x000082c0


	//   ....[20]....
        /*023c*/ 	.word	0x00008410


	//   ....[21]....
        /*0240*/ 	.word	0x00008430


	//   ....[22]....
        /*0244*/ 	.word	0x00009340


	//   ....[23]....
        /*0248*/ 	.word	0x00009370


	//   ....[24]....
        /*024c*/ 	.word	0x000093d0


	//   ....[25]....
        /*0250*/ 	.word	0x00009430


	//   ....[26]....
        /*0254*/ 	.word	0x000098d0


	//   ....[27]....
        /*0258*/ 	.word	0x00009910


	//   ....[28]....
        /*025c*/ 	.word	0x00009a40


	//   ....[29]....
        /*0260*/ 	.word	0x00009a80


	//   ....[30]....
        /*0264*/ 	.word	0x0000a480


	//   ....[31]....
        /*0268*/ 	.word	0x0000b020


	//   ....[32]....
        /*026c*/ 	.word	0x0000b050


	//   ....[33]....
        /*0270*/ 	.word	0x0000b070


	//   ....[34]....
        /*0274*/ 	.word	0x0000b120


	//   ....[35]....
        /*0278*/ 	.word	0x0000b140


	//   ....[36]....
        /*027c*/ 	.word	0x0000b1e0


	//   ....[37]....
        /*0280*/ 	.word	0x0000b200


	//   ....[38]....
        /*0284*/ 	.word	0x0000b210


	//   ....[39]....
        /*0288*/ 	.word	0x0000b2a0


	//   ....[40]....
        /*028c*/ 	.word	0x0000b2f0


	//   ....[41]....
        /*0290*/ 	.word	0x0000b300


	//   ....[42]....
        /*0294*/ 	.word	0x0000b330


	//   ....[43]....
        /*0298*/ 	.word	0x0000ddb0


	//   ....[44]....
        /*029c*/ 	.word	0x0000e290


	//   ....[45]....
        /*02a0*/ 	.word	0x0000e400


	//   ....[46]....
        /*02a4*/ 	.word	0x0000e450


	//   ....[47]....
        /*02a8*/ 	.word	0x0000e4f0


	//   ....[48]....
        /*02ac*/ 	.word	0x0000e600


	//   ....[49]....
        /*02b0*/ 	.word	0x0000e660


	//   ....[50]....
        /*02b4*/ 	.word	0x0000e780


	//   ....[51]....
        /*02b8*/ 	.word	0x0000e7e0


	//   ....[52]....
        /*02bc*/ 	.word	0x0000e890


	//   ....[53]....
        /*02c0*/ 	.word	0x0000e960


	//   ....[54]....
        /*02c4*/ 	.word	0x0000ea30


	//   ....[55]....
        /*02c8*/ 	.word	0x0000eab0


	//   ....[56]....
        /*02cc*/ 	.word	0x0000eba0


	//   ....[57]....
        /*02d0*/ 	.word	0x0000ef30


	//----- nvinfo : EIATTR_REG_RECONFIG
	.align		4
.L_89:
        /*02d4*/ 	.byte	0x01, 0x54
	.zero		2


	//----- nvinfo : EIATTR_SYSCALL_OFFSETS
	.align		4
        /*02d8*/ 	.byte	0x04, 0x46
        /*02da*/ 	.short	(.L_91 - .L_90)


	//   ....[0]....
.L_90:
        /*02dc*/ 	.word	0x00001270


	//   ....[1]....
        /*02e0*/ 	.word	0x0000a100


	//   ....[2]....
        /*02e4*/ 	.word	0x0000a240


	//   ....[3]....
        /*02e8*/ 	.word	0x0000a330


	//   ....[4]....
        /*02ec*/ 	.word	0x0000ab20


	//----- nvinfo : EIATTR_MBARRIER_INSTR_OFFSETS
	.align		4
.L_91:
        /*02f0*/ 	.byte	0x04, 0x39
        /*02f2*/ 	.short	(.L_93 - .L_92)


	//   ....[0]....
.L_92:
        /*02f4*/ 	.word	0x00000250
        /*02f8*/ 	.word	0x000000ff
        /*02fc*/ 	.word	0x00031c00
        /*0300*/ 	.short	0x0100
        /*0302*/ 	.byte	0x08
	.zero		1


	//   ....[1]....
        /*0304*/ 	.word	0x00000260
        /*0308*/ 	.word	0x000000ff
        /*030c*/ 	.word	0x00031c20
        /*0310*/ 	.short	0x0100
        /*0312*/ 	.byte	0x08
	.zero		1


	//   ....[2]....
        /*0314*/ 	.word	0x00000350
        /*0318*/ 	.word	0x000000ff
        /*031c*/ 	.word	0x00031c30
        /*0320*/ 	.short	0x0100
        /*0322*/ 	.byte	0x08
	.zero		1


	//   ....[3]....
        /*0324*/ 	.word	0x00000360
        /*0328*/ 	.word	0x000000ff
        /*032c*/ 	.word	0x00031c40
        /*0330*/ 	.short	0x0100
        /*0332*/ 	.byte	0x08
	.zero		1


	//   ....[4]....
        /*0334*/ 	.word	0x00000370
        /*0338*/ 	.word	0x000000ff
        /*033c*/ 	.word	0x00031c38
        /*0340*/ 	.short	0x0100
        /*0342*/ 	.byte	0x08
	.zero		1


	//   ....[5]....
        /*0344*/ 	.word	0x00000380
        /*0348*/ 	.word	0x000000ff
        /*034c*/ 	.word	0x00031c48
        /*0350*/ 	.short	0x0100
        /*0352*/ 	.byte	0x08
	.zero		1


	//   ....[6]....
        /*0354*/ 	.word	0x000004b0
        /*0358*/ 	.word	0x000000ff
        /*035c*/ 	.word	0x00031c50
        /*0360*/ 	.short	0x0100
        /*0362*/ 	.byte	0x08
	.zero		1


	//   ....[7]....
        /*0364*/ 	.word	0x000004c0
        /*0368*/ 	.word	0x000000ff
        /*036c*/ 	.word	0x00031c60
        /*0370*/ 	.short	0x0100
        /*0372*/ 	.byte	0x08
	.zero		1


	//   ....[8]....
        /*0374*/ 	.word	0x000004d0
        /*0378*/ 	.word	0x000000ff
        /*037c*/ 	.word	0x00031c58
        /*0380*/ 	.short	0x0100
        /*0382*/ 	.byte	0x08
	.zero		1


	//   ....[9]....
        /*0384*/ 	.word	0x000004e0
        /*0388*/ 	.word	0x000000ff
        /*038c*/ 	.word	0x00031c68
        /*0390*/ 	.short	0x0100
        /*0392*/ 	.byte	0x08
	.zero		1


	//   ....[10]....
        /*0394*/ 	.word	0x000005d0
        /*0398*/ 	.word	0x000000ff
        /*039c*/ 	.word	0x00031c70
        /*03a0*/ 	.short	0x0100
        /*03a2*/ 	.byte	0x06
	.zero		1


	//   ....[11]....
        /*03a4*/ 	.word	0x000005e0
        /*03a8*/ 	.word	0x000000ff
        /*03ac*/ 	.word	0x00031c80
        /*03b0*/ 	.short	0x0100
        /*03b2*/ 	.byte	0x06
	.zero		1


	//   ....[12]....
        /*03b4*/ 	.word	0x000005f0
        /*03b8*/ 	.word	0x000000ff
        /*03bc*/ 	.word	0x00031c78
        /*03c0*/ 	.short	0x0100
        /*03c2*/ 	.byte	0x06
	.zero		1


	//   ....[13]....
        /*03c4*/ 	.word	0x00000600
        /*03c8*/ 	.word	0x000000ff
        /*03cc*/ 	.word	0x00031c88
        /*03d0*/ 	.short	0x0100
        /*03d2*/ 	.byte	0x06
	.zero		1


	//   ....[14]....
        /*03d4*/ 	.word	0x00000730
        /*03d8*/ 	.word	0x000000ff
        /*03dc*/ 	.word	0x00031c90
        /*03e0*/ 	.short	0x0100
        /*03e2*/ 	.byte	0x08
	.zero		1


	//   ....[15]....
        /*03e4*/ 	.word	0x00000740
        /*03e8*/ 	.word	0x000000ff
        /*03ec*/ 	.word	0x00031ca0
        /*03f0*/ 	.short	0x0100
        /*03f2*/ 	.byte	0x08
	.zero		1


	//   ....[16]....
        /*03f4*/ 	.word	0x00000750
        /*03f8*/ 	.word	0x000000ff
        /*03fc*/ 	.word	0x00031c98
        /*0400*/ 	.short	0x0100
        /*0402*/ 	.byte	0x08
	.zero		1


	//   ....[17]....
        /*0404*/ 	.word	0x00000760
        /*0408*/ 	.word	0x000000ff
        /*040c*/ 	.word	0x00031ca8
        /*0410*/ 	.short	0x0100
        /*0412*/ 	.byte	0x08
	.zero		1


	//   ....[18]....
        /*0414*/ 	.word	0x00000890
        /*0418*/ 	.word	0x000000ff
        /*041c*/ 	.word	0x00031cb0
        /*0420*/ 	.short	0x0100
        /*0422*/ 	.byte	0x08
	.zero		1


	//   ....[19]....
        /*0424*/ 	.word	0x000008a0
        /*0428*/ 	.word	0x000000ff
        /*042c*/ 	.word	0x00031cc0
        /*0430*/ 	.short	0x0100
        /*0432*/ 	.byte	0x08
	.zero		1


	//   ....[20]....
        /*0434*/ 	.word	0x000008b0
        /*0438*/ 	.word	0x000000ff
        /*043c*/ 	.word	0x00031cb8
        /*0440*/ 	.short	0x0100
        /*0442*/ 	.byte	0x08
	.zero		1


	//   ....[21]....
        /*0444*/ 	.word	0x000008c0
        /*0448*/ 	.word	0x000000ff
        /*044c*/ 	.word	0x00031cc8
        /*0450*/ 	.short	0x0100
        /*0452*/ 	.byte	0x08
	.zero		1


	//   ....[22]....
        /*0454*/ 	.word	0x000012b0
        /*0458*/ 	.word	0x000000ff
        /*045c*/ 	.word	0x00031c00
        /*0460*/ 	.short	0x010a
        /*0462*/ 	.byte	0x25
	.zero		1


	//   ....[23]....
        /*0464*/ 	.word	0x00001320
        /*0468*/ 	.word	0x00000004
        /*046c*/ 	.word	0x00031c30
        /*0470*/ 	.short	0x010a
        /*0472*/ 	.byte	0x3f
	.zero		1


	//   ....[24]....
        /*0474*/ 	.word	0x00001390
        /*0478*/ 	.word	0x00000004
        /*047c*/ 	.word	0x00031c30
        /*0480*/ 	.short	0x010a
        /*0482*/ 	.byte	0x3f
	.zero		1


	//   ....[25]....
        /*0484*/ 	.word	0x00003220
        /*0488*/ 	.word	0x00000004
        /*048c*/ 	.word	0x00000000
        /*0490*/ 	.short	0x0101
        /*0492*/ 	.byte	0x3f
	.zero		1


	//   ....[26]....
        /*0494*/ 	.word	0x00004b50
        /*0498*/ 	.word	0x000000ff
        /*049c*/ 	.word	0x00031c30
        /*04a0*/ 	.short	0x010a
        /*04a2*/ 	.byte	0x04
	.zero		1


	//   ....[27]....
        /*04a4*/ 	.word	0x00004b90
        /*04a8*/ 	.word	0x000000ff
        /*04ac*/ 	.word	0x00031c30
        /*04b0*/ 	.short	0x010a
        /*04b2*/ 	.byte	0x04
	.zero		1


	//   ....[28]....
        /*04b4*/ 	.word	0x00006210
        /*04b8*/ 	.word	0x000000ff
        /*04bc*/ 	.word	0x00031c50
        /*04c0*/ 	.short	0x010a
        /*04c2*/ 	.byte	0x04
	.zero		1


	//   ....[29]....
        /*04c4*/ 	.word	0x00006250
        /*04c8*/ 	.word	0x000000ff
        /*04cc*/ 	.word	0x00031c50
        /*04d0*/ 	.short	0x010a
        /*04d2*/ 	.byte	0x04
	.zero		1


	//   ....[30]....
        /*04d4*/ 	.word	0x000074a0
        /*04d8*/ 	.word	0x0000000a
        /*04dc*/ 	.word	0x00000000
        /*04e0*/ 	.short	0x0101
        /*04e2*/ 	.byte	0x3f
	.zero		1


	//   ....[31]....
        /*04e4*/ 	.word	0x000075f0
        /*04e8*/ 	.word	0x00000008
        /*04ec*/ 	.word	0x00000000
        /*04f0*/ 	.short	0x0101
        /*04f2*/ 	.byte	0x3f
	.zero		1


	//   ....[32]....
        /*04f4*/ 	.word	0x000081d0
        /*04f8*/ 	.word	0x000000ff
        /*04fc*/ 	.word	0x00031c50
        /*0500*/ 	.short	0x010a
        /*0502*/ 	.byte	0x0c
	.zero		1


	//   ....[33]....
        /*0504*/ 	.word	0x00008210
        /*0508*/ 	.word	0x000000ff
        /*050c*/ 	.word	0x00031c50
        /*0510*/ 	.short	0x010a
        /*0512*/ 	.byte	0x0c
	.zero		1


	//   ....[34]....
        /*0514*/ 	.word	0x00008f50
        /*0518*/ 	.word	0x00000014
        /*051c*/ 	.word	0x00000000
        /*0520*/ 	.short	0x0101
        /*0522*/ 	.byte	0x3f
	.zero		1


	//   ....[35]....
        /*0524*/ 	.word	0x000098f0
        /*0528*/ 	.word	0x000000ff
        /*052c*/ 	.word	0x00000000
        /*0530*/ 	.short	0x0101
        /*0532*/ 	.byte	0x04
	.zero		1


	//   ....[36]....
        /*0534*/ 	.word	0x0000a6b0
        /*0538*/ 	.word	0x00000003
        /*053c*/ 	.word	0x00031c40
        /*0540*/ 	.short	0x010a
        /*0542*/ 	.byte	0x3f
	.zero		1


	//   ....[37]....
        /*0544*/ 	.word	0x0000b490
        /*0548*/ 	.word	0x000000ff
        /*054c*/ 	.word	0x00031c00
        /*0550*/ 	.short	0x0107
        /*0552*/ 	.byte	0x24
	.zero		1


	//   ....[38]....
        /*0554*/ 	.word	0x0000b500
        /*0558*/ 	.word	0x000000ff
        /*055c*/ 	.word	0x00031c00
        /*0560*/ 	.short	0x0101
        /*0562*/ 	.byte	0x24
	.zero		1


	//   ....[39]....
        /*0564*/ 	.word	0x0000b530
        /*0568*/ 	.word	0x000000ff
        /*056c*/ 	.word	0x00031c20
        /*0570*/ 	.short	0x010a
        /*0572*/ 	.byte	0x24
	.zero		1


	//   ....[40]....
        /*0574*/ 	.word	0x0000b820
        /*0578*/ 	.word	0x00000003
        /*057c*/ 	.word	0x00031c40
        /*0580*/ 	.short	0x010a
        /*0582*/ 	.byte	0x3f
	.zero		1


	//   ....[41]....
        /*0584*/ 	.word	0x0000bca0
        /*0588*/ 	.word	0x00000003
        /*058c*/ 	.word	0x00000060
        /*0590*/ 	.short	0x010a
        /*0592*/ 	.byte	0x3f
	.zero		1


	//   ....[42]....
        /*0594*/ 	.word	0x0000c390
        /*0598*/ 	.word	0x00000003
        /*059c*/ 	.word	0x00031c40
        /*05a0*/ 	.short	0x010a
        /*05a2*/ 	.byte	0x3f
	.zero		1


	//   ....[43]....
        /*05a4*/ 	.word	0x0000c810
        /*05a8*/ 	.word	0x0000000d
        /*05ac*/ 	.word	0x00000060
        /*05b0*/ 	.short	0x010a
        /*05b2*/ 	.byte	0x3f
	.zero		1


	//   ....[44]....
        /*05b4*/ 	.word	0x0000ce50
        /*05b8*/ 	.word	0x00000002
        /*05bc*/ 	.word	0x00031c40
        /*05c0*/ 	.short	0x010a
        /*05c2*/ 	.byte	0x3f
	.zero		1


	//   ....[45]....
        /*05c4*/ 	.word	0x0000d2e0
        /*05c8*/ 	.word	0x00000007
        /*05cc*/ 	.word	0x00000060
        /*05d0*/ 	.short	0x010a
        /*05d2*/ 	.byte	0x3f
	.zero		1


	//   ....[46]....
        /*05d4*/ 	.word	0x0000d7f0
        /*05d8*/ 	.word	0x00000003
        /*05dc*/ 	.word	0x00031c60
        /*05e0*/ 	.short	0x010a
        /*05e2*/ 	.byte	0x3f
	.zero		1


	//   ....[47]....
        /*05e4*/ 	.word	0x0000dd30
        /*05e8*/ 	.word	0x00000007
        /*05ec*/ 	.word	0x00031c20
        /*05f0*/ 	.short	0x010a
        /*05f2*/ 	.byte	0x3f
	.zero		1


	//   ....[48]....
        /*05f4*/ 	.word	0x0000ded0
        /*05f8*/ 	.word	0x00000005
        /*05fc*/ 	.word	0x00000000
        /*0600*/ 	.short	0x010a
        /*0602*/ 	.byte	0x3f
	.zero		1


	//   ....[49]....
        /*0604*/ 	.word	0x0000df40
        /*0608*/ 	.word	0x00000003
        /*060c*/ 	.word	0x00000000
        /*0610*/ 	.short	0x010a
        /*0612*/ 	.byte	0x3f
	.zero		1


	//   ....[50]....
        /*0614*/ 	.word	0x0000dfa0
        /*0618*/ 	.word	0x00000005
        /*061c*/ 	.word	0x00000000
        /*0620*/ 	.short	0x010a
        /*0622*/ 	.byte	0x3f
	.zero		1


	//   ....[51]....
        /*0624*/ 	.word	0x0000dfd0
        /*0628*/ 	.word	0x00000003
        /*062c*/ 	.word	0x00000000
        /*0630*/ 	.short	0x010a
        /*0632*/ 	.byte	0x3f
	.zero		1


	//   ....[52]....
        /*0634*/ 	.word	0x0000e040
        /*0638*/ 	.word	0x00000003
        /*063c*/ 	.word	0x00031c00
        /*0640*/ 	.short	0x010a
        /*0642*/ 	.byte	0x3f
	.zero		1


	//   ....[53]....
        /*0644*/ 	.word	0x0000e090
        /*0648*/ 	.word	0x00000004
        /*064c*/ 	.word	0x00031c30
        /*0650*/ 	.short	0x010a
        /*0652*/ 	.byte	0x3f
	.zero		1


	//   ....[54]....
        /*0654*/ 	.word	0x0000e0f0
        /*0658*/ 	.word	0x00000003
        /*065c*/ 	.word	0x00031c30
        /*0660*/ 	.short	0x010a
        /*0662*/ 	.byte	0x3f
	.zero		1


	//   ....[55]....
        /*0664*/ 	.word	0x0000e150
        /*0668*/ 	.word	0x00000003
        /*066c*/ 	.word	0x00031c50
        /*0670*/ 	.short	0x010a
        /*0672*/ 	.byte	0x3f
	.zero		1


	//   ....[56]....
        /*0674*/ 	.word	0x0000e1b0
        /*0678*/ 	.word	0x00000005
        /*067c*/ 	.word	0x00031c50
        /*0680*/ 	.short	0x010a
        /*0682*/ 	.byte	0x3f
	.zero		1


	//   ....[57]....
        /*0684*/ 	.word	0x0000e350
        /*0688*/ 	.word	0x00000003
        /*068c*/ 	.word	0x00031c40
        /*0690*/ 	.short	0x010a
        /*0692*/ 	.byte	0x3f
	.zero		1


	//   ....[58]....
        /*0694*/ 	.word	0x0000ebd0
        /*0698*/ 	.word	0x00000009
        /*069c*/ 	.word	0x00031c20
        /*06a0*/ 	.short	0x010a
        /*06a2*/ 	.byte	0x3f
	.zero		1


	//   ....[59]....
        /*06a4*/ 	.word	0x0000ec20
        /*06a8*/ 	.word	0x00000003
        /*06ac*/ 	.word	0x00031c40
        /*06b0*/ 	.short	0x010a
        /*06b2*/ 	.byte	0x3f
	.zero		1


	//   ....[60]....
        /*06b4*/ 	.word	0x0000ec70
        /*06b8*/ 	.word	0x00000003
        /*06bc*/ 	.word	0x00000060
        /*06c0*/ 	.short	0x010a
        /*06c2*/ 	.byte	0x3f
	.zero		1


	//   ....[61]....
        /*06c4*/ 	.word	0x0000ecc0
        /*06c8*/ 	.word	0x00000003
        /*06cc*/ 	.word	0x00031c40
        /*06d0*/ 	.short	0x010a
        /*06d2*/ 	.byte	0x3f
	.zero		1


	//   ....[62]....
        /*06d4*/ 	.word	0x0000ed10
        /*06d8*/ 	.word	0x0000000d
        /*06dc*/ 	.word	0x00000060
        /*06e0*/ 	.short	0x010a
        /*06e2*/ 	.byte	0x3f
	.zero		1


	//   ....[63]....
        /*06e4*/ 	.word	0x0000ed60
        /*06e8*/ 	.word	0x00000002
        /*06ec*/ 	.word	0x00031c40
        /*06f0*/ 	.short	0x010a
        /*06f2*/ 	.byte	0x3f
	.zero		1


	//   ....[64]....
        /*06f4*/ 	.word	0x0000edb0
        /*06f8*/ 	.word	0x00000007
        /*06fc*/ 	.word	0x00000060
        /*0700*/ 	.short	0x010a
        /*0702*/ 	.byte	0x3f
	.zero		1


	//   ....[65]....
        /*0704*/ 	.word	0x0000ee00
        /*0708*/ 	.word	0x00000003
        /*070c*/ 	.word	0x00031c60
        /*0710*/ 	.short	0x010a
        /*0712*/ 	.byte	0x3f
	.zero		1


	//   ....[66]....
        /*0714*/ 	.word	0x0000ee50
        /*0718*/ 	.word	0x00000007
        /*071c*/ 	.word	0x00031c20
        /*0720*/ 	.short	0x010a
        /*0722*/ 	.byte	0x3f
	.zero		1


	//   ....[67]....
        /*0724*/ 	.word	0x0000eff0
        /*0728*/ 	.word	0x00000005
        /*072c*/ 	.word	0x00000000
        /*0730*/ 	.short	0x010a
        /*0732*/ 	.byte	0x3f
	.zero		1


	//   ....[68]....
        /*0734*/ 	.word	0x0000f040
        /*0738*/ 	.word	0x00000003
        /*073c*/ 	.word	0x00000000
        /*0740*/ 	.short	0x010a
        /*0742*/ 	.byte	0x3f
	.zero		1


	//   ....[69]....
        /*0744*/ 	.word	0x0000f090
        /*0748*/ 	.word	0x00000005
        /*074c*/ 	.word	0x00000000
        /*0750*/ 	.short	0x010a
        /*0752*/ 	.byte	0x3f
	.zero		1


	//----- nvinfo : EIATTR_NUM_MBARRIERS
	.align		4
.L_93:
        /*0754*/ 	.byte	0x03, 0x38
        /*0756*/ 	.short	0x0016


	//----- nvinfo : EIATTR_EXIT_INSTR_OFFSETS
	.align		4
        /*0758*/ 	.byte	0x04, 0x1c
        /*075a*/ 	.short	(.L_95 - .L_94)


	//   ....[0]....
.L_94:
        /*075c*/ 	.word	0x00000a20


	//   ....[1]....
        /*0760*/ 	.word	0x00009bb0


	//   ....[2]....
        /*0764*/ 	.word	0x0000e020


	//----- nvinfo : EIATTR_MAX_THREADS
	.align		4
.L_95:
        /*0768*/ 	.byte	0x04, 0x05
        /*076a*/ 	.short	(.L_97 - .L_96)
.L_96:
        /*076c*/ 	.word	0x00000200
        /*0770*/ 	.word	0x00000001
        /*0774*/ 	.word	0x00000001


	//----- nvinfo : EIATTR_CRS_STACK_SIZE
	.align		4
.L_97:
        /*0778*/ 	.byte	0x04, 0x1e
        /*077a*/ 	.short	(.L_99 - .L_98)
.L_98:
        /*077c*/ 	.word	0x00000000


	//----- nvinfo : EIATTR_CBANK_PARAM_SIZE
	.align		4
.L_99:
        /*0780*/ 	.byte	0x03, 0x19
        /*0782*/ 	.short	0x0a70


	//----- nvinfo : EIATTR_PARAM_CBANK
	.align		4
        /*0784*/ 	.byte	0x04, 0x0a
        /*0786*/ 	.short	(.L_101 - .L_100)
	.align		4
.L_100:
        /*0788*/ 	.word	index@(.nv.constant0._ZN7cutlass13device_kernelIN5flash11enable_sm90INS1_16FlashAttnFwdSm90INS1_25CollectiveMainloopFwdSm90ILi2EN4cute5tupleIJNS5_1CILi1EEES8_S8_EEENS6_IJNS7_ILi192EEENS7_ILi144EEENS7_ILi96EEEEEELi96ENS_6half_tEfNS_4arch4Sm90ELb0ELb0ELb0ELb0ELb0ELb0ELb0ELb0ELb1ELb1ELb0ELb0EEENS1_21CollectiveEpilogueFwdINS6_IJSA_SC_SB_EEES9_SE_SG_Li384ELb0ELb1ELb0ELb0EEENS1_29StaticPersistentTileSchedulerILb0EEEEEEEEEvNT_6ParamsE)
        /*078c*/ 	.short	0x0210
        /*078e*/ 	.short	0x0a70


	//----- nvinfo : EIATTR_SW_WAR
	.align		4
.L_101:
        /*0790*/ 	.byte	0x04, 0x36
        /*0792*/ 	.short	(.L_103 - .L_102)
.L_102:
        /*0794*/ 	.word	0x00000008
.L_103:


//--------------------- .nv.info._ZN7cutlass13device_kernelIN5flash11enable_sm90INS1_16FlashAttnFwdSm90INS1_25CollectiveMainloopFwdSm90ILi2EN4cute5tupleIJNS5_1CILi1EEES8_S8_EEENS6_IJNS7_ILi192EEENS7_ILi144EEENS7_ILi96EEEEEELi96ENS_6half_tEfNS_4arch4Sm90ELb0ELb0ELb0ELb1ELb0ELb0ELb0ELb0ELb1ELb1ELb0ELb0EEENS1_21CollectiveEpilogueFwdINS6_IJSA_SC_SB_EEES9_SE_SG_Li384ELb1ELb1ELb0ELb0EEENS1_36VarlenDynamicPersistentTileSchedulerILi192ELi144ELi384ELi128ELb0ELb1ELb1ELb0ELb1ELb1EEEEEEEEEvNT_6ParamsE --------------------------
	.section	.nv.info._ZN7cutlass13device_kernelIN5flash11enable_sm90INS1_16FlashAttnFwdSm90INS1_25CollectiveMainloopFwdSm90ILi2EN4cute5tupleIJNS5_1CILi1EEES8_S8_EEENS6_IJNS7_ILi192EEENS7_ILi144EEENS7_ILi96EEEEEELi96ENS_6half_tEfNS_4arch4Sm90ELb0ELb0ELb0ELb1ELb0ELb0ELb0ELb0ELb1ELb1ELb0ELb0EEENS1_21CollectiveEpilogueFwdINS6_IJSA_SC_SB_EEES9_SE_SG_Li384ELb1ELb1ELb0ELb0EEENS1_36VarlenDynamicPersistentTileSchedulerILi192ELi144ELi384ELi128ELb0ELb1ELb1ELb0ELb1ELb1EEEEEEEEEvNT_6ParamsE,"",@"SHT_CUDA_INFO"
	.sectionflags	@""
	.align	4


	//----- nvinfo : EIATTR_CUDA_API_VERSION
	.align		4
        /*0000*/ 	.byte	0x04, 0x37
        /*0002*/ 	.short	(.L_105 - .L_104)
.L_104:
        /*0004*/ 	.word	0x00000082


	//----- nvinfo : EIATTR_KPARAM_INFO
	.align		4
.L_105:
        /*0008*/ 	.byte	0x04, 0x17
        /*000a*/ 	.short	(.L_107 - .L_106)
.L_106:
        /*000c*/ 	.word	0x00000000
        /*0010*/ 	.short	0x0000
        /*0012*/ 	.short	0x0070
        /*0014*/ 	.byte	0x00, 0xf0, 0x01, 0x2a


	//----- nvinfo : EIATTR_SPARSE_MMA_MASK
	.align		4
.L_107:
        /*0018*/ 	.byte	0x03, 0x50
        /*001a*/ 	.short	0x0000


	//----- nvinfo : EIATTR_MAXREG_COUNT
	.align		4
        /*001c*/ 	.byte	0x03, 0x1b
        /*001e*/ 	.short	0x0080


	//----- nvinfo : EIATTR_NUM_BARRIERS
	.align		4
        /*0020*/ 	.byte	0x02, 0x4c
        /*0022*/ 	.byte	0x10
	.zero		1


	//----- nvinfo : EIATTR_EXTERNS
	.align		4
        /*0024*/ 	.byte	0x04, 0x0f
        /*0026*/ 	.short	(.L_109 - .L_108)


	//   ....[0]....
	.align		4
.L_108:
        /*0028*/ 	.word	index@(__assertfail)


	//----- nvinfo : EIATTR_ANNOTATIONS
	.align		4
.L_109:
        /*002c*/ 	.byte	0x04, 0x55
        /*002e*/ 	.short	(.L_111 - .L_110)


	//   ....[0]....
.L_110:
        /* <DEDUP_REMOVED lines=22> */
        /*0184*/ 	.byte	0x30, 0x07, 0x01, 0x00, 0x01, 0x00, 0x00, 0x00, 0xa0, 0x0c, 0x01, 0x00


	//----- nvinfo : EIATTR_MERCURY_ISA_VERSION
	.align		4
.L_111:
        /*0190*/ 	.byte	0x03, 0x5f
        /*0192*/ 	.short	0x0101


	//----- nvinfo : EIATTR_UNUSED_LOAD_BYTE_OFFSET
	.align		4
        /*0194*/ 	.byte	0x04, 0x44
        /*0196*/ 	.short	(.L_113 - .L_112)


	//   ....[0]....
.L_112:
        /*0198*/ 	.word	0x00000a40
        /*019c*/ 	.word	0x0000fff0


	//   ....[1]....
        /*01a0*/ 	.word	0x00009030
        /*01a4*/ 	.word	0x0000fff0


	//----- nvinfo : EIATTR_INT_WARP_WIDE_INSTR_OFFSETS
	.align		4
.L_113:
        /*01a8*/ 	.byte	0x04, 0x31
        /*01aa*/ 	.short	(.L_115 - .L_114)


	//   ....[0]....
.L_114:
        /*01ac*/ 	.word	0x00000120


	//   ....[1]....
        /*01b0*/ 	.word	0x000001c0


	//   ....[2]....
        /*01b4*/ 	.word	0x00000230


	//   ....[3]....
        /*01b8*/ 	.word	0x0000bac0


	//   ....[4]....
        /*01bc*/ 	.word	0x0000bb50


	//   ....[5]....
        /*01c0*/ 	.word	0x0000f610


	//   ....[6]....
        /*01c4*/ 	.word	0x0000f6a0


	//----- nvinfo : EIATTR_COOP_GROUP_MASK_REGIDS
	.align		4
.L_115:
        /*01c8*/ 	.byte	0x04, 0x29
        /*01ca*/ 	.short	(.L_117 - .L_116)


	//   ....[0]....
.L_116:
        /*01cc*/ 	.word	0xffffffff


	//   ....[1]....
        /*01d0*/ 	.word	0xffffffff


	//   ....[2]....
        /*01d4*/ 	.word	0xffffffff


	//   ....[3]....
        /*01d8*/ 	.word	0xffffffff


	//   ....[4]....
        /*01dc*/ 	.word	0xffffffff


	//   ....[5]....
        /*01e0*/ 	.word	0xffffffff


	//   ....[6]....
        /*01e4*/ 	.word	0xffffffff


	//   ....[7]....
        /*01e8*/ 	.word	0xffffffff


	//   ....[8]....
        /*01ec*/ 	.word	0xffffffff


	//   ....[9]....
        /*01f0*/ 	.word	0xffffffff


	//   ....[10]....
        /*01f4*/ 	.word	0xffffffff


	//   ....[11]....
        /*01f8*/ 	.word	0xffffffff


	//   ....[12]....
        /*01fc*/ 	.word	0xffffffff


	//   ....[13]....
        /*0200*/ 	.word	0xffffffff


	//   ....[14]....
        /*0204*/ 	.word	0xffffffff


	//   ....[15]....
        /*0208*/ 	.word	0xffffffff


	//   ....[16]....
        /*020c*/ 	.word	0xffffffff


	//   ....[17]....
        /*0210*/ 	.word	0xffffffff


	//   ....[18]....
        /*0214*/ 	.word	0xffffffff


	//   ....[19]....
        /*0218*/ 	.word	0xffffffff


	//   ....[20]....
        /*021c*/ 	.word	0xffffffff


	//   ....[21]....
        /*0220*/ 	.word	0xffffffff


	//   ....[22]....
        /*0224*/ 	.word	0xffffffff


	//   ....[23]....
        /*0228*/ 	.word	0xffffffff


	//   ....[24]....
        /*022c*/ 	.word	0xffffffff


	//   ....[25]....
        /*0230*/ 	.word	0xffffffff


	//   ....[26]....
        /*0234*/ 	.word	0xffffffff


	//   ....[27]....
        /*0238*/ 	.word	0xffffffff


	//   ....[28]....
        /*023c*/ 	.word	0xffffffff


	//   ....[29]....
        /*0240*/ 	.word	0xffffffff


	//   ....[30]....
        /*0244*/ 	.word	0xffffffff


	//   ....[31]....
        /*0248*/ 	.word	0xffffffff


	//   ....[32]....
        /*024c*/ 	.word	0xffffffff


	//   ....[33]....
        /*0250*/ 	.word	0xffffffff


	//   ....[34]....
        /*0254*/ 	.word	0xffffffff


	//   ....[35]....
        /*0258*/ 	.word	0xffffffff


	//   ....[36]....
        /*025c*/ 	.word	0xffffffff


	//   ....[37]....
        /*0260*/ 	.word	0xffffffff


	//   ....[38]....
        /*0264*/ 	.word	0xffffffff


	//   ....[39]....
        /*0268*/ 	.word	0xffffffff


	//   ....[40]....
        /*026c*/ 	.word	0xffffffff


	//   ....[41]....
        /*0270*/ 	.word	0xffffffff


	//   ....[42]....
        /*0274*/ 	.word	0xffffffff


	//   ....[43]....
        /*0278*/ 	.word	0xffffffff


	//   ....[44]....
        /*027c*/ 	.word	0xffffffff


	//   ....[45]....
        /*0280*/ 	.word	0xffffffff


	//   ....[46]....
        /*0284*/ 	.word	0xffffffff


	//   ....[47]....
        /*0288*/ 	.word	0xffffffff


	//   ....[48]....
        /*028c*/ 	.word	0xffffffff


	//   ....[49]....
        /*0290*/ 	.word	0xffffffff


	//   ....[50]....
        /*0294*/ 	.word	0xffffffff


	//   ....[51]....
        /*0298*/ 	.word	0xffffffff


	//   ....[52]....
        /*029c*/ 	.word	0xffffffff


	//   ....[53]....
        /*02a0*/ 	.word	0xffffffff


	//   ....[54]....
        /*02a4*/ 	.word	0xffffffff


	//   ....[55]....
        /*02a8*/ 	.word	0xffffffff


	//   ....[56]....
        /*02ac*/ 	.word	0xffffffff


	//   ....[57]....
        /*02b0*/ 	.word	0xffffffff


	//   ....[58]....
        /*02b4*/ 	.word	0xffffffff


	//   ....[59]....
        /*02b8*/ 	.word	0xffffffff


	//   ....[60]....
        /*02bc*/ 	.word	0xffffffff


	//   ....[61]....
        /*02c0*/ 	.word	0xffffffff


	//   ....[62]....
        /*02c4*/ 	.word	0xffffffff


	//   ....[63]....
        /*02c8*/ 	.word	0xffffffff


	//   ....[64]....
        /*02cc*/ 	.word	0xffffffff


	//   ....[65]....
        /*02d0*/ 	.word	0xffffffff


	//   ....[66]....
        /*02d4*/ 	.word	0xffffffff


	//   ....[67]....
        /*02d8*/ 	.word	0xffffffff


	//   ....[68]....
        /*02dc*/ 	.word	0xffffffff


	//   ....[69]....
        /*02e0*/ 	.word	0xffffffff


	//   ....[70]....
        /*02e4*/ 	.word	0xffffffff


	//   ....[71]....
        /*02e8*/ 	.word	0xffffffff


	//   ....[72]....
        /*02ec*/ 	.word	0xffffffff


	//   ....[73]....
        /*02f0*/ 	.word	0xffffffff


	//   ....[74]....
        /*02f4*/ 	.word	0xffffffff


	//   ....[75]....
        /*02f8*/ 	.word	0xffffffff


	//   ....[76]....
        /*02fc*/ 	.word	0xffffffff


	//   ....[77]....
        /*0300*/ 	.word	0xffffffff


	//   ....[78]....
        /*0304*/ 	.word	0xffffffff


	//   ....[79]....
        /*0308*/ 	.word	0xffffffff


	//   ....[80]....
        /*030c*/ 	.word	0xffffffff


	//   ....[81]....
        /*0310*/ 	.word	0x0500000f


	//   ....[82]....
        /*0314*/ 	.word	0x0500000f


	//   ....[83]....
        /*0318*/ 	.word	0x0500000f


	//   ....[84]....
        /*031c*/ 	.word	0x0500000f


	//   ....[85]....
        /*0320*/ 	.word	0x0500000f


	//   ....[86]....
        /*0324*/ 	.word	0x0500000f


	//   ....[87]....
        /*0328*/ 	.word	0x0500000f


	//   ....[88]....
        /*032c*/ 	.word	0x0500000f


	//   ....[89]....
        /*0330*/ 	.word	0x0500000f


	//   ....[90]....
        /*0334*/ 	.word	0x0500000f


	//   ....[91]....
        /*0338*/ 	.word	0x0500000f


	//   ....[92]....
        /*033c*/ 	.word	0x0500000f


	//   ....[93]....
        /*0340*/ 	.word	0x0500000f


	//   ....[94]....
        /*0344*/ 	.word	0x0500000f


	//   ....[95]....
        /*0348*/ 	.word	0x0500000f


	//   ....[96]....
        /*034c*/ 	.word	0x0500000f


	//   ....[97]....
        /*0350*/ 	.word	0x0500000f


	//   ....[98]....
        /*0354*/ 	.word	0x0500000f


	//   ....[99]....
        /*0358*/ 	.word	0x0500000f


	//   ....[100]....
        /*035c*/ 	.word	0x0500000f


	//   ....[101]....
        /*0360*/ 	.word	0x0500000f


	//   ....[102]....
        /*0364*/ 	.word	0x0500000f


	//   ....[103]....
        /*0368*/ 	.word	0x0500000f


	//   ....[104]....
        /*036c*/ 	.word	0x0500000f


	//   ....[105]....
        /*0370*/ 	.word	0x0500000f


	//   ....[106]....
        /*0374*/ 	.word	0x0500000f


	//   ....[107]....
        /*0378*/ 	.word	0x0500000f


	//   ....[108]....
        /*037c*/ 	.word	0x0500000f


	//   ....[109]....
        /*0380*/ 	.word	0x0500000f


	//   ....[110]....
        /*0384*/ 	.word	0x0500000f


	//   ....[111]....
        /*0388*/ 	.word	0x0500000f


	//----- nvinfo : EIATTR_COOP_GROUP_INSTR_OFFSETS
	.align		4
.L_117:
        /*038c*/ 	.byte	0x04, 0x28
        /*038e*/ 	.short	(.L_119 - .L_118)


	//   ....[0]....
.L_118:
        /*0390*/ 	.word	0x00000060


	//   ....[1]....
        /*0394*/ 	.word	0x00000130


	//   ....[2]....
        /*0398*/ 	.word	0x000001e0


	//   ....[3]....
        /*039c*/ 	.word	0x000003a0


	//   ....[4]....
        /*03a0*/ 	.word	0x00000500


	//   ....[5]....
        /*03a4*/ 	.word	0x00000620


	//   ....[6]....
        /*03a8*/ 	.word	0x00000780


	//   ....[7]....
        /*03ac*/ 	.word	0x000013b0


	//   ....[8]....
        /*03b0*/ 	.word	0x00003620


	//   ....[9]....
        /*03b4*/ 	.word	0x00003730


	//   ....[10]....
        /*03b8*/ 	.word	0x00003a90


	//   ....[11]....
        /*03bc*/ 	.word	0x00003bc0


	//   ....[12]....
        /*03c0*/ 	.word	0x00004cb0


	//   ....[13]....
        /*03c4*/ 	.word	0x00006ca0


	//   ....[14]....
        /*03c8*/ 	.word	0x00006d40


	//   ....[15]....
        /*03cc*/ 	.word	0x00006d60


	//   ....[16]....
        /*03d0*/ 	.word	0x00006df0


	//   ....[17]....
        /*03d4*/ 	.word	0x00008590


	//   ....[18]....
        /*03d8*/ 	.word	0x00008690


	//   ....[19]....
        /*03dc*/ 	.word	0x000086f0


	//   ....[20]....
        /*03e0*/ 	.word	0x00008810


	//   ....[21]....
        /*03e4*/ 	.word	0x00008820


	//   ....[22]....
        /*03e8*/ 	.word	0x00009990


	//   ....[23]....
        /*03ec*/ 	.word	0x000099d0


	//   ....[24]....
        /*03f0*/ 	.word	0x00009a10


	//   ....[25]....
        /*03f4*/ 	.word	0x00009a40


	//   ....[26]....
        /*03f8*/ 	.word	0x00009ea0


	//   ....[27]....
        /*03fc*/ 	.word	0x00009eb0


	//   ....[28]....
        /*0400*/ 	.word	0x00009fc0


	//   ....[29]....
        /*0404*/ 	.word	0x00009fe0


	//   ....[30]....
        /*0408*/ 	.word	0x0000a810


	//   ....[31]....
        /*040c*/ 	.word	0x0000a820


	//   ....[32]....
        /*0410*/ 	.word	0x0000a920


	//   ....[33]....
        /*0414*/ 	.word	0x0000a940


	//   ....[34]....
        /*0418*/ 	.word	0x0000aab0


	//   ....[35]....
        /*041c*/ 	.word	0x0000ac80


	//   ....[36]....
        /*0420*/ 	.word	0x0000acb0


	//   ....[37]....
        /*0424*/ 	.word	0x0000ace0


	//   ....[38]....
        /*0428*/ 	.word	0x0000ad10


	//   ....[39]....
        /*042c*/ 	.word	0x0000ad40


	//   ....[40]....
        /*0430*/ 	.word	0x0000ad70


	//   ....[41]....
        /*0434*/ 	.word	0x0000aee0


	//   ....[42]....
        /*0438*/ 	.word	0x0000af10


	//   ....[43]....
        /*043c*/ 	.word	0x0000af40


	//   ....[44]....
        /*0440*/ 	.word	0x0000af70


	//   ....[45]....
        /*0444*/ 	.word	0x0000afa0


	//   ....[46]....
        /*0448*/ 	.word	0x0000afd0


	//   ....[47]....
        /*044c*/ 	.word	0x0000b060


	//   ....[48]....
        /*0450*/ 	.word	0x0000b090


	//   ....[49]....
        /*0454*/ 	.word	0x0000b110


	//   ....[50]....
        /*0458*/ 	.word	0x0000c080


	//   ....[51]....
        /*045c*/ 	.word	0x0000cd60


	//   ....[52]....
        /*0460*/ 	.word	0x0000cd80


	//   ....[53]....
        /*0464*/ 	.word	0x0000ce40


	//   ....[54]....
        /*0468*/ 	.word	0x0000ce60


	//   ....[55]....
        /*046c*/ 	.word	0x0000cf00


	//   ....[56]....
        /*0470*/ 	.word	0x0000cf20


	//   ....[57]....
        /*0474*/ 	.word	0x0000cf30


	//   ....[58]....
        /*0478*/ 	.word	0x0000cfc0


	//   ....[59]....
        /*047c*/ 	.word	0x0000d010


	//   ....[60]....
        /*0480*/ 	.word	0x0000d020


	//   ....[61]....
        /*0484*/ 	.word	0x0000d050


	//   ....[62]....
        /*0488*/ 	.word	0x0000d100


	//   ....[63]....
        /*048c*/ 	.word	0x0000fd20


	//   ....[64]....
        /*0490*/ 	.word	0x0000fd50


	//   ....[65]....
        /*0494*/ 	.word	0x0000fd90


	//   ....[66]....
        /*0498*/ 	.word	0x0000fdc0


	//   ....[67]....
        /*049c*/ 	.word	0x0000fdf0


	//   ....[68]....
        /*04a0*/ 	.word	0x0000fe20


	//   ....[69]....
        /*04a4*/ 	.word	0x0000fe50


	//   ....[70]....
        /*04a8*/ 	.word	0x0000fe80


	//   ....[71]....
        /*04ac*/ 	.word	0x00010000


	//   ....[72]....
        /*04b0*/ 	.word	0x00010030


	//   ....[73]....
        /*04b4*/ 	.word	0x00010060


	//   ....[74]....
        /*04b8*/ 	.word	0x00010090


	//   ....[75]....
        /*04bc*/ 	.word	0x000100c0


	//   ....[76]....
        /*04c0*/ 	.word	0x000100f0


	//   ....[77]....
        /*04c4*/ 	.word	0x000101b0


	//   ....[78]....
        /*04c8*/ 	.word	0x000101d0


	//   ....[79]....
        /*04cc*/ 	.word	0x00010240


	//   ....[80]....
        /*04d0*/ 	.word	0x000106b0


	//   ....[81]....
        /*04d4*/ 	.word	0x00010b90


	//   ....[82]....
        /*04d8*/ 	.word	0x00010d40


	//   ....[83]....
        /*04dc*/ 	.word	0x00010d90


	//   ....[84]....
        /*04e0*/ 	.word	0x00010df0


	//   ....[85]....
        /*04e4*/ 	.word	0x00010f00


	//   ....[86]....
        /*04e8*/ 	.word	0x00010f60


	//   ....[87]....
        /*04ec*/ 	.word	0x00011080


	//   ....[88]....
        /*04f0*/ 	.word	0x000110e0


	//   ....[89]....
        /*04f4*/ 	.word	0x00011190


	//   ....[90]....
        /*04f8*/ 	.word	0x00011260


	//   ....[91]....
        /*04fc*/ 	.word	0x00011330


	//   ....[92]....
        /*0500*/ 	.word	0x000113b0


	//   ....[93]....
        /*0504*/ 	.word	0x000114a0


	//   ....[94]....
        /*0508*/ 	.word	0x000117c0


	//   ....[95]....
        /*050c*/ 	.word	0x00011860


	//   ....[96]....
        /*0510*/ 	.word	0x00011980


	//   ....[97]....
        /*0514*/ 	.word	0x000119f0


	//   ....[98]....
        /*0518*/ 	.word	0x00011a60


	//   ....[99]....
        /*051c*/ 	.word	0x00011ad0


	//   ....[100]....
        /*0520*/ 	.word	0x00011b40


	//   ....[101]....
        /*0524*/ 	.word	0x00011bc0


	//   ....[102]....
        /*0528*/ 	.word	0x00011c50


	//   ....[103]....
        /*052c*/ 	.word	0x00011ce0


	//   ....[104]....
        /*0530*/ 	.word	0x00011d50


	//   ....[105]....
        /*0534*/ 	.word	0x00011dc0


	//   ....[106]....
        /*0538*/ 	.word	0x00011e30


	//   ....[107]....
        /*053c*/ 	.word	0x00011eb0


	//   ....[108]....
        /*0540*/ 	.word	0x00011f20


	//   ....[109]....
        /*0544*/ 	.word	0x00011fc0


	//   ....[110]....
        /*0548*/ 	.word	0x00012050


	//   ....[111]....
        /*054c*/ 	.word	0x00012170


	//----- nvinfo : EIATTR_REG_RECONFIG
	.align		4
.L_119:
        /*0550*/ 	.byte	0x01, 0x54
	.zero		2


	//----- nvinfo : EIATTR_SYSCALL_OFFSETS
	.align		4
        /*0554*/ 	.byte	0x04, 0x46
        /*0556*/ 	.short	(.L_121 - .L_120)


	//   ....[0]....
.L_120:
        /*0558*/ 	.word	0x00001560


	//   ....[1]....
        /*055c*/ 	.word	0x0000bcb0


	//   ....[2]....
        /*0560*/ 	.word	0x0000be00


	//   ....[3]....
        /*0564*/ 	.word	0x0000bf00


	//   ....[4]....
        /*0568*/ 	.word	0x0000c7e0


	//----- nvinfo : EIATTR_MBARRIER_INSTR_OFFSETS
	.align		4
.L_121:
        /*056c*/ 	.byte	0x04, 0x39
        /*056e*/ 	.short	(.L_123 - .L_122)


	//   ....[0]....
.L_122:
        /*0570*/ 	.word	0x00000250
        /*0574*/ 	.word	0x000000ff
        /*0578*/ 	.word	0x00031c00
        /*057c*/ 	.short	0x0100
        /*057e*/ 	.byte	0x08
	.zero		1


	//   ....[1]....
        /*0580*/ 	.word	0x00000260
        /*0584*/ 	.word	0x000000ff
        /*0588*/ 	.word	0x00031c20
        /*058c*/ 	.short	0x0100
        /*058e*/ 	.byte	0x08
	.zero		1


	//   ....[2]....
        /*0590*/ 	.word	0x00000350
        /*0594*/ 	.word	0x000000ff
        /*0598*/ 	.word	0x00031c30
        /*059c*/ 	.short	0x0100
        /*059e*/ 	.byte	0x08
	.zero		1


	//   ....[3]....
        /*05a0*/ 	.word	0x00000360
        /*05a4*/ 	.word	0x000000ff
        /*05a8*/ 	.word	0x00031c40
        /*05ac*/ 	.short	0x0100
        /*05ae*/ 	.byte	0x08
	.zero		1


	//   ....[4]....
        /*05b0*/ 	.word	0x00000370
        /*05b4*/ 	.word	0x000000ff
        /*05b8*/ 	.word	0x00031c38
        /*05bc*/ 	.short	0x0100
        /*05be*/ 	.byte	0x08
	.zero		1


	//   ....[5]....
        /*05c0*/ 	.word	0x00000380
        /*05c4*/ 	.word	0x000000ff
        /*05c8*/ 	.word	0x00031c48
        /*05cc*/ 	.short	0x0100
        /*05ce*/ 	.byte	0x08
	.zero		1


	//   ....[6]....
        /*05d0*/ 	.word	0x000004b0
        /*05d4*/ 	.word	0x000000ff
        /*05d8*/ 	.word	0x00031c50
        /*05dc*/ 	.short	0x0100
        /*05de*/ 	.byte	0x08
	.zero		1


	//   ....[7]....
        /*05e0*/ 	.word	0x000004c0
        /*05e4*/ 	.word	0x000000ff
        /*05e8*/ 	.word	0x00031c60
        /*05ec*/ 	.short	0x0100
        /*05ee*/ 	.byte	0x08
	.zero		1


	//   ....[8]....
        /*05f0*/ 	.word	0x000004d0
        /*05f4*/ 	.word	0x000000ff
        /*05f8*/ 	.word	0x00031c58
        /*05fc*/ 	.short	0x0100
        /*05fe*/ 	.byte	0x08
	.zero		1


	//   ....[9]....
        /*0600*/ 	.word	0x000004e0
        /*0604*/ 	.word	0x000000ff
        /*0608*/ 	.word	0x00031c68
        /*060c*/ 	.short	0x0100
        /*060e*/ 	.byte	0x08
	.zero		1


	//   ....[10]....
        /*0610*/ 	.word	0x000005d0
        /*0614*/ 	.word	0x000000ff
        /*0618*/ 	.word	0x00031c70
        /*061c*/ 	.short	0x0100
        /*061e*/ 	.byte	0x06
	.zero		1


	//   ....[11]....
        /*0620*/ 	.word	0x000005e0
        /*0624*/ 	.word	0x000000ff
        /*0628*/ 	.word	0x00031c80
        /*062c*/ 	.short	0x0100
        /*062e*/ 	.byte	0x06
	.zero		1


	//   ....[12]....
        /*0630*/ 	.word	0x000005f0
        /*0634*/ 	.word	0x000000ff
        /*0638*/ 	.word	0x00031c78
        /*063c*/ 	.short	0x0100
        /*063e*/ 	.byte	0x06
	.zero		1


	//   ....[13]....
        /*0640*/ 	.word	0x00000600
        /*0644*/ 	.word	0x000000ff
        /*0648*/ 	.word	0x00031c88
        /*064c*/ 	.short	0x0100
        /*064e*/ 	.byte	0x06
	.zero		1


	//   ....[14]....
        /*0650*/ 	.word	0x00000730
        /*0654*/ 	.word	0x000000ff
        /*0658*/ 	.word	0x00031c90
        /*065c*/ 	.short	0x0100
        /*065e*/ 	.byte	0x08
	.zero		1


	//   ....[15]....
        /*0660*/ 	.word	0x00000740
        /*0664*/ 	.word	0x000000ff
        /*0668*/ 	.word	0x00031ca0
        /*066c*/ 	.short	0x0100
        /*066e*/ 	.byte	0x08
	.zero		1


	//   ....[16]....
        /*0670*/ 	.word	0x00000750
        /*0674*/ 	.word	0x000000ff
        /*0678*/ 	.word	0x00031c98
        /*067c*/ 	.short	0x0100
        /*067e*/ 	.byte	0x08
	.zero		1


	//   ....[17]....
        /*0680*/ 	.word	0x00000760
        /*0684*/ 	.word	0x000000ff
        /*0688*/ 	.word	0x00031ca8
        /*068c*/ 	.short	0x0100
        /*068e*/ 	.byte	0x08
	.zero		1


	//   ....[18]....
        /*0690*/ 	.word	0x00000890
        /*0694*/ 	.word	0x000000ff
        /*0698*/ 	.word	0x00031cb0
        /*069c*/ 	.short	0x0100
        /*069e*/ 	.byte	0x08
	.zero		1


	//   ....[19]....
        /*06a0*/ 	.word	0x000008a0
        /*06a4*/ 	.word	0x000000ff
        /*06a8*/ 	.word	0x00031cc0
        /*06ac*/ 	.short	0x0100
        /*06ae*/ 	.byte	0x08
	.zero		1


	//   ....[20]....
        /*06b0*/ 	.word	0x000008b0
        /*06b4*/ 	.word	0x000000ff
        /*06b8*/ 	.word	0x00031cb8
        /*06bc*/ 	.short	0x0100
        /*06be*/ 	.byte	0x08
	.zero		1


	//   ....[21]....
        /*06c0*/ 	.word	0x000008c0
        /*06c4*/ 	.word	0x000000ff
        /*06c8*/ 	.word	0x00031cc8
        /*06cc*/ 	.short	0x0100
        /*06ce*/ 	.byte	0x08
	.zero		1


	//   ....[22]....
        /*06d0*/ 	.word	0x000015c0
        /*06d4*/ 	.word	0x000000ff
        /*06d8*/ 	.word	0x00031c00
        /*06dc*/ 	.short	0x010a
        /*06de*/ 	.byte	0x24
	.zero		1


	//   ....[23]....
        /*06e0*/ 	.word	0x00001630
        /*06e4*/ 	.word	0x00000004
        /*06e8*/ 	.word	0x00031c30
        /*06ec*/ 	.short	0x010a
        /*06ee*/ 	.byte	0x3f
	.zero		1


	//   ....[24]....
        /*06f0*/ 	.word	0x000016a0
        /*06f4*/ 	.word	0x00000004
        /*06f8*/ 	.word	0x00031c30
        /*06fc*/ 	.short	0x010a
        /*06fe*/ 	.byte	0x3f
	.zero		1


	//   ....[25]....
        /*0700*/ 	.word	0x00003710
        /*0704*/ 	.word	0x00000004
        /*0708*/ 	.word	0x00000000
        /*070c*/ 	.short	0x0101
        /*070e*/ 	.byte	0x3f
	.zero		1


	//   ....[26]....
        /*0710*/ 	.word	0x00004f50
        /*0714*/ 	.word	0x000000ff
        /*0718*/ 	.word	0x00031c30
        /*071c*/ 	.short	0x010a
        /*071e*/ 	.byte	0x06
	.zero		1


	//   ....[27]....
        /*0720*/ 	.word	0x00004f90
        /*0724*/ 	.word	0x000000ff
        /*0728*/ 	.word	0x00031c30
        /*072c*/ 	.short	0x010a
        /*072e*/ 	.byte	0x06
	.zero		1


	//   ....[28]....
        /*0730*/ 	.word	0x00006640
        /*0734*/ 	.word	0x000000ff
        /*0738*/ 	.word	0x00031c50
        /*073c*/ 	.short	0x010a
        /*073e*/ 	.byte	0x06
	.zero		1


	//   ....[29]....
        /*0740*/ 	.word	0x00006680
        /*0744*/ 	.word	0x000000ff
        /*0748*/ 	.word	0x00031c50
        /*074c*/ 	.short	0x010a
        /*074e*/ 	.byte	0x06
	.zero		1


	//   ....[30]....
        /*0750*/ 	.word	0x00007710
        /*0754*/ 	.word	0x0000000c
        /*0758*/ 	.word	0x00000000
        /*075c*/ 	.short	0x0101
        /*075e*/ 	.byte	0x3f
	.zero		1


	//   ....[31]....
        /*0760*/ 	.word	0x00007790
        /*0764*/ 	.word	0x00000014
        /*0768*/ 	.word	0x00000000
        /*076c*/ 	.short	0x0101
        /*076e*/ 	.byte	0x3f
	.zero		1


	//   ....[32]....
        /*0770*/ 	.word	0x00008600
        /*0774*/ 	.word	0x000000ff
        /*0778*/ 	.word	0x00031c50
        /*077c*/ 	.short	0x010a
        /*077e*/ 	.byte	0x09
	.zero		1


	//   ....[33]....
        /*0780*/ 	.word	0x00008640
        /*0784*/ 	.word	0x000000ff
        /*0788*/ 	.word	0x00031c50
        /*078c*/ 	.short	0x010a
        /*078e*/ 	.byte	0x09
	.zero		1


	//   ....[34]....
        /*0790*/ 	.word	0x00008cd0
        /*0794*/ 	.word	0x00000005
        /*0798*/ 	.word	0x00000000
        /*079c*/ 	.short	0x0101
        /*079e*/ 	.byte	0x3f
	.zero		1


	//   ....[35]....
        /*07a0*/ 	.word	0x00009ec0
        /*07a4*/ 	.word	0x000000ff
        /*07a8*/ 	.word	0x00000000
        /*07ac*/ 	.short	0x0101
        /*07ae*/ 	.byte	0x04
	.zero		1


	//   ....[36]....
        /*07b0*/ 	.word	0x0000c290
        /*07b4*/ 	.word	0x00000000
        /*07b8*/ 	.word	0x00031c40
        /*07bc*/ 	.short	0x010a
        /*07be*/ 	.byte	0x3f
	.zero		1


	//   ....[37]....
        /*07c0*/ 	.word	0x0000d1d0
        /*07c4*/ 	.word	0x00000016
        /*07c8*/ 	.word	0x00031c00
        /*07cc*/ 	.short	0x0107
        /*07ce*/ 	.byte	0x3f
	.zero		1


	//   ....[38]....
        /*07d0*/ 	.word	0x0000d2d0
        /*07d4*/ 	.word	0x00000016
        /*07d8*/ 	.word	0x00031c00
        /*07dc*/ 	.short	0x0101
        /*07de*/ 	.byte	0x3f
	.zero		1


	//   ....[39]....
        /*07e0*/ 	.word	0x0000d2f0
        /*07e4*/ 	.word	0x00000016
        /*07e8*/ 	.word	0x00031c20
        /*07ec*/ 	.short	0x010a
        /*07ee*/ 	.byte	0x3f
	.zero		1


	//   ....[40]....
        /*07f0*/ 	.word	0x0000d610
        /*07f4*/ 	.word	0x00000003
        /*07f8*/ 	.word	0x00031c40
        /*07fc*/ 	.short	0x010a
        /*07fe*/ 	.byte	0x3f
	.zero		1


	//   ....[41]....
        /*0800*/ 	.word	0x0000da90
        /*0804*/ 	.word	0x00000003
        /*0808*/ 	.word	0x00000060
        /*080c*/ 	.short	0x010a
        /*080e*/ 	.byte	0x3f
	.zero		1


	//   ....[42]....
        /*0810*/ 	.word	0x0000e1c0
        /*0814*/ 	.word	0x00000003
        /*0818*/ 	.word	0x00031c40
        /*081c*/ 	.short	0x010a
        /*081e*/ 	.byte	0x3f
	.zero		1


	//   ....[43]....
        /*0820*/ 	.word	0x0000e640
        /*0824*/ 	.word	0x0000000c
        /*0828*/ 	.word	0x00000060
        /*082c*/ 	.short	0x010a
        /*082e*/ 	.byte	0x3f
	.zero		1


	//   ....[44]....
        /*0830*/ 	.word	0x0000eca0
        /*0834*/ 	.word	0x00000002
        /*0838*/ 	.word	0x00031c40
        /*083c*/ 	.short	0x010a
        /*083e*/ 	.byte	0x3f
	.zero		1


	//   ....[45]....
        /*0840*/ 	.word	0x0000f130
        /*0844*/ 	.word	0x00000008
        /*0848*/ 	.word	0x00000060
        /*084c*/ 	.short	0x010a
        /*084e*/ 	.byte	0x3f
	.zero		1


	//   ....[46]....
        /*0850*/ 	.word	0x0000f740
        /*0854*/ 	.word	0x00000003
        /*0858*/ 	.word	0x00031c60
        /*085c*/ 	.short	0x010a
        /*085e*/ 	.byte	0x3f
	.zero		1


	//   ....[47]....
        /*0860*/ 	.word	0x00010630
        /*0864*/ 	.word	0x00000009
        /*0868*/ 	.word	0x00031c20
        /*086c*/ 	.short	0x010a
        /*086e*/ 	.byte	0x3f
	.zero		1


	//   ....[48]....
        /*0870*/ 	.word	0x000107d0
        /*0874*/ 	.word	0x00000005
        /*0878*/ 	.word	0x00000000
        /*087c*/ 	.short	0x010a
        /*087e*/ 	.byte	0x3f
	.zero		1


	//   ....[49]....
        /*0880*/ 	.word	0x00010840
        /*0884*/ 	.word	0x00000003
        /*0888*/ 	.word	0x00000000
        /*088c*/ 	.short	0x010a
        /*088e*/ 	.byte	0x3f
	.zero		1


	//   ....[50]....
        /*0890*/ 	.word	0x000108a0
        /*0894*/ 	.word	0x00000017
        /*0898*/ 	.word	0x00000000
        /*089c*/ 	.short	0x010a
        /*089e*/ 	.byte	0x3f
	.zero		1


	//   ....[51]....
        /*08a0*/ 	.word	0x000108d0
        /*08a4*/ 	.word	0x00000007
        /*08a8*/ 	.word	0x00000000
        /*08ac*/ 	.short	0x010a
        /*08ae*/ 	.byte	0x3f
	.zero		1


	//   ....[52]....
        /*08b0*/ 	.word	0x00010940
        /*08b4*/ 	.word	0x00000003
        /*08b8*/ 	.word	0x00031c00
        /*08bc*/ 	.short	0x010a
        /*08be*/ 	.byte	0x3f
	.zero		1


	//   ....[53]....
        /*08c0*/ 	.word	0x00010990
        /*08c4*/ 	.word	0x00000004
        /*08c8*/ 	.word	0x00031c30
        /*08cc*/ 	.short	0x010a
        /*08ce*/ 	.byte	0x3f
	.zero		1


	//   ....[54]....
        /*08d0*/ 	.word	0x000109f0
        /*08d4*/ 	.word	0x00000003
        /*08d8*/ 	.word	0x00031c30
        /*08dc*/ 	.short	0x010a
        /*08de*/ 	.byte	0x3f
	.zero		1


	//   ....[55]....
        /*08e0*/ 	.word	0x00010a50
        /*08e4*/ 	.word	0x00000003
        /*08e8*/ 	.word	0x00031c50
        /*08ec*/ 	.short	0x010a
        /*08ee*/ 	.byte	0x3f
	.zero		1


	//   ....[56]....
        /*08f0*/ 	.word	0x00010ab0
        /*08f4*/ 	.word	0x00000007
        /*08f8*/ 	.word	0x00031c50
        /*08fc*/ 	.short	0x010a
        /*08fe*/ 	.byte	0x3f
	.zero		1


	//   ....[57]....
        /*0900*/ 	.word	0x00010c50
        /*0904*/ 	.word	0x00000000
        /*0908*/ 	.word	0x00031c40
        /*090c*/ 	.short	0x010a
        /*090e*/ 	.byte	0x3f
	.zero		1


	//   ....[58]....
        /*0910*/ 	.word	0x000114e0
        /*0914*/ 	.word	0x00000016
        /*0918*/ 	.word	0x00031c20
        /*091c*/ 	.short	0x010a
        /*091e*/ 	.byte	0x3f
	.zero		1


	//   ....[59]....
        /*0920*/ 	.word	0x00011530
        /*0924*/ 	.word	0x00000003
        /*0928*/ 	.word	0x00031c40
        /*092c*/ 	.short	0x010a
        /*092e*/ 	.byte	0x3f
	.zero		1


	//   ....[60]....
        /*0930*/ 	.word	0x00011580
        /*0934*/ 	.word	0x00000003
        /*0938*/ 	.word	0x00000060
        /*093c*/ 	.short	0x010a
        /*093e*/ 	.byte	0x3f
	.zero		1


	//   ....[61]....
        /*0940*/ 	.word	0x000115d0
        /*0944*/ 	.word	0x00000003
        /*0948*/ 	.word	0x00031c40
        /*094c*/ 	.short	0x010a
        /*094e*/ 	.byte	0x3f
	.zero		1


	//   ....[62]....
        /*0950*/ 	.word	0x00011620
        /*0954*/ 	.word	0x0000000c
        /*0958*/ 	.word	0x00000060
        /*095c*/ 	.short	0x010a
        /*095e*/ 	.byte	0x3f
	.zero		1


	//   ....[63]....
        /*0960*/ 	.word	0x00011670
        /*0964*/ 	.word	0x00000002
        /*0968*/ 	.word	0x00031c40
        /*096c*/ 	.short	0x010a
        /*096e*/ 	.byte	0x3f
	.zero		1


	//   ....[64]....
        /*0970*/ 	.word	0x000116c0
        /*0974*/ 	.word	0x00000008
        /*0978*/ 	.word	0x00000060
        /*097c*/ 	.short	0x010a
        /*097e*/ 	.byte	0x3f
	.zero		1


	//   ....[65]....
        /*0980*/ 	.word	0x00011710
        /*0984*/ 	.word	0x00000003
        /*0988*/ 	.word	0x00031c60
        /*098c*/ 	.short	0x010a
        /*098e*/ 	.byte	0x3f
	.zero		1


	//   ....[66]....
        /*0990*/ 	.word	0x00012090
        /*0994*/ 	.word	0x00000009
        /*0998*/ 	.word	0x00031c20
        /*099c*/ 	.short	0x010a
        /*099e*/ 	.byte	0x3f
	.zero		1


	//   ....[67]....
        /*09a0*/ 	.word	0x00012230
        /*09a4*/ 	.word	0x00000005
        /*09a8*/ 	.word	0x00000000
        /*09ac*/ 	.short	0x010a
        /*09ae*/ 	.byte	0x3f
	.zero		1


	//   ....[68]....
        /*09b0*/ 	.word	0x00012280
        /*09b4*/ 	.word	0x00000003
        /*09b8*/ 	.word	0x00000000
        /*09bc*/ 	.short	0x010a
        /*09be*/ 	.byte	0x3f
	.zero		1


	//   ....[69]....
        /*09c0*/ 	.word	0x000122d0
        /*09c4*/ 	.word	0x00000017
        /*09c8*/ 	.word	0x00000000
        /*09cc*/ 	.short	0x010a
        /*09ce*/ 	.byte	0x3f
	.zero		1


	//----- nvinfo : EIATTR_NUM_MBARRIERS
	.align		4
.L_123:
        /*09d0*/ 	.byte	0x03, 0x38
        /*09d2*/ 	.short	0x0016


	//----- nvinfo : EIATTR_EXIT_INSTR_OFFSETS
	.align		4
        /*09d4*/ 	.byte	0x04, 0x1c
        /*09d6*/ 	.short	(.L_125 - .L_124)


	//   ....[0]....
.L_124:
        /*09d8*/ 	.word	0x00000a70


	//   ....[1]....
        /*09dc*/ 	.word	0x0000aa60


	//   ....[2]....
        /*09e0*/ 	.word	0x00010920


	//----- nvinfo : EIATTR_MAX_THREADS
	.align		4
.L_125:
        /*09e4*/ 	.byte	0x04, 0x05
        /*09e6*/ 	.short	(.L_127 - .L_126)
.L_126:
        /*09e8*/ 	.word	0x00000200
        /*09ec*/ 	.word	0x00000001
        /*09f0*/ 	.word	0x00000001


	//----- nvinfo : EIATTR_CRS_STACK_SIZE
	.align		4
.L_127:
        /*09f4*/ 	.byte	0x04, 0x1e
        /*09f6*/ 	.short	(.L_129 - .L_128)
.L_128:
        /*09f8*/ 	.word	0x00000000


	//----- nvinfo : EIATTR_CBANK_PARAM_SIZE
	.align		4
.L_129:
        /*09fc*/ 	.byte	0x03, 0x19
        /*09fe*/ 	.short	0x0af0


	//----- nvinfo : EIATTR_PARAM_CBANK
	.align		4
        /*0a00*/ 	.byte	0x04, 0x0a
        /*0a02*/ 	.short	(.L_131 - .L_130)
	.align		4
.L_130:
        /*0a04*/ 	.word	index@(.nv.constant0._ZN7cutlass13device_kernelIN5flash11enable_sm90INS1_16FlashAttnFwdSm90INS1_25CollectiveMainloopFwdSm90ILi2EN4cute5tupleIJNS5_1CILi1EEES8_S8_EEENS6_IJNS7_ILi192EEENS7_ILi144EEENS7_ILi96EEEEEELi96ENS_6half_tEfNS_4arch4Sm90ELb0ELb0ELb0ELb1ELb0ELb0ELb0ELb0ELb1ELb1ELb0ELb0EEENS1_21CollectiveEpilogueFwdINS6_IJSA_SC_SB_EEES9_SE_SG_Li384ELb1ELb1ELb0ELb0EEENS1_36VarlenDynamicPersistentTileSchedulerILi192ELi144ELi384ELi128ELb0ELb1ELb1ELb0ELb1ELb1EEEEEEEEEvNT_6ParamsE)
        /*0a08*/ 	.short	0x0210
        /*0a0a*/ 	.short	0x0af0


	//----- nvinfo : EIATTR_SW_WAR
	.align		4
.L_131:
        /*0a0c*/ 	.byte	0x04, 0x36
        /*0a0e*/ 	.short	(.L_133 - .L_132)
.L_132:
        /*0a10*/ 	.word	0x00000008
.L_133:


//--------------------- .nv.info._ZN7cutlass13device_kernelIN5flash11enable_sm90INS1_16FlashAttnFwdSm90INS1_25CollectiveMainloopFwdSm90ILi2EN4cute5tupleIJNS5_1CILi1EEES8_S8_EEENS6_IJNS7_ILi192EEENS7_ILi144EEENS7_ILi96EEEEEELi96ENS_6half_tEfNS_4arch4Sm90ELb0ELb0ELb0ELb1ELb0ELb1ELb0ELb0ELb1ELb1ELb0ELb0EEENS1_21CollectiveEpilogueFwdINS6_IJSA_SC_SB_EEES9_SE_SG_Li384ELb1ELb1ELb0ELb0EEENS1_36VarlenDynamicPersistentTileSchedulerILi192ELi144ELi384ELi128ELb0ELb1ELb1ELb0ELb1ELb1EEEEEEEEEvNT_6ParamsE --------------------------
	.section	.nv.info._ZN7cutlass13device_kernelIN5flash11enable_sm90INS1_16FlashAttnFwdSm90INS1_25CollectiveMainloopFwdSm90ILi2EN4cute5tupleIJNS5_1CILi1EEES8_S8_EEENS6_IJNS7_ILi192EEENS7_ILi144EEENS7_ILi96EEEEEELi96ENS_6half_tEfNS_4arch4Sm90ELb0ELb0ELb0ELb1ELb0ELb1ELb0ELb0ELb1ELb1ELb0ELb0EEENS1_21CollectiveEpilogueFwdINS6_IJSA_SC_SB_EEES9_SE_SG_Li384ELb1ELb1ELb0ELb0EEENS1_36VarlenDynamicPersistentTileSchedulerILi192ELi144ELi384ELi128ELb0ELb1ELb1ELb0ELb1ELb1EEEEEEEEEvNT_6ParamsE,"",@"SHT_CUDA_INFO"
	.sectionflags	@""
	.align	4


	//----- nvinfo : EIATTR_CUDA_API_VERSION
	.align		4
        /*0000*/ 	.byte	0x04, 0x37
        /*0002*/ 	.short	(.L_135 - .L_134)
.L_134:
        /*0004*/ 	.word	0x00000082


	//----- nvinfo : EIATTR_KPARAM_INFO
	.align		4
.L_135:
        /*0008*/ 	.byte	0x04, 0x17
        /*000a*/ 	.short	(.L_137 - .L_136)
.L_136:
        /*000c*/ 	.word	0x00000000
        /*0010*/ 	.short	0x0000
        /*0012*/ 	.short	0x0070
        /*0014*/ 	.byte	0x00, 0xf0, 0x01, 0x2a


	//----- nvinfo : EIATTR_SPARSE_MMA_MASK
	.align		4
.L_137:
        /*0018*/ 	.byte	0x03, 0x50
        /*001a*/ 	.short	0x0000


	//----- nvinfo : EIATTR_MAXREG_COUNT
	.align		4
        /*001c*/ 	.byte	0x03, 0x1b
        /*001e*/ 	.short	0x0080


	//----- nvinfo : EIATTR_NUM_BARRIERS
	.align		4
        /*0020*/ 	.byte	0x02, 0x4c
        /*0022*/ 	.byte	0x10
	.zero		1


	//----- nvinfo : EIATTR_EXTERNS
	.align		4
        /*0024*/ 	.byte	0x04, 0x0f
        /*0026*/ 	.short	(.L_139 - .L_138)


	//   ....[0]....
	.align		4
.L_138:
        /*0028*/ 	.word	index@(__assertfail)


	//----- nvinfo : EIATTR_ANNOTATIONS
	.align		4
.L_139:
        /*002c*/ 	.byte	0x04, 0x55
        /*002e*/ 	.short	(.L_141 - .L_140)


	//   ....[0]....
.L_140:
        /* <DEDUP_REMOVED lines=111> */


	//----- nvinfo : EIATTR_MERCURY_ISA_VERSION
	.align		4
.L_141:
        /*0708*/ 	.byte	0x03, 0x5f
        /*070a*/ 	.short	0x0101


	//----- nvinfo : EIATTR_UNUSED_LOAD_BYTE_OFFSET
	.align		4
        /*070c*/ 	.byte	0x04, 0x44
        /*070e*/ 	.short	(.L_143 - .L_142)


	//   ....[0]....
.L_142:
        /*0710*/ 	.word	0x00000ad0
        /*0714*/ 	.word	0x0000fff0


	//   ....[1]....
        /*0718*/ 	.word	0x000144f0
        /*071c*/ 	.word	0x0000fff0


	//----- nvinfo : EIATTR_INT_WARP_WIDE_INSTR_OFFSETS
	.align		4
.L_143:
        /*0720*/ 	.byte	0x04, 0x31
        /*0722*/ 	.short	(.L_145 - .L_144)


	//   ....[0]....
.L_144:
        /*0724*/ 	.word	0x00000180


	//   ....[1]....
        /*0728*/ 	.word	0x00000220


	//   ....[2]....
        /*072c*/ 	.word	0x00000290


	//   ....[3]....
        /*0730*/ 	.word	0x000187a0


	//   ....[4]....
        /*0734*/ 	.word	0x00018830


	//   ....[5]....
        /*0738*/ 	.word	0x0001c370


	//   ....[6]....
        /*073c*/ 	.word	0x0001c400


	//----- nvinfo : EIATTR_COOP_GROUP_MASK_REGIDS
	.align		4
.L_145:
        /*0740*/ 	.byte	0x04, 0x29
        /*0742*/ 	.short	(.L_147 - .L_146)


	//   ....[0]....
.L_146:
        /*0744*/ 	.word	0xffffffff


	//   ....[1]....
        /*0748*/ 	.word	0xffffffff


	//   ....[2]....
        /*074c*/ 	.word	0xffffffff


	//   ....[3]....
        /*0750*/ 	.word	0xffffffff


	//   ....[4]....
        /*0754*/ 	.word	0xffffffff


	//   ....[5]....
        /*0758*/ 	.word	0xffffffff


	//   ....[6]....
        /*075c*/ 	.word	0xffffffff


	//   ....[7]....
        /*0760*/ 	.word	0xffffffff


	//   ....[8]....
        /*0764*/ 	.word	0xffffffff


	//   ....[9]....
        /*0768*/ 	.word	0xffffffff


	//   ....[10]....
        /*076c*/ 	.word	0xffffffff


	//   ....[11]....
        /*0770*/ 	.word	0xffffffff


	//   ....[12]....
        /*0774*/ 	.word	0xffffffff


	//   ....[13]....
        /*0778*/ 	.word	0xffffffff


	//   ....[14]....
        /*077c*/ 	.word	0xffffffff


	//   ....[15]....
        /*0780*/ 	.word	0xffffffff


	//   ....[16]....
        /*0784*/ 	.word	0xffffffff


	//   ....[17]....
        /*0788*/ 	.word	0xffffffff


	//   ....[18]....
        /*078c*/ 	.word	0xffffffff


	//   ....[19]....
        /*0790*/ 	.word	0xffffffff


	//   ....[20]....
        /*0794*/ 	.word	0xffffffff


	//   ....[21]....
        /*0798*/ 	.word	0xffffffff


	//   ....[22]....
        /*079c*/ 	.word	0xffffffff


	//   ....[23]....
        /*07a0*/ 	.word	0xffffffff


	//   ....[24]....
        /*07a4*/ 	.word	0xffffffff


	//   ....[25]....
        /*07a8*/ 	.word	0xffffffff


	//   ....[26]....
        /*07ac*/ 	.word	0xffffffff


	//   ....[27]....
        /*07b0*/ 	.word	0xffffffff


	//   ....[28]....
        /*07b4*/ 	.word	0xffffffff


	//   ....[29]....
        /*07b8*/ 	.word	0xffffffff


	//   ....[30]....
        /*07bc*/ 	.word	0xffffffff


	//   ....[31]....
        /*07c0*/ 	.word	0xffffffff


	//   ....[32]....
        /*07c4*/ 	.word	0xffffffff


	//   ....[33]....
        /*07c8*/ 	.word	0xffffffff


	//   ....[34]....
        /*07cc*/ 	.word	0xffffffff


	//   ....[35]....
        /*07d0*/ 	.word	0xffffffff


	//   ....[36]....
        /*07d4*/ 	.word	0xffffffff


	//   ....[37]....
        /*07d8*/ 	.word	0xffffffff


	//   ....[38]....
        /*07dc*/ 	.word	0xffffffff


	//   ....[39]....
        /*07e0*/ 	.word	0xffffffff


	//   ....[40]....
        /*07e4*/ 	.word	0xffffffff


	//   ....[41]....
        /*07e8*/ 	.word	0xffffffff


	//   ....[42]....
        /*07ec*/ 	.word	0xffffffff


	//   ....[43]....
        /*07f0*/ 	.word	0xffffffff


	//   ....[44]....
        /*07f4*/ 	.word	0xffffffff


	//   ....[45]....
        /*07f8*/ 	.word	0xffffffff


	//   ....[46]....
        /*07fc*/ 	.word	0xffffffff


	//   ....[47]....
        /*0800*/ 	.word	0xffffffff


	//   ....[48]....
        /*0804*/ 	.word	0xffffffff


	//   ....[49]....
        /*0808*/ 	.word	0xffffffff


	//   ....[50]....
        /*080c*/ 	.word	0xffffffff


	//   ....[51]....
        /*0810*/ 	.word	0xffffffff


	//   ....[52]....
        /*0814*/ 	.word	0xffffffff


	//   ....[53]....
        /*0818*/ 	.word	0xffffffff


	//   ....[54]....
        /*081c*/ 	.word	0xffffffff


	//   ....[55]....
        /*0820*/ 	.word	0xffffffff


	//   ....[56]....
        /*0824*/ 	.word	0xffffffff


	//   ....[57]....
        /*0828*/ 	.word	0xffffffff


	//   ....[58]....
        /*082c*/ 	.word	0xffffffff


	//   ....[59]....
        /*0830*/ 	.word	0xffffffff


	//   ....[60]....
        /*0834*/ 	.word	0xffffffff


	//   ....[61]....
        /*0838*/ 	.word	0xffffffff


	//   ....[62]....
        /*083c*/ 	.word	0xffffffff


	//   ....[63]....
        /*0840*/ 	.word	0xffffffff


	//   ....[64]....
        /*0844*/ 	.word	0xffffffff


	//   ....[65]....
        /*0848*/ 	.word	0xffffffff


	//   ....[66]....
        /*084c*/ 	.word	0xffffffff


	//   ....[67]....
        /*0850*/ 	.word	0xffffffff


	//   ....[68]....
        /*0854*/ 	.word	0xffffffff


	//   ....[69]....
        /*0858*/ 	.word	0xffffffff


	//   ....[70]....
        /*085c*/ 	.word	0xffffffff


	//   ....[71]....
        /*0860*/ 	.word	0xffffffff


	//   ....[72]....
        /*0864*/ 	.word	0xffffffff


	//   ....[73]....
        /*0868*/ 	.word	0xffffffff


	//   ....[74]....
        /*086c*/ 	.word	0xffffffff


	//   ....[75]....
        /*0870*/ 	.word	0xffffffff


	//   ....[76]....
        /*0874*/ 	.word	0xffffffff


	//   ....[77]....
        /*0878*/ 	.word	0xffffffff


	//   ....[78]....
        /*087c*/ 	.word	0xffffffff


	//   ....[79]....
        /*0880*/ 	.word	0xffffffff


	//   ....[80]....
        /*0884*/ 	.word	0xffffffff


	//   ....[81]....
        /*0888*/ 	.word	0xffffffff


	//   ....[82]....
        /*088c*/ 	.word	0xffffffff


	//   ....[83]....
        /*0890*/ 	.word	0xffffffff


	//   ....[84]....
        /*0894*/ 	.word	0xffffffff


	//   ....[85]....
        /*0898*/ 	.word	0xffffffff


	//   ....[86]....
        /*089c*/ 	.word	0xffffffff


	//   ....[87]....
        /*08a0*/ 	.word	0xffffffff


	//   ....[88]....
        /*08a4*/ 	.word	0xffffffff


	//   ....[89]....
        /*08a8*/ 	.word	0xffffffff


	//   ....[90]....
        /*08ac*/ 	.word	0x0500000f


	//   ....[91]....
        /*08b0*/ 	.word	0x0500000f


	//   ....[92]....
        /*08b4*/ 	.word	0x0500000f


	//   ....[93]....
        /*08b8*/ 	.word	0x0500000f


	//   ....[94]....
        /*08bc*/ 	.word	0x0500000f


	//   ....[95]....
        /*08c0*/ 	.word	0x0500000f


	//   ....[96]....
        /*08c4*/ 	.word	0x0500000f


	//   ....[97]....
        /*08c8*/ 	.word	0x0500000f


	//   ....[98]....
        /*08cc*/ 	.word	0x0500000f


	//   ....[99]....
        /*08d0*/ 	.word	0x0500000f


	//   ....[100]....
        /*08d4*/ 	.word	0x0500000f


	//   ....[101]....
        /*08d8*/ 	.word	0x0500000f


	//   ....[102]....
        /*08dc*/ 	.word	0x0500000f


	//   ....[103]....
        /*08e0*/ 	.word	0x0500000f


	//   ....[104]....
        /*08e4*/ 	.word	0x0500000f


	//   ....[105]....
        /*08e8*/ 	.word	0x0500000f


	//   ....[106]....
        /*08ec*/ 	.word	0x0500000f


	//   ....[107]....
        /*08f0*/ 	.word	0x0500000f


	//   ....[108]....
        /*08f4*/ 	.word	0x0500000f


	//   ....[109]....
        /*08f8*/ 	.word	0x0500000f


	//   ....[110]....
        /*08fc*/ 	.word	0x0500000f


	//   ....[111]....
        /*0900*/ 	.word	0x0500000f


	//   ....[112]....
        /*0904*/ 	.word	0x0500000f


	//   ....[113]....
        /*0908*/ 	.word	0x0500000f


	//   ....[114]....
        /*090c*/ 	.word	0x0500000f


	//   ....[115]....
        /*0910*/ 	.word	0x0500000f


	//   ....[116]....
        /*0914*/ 	.word	0x0500000f


	//   ....[117]....
        /*0918*/ 	.word	0x0500000f


	//   ....[118]....
        /*091c*/ 	.word	0x0500000f


	//   ....[119]....
        /*0920*/ 	.word	0x0500000f


	//   ....[120]....
        /*0924*/ 	.word	0x0500000f


	//   ....[121]....
        /*0928*/ 	.word	0x0500000f


	//   ....[122]....
        /*092c*/ 	.word	0x0500000f


	//   ....[123]....
        /*0930*/ 	.word	0x0500000f


	//   ....[124]....
        /*0934*/ 	.word	0x0500000f


	//   ....[125]....
        /*0938*/ 	.word	0x0500000f


	//   ....[126]....
        /*093c*/ 	.word	0x0500000f


	//   ....[127]....
        /*0940*/ 	.word	0x0500000f


	//   ....[128]....
        /*0944*/ 	.word	0x0500000f


	//   ....[129]....
        /*0948*/ 	.word	0x0500000f


	//   ....[130]....
        /*094c*/ 	.word	0x0500000f


	//   ....[131]....
        /*0950*/ 	.word	0x0500000f


	//   ....[132]....
        /*0954*/ 	.word	0x0500000f


	//   ....[133]....
        /*0958*/ 	.word	0x0500000f


	//   ....[134]....
        /*095c*/ 	.word	0x0500000f


	//----- nvinfo : EIATTR_COOP_GROUP_INSTR_OFFSETS
	.align		4
.L_147:
        /*0960*/ 	.byte	0x04, 0x28
        /*0962*/ 	.short	(.L_149 - .L_148)


	//   ....[0]....
.L_148:
        /*0964*/ 	.word	0x00000060


	//   ....[1]....
        /*0968*/ 	.word	0x00000190


	//   ....[2]....
        /*096c*/ 	.word	0x00000240


	//   ....[3]....
        /*0970*/ 	.word	0x00000400


	//   ....[4]....
        /*0974*/ 	.word	0x00000560


	//   ....[5]....
        /*0978*/ 	.word	0x00000680


	//   ....[6]....
        /*097c*/ 	.word	0x000007e0


	//   ....[7]....
        /*0980*/ 	.word	0x00006e60


	//   ....[8]....
        /*0984*/ 	.word	0x00007430


	//   ....[9]....
        /*0988*/ 	.word	0x00007440


	//   ....[10]....
        /*098c*/ 	.word	0x00007450


	//   ....[11]....
        /*0990*/ 	.word	0x00007460


	//   ....[12]....
        /*0994*/ 	.word	0x00008fe0


	//   ....[13]....
        /*0998*/ 	.word	0x00008ff0


	//   ....[14]....
        /*099c*/ 	.word	0x00009000


	//   ....[15]....
        /*09a0*/ 	.word	0x00009010


	//   ....[16]....
        /*09a4*/ 	.word	0x0000d440


	//   ....[17]....
        /*09a8*/ 	.word	0x0000d460


	//   ....[18]....
        /*09ac*/ 	.word	0x0000d860


	//   ....[19]....
        /*09b0*/ 	.word	0x0000d880


	//   ....[20]....
        /*09b4*/ 	.word	0x0000ec60


	//   ....[21]....
        /*09b8*/ 	.word	0x00011830


	//   ....[22]....
        /*09bc*/ 	.word	0x00011850


	//   ....[23]....
        /*09c0*/ 	.word	0x00011de0


	//   ....[24]....
        /*09c4*/ 	.word	0x00011e00


	//   ....[25]....
        /*09c8*/ 	.word	0x000136d0


	//   ....[26]....
        /*09cc*/ 	.word	0x00013b50


	//   ....[27]....
        /*09d0*/ 	.word	0x00013e50


	//   ....[28]....
        /*09d4*/ 	.word	0x00013e80


	//   ....[29]....
        /*09d8*/ 	.word	0x00013ec0


	//   ....[30]....
        /*09dc*/ 	.word	0x00014eb0


	//   ....[31]....
        /*09e0*/ 	.word	0x00014ee0


	//   ....[32]....
        /*09e4*/ 	.word	0x00014f20


	//   ....[33]....
        /*09e8*/ 	.word	0x00014f40


	//   ....[34]....
        /*09ec*/ 	.word	0x00015430


	//   ....[35]....
        /*09f0*/ 	.word	0x00015450


	//   ....[36]....
        /*09f4*/ 	.word	0x00015550


	//   ....[37]....
        /*09f8*/ 	.word	0x00015570


	//   ....[38]....
        /*09fc*/ 	.word	0x00015dc0


	//   ....[39]....
        /*0a00*/ 	.word	0x00015dd0


	//   ....[40]....
        /*0a04*/ 	.word	0x00015f30


	//   ....[41]....
        /*0a08*/ 	.word	0x00015f40


	//   ....[42]....
        /*0a0c*/ 	.word	0x000160e0


	//   ....[43]....
        /*0a10*/ 	.word	0x000162d0


	//   ....[44]....
        /*0a14*/ 	.word	0x00016300


	//   ....[45]....
        /*0a18*/ 	.word	0x00016330


	//   ....[46]....
        /*0a1c*/ 	.word	0x00016360


	//   ....[47]....
        /*0a20*/ 	.word	0x00016390


	//   ....[48]....
        /*0a24*/ 	.word	0x000163c0


	//   ....[49]....
        /*0a28*/ 	.word	0x00016530


	//   ....[50]....
        /*0a2c*/ 	.word	0x00016560


	//   ....[51]....
        /*0a30*/ 	.word	0x00016590


	//   ....[52]....
        /*0a34*/ 	.word	0x000165c0


	//   ....[53]....
        /*0a38*/ 	.word	0x000165f0


	//   ....[54]....
        /*0a3c*/ 	.word	0x00016620


	//   ....[55]....
        /*0a40*/ 	.word	0x000166b0


	//   ....[56]....
        /*0a44*/ 	.word	0x000166e0


	//   ....[57]....
        /*0a48*/ 	.word	0x00016760


	//   ....[58]....
        /*0a4c*/ 	.word	0x000172e0


	//   ....[59]....
        /*0a50*/ 	.word	0x00018d60


	//   ....[60]....
        /*0a54*/ 	.word	0x00019a90


	//   ....[61]....
        /*0a58*/ 	.word	0x00019ab0


	//   ....[62]....
        /*0a5c*/ 	.word	0x00019b70


	//   ....[63]....
        /*0a60*/ 	.word	0x00019b90


	//   ....[64]....
        /*0a64*/ 	.word	0x00019c30


	//   ....[65]....
        /*0a68*/ 	.word	0x00019c50


	//   ....[66]....
        /*0a6c*/ 	.word	0x00019c60


	//   ....[67]....
        /*0a70*/ 	.word	0x00019cf0


	//   ....[68]....
        /*0a74*/ 	.word	0x00019d10


	//   ....[69]....
        /*0a78*/ 	.word	0x00019d80


	//   ....[70]....
        /*0a7c*/ 	.word	0x00019dc0


	//   ....[71]....
        /*0a80*/ 	.word	0x00019e30


	//   ....[72]....
        /*0a84*/ 	.word	0x0001caa0


	//   ....[73]....
        /*0a88*/ 	.word	0x0001cad0


	//   ....[74]....
        /*0a8c*/ 	.word	0x0001cb10


	//   ....[75]....
        /*0a90*/ 	.word	0x0001cb40


	//   ....[76]....
        /*0a94*/ 	.word	0x0001cb70


	//   ....[77]....
        /*0a98*/ 	.word	0x0001cba0


	//   ....[78]....
        /*0a9c*/ 	.word	0x0001cbd0


	//   ....[79]....
        /*0aa0*/ 	.word	0x0001cc00


	//   ....[80]....
        /*0aa4*/ 	.word	0x0001cd80


	//   ....[81]....
        /*0aa8*/ 	.word	0x0001cdb0


	//   ....[82]....
        /*0aac*/ 	.word	0x0001cde0


	//   ....[83]....
        /*0ab0*/ 	.word	0x0001ce10


	//   ....[84]....
        /*0ab4*/ 	.word	0x0001ce40


	//   ....[85]....
        /*0ab8*/ 	.word	0x0001ce70


	//   ....[86]....
        /*0abc*/ 	.word	0x0001cf30


	//   ....[87]....
        /*0ac0*/ 	.word	0x0001cf50


	//   ....[88]....
        /*0ac4*/ 	.word	0x0001cfc0


	//   ....[89]....
        /*0ac8*/ 	.word	0x0001d430


	//   ....[90]....
        /*0acc*/ 	.word	0x0001d890


	//   ....[91]....
        /*0ad0*/ 	.word	0x0001d940


	//   ....[92]....
        /*0ad4*/ 	.word	0x0001d9d0


	//   ....[93]....
        /*0ad8*/ 	.word	0x0001da20


	//   ....[94]....
        /*0adc*/ 	.word	0x0001da70


	//   ....[95]....
        /*0ae0*/ 	.word	0x0001db50


	//   ....[96]....
        /*0ae4*/ 	.word	0x0001dbe0


	//   ....[97]....
        /*0ae8*/ 	.word	0x0001dc40


	//   ....[98]....
        /*0aec*/ 	.word	0x0001dca0


	//   ....[99]....
        /*0af0*/ 	.word	0x0001deb0


	//   ....[100]....
        /*0af4*/ 	.word	0x0001df00


	//   ....[101]....
        /*0af8*/ 	.word	0x0001df90


	//   ....[102]....
        /*0afc*/ 	.word	0x0001e020


	//   ....[103]....
        /*0b00*/ 	.word	0x0001e0e0


	//   ....[104]....
        /*0b04*/ 	.word	0x0001e3c0


	//   ....[105]....
        /*0b08*/ 	.word	0x0001e570


	//   ....[106]....
        /*0b0c*/ 	.word	0x0001e5c0


	//   ....[107]....
        /*0b10*/ 	.word	0x0001e620


	//   ....[108]....
        /*0b14*/ 	.word	0x0001e730


	//   ....[109]....
        /*0b18*/ 	.word	0x0001e790


	//   ....[110]....
        /*0b1c*/ 	.word	0x0001e8b0


	//   ....[111]....
        /*0b20*/ 	.word	0x0001e910


	//   ....[112]....
        /*0b24*/ 	.word	0x0001e9b0


	//   ....[113]....
        /*0b28*/ 	.word	0x0001ea80


	//   ....[114]....
        /*0b2c*/ 	.word	0x0001eb00


	//   ....[115]....
        /*0b30*/ 	.word	0x0001ebc0


	//   ....[116]....
        /*0b34*/ 	.word	0x0001ec40


	//   ....[117]....
        /*0b38*/ 	.word	0x0001eff0


	//   ....[118]....
        /*0b3c*/ 	.word	0x0001f090


	//   ....[119]....
        /*0b40*/ 	.word	0x0001f1b0


	//   ....[120]....
        /*0b44*/ 	.word	0x0001f220


	//   ....[121]....
        /*0b48*/ 	.word	0x0001f290


	//   ....[122]....
        /*0b4c*/ 	.word	0x0001f300


	//   ....[123]....
        /*0b50*/ 	.word	0x0001f370


	//   ....[124]....
        /*0b54*/ 	.word	0x0001f3f0


	//   ....[125]....
        /*0b58*/ 	.word	0x0001f480


	//   ....[126]....
        /*0b5c*/ 	.word	0x0001f510


	//   ....[127]....
        /*0b60*/ 	.word	0x0001f580


	//   ....[128]....
        /*0b64*/ 	.word	0x0001f5f0


	//   ....[129]....
        /*0b68*/ 	.word	0x0001f660


	//   ....[130]....
        /*0b6c*/ 	.word	0x0001f6e0


	//   ....[131]....
        /*0b70*/ 	.word	0x0001f750


	//   ....[132]....
        /*0b74*/ 	.word	0x0001f7f0


	//   ....[133]....
        /*0b78*/ 	.word	0x0001f880


	//   ....[134]....
        /*0b7c*/ 	.word	0x0001f9a0


	//----- nvinfo : EIATTR_REG_RECONFIG
	.align		4
.L_149:
        /*0b80*/ 	.byte	0x01, 0x54
	.zero		2


	//----- nvinfo : EIATTR_SYSCALL_OFFSETS
	.align		4
        /*0b84*/ 	.byte	0x04, 0x46
        /*0b86*/ 	.short	(.L_151 - .L_150)


	//   ....[0]....
.L_150:
        /*0b88*/ 	.word	0x00001bc0


	//   ....[1]....
        /*0b8c*/ 	.word	0x00001d10


	//   ....[2]....
        /*0b90*/ 	.word	0x00007030


	//   ....[3]....
        /*0b94*/ 	.word	0x000073b0


	//   ....[4]....
        /*0b98*/ 	.word	0x00018990


	//   ....[5]....
        /*0b9c*/ 	.word	0x00018ae0


	//   ....[6]....
        /*0ba0*/ 	.word	0x00018be0


	//   ....[7]....
        /*0ba4*/ 	.word	0x00019510


	//----- nvinfo : EIATTR_MBARRIER_INSTR_OFFSETS
	.align		4
.L_151:
        /*0ba8*/ 	.byte	0x04, 0x39
        /*0baa*/ 	.short	(.L_153 - .L_152)


	//   ....[0]....
.L_152:
        /*0bac*/ 	.word	0x000002b0
        /*0bb0*/ 	.word	0x000000ff
        /*0bb4*/ 	.word	0x00031c00
        /*0bb8*/ 	.short	0x0100
        /*0bba*/ 	.byte	0x08
	.zero		1


	//   ....[1]....
        /*0bbc*/ 	.word	0x000002c0
        /*0bc0*/ 	.word	0x000000ff
        /*0bc4*/ 	.word	0x00031c20
        /*0bc8*/ 	.short	0x0100
        /*0bca*/ 	.byte	0x08
	.zero		1


	//   ....[2]....
        /*0bcc*/ 	.word	0x000003b0
        /*0bd0*/ 	.word	0x000000ff
        /*0bd4*/ 	.word	0x00031c30
        /*0bd8*/ 	.short	0x0100
        /*0bda*/ 	.byte	0x08
	.zero		1


	//   ....[3]....
        /*0bdc*/ 	.word	0x000003c0
        /*0be0*/ 	.word	0x000000ff
        /*0be4*/ 	.word	0x00031c40
        /*0be8*/ 	.short	0x0100
        /*0bea*/ 	.byte	0x08
	.zero		1


	//   ....[4]....
        /*0bec*/ 	.word	0x000003d0
        /*0bf0*/ 	.word	0x000000ff
        /*0bf4*/ 	.word	0x00031c38
        /*0bf8*/ 	.short	0x0100
        /*0bfa*/ 	.byte	0x08
	.zero		1


	//   ....[5]....
        /*0bfc*/ 	.word	0x000003e0
        /*0c00*/ 	.word	0x000000ff
        /*0c04*/ 	.word	0x00031c48
        /*0c08*/ 	.short	0x0100
        /*0c0a*/ 	.byte	0x08
	.zero		1


	//   ....[6]....
        /*0c0c*/ 	.word	0x00000510
        /*0c10*/ 	.word	0x000000ff
        /*0c14*/ 	.word	0x00031c50
        /*0c18*/ 	.short	0x0100
        /*0c1a*/ 	.byte	0x08
	.zero		1


	//   ....[7]....
        /*0c1c*/ 	.word	0x00000520
        /*0c20*/ 	.word	0x000000ff
        /*0c24*/ 	.word	0x00031c60
        /*0c28*/ 	.short	0x0100
        /*0c2a*/ 	.byte	0x08
	.zero		1


	//   ....[8]....
        /*0c2c*/ 	.word	0x00000530
        /*0c30*/ 	.word	0x000000ff
        /*0c34*/ 	.word	0x00031c58
        /*0c38*/ 	.short	0x0100
        /*0c3a*/ 	.byte	0x08
	.zero		1


	//   ....[9]....
        /*0c3c*/ 	.word	0x00000540
        /*0c40*/ 	.word	0x000000ff
        /*0c44*/ 	.word	0x00031c68
        /*0c48*/ 	.short	0x0100
        /*0c4a*/ 	.byte	0x08
	.zero		1


	//   ....[10]....
        /*0c4c*/ 	.word	0x00000630
        /*0c50*/ 	.word	0x000000ff
        /*0c54*/ 	.word	0x00031c70
        /*0c58*/ 	.short	0x0100
        /*0c5a*/ 	.byte	0x06
	.zero		1


	//   ....[11]....
        /*0c5c*/ 	.word	0x00000640
        /*0c60*/ 	.word	0x000000ff
        /*0c64*/ 	.word	0x00031c80
        /*0c68*/ 	.short	0x0100
        /*0c6a*/ 	.byte	0x06
	.zero		1


	//   ....[12]....
        /*0c6c*/ 	.word	0x00000650
        /*0c70*/ 	.word	0x000000ff
        /*0c74*/ 	.word	0x00031c78
        /*0c78*/ 	.short	0x0100
        /*0c7a*/ 	.byte	0x06
	.zero		1


	//   ....[13]....
        /*0c7c*/ 	.word	0x00000660
        /*0c80*/ 	.word	0x000000ff
        /*0c84*/ 	.word	0x00031c88
        /*0c88*/ 	.short	0x0100
        /*0c8a*/ 	.byte	0x06
	.zero		1


	//   ....[14]....
        /*0c8c*/ 	.word	0x00000790
        /*0c90*/ 	.word	0x000000ff
        /*0c94*/ 	.word	0x00031c90
        /*0c98*/ 	.short	0x0100
        /*0c9a*/ 	.byte	0x08
	.zero		1


	//   ....[15]....
        /*0c9c*/ 	.word	0x000007a0
        /*0ca0*/ 	.word	0x000000ff
        /*0ca4*/ 	.word	0x00031ca0
        /*0ca8*/ 	.short	0x0100
        /*0caa*/ 	.byte	0x08
	.zero		1


	//   ....[16]....
        /*0cac*/ 	.word	0x000007b0
        /*0cb0*/ 	.word	0x000000ff
        /*0cb4*/ 	.word	0x00031c98
        /*0cb8*/ 	.short	0x0100
        /*0cba*/ 	.byte	0x08
	.zero		1


	//   ....[17]....
        /*0cbc*/ 	.word	0x000007c0
        /*0cc0*/ 	.word	0x000000ff
        /*0cc4*/ 	.word	0x00031ca8
        /*0cc8*/ 	.short	0x0100
        /*0cca*/ 	.byte	0x08
	.zero		1


	//   ....[18]....
        /*0ccc*/ 	.word	0x000008f0
        /*0cd0*/ 	.word	0x000000ff
        /*0cd4*/ 	.word	0x00031cb0
        /*0cd8*/ 	.short	0x0100
        /*0cda*/ 	.byte	0x08
	.zero		1


	//   ....[19]....
        /*0cdc*/ 	.word	0x00000900
        /*0ce0*/ 	.word	0x000000ff
        /*0ce4*/ 	.word	0x00031cc0
        /*0ce8*/ 	.short	0x0100
        /*0cea*/ 	.byte	0x08
	.zero		1


	//   ....[20]....
        /*0cec*/ 	.word	0x00000910
        /*0cf0*/ 	.word	0x000000ff
        /*0cf4*/ 	.word	0x00031cb8
        /*0cf8*/ 	.short	0x0100
        /*0cfa*/ 	.byte	0x08
	.zero		1


	//   ....[21]....
        /*0cfc*/ 	.word	0x00000920
        /*0d00*/ 	.word	0x000000ff
        /*0d04*/ 	.word	0x00031cc8
        /*0d08*/ 	.short	0x0100
        /*0d0a*/ 	.byte	0x08
	.zero		1


	//   ....[22]....
        /*0d0c*/ 	.word	0x00003140
        /*0d10*/ 	.word	0x00000015
        /*0d14*/ 	.word	0x00031c90
        /*0d18*/ 	.short	0x010a
        /*0d1a*/ 	.byte	0x3f
	.zero		1


	//   ....[23]....
        /*0d1c*/ 	.word	0x00004b40
        /*0d20*/ 	.word	0x00000015
        /*0d24*/ 	.word	0x00031c90
        /*0d28*/ 	.short	0x010a
        /*0d2a*/ 	.byte	0x3f
	.zero		1


	//   ....[24]....
        /*0d2c*/ 	.word	0x00006540
        /*0d30*/ 	.word	0x00000015
        /*0d34*/ 	.word	0x00031c90
        /*0d38*/ 	.short	0x010a
        /*0d3a*/ 	.byte	0x3f
	.zero		1


	//   ....[25]....
        /*0d3c*/ 	.word	0x000067b0
        /*0d40*/ 	.word	0x00000020
        /*0d44*/ 	.word	0x00000000
        /*0d48*/ 	.short	0x0101
        /*0d4a*/ 	.byte	0x3f
	.zero		1


	//   ....[26]....
        /*0d4c*/ 	.word	0x000067f0
        /*0d50*/ 	.word	0x00000015
        /*0d54*/ 	.word	0x00031cb0
        /*0d58*/ 	.short	0x010a
        /*0d5a*/ 	.byte	0x3f
	.zero		1


	//   ....[27]....
        /*0d5c*/ 	.word	0x00006b30
        /*0d60*/ 	.word	0x00000015
        /*0d64*/ 	.word	0x00000000
        /*0d68*/ 	.short	0x0101
        /*0d6a*/ 	.byte	0x3f
	.zero		1


	//   ....[28]....
        /*0d6c*/ 	.word	0x000070d0
        /*0d70*/ 	.word	0x00000010
        /*0d74*/ 	.word	0x00031c00
        /*0d78*/ 	.short	0x010a
        /*0d7a*/ 	.byte	0x3f
	.zero		1


	//   ....[29]....
        /*0d7c*/ 	.word	0x00007120
        /*0d80*/ 	.word	0x00000010
        /*0d84*/ 	.word	0x00031c00
        /*0d88*/ 	.short	0x010a
        /*0d8a*/ 	.byte	0x3f
	.zero		1


	//   ....[30]....
        /*0d8c*/ 	.word	0x00007ba0
        /*0d90*/ 	.word	0x00000010
        /*0d94*/ 	.word	0x00031c00
        /*0d98*/ 	.short	0x010a
        /*0d9a*/ 	.byte	0x3f
	.zero		1


	//   ....[31]....
        /*0d9c*/ 	.word	0x000094c0
        /*0da0*/ 	.word	0x00000010
        /*0da4*/ 	.word	0x00031c00
        /*0da8*/ 	.short	0x010a
        /*0daa*/ 	.byte	0x3f
	.zero		1


	//   ....[32]....
        /*0dac*/ 	.word	0x0000ab60
        /*0db0*/ 	.word	0x00000000
        /*0db4*/ 	.word	0x00031c30
        /*0db8*/ 	.short	0x010a
        /*0dba*/ 	.byte	0x3f
	.zero		1


	//   ....[33]....
        /*0dbc*/ 	.word	0x0000ac30
        /*0dc0*/ 	.word	0x00000000
        /*0dc4*/ 	.word	0x00031c30
        /*0dc8*/ 	.short	0x010a
        /*0dca*/ 	.byte	0x3f
	.zero		1


	//   ....[34]....
        /*0dcc*/ 	.word	0x0000dde0
        /*0dd0*/ 	.word	0x00000000
        /*0dd4*/ 	.word	0x00000000
        /*0dd8*/ 	.short	0x0101
        /*0dda*/ 	.byte	0x3f
	.zero		1


	//   ....[35]....
        /*0ddc*/ 	.word	0x0000ef40
        /*0de0*/ 	.word	0x0000000e
        /*0de4*/ 	.word	0x00031c30
        /*0de8*/ 	.short	0x010a
        /*0dea*/ 	.byte	0x3f
	.zero		1


	//   ....[36]....
        /*0dec*/ 	.word	0x0000ef90
        /*0df0*/ 	.word	0x0000000e
        /*0df4*/ 	.word	0x00031c30
        /*0df8*/ 	.short	0x010a
        /*0dfa*/ 	.byte	0x3f
	.zero		1


	//   ....[37]....
        /*0dfc*/ 	.word	0x00011540
        /*0e00*/ 	.word	0x0000000f
        /*0e04*/ 	.word	0x00031c50
        /*0e08*/ 	.short	0x010a
        /*0e0a*/ 	.byte	0x3f
	.zero		1


	//   ....[38]....
        /*0e0c*/ 	.word	0x00011590
        /*0e10*/ 	.word	0x0000000f
        /*0e14*/ 	.word	0x00031c50
        /*0e18*/ 	.short	0x010a
        /*0e1a*/ 	.byte	0x3f
	.zero		1


	//   ....[39]....
        /*0e1c*/ 	.word	0x000127f0
        /*0e20*/ 	.word	0x0000004c
        /*0e24*/ 	.word	0x00000000
        /*0e28*/ 	.short	0x0101
        /*0e2a*/ 	.byte	0x3f
	.zero		1


	//   ....[40]....
        /*0e2c*/ 	.word	0x00012860
        /*0e30*/ 	.word	0x0000004b
        /*0e34*/ 	.word	0x00000000
        /*0e38*/ 	.short	0x0101
        /*0e3a*/ 	.byte	0x3f
	.zero		1


	//   ....[41]....
        /*0e3c*/ 	.word	0x00013760
        /*0e40*/ 	.word	0x00000009
        /*0e44*/ 	.word	0x00031c50
        /*0e48*/ 	.short	0x010a
        /*0e4a*/ 	.byte	0x3f
	.zero		1


	//   ....[42]....
        /*0e4c*/ 	.word	0x00013810
        /*0e50*/ 	.word	0x00000009
        /*0e54*/ 	.word	0x00031c50
        /*0e58*/ 	.short	0x010a
        /*0e5a*/ 	.byte	0x3f
	.zero		1


	//   ....[43]....
        /*0e5c*/ 	.word	0x00014180
        /*0e60*/ 	.word	0x00000008
        /*0e64*/ 	.word	0x00000000
        /*0e68*/ 	.short	0x0101
        /*0e6a*/ 	.byte	0x3f
	.zero		1


	//   ....[44]....
        /*0e6c*/ 	.word	0x00015440
        /*0e70*/ 	.word	0x00000000
        /*0e74*/ 	.word	0x00000000
        /*0e78*/ 	.short	0x0101
        /*0e7a*/ 	.byte	0x3f
	.zero		1


	//   ....[45]....
        /*0e7c*/ 	.word	0x000173c0
        /*0e80*/ 	.word	0x00000016
        /*0e84*/ 	.word	0x00031c20
        /*0e88*/ 	.short	0x010a
        /*0e8a*/ 	.byte	0x3f
	.zero		1


	//   ....[46]....
        /*0e8c*/ 	.word	0x00017480
        /*0e90*/ 	.word	0x00000008
        /*0e94*/ 	.word	0x00031ca0
        /*0e98*/ 	.short	0x010a
        /*0e9a*/ 	.byte	0x3f
	.zero		1


	//   ....[47]....
        /*0e9c*/ 	.word	0x000178b0
        /*0ea0*/ 	.word	0x00000008
        /*0ea4*/ 	.word	0x00031cc0
        /*0ea8*/ 	.short	0x010a
        /*0eaa*/ 	.byte	0x3f
	.zero		1


	//   ....[48]....
        /*0eac*/ 	.word	0x00017e10
        /*0eb0*/ 	.word	0x00000008
        /*0eb4*/ 	.word	0x00031ca0
        /*0eb8*/ 	.short	0x010a
        /*0eba*/ 	.byte	0x3f
	.zero		1


	//   ....[49]....
        /*0ebc*/ 	.word	0x00018230
        /*0ec0*/ 	.word	0x00000008
        /*0ec4*/ 	.word	0x00031cc0
        /*0ec8*/ 	.short	0x010a
        /*0eca*/ 	.byte	0x3f
	.zero		1


	//   ....[50]....
        /*0ecc*/ 	.word	0x00018fa0
        /*0ed0*/ 	.word	0x00000000
        /*0ed4*/ 	.word	0x00031c40
        /*0ed8*/ 	.short	0x010a
        /*0eda*/ 	.byte	0x3f
	.zero		1


	//   ....[51]....
        /*0edc*/ 	.word	0x00019f00
        /*0ee0*/ 	.word	0x00000016
        /*0ee4*/ 	.word	0x00031c00
        /*0ee8*/ 	.short	0x0107
        /*0eea*/ 	.byte	0x3f
	.zero		1


	//   ....[52]....
        /*0eec*/ 	.word	0x00019ff0
        /*0ef0*/ 	.word	0x00000016
        /*0ef4*/ 	.word	0x00031c00
        /*0ef8*/ 	.short	0x0101
        /*0efa*/ 	.byte	0x3f
	.zero		1


	//   ....[53]....
        /*0efc*/ 	.word	0x0001a010
        /*0f00*/ 	.word	0x00000016
        /*0f04*/ 	.word	0x00031c20
        /*0f08*/ 	.short	0x010a
        /*0f0a*/ 	.byte	0x3f
	.zero		1


	//   ....[54]....
        /*0f0c*/ 	.word	0x0001a350
        /*0f10*/ 	.word	0x00000003
        /*0f14*/ 	.word	0x00031c40
        /*0f18*/ 	.short	0x010a
        /*0f1a*/ 	.byte	0x3f
	.zero		1


	//   ....[55]....
        /*0f1c*/ 	.word	0x0001a7d0
        /*0f20*/ 	.word	0x00000003
        /*0f24*/ 	.word	0x00000060
        /*0f28*/ 	.short	0x010a
        /*0f2a*/ 	.byte	0x3f
	.zero		1


	//   ....[56]....
        /*0f2c*/ 	.word	0x0001af10
        /*0f30*/ 	.word	0x00000003
        /*0f34*/ 	.word	0x00031c40
        /*0f38*/ 	.short	0x010a
        /*0f3a*/ 	.byte	0x3f
	.zero		1


	//   ....[57]....
        /*0f3c*/ 	.word	0x0001b390
        /*0f40*/ 	.word	0x0000000c
        /*0f44*/ 	.word	0x00000060
        /*0f48*/ 	.short	0x010a
        /*0f4a*/ 	.byte	0x3f
	.zero		1


	//   ....[58]....
        /*0f4c*/ 	.word	0x0001ba00
        /*0f50*/ 	.word	0x00000002
        /*0f54*/ 	.word	0x00031c40
        /*0f58*/ 	.short	0x010a
        /*0f5a*/ 	.byte	0x3f
	.zero		1


	//   ....[59]....
        /*0f5c*/ 	.word	0x0001be90
        /*0f60*/ 	.word	0x00000007
        /*0f64*/ 	.word	0x00000060
        /*0f68*/ 	.short	0x010a
        /*0f6a*/ 	.byte	0x3f
	.zero		1


	//   ....[60]....
        /*0f6c*/ 	.word	0x0001c4b0
        /*0f70*/ 	.word	0x00000003
        /*0f74*/ 	.word	0x00031c60
        /*0f78*/ 	.short	0x010a
        /*0f7a*/ 	.byte	0x3f
	.zero		1


	//   ....[61]....
        /*0f7c*/ 	.word	0x0001d3b0
        /*0f80*/ 	.word	0x00000009
        /*0f84*/ 	.word	0x00031c20
        /*0f88*/ 	.short	0x010a
        /*0f8a*/ 	.byte	0x3f
	.zero		1


	//   ....[62]....
        /*0f8c*/ 	.word	0x0001d540
        /*0f90*/ 	.word	0x00000005
        /*0f94*/ 	.word	0x00000000
        /*0f98*/ 	.short	0x010a
        /*0f9a*/ 	.byte	0x3f
	.zero		1


	//   ....[63]....
        /*0f9c*/ 	.word	0x0001d5b0
        /*0fa0*/ 	.word	0x00000003
        /*0fa4*/ 	.word	0x00000000
        /*0fa8*/ 	.short	0x010a
        /*0faa*/ 	.byte	0x3f
	.zero		1


	//   ....[64]....
        /*0fac*/ 	.word	0x0001d610
        /*0fb0*/ 	.word	0x00000017
        /*0fb4*/ 	.word	0x00000000
        /*0fb8*/ 	.short	0x010a
        /*0fba*/ 	.byte	0x3f
	.zero		1


	//   ....[65]....
        /*0fbc*/ 	.word	0x0001d640
        /*0fc0*/ 	.word	0x00000007
        /*0fc4*/ 	.word	0x00000000
        /*0fc8*/ 	.short	0x010a
        /*0fca*/ 	.byte	0x3f
	.zero		1


	//   ....[66]....
        /*0fcc*/ 	.word	0x0001d6a0
        /*0fd0*/ 	.word	0x00000015
        /*0fd4*/ 	.word	0x00031c90
        /*0fd8*/ 	.short	0x010a
        /*0fda*/ 	.byte	0x3f
	.zero		1


	//   ....[67]....
        /*0fdc*/ 	.word	0x0001d6f0
        /*0fe0*/ 	.word	0x00000015
        /*0fe4*/ 	.word	0x00031c90
        /*0fe8*/ 	.short	0x010a
        /*0fea*/ 	.byte	0x3f
	.zero		1


	//   ....[68]....
        /*0fec*/ 	.word	0x0001d740
        /*0ff0*/ 	.word	0x00000015
        /*0ff4*/ 	.word	0x00031c90
        /*0ff8*/ 	.short	0x010a
        /*0ffa*/ 	.byte	0x3f
	.zero		1


	//   ....[69]....
        /*0ffc*/ 	.word	0x0001d790
        /*1000*/ 	.word	0x00000015
        /*1004*/ 	.word	0x00031cb0
        /*1008*/ 	.short	0x010a
        /*100a*/ 	.byte	0x3f
	.zero		1


	//   ....[70]....
        /*100c*/ 	.word	0x0001daa0
        /*1010*/ 	.word	0x00000010
        /*1014*/ 	.word	0x00031c00
        /*1018*/ 	.short	0x010a
        /*101a*/ 	.byte	0x3f
	.zero		1


	//   ....[71]....
        /*101c*/ 	.word	0x0001dcd0
        /*1020*/ 	.word	0x00000010
        /*1024*/ 	.word	0x00031c00
        /*1028*/ 	.short	0x010a
        /*102a*/ 	.byte	0x3f
	.zero		1


	//   ....[72]....
        /*102c*/ 	.word	0x0001dd20
        /*1030*/ 	.word	0x00000000
        /*1034*/ 	.word	0x00031c30
        /*1038*/ 	.short	0x010a
        /*103a*/ 	.byte	0x3f
	.zero		1


	//   ....[73]....
        /*103c*/ 	.word	0x0001dd70
        /*1040*/ 	.word	0x0000000e
        /*1044*/ 	.word	0x00031c30
        /*1048*/ 	.short	0x010a
        /*104a*/ 	.byte	0x3f
	.zero		1


	//   ....[74]....
        /*104c*/ 	.word	0x0001ddc0
        /*1050*/ 	.word	0x0000000f
        /*1054*/ 	.word	0x00031c50
        /*1058*/ 	.short	0x010a
        /*105a*/ 	.byte	0x3f
	.zero		1


	//   ....[75]....
        /*105c*/ 	.word	0x0001de10
        /*1060*/ 	.word	0x00000009
        /*1064*/ 	.word	0x00031c50
        /*1068*/ 	.short	0x010a
        /*106a*/ 	.byte	0x3f
	.zero		1


	//   ....[76]....
        /*106c*/ 	.word	0x0001e1a0
        /*1070*/ 	.word	0x00000016
        /*1074*/ 	.word	0x00031c20
        /*1078*/ 	.short	0x010a
        /*107a*/ 	.byte	0x3f
	.zero		1


	//   ....[77]....
        /*107c*/ 	.word	0x0001e1f0
        /*1080*/ 	.word	0x00000008
        /*1084*/ 	.word	0x00031ca0
        /*1088*/ 	.short	0x010a
        /*108a*/ 	.byte	0x3f
	.zero		1


	//   ....[78]....
        /*108c*/ 	.word	0x0001e240
        /*1090*/ 	.word	0x00000008
        /*1094*/ 	.word	0x00031cc0
        /*1098*/ 	.short	0x010a
        /*109a*/ 	.byte	0x3f
	.zero		1


	//   ....[79]....
        /*109c*/ 	.word	0x0001e290
        /*10a0*/ 	.word	0x00000008
        /*10a4*/ 	.word	0x00031ca0
        /*10a8*/ 	.short	0x010a
        /*10aa*/ 	.byte	0x3f
	.zero		1


	//   ....[80]....
        /*10ac*/ 	.word	0x0001e2e0
        /*10b0*/ 	.word	0x00000008
        /*10b4*/ 	.word	0x00031cc0
        /*10b8*/ 	.short	0x010a
        /*10ba*/ 	.byte	0x3f
	.zero		1


	//   ....[81]....
        /*10bc*/ 	.word	0x0001e480
        /*10c0*/ 	.word	0x00000000
        /*10c4*/ 	.word	0x00031c40
        /*10c8*/ 	.short	0x010a
        /*10ca*/ 	.byte	0x3f
	.zero		1


	//   ....[82]....
        /*10cc*/ 	.word	0x0001ed10
        /*10d0*/ 	.word	0x00000016
        /*10d4*/ 	.word	0x00031c20
        /*10d8*/ 	.short	0x010a
        /*10da*/ 	.byte	0x3f
	.zero		1


	//   ....[83]....
        /*10dc*/ 	.word	0x0001ed60
        /*10e0*/ 	.word	0x00000003
        /*10e4*/ 	.word	0x00031c40
        /*10e8*/ 	.short	0x010a
        /*10ea*/ 	.byte	0x3f
	.zero		1


	//   ....[84]....
        /*10ec*/ 	.word	0x0001edb0
        /*10f0*/ 	.word	0x00000003
        /*10f4*/ 	.word	0x00000060
        /*10f8*/ 	.short	0x010a
        /*10fa*/ 	.byte	0x3f
	.zero		1


	//   ....[85]....
        /*10fc*/ 	.word	0x0001ee00
        /*1100*/ 	.word	0x00000003
        /*1104*/ 	.word	0x00031c40
        /*1108*/ 	.short	0x010a
        /*110a*/ 	.byte	0x3f
	.zero		1


	//   ....[86]....
        /*110c*/ 	.word	0x0001ee50
        /*1110*/ 	.word	0x0000000c
        /*1114*/ 	.word	0x00000060
        /*1118*/ 	.short	0x010a
        /*111a*/ 	.byte	0x3f
	.zero		1


	//   ....[87]....
        /*111c*/ 	.word	0x0001eea0
        /*1120*/ 	.word	0x00000002
        /*1124*/ 	.word	0x00031c40
        /*1128*/ 	.short	0x010a
        /*112a*/ 	.byte	0x3f
	.zero		1


	//   ....[88]....
        /*112c*/ 	.word	0x0001eef0
        /*1130*/ 	.word	0x00000007
        /*1134*/ 	.word	0x00000060
        /*1138*/ 	.short	0x010a
        /*113a*/ 	.byte	0x3f
	.zero		1


	//   ....[89]....
        /*113c*/ 	.word	0x0001ef40
        /*1140*/ 	.word	0x00000003
        /*1144*/ 	.word	0x00031c60
        /*1148*/ 	.short	0x010a
        /*114a*/ 	.byte	0x3f
	.zero		1


	//   ....[90]....
        /*114c*/ 	.word	0x0001f8c0
        /*1150*/ 	.word	0x00000009
        /*1154*/ 	.word	0x00031c20
        /*1158*/ 	.short	0x010a
        /*115a*/ 	.byte	0x3f
	.zero		1


	//   ....[91]....
        /*115c*/ 	.word	0x0001fa60
        /*1160*/ 	.word	0x00000005
        /*1164*/ 	.word	0x00000000
        /*1168*/ 	.short	0x010a
        /*116a*/ 	.byte	0x3f
	.zero		1


	//   ....[92]....
        /*116c*/ 	.word	0x0001fab0
        /*1170*/ 	.word	0x00000003
        /*1174*/ 	.word	0x00000000
        /*1178*/ 	.short	0x010a
        /*117a*/ 	.byte	0x3f
	.zero		1


	//   ....[93]....
        /*117c*/ 	.word	0x0001fb00
        /*1180*/ 	.word	0x00000017
        /*1184*/ 	.word	0x00000000
        /*1188*/ 	.short	0x010a
        /*118a*/ 	.byte	0x3f
	.zero		1


	//----- nvinfo : EIATTR_NUM_MBARRIERS
	.align		4
.L_153:
        /*118c*/ 	.byte	0x03, 0x38
        /*118e*/ 	.short	0x0016


	//----- nvinfo : EIATTR_EXIT_INSTR_OFFSETS
	.align		4
        /*1190*/ 	.byte	0x04, 0x1c
        /*1192*/ 	.short	(.L_155 - .L_154)


	//   ....[0]....
.L_154:
        /*1194*/ 	.word	0x0001d690


	//----- nvinfo : EIATTR_MAX_THREADS
	.align		4
.L_155:
        /*1198*/ 	.byte	0x04, 0x05
        /*119a*/ 	.short	(.L_157 - .L_156)
.L_156:
        /*119c*/ 	.word	0x00000200
        /*11a0*/ 	.word	0x00000001
        /*11a4*/ 	.word	0x00000001


	//----- nvinfo : EIATTR_CRS_STACK_SIZE
	.align		4
.L_157:
        /*11a8*/ 	.byte	0x04, 0x1e
        /*11aa*/ 	.short	(.L_159 - .L_158)
.L_158:
        /*11ac*/ 	.word	0x00000000


	//----- nvinfo : EIATTR_CBANK_PARAM_SIZE
	.align		4
.L_159:
        /*11b0*/ 	.byte	0x03, 0x19
        /*11b2*/ 	.short	0x0af0


	//----- nvinfo : EIATTR_PARAM_CBANK
	.align		4
        /*11b4*/ 	.byte	0x04, 0x0a
        /*11b6*/ 	.short	(.L_161 - .L_160)
	.align		4
.L_160:
        /*11b8*/ 	.word	index@(.nv.constant0._ZN7cutlass13device_kernelIN5flash11enable_sm90INS1_16FlashAttnFwdSm90INS1_25CollectiveMainloopFwdSm90ILi2EN4cute5tupleIJNS5_1CILi1EEES8_S8_EEENS6_IJNS7_ILi192EEENS7_ILi144EEENS7_ILi96EEEEEELi96ENS_6half_tEfNS_4arch4Sm90ELb0ELb0ELb0ELb1ELb0ELb1ELb0ELb0ELb1ELb1ELb0ELb0EEENS1_21CollectiveEpilogueFwdINS6_IJSA_SC_SB_EEES9_SE_SG_Li384ELb1ELb1ELb0ELb0EEENS1_36VarlenDynamicPersistentTileSchedulerILi192ELi144ELi384ELi128ELb0ELb1ELb1ELb0ELb1ELb1EEEEEEEEEvNT_6ParamsE)
        /*11bc*/ 	.short	0x0210
        /*11be*/ 	.short	0x0af0


	//----- nvinfo : EIATTR_SW_WAR
	.align		4
.L_161:
        /*11c0*/ 	.byte	0x04, 0x36
        /*11c2*/ 	.short	(.L_163 - .L_162)
.L_162:
        /*11c4*/ 	.word	0x00000008
.L_163:


//--------------------- .nv.info._ZN7cutlass13device_kernelIN5flash11enable_sm90INS1_16FlashAttnFwdSm90INS1_25CollectiveMainloopFwdSm90ILi2EN4cute5tupleIJNS5_1CILi1EEES8_S8_EEENS6_IJNS7_ILi192EEENS7_ILi128EEENS7_ILi96EEEEEELi96ENS_6half_tEfNS_4arch4Sm90ELb0ELb1ELb0ELb0ELb0ELb0ELb0ELb0ELb1ELb1ELb0ELb0EEENS1_21CollectiveEpilogueFwdINS6_IJSA_SC_SB_EEES9_SE_SG_Li384ELb0ELb1ELb0ELb0EEENS1_30DynamicPersistentTileSchedulerILi384ELi128ELb0ELb1ELb1EEEEEEEEEvNT_6ParamsE --------------------------
	.section	.nv.info._ZN7cutlass13device_kernelIN5flash11enable_sm90INS1_16FlashAttnFwdSm90INS1_25CollectiveMainloopFwdSm90ILi2EN4cute5tupleIJNS5_1CILi1EEES8_S8_EEENS6_IJNS7_ILi192EEENS7_ILi128EEENS7_ILi96EEEEEELi96ENS_6half_tEfNS_4arch4Sm90ELb0ELb1ELb0ELb0ELb0ELb0ELb0ELb0ELb1ELb1ELb0ELb0EEENS1_21CollectiveEpilogueFwdINS6_IJSA_SC_SB_EEES9_SE_SG_Li384ELb0ELb1ELb0ELb0EEENS1_30DynamicPersistentTileSchedulerILi384ELi128ELb0ELb1ELb1EEEEEEEEEvNT_6ParamsE,"",@"SHT_CUDA_INFO"
	.sectionflags	@""
	.align	4


	//----- nvinfo : EIATTR_CUDA_API_VERSION
	.align		4
        /*0000*/ 	.byte	0x04, 0x37
        /*0002*/ 	.short	(.L_165 - .L_164)
.L_164:
        /*0004*/ 	.word	0x00000082


	//----- nvinfo : EIATTR_KPARAM_INFO
	.align		4
.L_165:
        /*0008*/ 	.byte	0x04, 0x17
        /*000a*/ 	.short	(.L_167 - .L_166)
.L_166:
        /*000c*/ 	.word	0x00000000
        /*0010*/ 	.short	0x0000
        /*0012*/ 	.short	0x0070
        /*0014*/ 	.byte	0x00, 0xf0, 0x01, 0x2a


	//----- nvinfo : EIATTR_SPARSE_MMA_MASK
	.align		4
.L_167:
        /*0018*/ 	.byte	0x03, 0x50
        /*001a*/ 	.short	0x0000


	//----- nvinfo : EIATTR_MAXREG_COUNT
	.align		4
        /*001c*/ 	.byte	0x03, 0x1b
        /*001e*/ 	.short	0x0080


	//----- nvinfo : EIATTR_NUM_BARRIERS
	.align		4
        /*0020*/ 	.byte	0x02, 0x4c
        /*0022*/ 	.byte	0x10
	.zero		1


	//----- nvinfo : EIATTR_EXTERNS
	.align		4
        /*0024*/ 	.byte	0x04, 0x0f
        /*0026*/ 	.short	(.L_169 - .L_168)


	//   ....[0]....
	.align		4
.L_168:
        /*0028*/ 	.word	index@(__assertfail)


	//----- nvinfo : EIATTR_MERCURY_ISA_VERSION
	.align		4
.L_169:
        /*002c*/ 	.byte	0x03, 0x5f
        /*002e*/ 	.short	0x0101


	//----- nvinfo : EIATTR_INT_WARP_WIDE_INSTR_OFFSETS
	.align		4
        /*0030*/ 	.byte	0x04, 0x31
        /*0032*/ 	.short	(.L_171 - .L_170)


	//   ....[0]....
.L_170:
        /*0034*/ 	.word	0x00000120


	//   ....[1]....
        /*0038*/ 	.word	0x00000160


	//   ....[2]....
        /*003c*/ 	.word	0x000001d0


	//   ....[3]....
        /*0040*/ 	.word	0x00010190


	//   ....[4]....
        /*0044*/ 	.word	0x00010220


	//   ....[5]....
        /*0048*/ 	.word	0x00013a00


	//   ....[6]....
        /*004c*/ 	.word	0x00013a90


	//----- nvinfo : EIATTR_COOP_GROUP_MASK_REGIDS
	.align		4
.L_171:
        /*0050*/ 	.byte	0x04, 0x29
        /*0052*/ 	.short	(.L_173 - .L_172)


	//   ....[0]....
.L_172:
        /*0054*/ 	.word	0xffffffff


	//   ....[1]....
        /*0058*/ 	.word	0xffffffff


	//   ....[2]....
        /*005c*/ 	.word	0xffffffff


	//   ....[3]....
        /*0060*/ 	.word	0xffffffff


	//   ....[4]....
        /*0064*/ 	.word	0xffffffff


	//   ....[5]....
        /*0068*/ 	.word	0xffffffff


	//   ....[6]....
        /*006c*/ 	.word	0xffffffff


	//   ....[7]....
        /*0070*/ 	.word	0xffffffff


	//   ....[8]....
        /*0074*/ 	.word	0xffffffff


	//   ....[9]....
        /*0078*/ 	.word	0xffffffff


	//   ....[10]....
        /*007c*/ 	.word	0xffffffff


	//   ....[11]....
        /*0080*/ 	.word	0xffffffff


	//   ....[12]....
        /*0084*/ 	.word	0xffffffff


	//   ....[13]....
        /*0088*/ 	.word	0xffffffff


	//   ....[14]....
        /*008c*/ 	.word	0xffffffff


	//   ....[15]....
        /*0090*/ 	.word	0xffffffff


	//   ....[16]....
        /*0094*/ 	.word	0xffffffff


	//   ....[17]....
        /*0098*/ 	.word	0xffffffff


	//   ....[18]....
        /*009c*/ 	.word	0xffffffff


	//   ....[19]....
        /*00a0*/ 	.word	0xffffffff


	//   ....[20]....
        /*00a4*/ 	.word	0xffffffff


	//   ....[21]....
        /*00a8*/ 	.word	0xffffffff


	//   ....[22]....
        /*00ac*/ 	.word	0xffffffff


	//   ....[23]....
        /*00b0*/ 	.word	0xffffffff


	//   ....[24]....
        /*00b4*/ 	.word	0xffffffff


	//   ....[25]....
        /*00b8*/ 	.word	0xffffffff


	//   ....[26]....
        /*00bc*/ 	.word	0xffffffff


	//   ....[27]....
        /*00c0*/ 	.word	0xffffffff


	//   ....[28]....
        /*00c4*/ 	.word	0xffffffff


	//   ....[29]....
        /*00c8*/ 	.word	0xffffffff


	//   ....[30]....
        /*00cc*/ 	.word	0xffffffff


	//   ....[31]....
        /*00d0*/ 	.word	0xffffffff


	//   ....[32]....
        /*00d4*/ 	.word	0xffffffff


	//   ....[33]....
        /*00d8*/ 	.word	0xffffffff


	//   ....[34]....
        /*00dc*/ 	.word	0xffffffff


	//   ....[35]....
        /*00e0*/ 	.word	0xffffffff


	//   ....[36]....
        /*00e4*/ 	.word	0xffffffff


	//   ....[37]....
        /*00e8*/ 	.word	0xffffffff


	//   ....[38]....
        /*00ec*/ 	.word	0xffffffff


	//   ....[39]....
        /*00f0*/ 	.word	0xffffffff


	//   ....[40]....
        /*00f4*/ 	.word	0xffffffff


	//   ....[41]....
        /*00f8*/ 	.word	0xffffffff


	//   ....[42]....
        /*00fc*/ 	.word	0xffffffff


	//   ....[43]....
        /*0100*/ 	.word	0xffffffff


	//   ....[44]....
        /*0104*/ 	.word	0xffffffff


	//   ....[45]....
        /*0108*/ 	.word	0xffffffff


	//   ....[46]....
        /*010c*/ 	.word	0xffffffff


	//   ....[47]....
        /*0110*/ 	.word	0xffffffff


	//   ....[48]....
        /*0114*/ 	.word	0xffffffff


	//   ....[49]....
        /*0118*/ 	.word	0xffffffff


	//   ....[50]....
        /*011c*/ 	.word	0xffffffff


	//   ....[51]....
        /*0120*/ 	.word	0xffffffff


	//   ....[52]....
        /*0124*/ 	.word	0xffffffff


	//   ....[53]....
        /*0128*/ 	.word	0xffffffff


	//   ....[54]....
        /*012c*/ 	.word	0xffffffff


	//   ....[55]....
        /*0130*/ 	.word	0xffffffff


	//   ....[56]....
        /*0134*/ 	.word	0xffffffff


	//   ....[57]....
        /*0138*/ 	.word	0xffffffff


	//   ....[58]....
        /*013c*/ 	.word	0xffffffff


	//   ....[59]....
        /*0140*/ 	.word	0xffffffff


	//   ....[60]....
        /*0144*/ 	.word	0xffffffff


	//   ....[61]....
        /*0148*/ 	.word	0xffffffff


	//   ....[62]....
        /*014c*/ 	.word	0xffffffff


	//   ....[63]....
        /*0150*/ 	.word	0xffffffff


	//   ....[64]....
        /*0154*/ 	.word	0xffffffff


	//   ....[65]....
        /*0158*/ 	.word	0xffffffff


	//   ....[66]....
        /*015c*/ 	.word	0x0500000f


	//   ....[67]....
        /*0160*/ 	.word	0x0500000f


	//   ....[68]....
        /*0164*/ 	.word	0x0500000f


	//   ....[69]....
        /*0168*/ 	.word	0x0500000f


	//   ....[70]....
        /*016c*/ 	.word	0x0500000f


	//   ....[71]....
        /*0170*/ 	.word	0x0500000f


	//   ....[72]....
        /*0174*/ 	.word	0x0500000f


	//   ....[73]....
        /*0178*/ 	.word	0x0500000f


	//   ....[74]....
        /*017c*/ 	.word	0x0500000f


	//   ....[75]....
        /*0180*/ 	.word	0x0500000f


	//   ....[76]....
        /*0184*/ 	.word	0x0500000f


	//   ....[77]....
        /*0188*/ 	.word	0x0500000f


	//   ....[78]....
        /*018c*/ 	.word	0x0500000f


	//   ....[79]....
        /*0190*/ 	.word	0x0500000f


	//   ....[80]....
        /*0194*/ 	.word	0x0500000f


	//----- nvinfo : EIATTR_COOP_GROUP_INSTR_OFFSETS
	.align		4
.L_173:
        /*0198*/ 	.byte	0x04, 0x28
        /*019a*/ 	.short	(.L_175 - .L_174)


	//   ....[0]....
.L_174:
        /*019c*/ 	.word	0x00000060


	//   ....[1]....
        /*01a0*/ 	.word	0x00000130


	//   ....[2]....
        /*01a4*/ 	.word	0x00000180


	//   ....[3]....
        /*01a8*/ 	.word	0x000003b0


	//   ....[4]....
        /*01ac*/ 	.word	0x00000510


	//   ....[5]....
        /*01b0*/ 	.word	0x00000630


	//   ....[6]....
        /*01b4*/ 	.word	0x00000790


	//   ....[7]....
        /*01b8*/ 	.word	0x000018d0


	//   ....[8]....
        /*01bc*/ 	.word	0x00001f90


	//   ....[9]....
        /*01c0*/ 	.word	0x00002e10


	//   ....[10]....
        /*01c4*/ 	.word	0x000035a0


	//   ....[11]....
        /*01c8*/ 	.word	0x000036b0


	//   ....[12]....
        /*01cc*/ 	.word	0x00003fa0


	//   ....[13]....
        /*01d0*/ 	.word	0x00004000


	//   ....[14]....
        /*01d4*/ 	.word	0x00004bd0


	//   ....[15]....
        /*01d8*/ 	.word	0x00005880


	//   ....[16]....
        /*01dc*/ 	.word	0x00005af0


	//   ....[17]....
        /*01e0*/ 	.word	0x000066d0


	//   ....[18]....
        /*01e4*/ 	.word	0x000067d0


	//   ....[19]....
        /*01e8*/ 	.word	0x00007010


	//   ....[20]....
        /*01ec*/ 	.word	0x000070a0


	//   ....[21]....
        /*01f0*/ 	.word	0x00008060


	//   ....[22]....
        /*01f4*/ 	.word	0x00008af0


	//   ....[23]....
        /*01f8*/ 	.word	0x00008b40


	//   ....[24]....
        /*01fc*/ 	.word	0x000090c0


	//   ....[25]....
        /*0200*/ 	.word	0x00009130


	//   ....[26]....
        /*0204*/ 	.word	0x0000a380


	//   ....[27]....
        /*0208*/ 	.word	0x0000aa50


	//   ....[28]....
        /*020c*/ 	.word	0x0000af80


	//   ....[29]....
        /*0210*/ 	.word	0x0000bb50


	//   ....[30]....
        /*0214*/ 	.word	0x0000bc50


	//   ....[31]....
        /*0218*/ 	.word	0x0000c4c0


	//   ....[32]....
        /*021c*/ 	.word	0x0000c530


	//   ....[33]....
        /*0220*/ 	.word	0x0000d4e0


	//   ....[34]....
        /*0224*/ 	.word	0x0000d5f0


	//   ....[35]....
        /*0228*/ 	.word	0x0000d650


	//   ....[36]....
        /*022c*/ 	.word	0x0000d770


	//   ....[37]....
        /*0230*/ 	.word	0x0000d790


	//   ....[38]....
        /*0234*/ 	.word	0x0000e680


	//   ....[39]....
        /*0238*/ 	.word	0x0000e6b0


	//   ....[40]....
        /*023c*/ 	.word	0x0000e6e0


	//   ....[41]....
        /*0240*/ 	.word	0x0000e710


	//   ....[42]....
        /*0244*/ 	.word	0x0000ec20


	//   ....[43]....
        /*0248*/ 	.word	0x0000ec50


	//   ....[44]....
        /*024c*/ 	.word	0x0000ed50


	//   ....[45]....
        /*0250*/ 	.word	0x0000ed70


	//   ....[46]....
        /*0254*/ 	.word	0x0000f410


	//   ....[47]....
        /*0258*/ 	.word	0x0000f420


	//   ....[48]....
        /*025c*/ 	.word	0x0000f520


	//   ....[49]....
        /*0260*/ 	.word	0x0000f540


	//   ....[50]....
        /*0264*/ 	.word	0x0000f6e0


	//   ....[51]....
        /*0268*/ 	.word	0x00010760


	//   ....[52]....
        /*026c*/ 	.word	0x000112b0


	//   ....[53]....
        /*0270*/ 	.word	0x000112e0


	//   ....[54]....
        /*0274*/ 	.word	0x00011350


	//   ....[55]....
        /*0278*/ 	.word	0x000113b0


	//   ....[56]....
        /*027c*/ 	.word	0x00011400


	//   ....[57]....
        /*0280*/ 	.word	0x00011460


	//   ....[58]....
        /*0284*/ 	.word	0x00011480


	//   ....[59]....
        /*0288*/ 	.word	0x000114b0


	//   ....[60]....
        /*028c*/ 	.word	0x000114d0


	//   ....[61]....
        /*0290*/ 	.word	0x00011530


	//   ....[62]....
        /*0294*/ 	.word	0x00011570


	//   ....[63]....
        /*0298*/ 	.word	0x00011610


	//   ....[64]....
        /*029c*/ 	.word	0x00014040


	//   ....[65]....
        /*02a0*/ 	.word	0x00014210


	//   ....[66]....
        /*02a4*/ 	.word	0x00014830


	//   ....[67]....
        /*02a8*/ 	.word	0x00014990


	//   ....[68]....
        /*02ac*/ 	.word	0x000149f0


	//   ....[69]....
        /*02b0*/ 	.word	0x00014aa0


	//   ....[70]....
        /*02b4*/ 	.word	0x00014b70


	//   ....[71]....
        /*02b8*/ 	.word	0x00014bf0


	//   ....[72]....
        /*02bc*/ 	.word	0x00014cc0


	//   ....[73]....
        /*02c0*/ 	.word	0x00014d40


	//   ....[74]....
        /*02c4*/ 	.word	0x00014e30


	//   ....[75]....
        /*02c8*/ 	.word	0x00014ea0


	//   ....[76]....
        /*02cc*/ 	.word	0x00014f80


	//   ....[77]....
        /*02d0*/ 	.word	0x00014ff0


	//   ....[78]....
        /*02d4*/ 	.word	0x000150c0


	//   ....[79]....
        /*02d8*/ 	.word	0x000153d0


	//   ....[80]....
        /*02dc*/ 	.word	0x000154f0


	//----- nvinfo : EIATTR_REG_RECONFIG
	.align		4
.L_175:
        /*02e0*/ 	.byte	0x01, 0x54
	.zero		2


	//----- nvinfo : EIATTR_SYSCALL_OFFSETS
	.align		4
        /*02e4*/ 	.byte	0x04, 0x46
        /*02e6*/ 	.short	(.L_177 - .L_176)


	//   ....[0]....
.L_176:
        /*02e8*/ 	.word	0x00001ac0


	//   ....[1]....
        /*02ec*/ 	.word	0x00010380


	//   ....[2]....
        /*02f0*/ 	.word	0x000104d0


	//   ....[3]....
        /*02f4*/ 	.word	0x000105c0


	//   ....[4]....
        /*02f8*/ 	.word	0x00010dd0


	//----- nvinfo : EIATTR_MBARRIER_INSTR_OFFSETS
	.align		4
.L_177:
        /*02fc*/ 	.byte	0x04, 0x39
        /*02fe*/ 	.short	(.L_179 - .L_178)


	//   ....[0]....
.L_178:
        /*0300*/ 	.word	0x00000260
        /*0304*/ 	.word	0x000000ff
        /*0308*/ 	.word	0x0002d800
        /*030c*/ 	.short	0x0100
        /*030e*/ 	.byte	0x08
	.zero		1


	//   ....[1]....
        /*0310*/ 	.word	0x00000270
        /*0314*/ 	.word	0x000000ff
        /*0318*/ 	.word	0x0002d820
        /*031c*/ 	.short	0x0100
        /*031e*/ 	.byte	0x08
	.zero		1


	//   ....[2]....
        /*0320*/ 	.word	0x00000360
        /*0324*/ 	.word	0x000000ff
        /*0328*/ 	.word	0x0002d830
        /*032c*/ 	.short	0x0100
        /*032e*/ 	.byte	0x08
	.zero		1


	//   ....[3]....
        /*0330*/ 	.word	0x00000370
        /*0334*/ 	.word	0x000000ff
        /*0338*/ 	.word	0x0002d840
        /*033c*/ 	.short	0x0100
        /*033e*/ 	.byte	0x08
	.zero		1


	//   ....[4]....
        /*0340*/ 	.word	0x00000380
        /*0344*/ 	.word	0x000000ff
        /*0348*/ 	.word	0x0002d838
        /*034c*/ 	.short	0x0100
        /*034e*/ 	.byte	0x08
	.zero		1


	//   ....[5]....
        /*0350*/ 	.word	0x00000390
        /*0354*/ 	.word	0x000000ff
        /*0358*/ 	.word	0x0002d848
        /*035c*/ 	.short	0x0100
        /*035e*/ 	.byte	0x08
	.zero		1


	//   ....[6]....
        /*0360*/ 	.word	0x000004c0
        /*0364*/ 	.word	0x000000ff
        /*0368*/ 	.word	0x0002d850
        /*036c*/ 	.short	0x0100
        /*036e*/ 	.byte	0x08
	.zero		1


	//   ....[7]....
        /*0370*/ 	.word	0x000004d0
        /*0374*/ 	.word	0x000000ff
        /*0378*/ 	.word	0x0002d860
        /*037c*/ 	.short	0x0100
        /*037e*/ 	.byte	0x08
	.zero		1


	//   ....[8]....
        /*0380*/ 	.word	0x000004e0
        /*0384*/ 	.word	0x000000ff
        /*0388*/ 	.word	0x0002d858
        /*038c*/ 	.short	0x0100
        /*038e*/ 	.byte	0x08
	.zero		1


	//   ....[9]....
        /*0390*/ 	.word	0x000004f0
        /*0394*/ 	.word	0x000000ff
        /*0398*/ 	.word	0x0002d868
        /*039c*/ 	.short	0x0100
        /*039e*/ 	.byte	0x08
	.zero		1


	//   ....[10]....
        /*03a0*/ 	.word	0x000005e0
        /*03a4*/ 	.word	0x000000ff
        /*03a8*/ 	.word	0x0002d870
        /*03ac*/ 	.short	0x0100
        /*03ae*/ 	.byte	0x06
	.zero		1


	//   ....[11]....
        /*03b0*/ 	.word	0x000005f0
        /*03b4*/ 	.word	0x000000ff
        /*03b8*/ 	.word	0x0002d880
        /*03bc*/ 	.short	0x0100
        /*03be*/ 	.byte	0x06
	.zero		1


	//   ....[12]....
        /*03c0*/ 	.word	0x00000600
        /*03c4*/ 	.word	0x000000ff
        /*03c8*/ 	.word	0x0002d878
        /*03cc*/ 	.short	0x0100
        /*03ce*/ 	.byte	0x06
	.zero		1


	//   ....[13]....
        /*03d0*/ 	.word	0x00000610
        /*03d4*/ 	.word	0x000000ff
        /*03d8*/ 	.word	0x0002d888
        /*03dc*/ 	.short	0x0100
        /*03de*/ 	.byte	0x06
	.zero		1


	//   ....[14]....
        /*03e0*/ 	.word	0x00000740
        /*03e4*/ 	.word	0x000000ff
        /*03e8*/ 	.word	0x0002d890
        /*03ec*/ 	.short	0x0100
        /*03ee*/ 	.byte	0x08
	.zero		1


	//   ....[15]....
        /*03f0*/ 	.word	0x00000750
        /*03f4*/ 	.word	0x000000ff
        /*03f8*/ 	.word	0x0002d8a0
        /*03fc*/ 	.short	0x0100
        /*03fe*/ 	.byte	0x08
	.zero		1


	//   ....[16]....
        /*0400*/ 	.word	0x00000760
        /*0404*/ 	.word	0x000000ff
        /*0408*/ 	.word	0x0002d898
        /*040c*/ 	.short	0x0100
        /*040e*/ 	.byte	0x08
	.zero		1


	//   ....[17]....
        /*0410*/ 	.word	0x00000770
        /*0414*/ 	.word	0x000000ff
        /*0418*/ 	.word	0x0002d8a8
        /*041c*/ 	.short	0x0100
        /*041e*/ 	.byte	0x08
	.zero		1


	//   ....[18]....
        /*0420*/ 	.word	0x000008a0
        /*0424*/ 	.word	0x000000ff
        /*0428*/ 	.word	0x0002d8b0
        /*042c*/ 	.short	0x0100
        /*042e*/ 	.byte	0x08
	.zero		1


	//   ....[19]....
        /*0430*/ 	.word	0x000008b0
        /*0434*/ 	.word	0x000000ff
        /*0438*/ 	.word	0x0002d8c0
        /*043c*/ 	.short	0x0100
        /*043e*/ 	.byte	0x08
	.zero		1


	//   ....[20]....
        /*0440*/ 	.word	0x000008c0
        /*0444*/ 	.word	0x000000ff
        /*0448*/ 	.word	0x0002d8b8
        /*044c*/ 	.short	0x0100
        /*044e*/ 	.byte	0x08
	.zero		1


	//   ....[21]....
        /*0450*/ 	.word	0x000008d0
        /*0454*/ 	.word	0x000000ff
        /*0458*/ 	.word	0x0002d8c8
        /*045c*/ 	.short	0x0100
        /*045e*/ 	.byte	0x08
	.zero		1


	//   ....[22]....
        /*0460*/ 	.word	0x00001b40
        /*0464*/ 	.word	0x000000ff
        /*0468*/ 	.word	0x0002d800
        /*046c*/ 	.short	0x010a
        /*046e*/ 	.byte	0x2a
	.zero		1


	//   ....[23]....
        /*0470*/ 	.word	0x00001bc0
        /*0474*/ 	.word	0x00000005
        /*0478*/ 	.word	0x0002d830
        /*047c*/ 	.short	0x010a
        /*047e*/ 	.byte	0x3f
	.zero		1


	//   ....[24]....
        /*0480*/ 	.word	0x00001c20
        /*0484*/ 	.word	0x00000005
        /*0488*/ 	.word	0x0002d830
        /*048c*/ 	.short	0x010a
        /*048e*/ 	.byte	0x3f
	.zero		1


	//   ....[25]....
        /*0490*/ 	.word	0x000020c0
        /*0494*/ 	.word	0x00000000
        /*0498*/ 	.word	0x00000000
        /*049c*/ 	.short	0x0101
        /*049e*/ 	.byte	0x3f
	.zero		1


	//   ....[26]....
        /*04a0*/ 	.word	0x00005000
        /*04a4*/ 	.word	0x000000ff
        /*04a8*/ 	.word	0x0002d830
        /*04ac*/ 	.short	0x010a
        /*04ae*/ 	.byte	0x06
	.zero		1


	//   ....[27]....
        /*04b0*/ 	.word	0x00005040
        /*04b4*/ 	.word	0x000000ff
        /*04b8*/ 	.word	0x0002d830
        /*04bc*/ 	.short	0x010a
        /*04be*/ 	.byte	0x06
	.zero		1


	//   ....[28]....
        /*04c0*/ 	.word	0x000052e0
        /*04c4*/ 	.word	0x000000ff
        /*04c8*/ 	.word	0x0002d850
        /*04cc*/ 	.short	0x010a
        /*04ce*/ 	.byte	0x06
	.zero		1


	//   ....[29]....
        /*04d0*/ 	.word	0x00005320
        /*04d4*/ 	.word	0x000000ff
        /*04d8*/ 	.word	0x0002d850
        /*04dc*/ 	.short	0x010a
        /*04de*/ 	.byte	0x06
	.zero		1


	//   ....[30]....
        /*04e0*/ 	.word	0x000058f0
        /*04e4*/ 	.word	0x00000008
        /*04e8*/ 	.word	0x00000000
        /*04ec*/ 	.short	0x0101
        /*04ee*/ 	.byte	0x3f
	.zero		1


	//   ....[31]....
        /*04f0*/ 	.word	0x00007320
        /*04f4*/ 	.word	0x00000036
        /*04f8*/ 	.word	0x00000000
        /*04fc*/ 	.short	0x0101
        /*04fe*/ 	.byte	0x3f
	.zero		1


	//   ....[32]....
        /*0500*/ 	.word	0x00008420
        /*0504*/ 	.word	0x000000ff
        /*0508*/ 	.word	0x0002d830
        /*050c*/ 	.short	0x010a
        /*050e*/ 	.byte	0x06
	.zero		1


	//   ....[33]....
        /*0510*/ 	.word	0x00008460
        /*0514*/ 	.word	0x000000ff
        /*0518*/ 	.word	0x0002d830
        /*051c*/ 	.short	0x010a
        /*051e*/ 	.byte	0x06
	.zero		1


	//   ....[34]....
        /*0520*/ 	.word	0x00008700
        /*0524*/ 	.word	0x000000ff
        /*0528*/ 	.word	0x0002d850
        /*052c*/ 	.short	0x010a
        /*052e*/ 	.byte	0x06
	.zero		1


	//   ....[35]....
        /*0530*/ 	.word	0x00008740
        /*0534*/ 	.word	0x000000ff
        /*0538*/ 	.word	0x0002d850
        /*053c*/ 	.short	0x010a
        /*053e*/ 	.byte	0x06
	.zero		1


	//   ....[36]....
        /*0540*/ 	.word	0x00009940
        /*0544*/ 	.word	0x0000001e
        /*0548*/ 	.word	0x00000000
        /*054c*/ 	.short	0x0101
        /*054e*/ 	.byte	0x3f
	.zero		1


	//   ....[37]....
        /*0550*/ 	.word	0x000099d0
        /*0554*/ 	.word	0x00000036
        /*0558*/ 	.word	0x00000000
        /*055c*/ 	.short	0x0101
        /*055e*/ 	.byte	0x3f
	.zero		1


	//   ....[38]....
        /*0560*/ 	.word	0x0000a510
        /*0564*/ 	.word	0x000000ff
        /*0568*/ 	.word	0x0002d830
        /*056c*/ 	.short	0x010a
        /*056e*/ 	.byte	0x06
	.zero		1


	//   ....[39]....
        /*0570*/ 	.word	0x0000a550
        /*0574*/ 	.word	0x000000ff
        /*0578*/ 	.word	0x0002d830
        /*057c*/ 	.short	0x010a
        /*057e*/ 	.byte	0x06
	.zero		1


	//   ....[40]....
        /*0580*/ 	.word	0x0000a7f0
        /*0584*/ 	.word	0x000000ff
        /*0588*/ 	.word	0x0002d850
        /*058c*/ 	.short	0x010a
        /*058e*/ 	.byte	0x06
	.zero		1


	//   ....[41]....
        /*0590*/ 	.word	0x0000a830
        /*0594*/ 	.word	0x000000ff
        /*0598*/ 	.word	0x0002d850
        /*059c*/ 	.short	0x010a
        /*059e*/ 	.byte	0x06
	.zero		1


	//   ....[42]....
        /*05a0*/ 	.word	0x0000adc0
        /*05a4*/ 	.word	0x0000000a
        /*05a8*/ 	.word	0x00000000
        /*05ac*/ 	.short	0x0101
        /*05ae*/ 	.byte	0x3f
	.zero		1


	//   ....[43]....
        /*05b0*/ 	.word	0x0000c930
        /*05b4*/ 	.word	0x00000036
        /*05b8*/ 	.word	0x00000000
        /*05bc*/ 	.short	0x0101
        /*05be*/ 	.byte	0x3f
	.zero		1


	//   ....[44]....
        /*05c0*/ 	.word	0x0000d560
        /*05c4*/ 	.word	0x000000ff
        /*05c8*/ 	.word	0x0002d850
        /*05cc*/ 	.short	0x010a
        /*05ce*/ 	.byte	0x09
	.zero		1


	//   ....[45]....
        /*05d0*/ 	.word	0x0000d5a0
        /*05d4*/ 	.word	0x000000ff
        /*05d8*/ 	.word	0x0002d850
        /*05dc*/ 	.short	0x010a
        /*05de*/ 	.byte	0x09
	.zero		1


	//   ....[46]....
        /*05e0*/ 	.word	0x0000dbe0
        /*05e4*/ 	.word	0x00000000
        /*05e8*/ 	.word	0x00000000
        /*05ec*/ 	.short	0x0101
        /*05ee*/ 	.byte	0x3f
	.zero		1


	//   ....[47]....
        /*05f0*/ 	.word	0x0000ec40
        /*05f4*/ 	.word	0x000000ff
        /*05f8*/ 	.word	0x00000000
        /*05fc*/ 	.short	0x0101
        /*05fe*/ 	.byte	0x05
	.zero		1


	//   ....[48]....
        /*0600*/ 	.word	0x00010990
        /*0604*/ 	.word	0x00000003
        /*0608*/ 	.word	0x0002d840
        /*060c*/ 	.short	0x010a
        /*060e*/ 	.byte	0x3f
	.zero		1


	//   ....[49]....
        /*0610*/ 	.word	0x00011710
        /*0614*/ 	.word	0x00000011
        /*0618*/ 	.word	0x0002d800
        /*061c*/ 	.short	0x0107
        /*061e*/ 	.byte	0x3f
	.zero		1


	//   ....[50]....
        /*0620*/ 	.word	0x000117e0
        /*0624*/ 	.word	0x00000011
        /*0628*/ 	.word	0x0002d800
        /*062c*/ 	.short	0x0101
        /*062e*/ 	.byte	0x3f
	.zero		1


	//   ....[51]....
        /*0630*/ 	.word	0x00011800
        /*0634*/ 	.word	0x00000011
        /*0638*/ 	.word	0x0002d820
        /*063c*/ 	.short	0x010a
        /*063e*/ 	.byte	0x3f
	.zero		1


	//   ....[52]....
        /*0640*/ 	.word	0x00011b20
        /*0644*/ 	.word	0x00000003
        /*0648*/ 	.word	0x0002d840
        /*064c*/ 	.short	0x010a
        /*064e*/ 	.byte	0x3f
	.zero		1


	//   ....[53]....
        /*0650*/ 	.word	0x00011f50
        /*0654*/ 	.word	0x00000002
        /*0658*/ 	.word	0x00000060
        /*065c*/ 	.short	0x010a
        /*065e*/ 	.byte	0x3f
	.zero		1


	//   ....[54]....
        /*0660*/ 	.word	0x00012670
        /*0664*/ 	.word	0x00000003
        /*0668*/ 	.word	0x0002d840
        /*066c*/ 	.short	0x010a
        /*066e*/ 	.byte	0x3f
	.zero		1


	//   ....[55]....
        /*0670*/ 	.word	0x00012aa0
        /*0674*/ 	.word	0x0000000c
        /*0678*/ 	.word	0x00000060
        /*067c*/ 	.short	0x010a
        /*067e*/ 	.byte	0x3f
	.zero		1


	//   ....[56]....
        /*0680*/ 	.word	0x000130d0
        /*0684*/ 	.word	0x00000002
        /*0688*/ 	.word	0x0002d840
        /*068c*/ 	.short	0x010a
        /*068e*/ 	.byte	0x3f
	.zero		1


	//   ....[57]....
        /*0690*/ 	.word	0x00013540
        /*0694*/ 	.word	0x00000008
        /*0698*/ 	.word	0x00000060
        /*069c*/ 	.short	0x010a
        /*069e*/ 	.byte	0x3f
	.zero		1


	//   ....[58]....
        /*06a0*/ 	.word	0x00013b30
        /*06a4*/ 	.word	0x00000003
        /*06a8*/ 	.word	0x0002d860
        /*06ac*/ 	.short	0x010a
        /*06ae*/ 	.byte	0x3f
	.zero		1


	//   ....[59]....
        /*06b0*/ 	.word	0x00014190
        /*06b4*/ 	.word	0x00000009
        /*06b8*/ 	.word	0x0002d820
        /*06bc*/ 	.short	0x010a
        /*06be*/ 	.byte	0x3f
	.zero		1


	//   ....[60]....
        /*06c0*/ 	.word	0x00014330
        /*06c4*/ 	.word	0x00000007
        /*06c8*/ 	.word	0x00000000
        /*06cc*/ 	.short	0x010a
        /*06ce*/ 	.byte	0x3f
	.zero		1


	//   ....[61]....
        /*06d0*/ 	.word	0x000143a0
        /*06d4*/ 	.word	0x00000003
        /*06d8*/ 	.word	0x00000000
        /*06dc*/ 	.short	0x010a
        /*06de*/ 	.byte	0x3f
	.zero		1


	//   ....[62]....
        /*06e0*/ 	.word	0x00014400
        /*06e4*/ 	.word	0x00000005
        /*06e8*/ 	.word	0x00000000
        /*06ec*/ 	.short	0x010a
        /*06ee*/ 	.byte	0x3f
	.zero		1


	//   ....[63]....
        /*06f0*/ 	.word	0x00014430
        /*06f4*/ 	.word	0x00000003
        /*06f8*/ 	.word	0x00000000
        /*06fc*/ 	.short	0x010a
        /*06fe*/ 	.byte	0x3f
	.zero		1


	//   ....[64]....
        /*0700*/ 	.word	0x000144a0
        /*0704*/ 	.word	0x00000003
        /*0708*/ 	.word	0x0002d800
        /*070c*/ 	.short	0x010a
        /*070e*/ 	.byte	0x3f
	.zero		1


	//   ....[65]....
        /*0710*/ 	.word	0x000144f0
        /*0714*/ 	.word	0x00000005
        /*0718*/ 	.word	0x0002d830
        /*071c*/ 	.short	0x010a
        /*071e*/ 	.byte	0x3f
	.zero		1


	//   ....[66]....
        /*0720*/ 	.word	0x00014550
        /*0724*/ 	.word	0x00000007
        /*0728*/ 	.word	0x0002d830
        /*072c*/ 	.short	0x010a
        /*072e*/ 	.byte	0x3f
	.zero		1


	//   ....[67]....
        /*0730*/ 	.word	0x000145b0
        /*0734*/ 	.word	0x00000007
        /*0738*/ 	.word	0x0002d850
        /*073c*/ 	.short	0x010a
        /*073e*/ 	.byte	0x3f
	.zero		1


	//   ....[68]....
        /*0740*/ 	.word	0x00014610
        /*0744*/ 	.word	0x00000005
        /*0748*/ 	.word	0x0002d830
        /*074c*/ 	.short	0x010a
        /*074e*/ 	.byte	0x3f
	.zero		1


	//   ....[69]....
        /*0750*/ 	.word	0x00014670
        /*0754*/ 	.word	0x00000005
        /*0758*/ 	.word	0x0002d850
        /*075c*/ 	.short	0x010a
        /*075e*/ 	.byte	0x3f
	.zero		1


	//   ....[70]....
        /*0760*/ 	.word	0x000146d0
        /*0764*/ 	.word	0x00000005
        /*0768*/ 	.word	0x0002d830
        /*076c*/ 	.short	0x010a
        /*076e*/ 	.byte	0x3f
	.zero		1


	//   ....[71]....
        /*0770*/ 	.word	0x00014730
        /*0774*/ 	.word	0x00000005
        /*0778*/ 	.word	0x0002d850
        /*077c*/ 	.short	0x010a
        /*077e*/ 	.byte	0x3f
	.zero		1


	//   ....[72]....
        /*0780*/ 	.word	0x00014790
        /*0784*/ 	.word	0x00000007
        /*0788*/ 	.word	0x0002d850
        /*078c*/ 	.short	0x010a
        /*078e*/ 	.byte	0x3f
	.zero		1


	//   ....[73]....
        /*0790*/ 	.word	0x000148e0
        /*0794*/ 	.word	0x00000003
        /*0798*/ 	.word	0x0002d840
        /*079c*/ 	.short	0x010a
        /*079e*/ 	.byte	0x3f
	.zero		1


	//   ....[74]....
        /*07a0*/ 	.word	0x000150f0
        /*07a4*/ 	.word	0x00000011
        /*07a8*/ 	.word	0x0002d820
        /*07ac*/ 	.short	0x010a
        /*07ae*/ 	.byte	0x3f
	.zero		1


	//   ....[75]....
        /*07b0*/ 	.word	0x00015140
        /*07b4*/ 	.word	0x00000003
        /*07b8*/ 	.word	0x0002d840
        /*07bc*/ 	.short	0x010a
        /*07be*/ 	.byte	0x3f
	.zero		1


	//   ....[76]....
        /*07c0*/ 	.word	0x00015190
        /*07c4*/ 	.word	0x00000002
        /*07c8*/ 	.word	0x00000060
        /*07cc*/ 	.short	0x010a
        /*07ce*/ 	.byte	0x3f
	.zero		1


	//   ....[77]....
        /*07d0*/ 	.word	0x000151e0
        /*07d4*/ 	.word	0x00000003
        /*07d8*/ 	.word	0x0002d840
        /*07dc*/ 	.short	0x010a
        /*07de*/ 	.byte	0x3f
	.zero		1


	//   ....[78]....
        /*07e0*/ 	.word	0x00015230
        /*07e4*/ 	.word	0x0000000c
        /*07e8*/ 	.word	0x00000060
        /*07ec*/ 	.short	0x010a
        /*07ee*/ 	.byte	0x3f
	.zero		1


	//   ....[79]....
        /*07f0*/ 	.word	0x00015280
        /*07f4*/ 	.word	0x00000002
        /*07f8*/ 	.word	0x0002d840
        /*07fc*/ 	.short	0x010a
        /*07fe*/ 	.byte	0x3f
	.zero		1


	//   ....[80]....
        /*0800*/ 	.word	0x000152d0
        /*0804*/ 	.word	0x00000008
        /*0808*/ 	.word	0x00000060
        /*080c*/ 	.short	0x010a
        /*080e*/ 	.byte	0x3f
	.zero		1


	//   ....[81]....
        /*0810*/ 	.word	0x00015320
        /*0814*/ 	.word	0x00000003
        /*0818*/ 	.word	0x0002d860
        /*081c*/ 	.short	0x010a
        /*081e*/ 	.byte	0x3f
	.zero		1


	//   ....[82]....
        /*0820*/ 	.word	0x00015410
        /*0824*/ 	.word	0x00000009
        /*0828*/ 	.word	0x0002d820
        /*082c*/ 	.short	0x010a
        /*082e*/ 	.byte	0x3f
	.zero		1


	//   ....[83]....
        /*0830*/ 	.word	0x000155b0
        /*0834*/ 	.word	0x00000007
        /*0838*/ 	.word	0x00000000
        /*083c*/ 	.short	0x010a
        /*083e*/ 	.byte	0x3f
	.zero		1


	//   ....[84]....
        /*0840*/ 	.word	0x00015600
        /*0844*/ 	.word	0x00000003
        /*0848*/ 	.word	0x00000000
        /*084c*/ 	.short	0x010a
        /*084e*/ 	.byte	0x3f
	.zero		1


	//   ....[85]....
        /*0850*/ 	.word	0x00015650
        /*0854*/ 	.word	0x00000005
        /*0858*/ 	.word	0x00000000
        /*085c*/ 	.short	0x010a
        /*085e*/ 	.byte	0x3f
	.zero		1


	//----- nvinfo : EIATTR_NUM_MBARRIERS
	.align		4
.L_179:
        /*0860*/ 	.byte	0x03, 0x38
        /*0862*/ 	.short	0x0016


	//----- nvinfo : EIATTR_EXIT_INSTR_OFFSETS
	.align		4
        /*0864*/ 	.byte	0x04, 0x1c
        /*0866*/ 	.short	(.L_181 - .L_180)


	//   ....[0]....
.L_180:
        /*0868*/ 	.word	0x00000a30


	//   ....[1]....
        /*086c*/ 	.word	0x0000f670


	//   ....[2]....
        /*0870*/ 	.word	0x00014480


	//----- nvinfo : EIATTR_MAX_THREADS
	.align		4
.L_181:
        /*0874*/ 	.byte	0x04, 0x05
        /*0876*/ 	.short	(.L_183 - .L_182)
.L_182:
        /*0878*/ 	.word	0x00000200
        /*087c*/ 	.word	0x00000001
        /*0880*/ 	.word	0x00000001


	//----- nvinfo : EIATTR_CRS_STACK_SIZE
	.align		4
.L_183:
        /*0884*/ 	.byte	0x04, 0x1e
        /*0886*/ 	.short	(.L_185 - .L_184)
.L_184:
        /*0888*/ 	.word	0x00000000


	//----- nvinfo : EIATTR_CBANK_PARAM_SIZE
	.align		4
.L_185:
        /*088c*/ 	.byte	0x03, 0x19
        /*088e*/ 	.short	0x0af0


	//----- nvinfo : EIATTR_PARAM_CBANK
	.align		4
        /*0890*/ 	.byte	0x04, 0x0a
        /*0892*/ 	.short	(.L_187 - .L_186)
	.align		4
.L_186:
        /*0894*/ 	.word	index@(.nv.constant0._ZN7cutlass13device_kernelIN5flash11enable_sm90INS1_16FlashAttnFwdSm90INS1_25CollectiveMainloopFwdSm90ILi2EN4cute5tupleIJNS5_1CILi1EEES8_S8_EEENS6_IJNS7_ILi192EEENS7_ILi128EEENS7_ILi96EEEEEELi96ENS_6half_tEfNS_4arch4Sm90ELb0ELb1ELb0ELb0ELb0ELb0ELb0ELb0ELb1ELb1ELb0ELb0EEENS1_21CollectiveEpilogueFwdINS6_IJSA_SC_SB_EEES9_SE_SG_Li384ELb0ELb1ELb0ELb0EEENS1_30DynamicPersistentTileSchedulerILi384ELi128ELb0ELb1ELb1EEEEEEEEEvNT_6ParamsE)
        /*0898*/ 	.short	0x0210
        /*089a*/ 	.short	0x0af0


	//----- nvinfo : EIATTR_SW_WAR
	.align		4
.L_187:
        /*089c*/ 	.byte	0x04, 0x36
        /*089e*/ 	.short	(.L_189 - .L_188)
.L_188:
        /*08a0*/ 	.word	0x00000008
.L_189:


//--------------------- .nv.info._ZN7cutlass13device_kernelIN5flash11enable_sm90INS1_16FlashAttnFwdSm90INS1_25CollectiveMainloopFwdSm90ILi2EN4cute5tupleIJNS5_1CILi1EEES8_S8_EEENS6_IJNS7_ILi192EEENS7_ILi128EEENS7_ILi96EEEEEELi96ENS_6half_tEfNS_4arch4Sm90ELb0ELb1ELb0ELb1ELb0ELb0ELb0ELb0ELb1ELb1ELb0ELb0EEENS1_21CollectiveEpilogueFwdINS6_IJSA_SC_SB_EEES9_SE_SG_Li384ELb1ELb1ELb0ELb0EEENS1_36VarlenDynamicPersistentTileSchedulerILi192ELi128ELi384ELi128ELb0ELb1ELb1ELb1ELb0ELb1EEEEEEEEEvNT_6ParamsE --------------------------
	.section	.nv.info._ZN7cutlass13device_kernelIN5flash11enable_sm90INS1_16FlashAttnFwdSm90INS1_25CollectiveMainloopFwdSm90ILi2EN4cute5tupleIJNS5_1CILi1EEES8_S8_EEENS6_IJNS7_ILi192EEENS7_ILi128EEENS7_ILi96EEEEEELi96ENS_6half_tEfNS_4arch4Sm90ELb0ELb1ELb0ELb1ELb0ELb0ELb0ELb0ELb1ELb1ELb0ELb0EEENS1_21CollectiveEpilogueFwdINS6_IJSA_SC_SB_EEES9_SE_SG_Li384ELb1ELb1ELb0ELb0EEENS1_36VarlenDynamicPersistentTileSchedulerILi192ELi128ELi384ELi128ELb0ELb1ELb1ELb1ELb0ELb1EEEEEEEEEvNT_6ParamsE,"",@"SHT_CUDA_INFO"
	.sectionflags	@""
	.align	4


	//----- nvinfo : EIATTR_CUDA_API_VERSION
	.align		4
        /*0000*/ 	.byte	0x04, 0x37
        /*0002*/ 	.short	(.L_191 - .L_190)
.L_190:
        /*0004*/ 	.word	0x00000082


	//----- nvinfo : EIATTR_KPARAM_INFO
	.align		4
.L_191:
        /*0008*/ 	.byte	0x04, 0x17
        /*000a*/ 	.short	(.L_193 - .L_192)
.L_192:
        /*000c*/ 	.word	0x00000000
        /*0010*/ 	.short	0x0000
        /*0012*/ 	.short	0x0070
        /*0014*/ 	.byte	0x00, 0xf0, 0x01, 0x2a


	//----- nvinfo : EIATTR_SPARSE_MMA_MASK
	.align		4
.L_193:
        /*0018*/ 	.byte	0x03, 0x50
        /*001a*/ 	.short	0x0000


	//----- nvinfo : EIATTR_MAXREG_COUNT
	.align		4
        /*001c*/ 	.byte	0x03, 0x1b
        /*001e*/ 	.short	0x0080


	//----- nvinfo : EIATTR_NUM_BARRIERS
	.align		4
        /*0020*/ 	.byte	0x02, 0x4c
        /*0022*/ 	.byte	0x10
	.zero		1


	//----- nvinfo : EIATTR_EXTERNS
	.align		4
        /*0024*/ 	.byte	0x04, 0x0f
        /*0026*/ 	.short	(.L_195 - .L_194)


	//   ....[0]....
	.align		4
.L_194:
        /*0028*/ 	.word	index@(__assertfail)


	//----- nvinfo : EIATTR_ANNOTATIONS
	.align		4
.L_195:
        /*002c*/ 	.byte	0x04, 0x55
        /*002e*/ 	.short	(.L_197 - .L_196)


	//   ....[0]....
.L_196:
        /* <DEDUP_REMOVED lines=23> */


	//----- nvinfo : EIATTR_MERCURY_ISA_VERSION
	.align		4
.L_197:
        /*0190*/ 	.byte	0x03, 0x5f
        /*0192*/ 	.short	0x0101


	//----- nvinfo : EIATTR_UNUSED_LOAD_BYTE_OFFSET
	.align		4
        /*0194*/ 	.byte	0x04, 0x44
        /*0196*/ 	.short	(.L_199 - .L_198)


	//   ....[0]....
.L_198:
        /*0198*/ 	.word	0x00000a50
        /*019c*/ 	.word	0x0000fff0


	//   ....[1]....
        /*01a0*/ 	.word	0x0000e090
        /*01a4*/ 	.word	0x0000fff0


	//----- nvinfo : EIATTR_INT_WARP_WIDE_INSTR_OFFSETS
	.align		4
.L_199:
        /*01a8*/ 	.byte	0x04, 0x31
        /*01aa*/ 	.short	(.L_201 - .L_200)


	//   ....[0]....
.L_200:
        /*01ac*/ 	.word	0x00000130


	//   ....[1]....
        /*01b0*/ 	.word	0x00000170


	//   ....[2]....
        /*01b4*/ 	.word	0x000001e0


	//   ....[3]....
        /*01b8*/ 	.word	0x000112b0


	//   ....[4]....
        /*01bc*/ 	.word	0x00011340


	//   ....[5]....
        /*01c0*/ 	.word	0x00014e30


	//   ....[6]....
        /*01c4*/ 	.word	0x00014ec0


	//----- nvinfo : EIATTR_COOP_GROUP_MASK_REGIDS
	.align		4
.L_201:
        /*01c8*/ 	.byte	0x04, 0x29
        /*01ca*/ 	.short	(.L_203 - .L_202)


	//   ....[0]....
.L_202:
        /*01cc*/ 	.word	0xffffffff


	//   ....[1]....
        /*01d0*/ 	.word	0xffffffff


	//   ....[2]....
        /*01d4*/ 	.word	0xffffffff


	//   ....[3]....
        /*01d8*/ 	.word	0xffffffff


	//   ....[4]....
        /*01dc*/ 	.word	0xffffffff


	//   ....[5]....
        /*01e0*/ 	.word	0xffffffff


	//   ....[6]....
        /*01e4*/ 	.word	0xffffffff


	//   ....[7]....
        /*01e8*/ 	.word	0xffffffff


	//   ....[8]....
        /*01ec*/ 	.word	0xffffffff


	//   ....[9]....
        /*01f0*/ 	.word	0xffffffff


	//   ....[10]....
        /*01f4*/ 	.word	0xffffffff


	//   ....[11]....
        /*01f8*/ 	.word	0xffffffff


	//   ....[12]....
        /*01fc*/ 	.word	0xffffffff


	//   ....[13]....
        /*0200*/ 	.word	0xffffffff


	//   ....[14]....
        /*0204*/ 	.word	0xffffffff


	//   ....[15]....
        /*0208*/ 	.word	0xffffffff


	//   ....[16]....
        /*020c*/ 	.word	0xffffffff


	//   ....[17]....
        /*0210*/ 	.word	0xffffffff


	//   ....[18]....
        /*0214*/ 	.word	0xffffffff


	//   ....[19]....
        /*0218*/ 	.word	0xffffffff


	//   ....[20]....
        /*021c*/ 	.word	0xffffffff


	//   ....[21]....
        /*0220*/ 	.word	0xffffffff


	//   ....[22]....
        /*0224*/ 	.word	0xffffffff


	//   ....[23]....
        /*0228*/ 	.word	0xffffffff


	//   ....[24]....
        /*022c*/ 	.word	0xffffffff


	//   ....[25]....
        /*0230*/ 	.word	0xffffffff


	//   ....[26]....
        /*0234*/ 	.word	0xffffffff


	//   ....[27]....
        /*0238*/ 	.word	0xffffffff


	//   ....[28]....
        /*023c*/ 	.word	0xffffffff


	//   ....[29]....
        /*0240*/ 	.word	0xffffffff


	//   ....[30]....
        /*0244*/ 	.word	0xffffffff


	//   ....[31]....
        /*0248*/ 	.word	0xffffffff


	//   ....[32]....
        /*024c*/ 	.word	0xffffffff


	//   ....[33]....
        /*0250*/ 	.word	0xffffffff


	//   ....[34]....
        /*0254*/ 	.word	0xffffffff


	//   ....[35]....
        /*0258*/ 	.word	0xffffffff


	//   ....[36]....
        /*025c*/ 	.word	0xffffffff


	//   ....[37]....
        /*0260*/ 	.word	0xffffffff


	//   ....[38]....
        /*0264*/ 	.word	0xffffffff


	//   ....[39]....
        /*0268*/ 	.word	0xffffffff


	//   ....[40]....
        /*026c*/ 	.word	0xffffffff


	//   ....[41]....
        /*0270*/ 	.word	0xffffffff


	//   ....[42]....
        /*0274*/ 	.word	0xffffffff


	//   ....[43]....
        /*0278*/ 	.word	0xffffffff


	//   ....[44]....
        /*027c*/ 	.word	0xffffffff


	//   ....[45]....
        /*0280*/ 	.word	0xffffffff


	//   ....[46]....
        /*0284*/ 	.word	0xffffffff


	//   ....[47]....
        /*0288*/ 	.word	0xffffffff


	//   ....[48]....
        /*028c*/ 	.word	0xffffffff


	//   ....[49]....
        /*0290*/ 	.word	0xffffffff


	//   ....[50]....
        /*0294*/ 	.word	0xffffffff


	//   ....[51]....
        /*0298*/ 	.word	0xffffffff


	//   ....[52]....
        /*029c*/ 	.word	0xffffffff


	//   ....[53]....
        /*02a0*/ 	.word	0xffffffff


	//   ....[54]....
        /*02a4*/ 	.word	0xffffffff


	//   ....[55]....
        /*02a8*/ 	.word	0xffffffff


	//   ....[56]....
        /*02ac*/ 	.word	0xffffffff


	//   ....[57]....
        /*02b0*/ 	.word	0xffffffff


	//   ....[58]....
        /*02b4*/ 	.word	0xffffffff


	//   ....[59]....
        /*02b8*/ 	.word	0xffffffff


	//   ....[60]....
        /*02bc*/ 	.word	0xffffffff


	//   ....[61]....
        /*02c0*/ 	.word	0xffffffff


	//   ....[62]....
        /*02c4*/ 	.word	0xffffffff


	//   ....[63]....
        /*02c8*/ 	.word	0xffffffff


	//   ....[64]....
        /*02cc*/ 	.word	0xffffffff


	//   ....[65]....
        /*02d0*/ 	.word	0xffffffff


	//   ....[66]....
        /*02d4*/ 	.word	0xffffffff


	//   ....[67]....
        /*02d8*/ 	.word	0xffffffff


	//   ....[68]....
        /*02dc*/ 	.word	0xffffffff


	//   ....[69]....
        /*02e0*/ 	.word	0xffffffff


	//   ....[70]....
        /*02e4*/ 	.word	0xffffffff


	//   ....[71]....
        /*02e8*/ 	.word	0xffffffff


	//   ....[72]....
        /*02ec*/ 	.word	0xffffffff


	//   ....[73]....
        /*02f0*/ 	.word	0xffffffff


	//   ....[74]....
        /*02f4*/ 	.word	0xffffffff


	//   ....[75]....
        /*02f8*/ 	.word	0xffffffff


	//   ....[76]....
        /*02fc*/ 	.word	0xffffffff


	//   ....[77]....
        /*0300*/ 	.word	0xffffffff


	//   ....[78]....
        /*0304*/ 	.word	0xffffffff


	//   ....[79]....
        /*0308*/ 	.word	0xffffffff


	//   ....[80]....
        /*030c*/ 	.word	0xffffffff


	//   ....[81]....
        /*0310*/ 	.word	0xffffffff


	//   ....[82]....
        /*0314*/ 	.word	0xffffffff


	//   ....[83]....
        /*0318*/ 	.word	0xffffffff


	//   ....[84]....
        /*031c*/ 	.word	0xffffffff


	//   ....[85]....
        /*0320*/ 	.word	0xffffffff


	//   ....[86]....
        /*0324*/ 	.word	0xffffffff


	//   ....[87]....
        /*0328*/ 	.word	0xffffffff


	//   ....[88]....
        /*032c*/ 	.word	0xffffffff


	//   ....[89]....
        /*0330*/ 	.word	0xffffffff


	//   ....[90]....
        /*0334*/ 	.word	0xffffffff


	//   ....[91]....
        /*0338*/ 	.word	0xffffffff


	//   ....[92]....
        /*033c*/ 	.word	0xffffffff


	//   ....[93]....
        /*0340*/ 	.word	0xffffffff


	//   ....[94]....
        /*0344*/ 	.word	0xffffffff


	//   ....[95]....
        /*0348*/ 	.word	0xffffffff


	//   ....[96]....
        /*034c*/ 	.word	0xffffffff


	//   ....[97]....
        /*0350*/ 	.word	0x0500000f


	//   ....[98]....
        /*0354*/ 	.word	0x0500000f


	//   ....[99]....
        /*0358*/ 	.word	0x0500000f


	//   ....[100]....
        /*035c*/ 	.word	0x0500000f


	//   ....[101]....
        /*0360*/ 	.word	0x0500000f


	//   ....[102]....
        /*0364*/ 	.word	0x0500000f


	//   ....[103]....
        /*0368*/ 	.word	0x0500000f


	//   ....[104]....
        /*036c*/ 	.word	0x0500000f


	//   ....[105]....
        /*0370*/ 	.word	0x0500000f


	//   ....[106]....
        /*0374*/ 	.word	0x0500000f


	//   ....[107]....
        /*0378*/ 	.word	0x0500000f


	//   ....[108]....
        /*037c*/ 	.word	0x0500000f


	//   ....[109]....
        /*0380*/ 	.word	0x0500000f


	//   ....[110]....
        /*0384*/ 	.word	0x0500000f


	//   ....[111]....
        /*0388*/ 	.word	0x0500000f


	//   ....[112]....
        /*038c*/ 	.word	0x0500000f


	//   ....[113]....
        /*0390*/ 	.word	0x0500000f


	//   ....[114]....
        /*0394*/ 	.word	0x0500000f


	//   ....[115]....
        /*0398*/ 	.word	0x0500000f


	//   ....[116]....
        /*039c*/ 	.word	0x0500000f


	//   ....[117]....
        /*03a0*/ 	.word	0x0500000f


	//   ....[118]....
        /*03a4*/ 	.word	0x0500000f


	//   ....[119]....
        /*03a8*/ 	.word	0x0500000f


	//   ....[120]....
        /*03ac*/ 	.word	0x0500000f


	//   ....[121]....
        /*03b0*/ 	.word	0x0500000f


	//   ....[122]....
        /*03b4*/ 	.word	0x0500000f


	//   ....[123]....
        /*03b8*/ 	.word	0x0500000f


	//   ....[124]....
        /*03bc*/ 	.word	0x0500000f


	//   ....[125]....
        /*03c0*/ 	.word	0x0500000f


	//   ....[126]....
        /*03c4*/ 	.word	0x0500000f


	//   ....[127]....
        /*03c8*/ 	.word	0x0500000f


	//----- nvinfo : EIATTR_COOP_GROUP_INSTR_OFFSETS
	.align		4
.L_203:
        /*03cc*/ 	.byte	0x04, 0x28
        /*03ce*/ 	.short	(.L_205 - .L_204)


	//   ....[0]....
.L_204:
        /*03d0*/ 	.word	0x00000070


	//   ....[1]....
        /*03d4*/ 	.word	0x00000140


	//   ....[2]....
        /*03d8*/ 	.word	0x00000190


	//   ....[3]....
        /*03dc*/ 	.word	0x000003c0


	//   ....[4]....
        /*03e0*/ 	.word	0x00000520


	//   ....[5]....
        /*03e4*/ 	.word	0x00000640


	//   ....[6]....
        /*03e8*/ 	.word	0x000007a0


	//   ....[7]....
        /*03ec*/ 	.word	0x00001a30


	//   ....[8]....
        /*03f0*/ 	.word	0x000020c0


	//   ....[9]....
        /*03f4*/ 	.word	0x00002440


	//   ....[10]....
        /*03f8*/ 	.word	0x00003700


	//   ....[11]....
        /*03fc*/ 	.word	0x00003810


	//   ....[12]....
        /*0400*/ 	.word	0x000040d0


	//   ....[13]....
        /*0404*/ 	.word	0x00004130


	//   ....[14]....
        /*0408*/ 	.word	0x00004d30


	//   ....[15]....
        /*040c*/ 	.word	0x000059b0


	//   ....[16]....
        /*0410*/ 	.word	0x00005c30


	//   ....[17]....
        /*0414*/ 	.word	0x00006810


	//   ....[18]....
        /*0418*/ 	.word	0x00006910


	//   ....[19]....
        /*041c*/ 	.word	0x00007190


	//   ....[20]....
        /*0420*/ 	.word	0x00007200


	//   ....[21]....
        /*0424*/ 	.word	0x000081a0


	//   ....[22]....
        /*0428*/ 	.word	0x00008c50


	//   ....[23]....
        /*042c*/ 	.word	0x00008ca0


	//   ....[24]....
        /*0430*/ 	.word	0x000091f0


	//   ....[25]....
        /*0434*/ 	.word	0x00009240


	//   ....[26]....
        /*0438*/ 	.word	0x0000a4e0


	//   ....[27]....
        /*043c*/ 	.word	0x0000ae30


	//   ....[28]....
        /*0440*/ 	.word	0x0000b0d0


	//   ....[29]....
        /*0444*/ 	.word	0x0000bca0


	//   ....[30]....
        /*0448*/ 	.word	0x0000bda0


	//   ....[31]....
        /*044c*/ 	.word	0x0000c620


	//   ....[32]....
        /*0450*/ 	.word	0x0000c680


	//   ....[33]....
        /*0454*/ 	.word	0x0000d630


	//   ....[34]....
        /*0458*/ 	.word	0x0000d740


	//   ....[35]....
        /*045c*/ 	.word	0x0000d7a0


	//   ....[36]....
        /*0460*/ 	.word	0x0000d8b0


	//   ....[37]....
        /*0464*/ 	.word	0x0000d8d0


	//   ....[38]....
        /*0468*/ 	.word	0x0000ea60


	//   ....[39]....
        /*046c*/ 	.word	0x0000eaa0


	//   ....[40]....
        /*0470*/ 	.word	0x0000ead0


	//   ....[41]....
        /*0474*/ 	.word	0x0000eb10


	//   ....[42]....
        /*0478*/ 	.word	0x0000efc0


	//   ....[43]....
        /*047c*/ 	.word	0x0000efe0


	//   ....[44]....
        /*0480*/ 	.word	0x0000f0f0


	//   ....[45]....
        /*0484*/ 	.word	0x0000f110


	//   ....[46]....
        /*0488*/ 	.word	0x0000f9e0


	//   ....[47]....
        /*048c*/ 	.word	0x0000f9f0


	//   ....[48]....
        /*0490*/ 	.word	0x0000faf0


	//   ....[49]....
        /*0494*/ 	.word	0x0000fb10


	//   ....[50]....
        /*0498*/ 	.word	0x0000fc90


	//   ....[51]....
        /*049c*/ 	.word	0x0000fe80


	//   ....[52]....
        /*04a0*/ 	.word	0x0000feb0


	//   ....[53]....
        /*04a4*/ 	.word	0x0000fee0


	//   ....[54]....
        /*04a8*/ 	.word	0x0000ff10


	//   ....[55]....
        /*04ac*/ 	.word	0x0000ff40


	//   ....[56]....
        /*04b0*/ 	.word	0x0000ff70


	//   ....[57]....
        /*04b4*/ 	.word	0x000100e0


	//   ....[58]....
        /*04b8*/ 	.word	0x00010110


	//   ....[59]....
        /*04bc*/ 	.word	0x00010140


	//   ....[60]....
        /*04c0*/ 	.word	0x00010170


	//   ....[61]....
        /*04c4*/ 	.word	0x000101a0


	//   ....[62]....
        /*04c8*/ 	.word	0x000101d0


	//   ....[63]....
        /*04cc*/ 	.word	0x00010270


	//   ....[64]....
        /*04d0*/ 	.word	0x000102d0


	//   ....[65]....
        /*04d4*/ 	.word	0x00010370


	//   ....[66]....
        /*04d8*/ 	.word	0x00011830


	//   ....[67]....
        /*04dc*/ 	.word	0x00012540


	//   ....[68]....
        /*04e0*/ 	.word	0x00012550


	//   ....[69]....
        /*04e4*/ 	.word	0x00012570


	//   ....[70]....
        /*04e8*/ 	.word	0x00012630


	//   ....[71]....
        /*04ec*/ 	.word	0x00012650


	//   ....[72]....
        /*04f0*/ 	.word	0x000126f0


	//   ....[73]....
        /*04f4*/ 	.word	0x00012710


	//   ....[74]....
        /*04f8*/ 	.word	0x00012720


	//   ....[75]....
        /*04fc*/ 	.word	0x000127b0


	//   ....[76]....
        /*0500*/ 	.word	0x00012800


	//   ....[77]....
        /*0504*/ 	.word	0x00012810


	//   ....[78]....
        /*0508*/ 	.word	0x00012840


	//   ....[79]....
        /*050c*/ 	.word	0x00015570


	//   ....[80]....
        /*0510*/ 	.word	0x000155c0


	//   ....[81]....
        /*0514*/ 	.word	0x000155f0


	//   ....[82]....
        /*0518*/ 	.word	0x00015620


	//   ....[83]....
        /*051c*/ 	.word	0x00015630


	//   ....[84]....
        /*0520*/ 	.word	0x00015660


	//   ....[85]....
        /*0524*/ 	.word	0x00015690


	//   ....[86]....
        /*0528*/ 	.word	0x000156c0


	//   ....[87]....
        /*052c*/ 	.word	0x00015840


	//   ....[88]....
        /*0530*/ 	.word	0x00015870


	//   ....[89]....
        /*0534*/ 	.word	0x000158a0


	//   ....[90]....
        /*0538*/ 	.word	0x000158d0


	//   ....[91]....
        /*053c*/ 	.word	0x00015900


	//   ....[92]....
        /*0540*/ 	.word	0x00015930


	//   ....[93]....
        /*0544*/ 	.word	0x000159f0


	//   ....[94]....
        /*0548*/ 	.word	0x00015a10


	//   ....[95]....
        /*054c*/ 	.word	0x00015a80


	//   ....[96]....
        /*0550*/ 	.word	0x00016120


	//   ....[97]....
        /*0554*/ 	.word	0x00016780


	//   ....[98]....
        /*0558*/ 	.word	0x00016940


	//   ....[99]....
        /*055c*/ 	.word	0x00016990


	//   ....[100]....
        /*0560*/ 	.word	0x000169f0


	//   ....[101]....
        /*0564*/ 	.word	0x00016b00


	//   ....[102]....
        /*0568*/ 	.word	0x00016b60


	//   ....[103]....
        /*056c*/ 	.word	0x00016c80


	//   ....[104]....
        /*0570*/ 	.word	0x00016ce0


	//   ....[105]....
        /*0574*/ 	.word	0x00016d80


	//   ....[106]....
        /*0578*/ 	.word	0x00016e50


	//   ....[107]....
        /*057c*/ 	.word	0x00016f50


	//   ....[108]....
        /*0580*/ 	.word	0x00016fd0


	//   ....[109]....
        /*0584*/ 	.word	0x000170c0


	//   ....[110]....
        /*0588*/ 	.word	0x000173d0


	//   ....[111]....
        /*058c*/ 	.word	0x00017470


	//   ....[112]....
        /*0590*/ 	.word	0x00017590


	//   ....[113]....
        /*0594*/ 	.word	0x00017600


	//   ....[114]....
        /*0598*/ 	.word	0x00017670


	//   ....[115]....
        /*059c*/ 	.word	0x000176e0


	//   ....[116]....
        /*05a0*/ 	.word	0x00017750


	//   ....[117]....
        /*05a4*/ 	.word	0x000177d0


	//   ....[118]....
        /*05a8*/ 	.word	0x00017860


	//   ....[119]....
        /*05ac*/ 	.word	0x000178f0


	//   ....[120]....
        /*05b0*/ 	.word	0x00017960


	//   ....[121]....
        /*05b4*/ 	.word	0x000179d0


	//   ....[122]....
        /*05b8*/ 	.word	0x00017a40


	//   ....[123]....
        /*05bc*/ 	.word	0x00017ac0


	//   ....[124]....
        /*05c0*/ 	.word	0x00017b30


	//   ....[125]....
        /*05c4*/ 	.word	0x00017bd0


	//   ....[126]....
        /*05c8*/ 	.word	0x00017c60


	//   ....[127]....
        /*05cc*/ 	.word	0x00017d80


	//----- nvinfo : EIATTR_REG_RECONFIG
	.align		4
.L_205:
        /*05d0*/ 	.byte	0x01, 0x54
	.zero		2


	//----- nvinfo : EIATTR_SYSCALL_OFFSETS
	.align		4
        /*05d4*/ 	.byte	0x04, 0x46
        /*05d6*/ 	.short	(.L_207 - .L_206)


	//   ....[0]....
.L_206:
        /*05d8*/ 	.word	0x00001c20


	//   ....[1]....
        /*05dc*/ 	.word	0x000114a0


	//   ....[2]....
        /*05e0*/ 	.word	0x000115f0


	//   ....[3]....
        /*05e4*/ 	.word	0x000116e0


	//   ....[4]....
        /*05e8*/ 	.word	0x00011fb0


	//----- nvinfo : EIATTR_MBARRIER_INSTR_OFFSETS
	.align		4
.L_207:
        /*05ec*/ 	.byte	0x04, 0x39
        /*05ee*/ 	.short	(.L_209 - .L_208)


	//   ....[0]....
.L_208:
        /*05f0*/ 	.word	0x00000270
        /*05f4*/ 	.word	0x000000ff
        /*05f8*/ 	.word	0x0002d800
        /*05fc*/ 	.short	0x0100
        /*05fe*/ 	.byte	0x08
	.zero		1


	//   ....[1]....
        /*0600*/ 	.word	0x00000280
        /*0604*/ 	.word	0x000000ff
        /*0608*/ 	.word	0x0002d820
        /*060c*/ 	.short	0x0100
        /*060e*/ 	.byte	0x08
	.zero		1


	//   ....[2]....
        /*0610*/ 	.word	0x00000370
        /*0614*/ 	.word	0x000000ff
        /*0618*/ 	.word	0x0002d830
        /*061c*/ 	.short	0x0100
        /*061e*/ 	.byte	0x08
	.zero		1


	//   ....[3]....
        /*0620*/ 	.word	0x00000380
        /*0624*/ 	.word	0x000000ff
        /*0628*/ 	.word	0x0002d840
        /*062c*/ 	.short	0x0100
        /*062e*/ 	.byte	0x08
	.zero		1


	//   ....[4]....
        /*0630*/ 	.word	0x00000390
        /*0634*/ 	.word	0x000000ff
        /*0638*/ 	.word	0x0002d838
        /*063c*/ 	.short	0x0100
        /*063e*/ 	.byte	0x08
	.zero		1


	//   ....[5]....
        /*0640*/ 	.word	0x000003a0
        /*0644*/ 	.word	0x000000ff
        /*0648*/ 	.word	0x0002d848
        /*064c*/ 	.short	0x0100
        /*064e*/ 	.byte	0x08
	.zero		1


	//   ....[6]....
        /*0650*/ 	.word	0x000004d0
        /*0654*/ 	.word	0x000000ff
        /*0658*/ 	.word	0x0002d850
        /*065c*/ 	.short	0x0100
        /*065e*/ 	.byte	0x08
	.zero		1


	//   ....[7]....
        /*0660*/ 	.word	0x000004e0
        /*0664*/ 	.word	0x000000ff
        /*0668*/ 	.word	0x0002d860
        /*066c*/ 	.short	0x0100
        /*066e*/ 	.byte	0x08
	.zero		1


	//   ....[8]....
        /*0670*/ 	.word	0x000004f0
        /*0674*/ 	.word	0x000000ff
        /*0678*/ 	.word	0x0002d858
        /*067c*/ 	.short	0x0100
        /*067e*/ 	.byte	0x08
	.zero		1


	//   ....[9]....
        /*0680*/ 	.word	0x00000500
        /*0684*/ 	.word	0x000000ff
        /*0688*/ 	.word	0x0002d868
        /*068c*/ 	.short	0x0100
        /*068e*/ 	.byte	0x08
	.zero		1


	//   ....[10]....
        /*0690*/ 	.word	0x000005f0
        /*0694*/ 	.word	0x000000ff
        /*0698*/ 	.word	0x0002d870
        /*069c*/ 	.short	0x0100
        /*069e*/ 	.byte	0x06
	.zero		1


	//   ....[11]....
        /*06a0*/ 	.word	0x00000600
        /*06a4*/ 	.word	0x000000ff
        /*06a8*/ 	.word	0x0002d880
        /*06ac*/ 	.short	0x0100
        /*06ae*/ 	.byte	0x06
	.zero		1


	//   ....[12]....
        /*06b0*/ 	.word	0x00000610
        /*06b4*/ 	.word	0x000000ff
        /*06b8*/ 	.word	0x0002d878
        /*06bc*/ 	.short	0x0100
        /*06be*/ 	.byte	0x06
	.zero		1


	//   ....[13]....
        /*06c0*/ 	.word	0x00000620
        /*06c4*/ 	.word	0x000000ff
        /*06c8*/ 	.word	0x0002d888
        /*06cc*/ 	.short	0x0100
        /*06ce*/ 	.byte	0x06
	.zero		1


	//   ....[14]....
        /*06d0*/ 	.word	0x00000750
        /*06d4*/ 	.word	0x000000ff
        /*06d8*/ 	.word	0x0002d890
        /*06dc*/ 	.short	0x0100
        /*06de*/ 	.byte	0x08
	.zero		1


	//   ....[15]....
        /*06e0*/ 	.word	0x00000760
        /*06e4*/ 	.word	0x000000ff
        /*06e8*/ 	.word	0x0002d8a0
        /*06ec*/ 	.short	0x0100
        /*06ee*/ 	.byte	0x08
	.zero		1


	//   ....[16]....
        /*06f0*/ 	.word	0x00000770
        /*06f4*/ 	.word	0x000000ff
        /*06f8*/ 	.word	0x0002d898
        /*06fc*/ 	.short	0x0100
        /*06fe*/ 	.byte	0x08
	.zero		1


	//   ....[17]....
        /*0700*/ 	.word	0x00000780
        /*0704*/ 	.word	0x000000ff
        /*0708*/ 	.word	0x0002d8a8
        /*070c*/ 	.short	0x0100
        /*070e*/ 	.byte	0x08
	.zero		1


	//   ....[18]....
        /*0710*/ 	.word	0x000008b0
        /*0714*/ 	.word	0x000000ff
        /*0718*/ 	.word	0x0002d8b0
        /*071c*/ 	.short	0x0100
        /*071e*/ 	.byte	0x08
	.zero		1


	//   ....[19]....
        /*0720*/ 	.word	0x000008c0
        /*0724*/ 	.word	0x000000ff
        /*0728*/ 	.word	0x0002d8c0
        /*072c*/ 	.short	0x0100
        /*072e*/ 	.byte	0x08
	.zero		1


	//   ....[20]....
        /*0730*/ 	.word	0x000008d0
        /*0734*/ 	.word	0x000000ff
        /*0738*/ 	.word	0x0002d8b8
        /*073c*/ 	.short	0x0100
        /*073e*/ 	.byte	0x08
	.zero		1


	//   ....[21]....
        /*0740*/ 	.word	0x000008e0
        /*0744*/ 	.word	0x000000ff
        /*0748*/ 	.word	0x0002d8c8
        /*074c*/ 	.short	0x0100
        /*074e*/ 	.byte	0x08
	.zero		1


	//   ....[22]....
        /*0750*/ 	.word	0x00001ca0
        /*0754*/ 	.word	0x000000ff
        /*0758*/ 	.word	0x0002d800
        /*075c*/ 	.short	0x010a
        /*075e*/ 	.byte	0x2a
	.zero		1


	//   ....[23]....
        /*0760*/ 	.word	0x00001d20
        /*0764*/ 	.word	0x00000005
        /*0768*/ 	.word	0x0002d830
        /*076c*/ 	.short	0x010a
        /*076e*/ 	.byte	0x3f
	.zero		1


	//   ....[24]....
        /*0770*/ 	.word	0x00001d80
        /*0774*/ 	.word	0x00000005
        /*0778*/ 	.word	0x0002d830
        /*077c*/ 	.short	0x010a
        /*077e*/ 	.byte	0x3f
	.zero		1


	//   ....[25]....
        /*0780*/ 	.word	0x000021f0
        /*0784*/ 	.word	0x00000000
        /*0788*/ 	.word	0x00000000
        /*078c*/ 	.short	0x0101
        /*078e*/ 	.byte	0x3f
	.zero		1


	//   ....[26]....
        /*0790*/ 	.word	0x00005160
        /*0794*/ 	.word	0x000000ff
        /*0798*/ 	.word	0x0002d830
        /*079c*/ 	.short	0x010a
        /*079e*/ 	.byte	0x06
	.zero		1


	//   ....[27]....
        /*07a0*/ 	.word	0x000051a0
        /*07a4*/ 	.word	0x000000ff
        /*07a8*/ 	.word	0x0002d830
        /*07ac*/ 	.short	0x010a
        /*07ae*/ 	.byte	0x06
	.zero		1


	//   ....[28]....
        /*07b0*/ 	.word	0x00005440
        /*07b4*/ 	.word	0x000000ff
        /*07b8*/ 	.word	0x0002d850
        /*07bc*/ 	.short	0x010a
        /*07be*/ 	.byte	0x06
	.zero		1


	//   ....[29]....
        /*07c0*/ 	.word	0x00005480
        /*07c4*/ 	.word	0x000000ff
        /*07c8*/ 	.word	0x0002d850
        /*07cc*/ 	.short	0x010a
        /*07ce*/ 	.byte	0x06
	.zero		1


	//   ....[30]....
        /*07d0*/ 	.word	0x00005a70
        /*07d4*/ 	.word	0x00000007
        /*07d8*/ 	.word	0x00000000
        /*07dc*/ 	.short	0x0101
        /*07de*/ 	.byte	0x3f
	.zero		1


	//   ....[31]....
        /*07e0*/ 	.word	0x00007600
        /*07e4*/ 	.word	0x00000036
        /*07e8*/ 	.word	0x00000000
        /*07ec*/ 	.short	0x0101
        /*07ee*/ 	.byte	0x3f
	.zero		1


	//   ....[32]....
        /*07f0*/ 	.word	0x00008580
        /*07f4*/ 	.word	0x000000ff
        /*07f8*/ 	.word	0x0002d830
        /*07fc*/ 	.short	0x010a
        /*07fe*/ 	.byte	0x06
	.zero		1


	//   ....[33]....
        /*0800*/ 	.word	0x000085c0
        /*0804*/ 	.word	0x000000ff
        /*0808*/ 	.word	0x0002d830
        /*080c*/ 	.short	0x010a
        /*080e*/ 	.byte	0x06
	.zero		1


	//   ....[34]....
        /*0810*/ 	.word	0x00008860
        /*0814*/ 	.word	0x000000ff
        /*0818*/ 	.word	0x0002d850
        /*081c*/ 	.short	0x010a
        /*081e*/ 	.byte	0x06
	.zero		1


	//   ....[35]....
        /*0820*/ 	.word	0x000088a0
        /*0824*/ 	.word	0x000000ff
        /*0828*/ 	.word	0x0002d850
        /*082c*/ 	.short	0x010a
        /*082e*/ 	.byte	0x06
	.zero		1


	//   ....[36]....
        /*0830*/ 	.word	0x00009a80
        /*0834*/ 	.word	0x0000002a
        /*0838*/ 	.word	0x00000000
        /*083c*/ 	.short	0x0101
        /*083e*/ 	.byte	0x3f
	.zero		1


	//   ....[37]....
        /*0840*/ 	.word	0x00009b10
        /*0844*/ 	.word	0x00000037
        /*0848*/ 	.word	0x00000000
        /*084c*/ 	.short	0x0101
        /*084e*/ 	.byte	0x3f
	.zero		1


	//   ....[38]....
        /*0850*/ 	.word	0x0000a660
        /*0854*/ 	.word	0x000000ff
        /*0858*/ 	.word	0x0002d830
        /*085c*/ 	.short	0x010a
        /*085e*/ 	.byte	0x06
	.zero		1


	//   ....[39]....
        /*0860*/ 	.word	0x0000a6a0
        /*0864*/ 	.word	0x000000ff
        /*0868*/ 	.word	0x0002d830
        /*086c*/ 	.short	0x010a
        /*086e*/ 	.byte	0x06
	.zero		1


	//   ....[40]....
        /*0870*/ 	.word	0x0000a940
        /*0874*/ 	.word	0x000000ff
        /*0878*/ 	.word	0x0002d850
        /*087c*/ 	.short	0x010a
        /*087e*/ 	.byte	0x06
	.zero		1


	//   ....[41]....
        /*0880*/ 	.word	0x0000a980
        /*0884*/ 	.word	0x000000ff
        /*0888*/ 	.word	0x0002d850
        /*088c*/ 	.short	0x010a
        /*088e*/ 	.byte	0x06
	.zero		1


	//   ....[42]....
        /*0890*/ 	.word	0x0000af30
        /*0894*/ 	.word	0x00000009
        /*0898*/ 	.word	0x00000000
        /*089c*/ 	.short	0x0101
        /*089e*/ 	.byte	0x3f
	.zero		1


	//   ....[43]....
        /*08a0*/ 	.word	0x0000ca90
        /*08a4*/ 	.word	0x00000036
        /*08a8*/ 	.word	0x00000000
        /*08ac*/ 	.short	0x0101
        /*08ae*/ 	.byte	0x3f
	.zero		1


	//   ....[44]....
        /*08b0*/ 	.word	0x0000d6b0
        /*08b4*/ 	.word	0x000000ff
        /*08b8*/ 	.word	0x0002d850
        /*08bc*/ 	.short	0x010a
        /*08be*/ 	.byte	0x09
	.zero		1


	//   ....[45]....
        /*08c0*/ 	.word	0x0000d6f0
        /*08c4*/ 	.word	0x000000ff
        /*08c8*/ 	.word	0x0002d850
        /*08cc*/ 	.short	0x010a
        /*08ce*/ 	.byte	0x09
	.zero		1


	//   ....[46]....
        /*08d0*/ 	.word	0x0000dd30
        /*08d4*/ 	.word	0x00000006
        /*08d8*/ 	.word	0x00000000
        /*08dc*/ 	.short	0x0101
        /*08de*/ 	.byte	0x3f
	.zero		1


	//   ....[47]....
        /*08e0*/ 	.word	0x0000eff0
        /*08e4*/ 	.word	0x000000ff
        /*08e8*/ 	.word	0x00000000
        /*08ec*/ 	.short	0x0101
        /*08ee*/ 	.byte	0x04
	.zero		1


	//   ....[48]....
        /*08f0*/ 	.word	0x00011a50
        /*08f4*/ 	.word	0x00000000
        /*08f8*/ 	.word	0x0002d840
        /*08fc*/ 	.short	0x010a
        /*08fe*/ 	.byte	0x3f
	.zero		1


	//   ....[49]....
        /*0900*/ 	.word	0x000129d0
        /*0904*/ 	.word	0x00000016
        /*0908*/ 	.word	0x0002d800
        /*090c*/ 	.short	0x0107
        /*090e*/ 	.byte	0x3f
	.zero		1


	//   ....[50]....
        /*0910*/ 	.word	0x00012ad0
        /*0914*/ 	.word	0x00000016
        /*0918*/ 	.word	0x0002d800
        /*091c*/ 	.short	0x0101
        /*091e*/ 	.byte	0x3f
	.zero		1


	//   ....[51]....
        /*0920*/ 	.word	0x00012af0
        /*0924*/ 	.word	0x00000016
        /*0928*/ 	.word	0x0002d820
        /*092c*/ 	.short	0x010a
        /*092e*/ 	.byte	0x3f
	.zero		1


	//   ....[52]....
        /*0930*/ 	.word	0x00012e10
        /*0934*/ 	.word	0x00000003
        /*0938*/ 	.word	0x0002d840
        /*093c*/ 	.short	0x010a
        /*093e*/ 	.byte	0x3f
	.zero		1


	//   ....[53]....
        /*0940*/ 	.word	0x00013290
        /*0944*/ 	.word	0x00000003
        /*0948*/ 	.word	0x00000060
        /*094c*/ 	.short	0x010a
        /*094e*/ 	.byte	0x3f
	.zero		1


	//   ....[54]....
        /*0950*/ 	.word	0x000139d0
        /*0954*/ 	.word	0x00000003
        /*0958*/ 	.word	0x0002d840
        /*095c*/ 	.short	0x010a
        /*095e*/ 	.byte	0x3f
	.zero		1


	//   ....[55]....
        /*0960*/ 	.word	0x00013e50
        /*0964*/ 	.word	0x0000000c
        /*0968*/ 	.word	0x00000060
        /*096c*/ 	.short	0x010a
        /*096e*/ 	.byte	0x3f
	.zero		1


	//   ....[56]....
        /*0970*/ 	.word	0x000144c0
        /*0974*/ 	.word	0x00000002
        /*0978*/ 	.word	0x0002d840
        /*097c*/ 	.short	0x010a
        /*097e*/ 	.byte	0x3f
	.zero		1


	//   ....[57]....
        /*0980*/ 	.word	0x00014950
        /*0984*/ 	.word	0x00000007
        /*0988*/ 	.word	0x00000060
        /*098c*/ 	.short	0x010a
        /*098e*/ 	.byte	0x3f
	.zero		1


	//   ....[58]....
        /*0990*/ 	.word	0x00014f70
        /*0994*/ 	.word	0x00000003
        /*0998*/ 	.word	0x0002d860
        /*099c*/ 	.short	0x010a
        /*099e*/ 	.byte	0x3f
	.zero		1


	//   ....[59]....
        /*09a0*/ 	.word	0x000160a0
        /*09a4*/ 	.word	0x00000009
        /*09a8*/ 	.word	0x0002d820
        /*09ac*/ 	.short	0x010a
        /*09ae*/ 	.byte	0x3f
	.zero		1


	//   ....[60]....
        /*09b0*/ 	.word	0x00016240
        /*09b4*/ 	.word	0x00000005
        /*09b8*/ 	.word	0x00000000
        /*09bc*/ 	.short	0x010a
        /*09be*/ 	.byte	0x3f
	.zero		1


	//   ....[61]....
        /*09c0*/ 	.word	0x000162b0
        /*09c4*/ 	.word	0x00000003
        /*09c8*/ 	.word	0x00000000
        /*09cc*/ 	.short	0x010a
        /*09ce*/ 	.byte	0x3f
	.zero		1


	//   ....[62]....
        /*09d0*/ 	.word	0x00016310
        /*09d4*/ 	.word	0x00000017
        /*09d8*/ 	.word	0x00000000
        /*09dc*/ 	.short	0x010a
        /*09de*/ 	.byte	0x3f
	.zero		1


	//   ....[63]....
        /*09e0*/ 	.word	0x00016340
        /*09e4*/ 	.word	0x00000007
        /*09e8*/ 	.word	0x00000000
        /*09ec*/ 	.short	0x010a
        /*09ee*/ 	.byte	0x3f
	.zero		1


	//   ....[64]....
        /*09f0*/ 	.word	0x000163b0
        /*09f4*/ 	.word	0x00000003
        /*09f8*/ 	.word	0x0002d800
        /*09fc*/ 	.short	0x010a
        /*09fe*/ 	.byte	0x3f
	.zero		1


	//   ....[65]....
        /*0a00*/ 	.word	0x00016400
        /*0a04*/ 	.word	0x00000005
        /*0a08*/ 	.word	0x0002d830
        /*0a0c*/ 	.short	0x010a
        /*0a0e*/ 	.byte	0x3f
	.zero		1


	//   ....[66]....
        /*0a10*/ 	.word	0x00016460
        /*0a14*/ 	.word	0x00000007
        /*0a18*/ 	.word	0x0002d830
        /*0a1c*/ 	.short	0x010a
        /*0a1e*/ 	.byte	0x3f
	.zero		1


	//   ....[67]....
        /*0a20*/ 	.word	0x000164c0
        /*0a24*/ 	.word	0x00000007
        /*0a28*/ 	.word	0x0002d850
        /*0a2c*/ 	.short	0x010a
        /*0a2e*/ 	.byte	0x3f
	.zero		1


	//   ....[68]....
        /*0a30*/ 	.word	0x00016520
        /*0a34*/ 	.word	0x00000005
        /*0a38*/ 	.word	0x0002d830
        /*0a3c*/ 	.short	0x010a
        /*0a3e*/ 	.byte	0x3f
	.zero		1


	//   ....[69]....
        /*0a40*/ 	.word	0x00016580
        /*0a44*/ 	.word	0x00000005
        /*0a48*/ 	.word	0x0002d850
        /*0a4c*/ 	.short	0x010a
        /*0a4e*/ 	.byte	0x3f
	.zero		1


	//   ....[70]....
        /*0a50*/ 	.word	0x000165e0
        /*0a54*/ 	.word	0x00000005
        /*0a58*/ 	.word	0x0002d830
        /*0a5c*/ 	.short	0x010a
        /*0a5e*/ 	.byte	0x3f
	.zero		1


	//   ....[71]....
        /*0a60*/ 	.word	0x00016640
        /*0a64*/ 	.word	0x00000005
        /*0a68*/ 	.word	0x0002d850
        /*0a6c*/ 	.short	0x010a
        /*0a6e*/ 	.byte	0x3f
	.zero		1


	//   ....[72]....
        /*0a70*/ 	.word	0x000166a0
        /*0a74*/ 	.word	0x00000007
        /*0a78*/ 	.word	0x0002d850
        /*0a7c*/ 	.short	0x010a
        /*0a7e*/ 	.byte	0x3f
	.zero		1


	//   ....[73]....
        /*0a80*/ 	.word	0x00016840
        /*0a84*/ 	.word	0x00000000
        /*0a88*/ 	.word	0x0002d840
        /*0a8c*/ 	.short	0x010a
        /*0a8e*/ 	.byte	0x3f
	.zero		1


	//   ....[74]....
        /*0a90*/ 	.word	0x000170f0
        /*0a94*/ 	.word	0x00000016
        /*0a98*/ 	.word	0x0002d820
        /*0a9c*/ 	.short	0x010a
        /*0a9e*/ 	.byte	0x3f
	.zero		1


	//   ....[75]....
        /*0aa0*/ 	.word	0x00017140
        /*0aa4*/ 	.word	0x00000003
        /*0aa8*/ 	.word	0x0002d840
        /*0aac*/ 	.short	0x010a
        /*0aae*/ 	.byte	0x3f
	.zero		1


	//   ....[76]....
        /*0ab0*/ 	.word	0x00017190
        /*0ab4*/ 	.word	0x00000003
        /*0ab8*/ 	.word	0x00000060
        /*0abc*/ 	.short	0x010a
        /*0abe*/ 	.byte	0x3f
	.zero		1


	//   ....[77]....
        /*0ac0*/ 	.word	0x000171e0
        /*0ac4*/ 	.word	0x00000003
        /*0ac8*/ 	.word	0x0002d840
        /*0acc*/ 	.short	0x010a
        /*0ace*/ 	.byte	0x3f
	.zero		1


	//   ....[78]....
        /*0ad0*/ 	.word	0x00017230
        /*0ad4*/ 	.word	0x0000000c
        /*0ad8*/ 	.word	0x00000060
        /*0adc*/ 	.short	0x010a
        /*0ade*/ 	.byte	0x3f
	.zero		1


	//   ....[79]....
        /*0ae0*/ 	.word	0x00017280
        /*0ae4*/ 	.word	0x00000002
        /*0ae8*/ 	.word	0x0002d840
        /*0aec*/ 	.short	0x010a
        /*0aee*/ 	.byte	0x3f
	.zero		1


	//   ....[80]....
        /*0af0*/ 	.word	0x000172d0
        /*0af4*/ 	.word	0x00000007
        /*0af8*/ 	.word	0x00000060
        /*0afc*/ 	.short	0x010a
        /*0afe*/ 	.byte	0x3f
	.zero		1


	//   ....[81]....
        /*0b00*/ 	.word	0x00017320
        /*0b04*/ 	.word	0x00000003
        /*0b08*/ 	.word	0x0002d860
        /*0b0c*/ 	.short	0x010a
        /*0b0e*/ 	.byte	0x3f
	.zero		1


	//   ....[82]....
        /*0b10*/ 	.word	0x00017ca0
        /*0b14*/ 	.word	0x00000009
        /*0b18*/ 	.word	0x0002d820
        /*0b1c*/ 	.short	0x010a
        /*0b1e*/ 	.byte	0x3f
	.zero		1


	//   ....[83]....
        /*0b20*/ 	.word	0x00017e40
        /*0b24*/ 	.word	0x00000005
        /*0b28*/ 	.word	0x00000000
        /*0b2c*/ 	.short	0x010a
        /*0b2e*/ 	.byte	0x3f
	.zero		1


	//   ....[84]....
        /*0b30*/ 	.word	0x00017e90
        /*0b34*/ 	.word	0x00000003
        /*0b38*/ 	.word	0x00000000
        /*0b3c*/ 	.short	0x010a
        /*0b3e*/ 	.byte	0x3f
	.zero		1


	//   ....[85]....
        /*0b40*/ 	.word	0x00017ee0
        /*0b44*/ 	.word	0x00000017
        /*0b48*/ 	.word	0x00000000
        /*0b4c*/ 	.short	0x010a
        /*0b4e*/ 	.byte	0x3f
	.zero		1


	//----- nvinfo : EIATTR_NUM_MBARRIERS
	.align		4
.L_209:
        /*0b50*/ 	.byte	0x03, 0x38
        /*0b52*/ 	.short	0x0016


	//----- nvinfo : EIATTR_EXIT_INSTR_OFFSETS
	.align		4
        /*0b54*/ 	.byte	0x04, 0x1c
        /*0b56*/ 	.short	(.L_211 - .L_210)


	//   ....[0]....
.L_210:
        /*0b58*/ 	.word	0x00000a80


	//   ....[1]....
        /*0b5c*/ 	.word	0x0000fc40


	//   ....[2]....
        /*0b60*/ 	.word	0x00016390


	//----- nvinfo : EIATTR_MAX_THREADS
	.align		4
.L_211:
        /*0b64*/ 	.byte	0x04, 0x05
        /*0b66*/ 	.short	(.L_213 - .L_212)
.L_212:
        /*0b68*/ 	.word	0x00000200
        /*0b6c*/ 	.word	0x00000001
        /*0b70*/ 	.word	0x00000001


	//----- nvinfo : EIATTR_CRS_STACK_SIZE
	.align		4
.L_213:
        /*0b74*/ 	.byte	0x04, 0x1e
        /*0b76*/ 	.short	(.L_215 - .L_214)
.L_214:
        /*0b78*/ 	.word	0x00000000


	//----- nvinfo : EIATTR_CBANK_PARAM_SIZE
	.align		4
.L_215:
        /*0b7c*/ 	.byte	0x03, 0x19
        /*0b7e*/ 	.short	0x0af0


	//----- nvinfo : EIATTR_PARAM_CBANK
	.align		4
        /*0b80*/ 	.byte	0x04, 0x0a
        /*0b82*/ 	.short	(.L_217 - .L_216)
	.align		4
.L_216:
        /*0b84*/ 	.word	index@(.nv.constant0._ZN7cutlass13device_kernelIN5flash11enable_sm90INS1_16FlashAttnFwdSm90INS1_25CollectiveMainloopFwdSm90ILi2EN4cute5tupleIJNS5_1CILi1EEES8_S8_EEENS6_IJNS7_ILi192EEENS7_ILi128EEENS7_ILi96EEEEEELi96ENS_6half_tEfNS_4arch4Sm90ELb0ELb1ELb0ELb1ELb0ELb0ELb0ELb0ELb1ELb1ELb0ELb0EEENS1_21CollectiveEpilogueFwdINS6_IJSA_SC_SB_EEES9_SE_SG_Li384ELb1ELb1ELb0ELb0EEENS1_36VarlenDynamicPersistentTileSchedulerILi192ELi128ELi384ELi128ELb0ELb1ELb1ELb1ELb0ELb1EEEEEEEEEvNT_6ParamsE)
        /*0b88*/ 	.short	0x0210
        /*0b8a*/ 	.short	0x0af0


	//----- nvinfo : EIATTR_SW_WAR
	.align		4
.L_217:
        /*0b8c*/ 	.byte	0x04, 0x36
        /*0b8e*/ 	.short	(.L_219 - .L_218)
.L_218:
        /*0b90*/ 	.word	0x00000008
.L_219:


//--------------------- .nv.info._ZN7cutlass13device_kernelIN5flash11enable_sm90INS1_16FlashAttnFwdSm90INS1_25CollectiveMainloopFwdSm90ILi2EN4cute5tupleIJNS5_1CILi1EEES8_S8_EEENS6_IJNS7_ILi192EEENS7_ILi128EEENS7_ILi96EEEEEELi96ENS_6half_tEfNS_4arch4Sm90ELb0ELb1ELb0ELb1ELb0ELb1ELb0ELb0ELb1ELb1ELb0ELb0EEENS1_21CollectiveEpilogueFwdINS6_IJSA_SC_SB_EEES9_SE_SG_Li384ELb1ELb1ELb0ELb0EEENS1_36VarlenDynamicPersistentTileSchedulerILi192ELi128ELi384ELi128ELb0ELb1ELb1ELb1ELb0ELb1EEEEEEEEEvNT_6ParamsE --------------------------
	.section	.nv.info._ZN7cutlass13device_kernelIN5flash11enable_sm90INS1_16FlashAttnFwdSm90INS1_25CollectiveMainloopFwdSm90ILi2EN4cute5tupleIJNS5_1CILi1EEES8_S8_EEENS6_IJNS7_ILi192EEENS7_ILi128EEENS7_ILi96EEEEEELi96ENS_6half_tEfNS_4arch4Sm90ELb0ELb1ELb0ELb1ELb0ELb1ELb0ELb0ELb1ELb1ELb0ELb0EEENS1_21CollectiveEpilogueFwdINS6_IJSA_SC_SB_EEES9_SE_SG_Li384ELb1ELb1ELb0ELb0EEENS1_36VarlenDynamicPersistentTileSchedulerILi192ELi128ELi384ELi128ELb0ELb1ELb1ELb1ELb0ELb1EEEEEEEEEvNT_6ParamsE,"",@"SHT_CUDA_INFO"
	.sectionflags	@""
	.align	4


	//----- nvinfo : EIATTR_CUDA_API_VERSION
	.align		4
        /*0000*/ 	.byte	0x04, 0x37
        /*0002*/ 	.short	(.L_221 - .L_220)
.L_220:
        /*0004*/ 	.word	0x00000082


	//----- nvinfo : EIATTR_KPARAM_INFO
	.align		4
.L_221:
        /*0008*/ 	.byte	0x04, 0x17
        /*000a*/ 	.short	(.L_223 - .L_222)
.L_222:
        /*000c*/ 	.word	0x00000000
        /*0010*/ 	.short	0x0000
        /*0012*/ 	.short	0x0070
        /*0014*/ 	.byte	0x00, 0xf0, 0x01, 0x2a


	//----- nvinfo : EIATTR_SPARSE_MMA_MASK
	.align		4
.L_223:
        /*0018*/ 	.byte	0x03, 0x50
        /*001a*/ 	.short	0x0000


	//----- nvinfo : EIATTR_MAXREG_COUNT
	.align		4
        /*001c*/ 	.byte	0x03, 0x1b
        /*001e*/ 	.short	0x0080


	//----- nvinfo : EIATTR_NUM_BARRIERS
	.align		4
        /*0020*/ 	.byte	0x02, 0x4c
        /*0022*/ 	.byte	0x10
	.zero		1


	//----- nvinfo : EIATTR_EXTERNS
	.align		4
        /*0024*/ 	.byte	0x04, 0x0f
        /*0026*/ 	.short	(.L_225 - .L_224)


	//   ....[0]....
	.align		4
.L_224:
        /*0028*/ 	.word	index@(__assertfail)


	//----- nvinfo : EIATTR_ANNOTATIONS
	.align		4
.L_225:
        /*002c*/ 	.byte	0x04, 0x55
        /*002e*/ 	.short	(.L_227 - .L_226)


	//   ....[0]....
.L_226:
        /* <DEDUP_REMOVED lines=84> */


	//----- nvinfo : EIATTR_MERCURY_ISA_VERSION
	.align		4
.L_227:
        /*0558*/ 	.byte	0x03, 0x5f
        /*055a*/ 	.short	0x0101


	//----- nvinfo : EIATTR_UNUSED_LOAD_BYTE_OFFSET
	.align		4
        /*055c*/ 	.byte	0x04, 0x44
        /*055e*/ 	.short	(.L_229 - .L_228)


	//   ....[0]....
.L_228:
        /*0560*/ 	.word	0x00000ae0
        /*0564*/ 	.word	0x0000fff0


	//   ....[1]....
        /*0568*/ 	.word	0x00018770
        /*056c*/ 	.word	0x0000fff0


	//----- nvinfo : EIATTR_INT_WARP_WIDE_INSTR_OFFSETS
	.align		4
.L_229:
        /*0570*/ 	.byte	0x04, 0x31
        /*0572*/ 	.short	(.L_231 - .L_230)


	//   ....[0]....
.L_230:
        /*0574*/ 	.word	0x00000190


	//   ....[1]....
        /*0578*/ 	.word	0x000001d0


	//   ....[2]....
        /*057c*/ 	.word	0x00000240


	//   ....[3]....
        /*0580*/ 	.word	0x0001d4b0


	//   ....[4]....
        /*0584*/ 	.word	0x0001d540


	//   ....[5]....
        /*0588*/ 	.word	0x00021070


	//   ....[6]....
        /*058c*/ 	.word	0x00021100


	//----- nvinfo : EIATTR_COOP_GROUP_MASK_REGIDS
	.align		4
.L_231:
        /*0590*/ 	.byte	0x04, 0x29
        /*0592*/ 	.short	(.L_233 - .L_232)


	//   ....[0]....
.L_232:
        /*0594*/ 	.word	0xffffffff


	//   ....[1]....
        /*0598*/ 	.word	0xffffffff


	//   ....[2]....
        /*059c*/ 	.word	0xffffffff


	//   ....[3]....
        /*05a0*/ 	.word	0xffffffff


	//   ....[4]....
        /*05a4*/ 	.word	0xffffffff


	//   ....[5]....
        /*05a8*/ 	.word	0xffffffff


	//   ....[6]....
        /*05ac*/ 	.word	0xffffffff


	//   ....[7]....
        /*05b0*/ 	.word	0xffffffff


	//   ....[8]....
        /*05b4*/ 	.word	0xffffffff


	//   ....[9]....
        /*05b8*/ 	.word	0xffffffff


	//   ....[10]....
        /*05bc*/ 	.word	0xffffffff


	//   ....[11]....
        /*05c0*/ 	.word	0xffffffff


	//   ....[12]....
        /*05c4*/ 	.word	0xffffffff


	//   ....[13]....
        /*05c8*/ 	.word	0xffffffff


	//   ....[14]....
        /*05cc*/ 	.word	0xffffffff


	//   ....[15]....
        /*05d0*/ 	.word	0xffffffff


	//   ....[16]....
        /*05d4*/ 	.word	0xffffffff


	//   ....[17]....
        /*05d8*/ 	.word	0xffffffff


	//   ....[18]....
        /*05dc*/ 	.word	0xffffffff


	//   ....[19]....
        /*05e0*/ 	.word	0xffffffff


	//   ....[20]....
        /*05e4*/ 	.word	0xffffffff


	//   ....[21]....
        /*05e8*/ 	.word	0xffffffff


	//   ....[22]....
        /*05ec*/ 	.word	0xffffffff


	//   ....[23]....
        /*05f0*/ 	.word	0xffffffff


	//   ....[24]....
        /*05f4*/ 	.word	0xffffffff


	//   ....[25]....
        /*05f8*/ 	.word	0xffffffff


	//   ....[26]....
        /*05fc*/ 	.word	0xffffffff


	//   ....[27]....
        /*0600*/ 	.word	0xffffffff


	//   ....[28]....
        /*0604*/ 	.word	0xffffffff


	//   ....[29]....
        /*0608*/ 	.word	0xffffffff


	//   ....[30]....
        /*060c*/ 	.word	0xffffffff


	//   ....[31]....
        /*0610*/ 	.word	0xffffffff


	//   ....[32]....
        /*0614*/ 	.word	0xffffffff


	//   ....[33]....
        /*0618*/ 	.word	0xffffffff


	//   ....[34]....
        /*061c*/ 	.word	0xffffffff


	//   ....[35]....
        /*0620*/ 	.word	0xffffffff


	//   ....[36]....
        /*0624*/ 	.word	0xffffffff


	//   ....[37]....
        /*0628*/ 	.word	0xffffffff


	//   ....[38]....
        /*062c*/ 	.word	0xffffffff


	//   ....[39]....
        /*0630*/ 	.word	0xffffffff


	//   ....[40]....
        /*0634*/ 	.word	0xffffffff


	//   ....[41]....
        /*0638*/ 	.word	0xffffffff


	//   ....[42]....
        /*063c*/ 	.word	0xffffffff


	//   ....[43]....
        /*0640*/ 	.word	0xffffffff


	//   ....[44]....
        /*0644*/ 	.word	0xffffffff


	//   ....[45]....
        /*0648*/ 	.word	0xffffffff


	//   ....[46]....
        /*064c*/ 	.word	0xffffffff


	//   ....[47]....
        /*0650*/ 	.word	0xffffffff


	//   ....[48]....
        /*0654*/ 	.word	0xffffffff


	//   ....[49]....
        /*0658*/ 	.word	0xffffffff


	//   ....[50]....
        /*065c*/ 	.word	0xffffffff


	//   ....[51]....
        /*0660*/ 	.word	0xffffffff


	//   ....[52]....
        /*0664*/ 	.word	0xffffffff


	//   ....[53]....
        /*0668*/ 	.word	0xffffffff


	//   ....[54]....
        /*066c*/ 	.word	0xffffffff


	//   ....[55]....
        /*0670*/ 	.word	0xffffffff


	//   ....[56]....
        /*0674*/ 	.word	0xffffffff


	//   ....[57]....
        /*0678*/ 	.word	0xffffffff


	//   ....[58]....
        /*067c*/ 	.word	0xffffffff


	//   ....[59]....
        /*0680*/ 	.word	0xffffffff


	//   ....[60]....
        /*0684*/ 	.word	0xffffffff


	//   ....[61]....
        /*0688*/ 	.word	0xffffffff


	//   ....[62]....
        /*068c*/ 	.word	0xffffffff


	//   ....[63]....
        /*0690*/ 	.word	0xffffffff


	//   ....[64]....
        /*0694*/ 	.word	0xffffffff


	//   ....[65]....
        /*0698*/ 	.word	0xffffffff


	//   ....[66]....
        /*069c*/ 	.word	0xffffffff


	//   ....[67]....
        /*06a0*/ 	.word	0xffffffff


	//   ....[68]....
        /*06a4*/ 	.word	0xffffffff


	//   ....[69]....
        /*06a8*/ 	.word	0xffffffff


	//   ....[70]....
        /*06ac*/ 	.word	0xffffffff


	//   ....[71]....
        /*06b0*/ 	.word	0xffffffff


	//   ....[72]....
        /*06b4*/ 	.word	0xffffffff


	//   ....[73]....
        /*06b8*/ 	.word	0xffffffff


	//   ....[74]....
        /*06bc*/ 	.word	0xffffffff


	//   ....[75]....
        /*06c0*/ 	.word	0xffffffff


	//   ....[76]....
        /*06c4*/ 	.word	0xffffffff


	//   ....[77]....
        /*06c8*/ 	.word	0xffffffff


	//   ....[78]....
        /*06cc*/ 	.word	0xffffffff


	//   ....[79]....
        /*06d0*/ 	.word	0xffffffff


	//   ....[80]....
        /*06d4*/ 	.word	0xffffffff


	//   ....[81]....
        /*06d8*/ 	.word	0xffffffff


	//   ....[82]....
        /*06dc*/ 	.word	0xffffffff


	//   ....[83]....
        /*06e0*/ 	.word	0xffffffff


	//   ....[84]....
        /*06e4*/ 	.word	0xffffffff


	//   ....[85]....
        /*06e8*/ 	.word	0xffffffff


	//   ....[86]....
        /*06ec*/ 	.word	0xffffffff


	//   ....[87]....
        /*06f0*/ 	.word	0xffffffff


	//   ....[88]....
        /*06f4*/ 	.word	0xffffffff


	//   ....[89]....
        /*06f8*/ 	.word	0xffffffff


	//   ....[90]....
        /*06fc*/ 	.word	0xffffffff


	//   ....[91]....
        /*0700*/ 	.word	0xffffffff


	//   ....[92]....
        /*0704*/ 	.word	0xffffffff


	//   ....[93]....
        /*0708*/ 	.word	0xffffffff


	//   ....[94]....
        /*070c*/ 	.word	0xffffffff


	//   ....[95]....
        /*0710*/ 	.word	0xffffffff


	//   ....[96]....
        /*0714*/ 	.word	0xffffffff


	//   ....[97]....
        /*0718*/ 	.word	0xffffffff


	//   ....[98]....
        /*071c*/ 	.word	0xffffffff


	//   ....[99]....
        /*0720*/ 	.word	0xffffffff


	//   ....[100]....
        /*0724*/ 	.word	0xffffffff


	//   ....[101]....
        /*0728*/ 	.word	0xffffffff


	//   ....[102]....
        /*072c*/ 	.word	0xffffffff


	//   ....[103]....
        /*0730*/ 	.word	0xffffffff


	//   ....[104]....
        /*0734*/ 	.word	0xffffffff


	//   ....[105]....
        /*0738*/ 	.word	0xffffffff


	//   ....[106]....
        /*073c*/ 	.word	0x0500000f


	//   ....[107]....
        /*0740*/ 	.word	0x0500000f


	//   ....[108]....
        /*0744*/ 	.word	0x0500000f


	//   ....[109]....
        /*0748*/ 	.word	0x0500000f


	//   ....[110]....
        /*074c*/ 	.word	0x0500000f


	//   ....[111]....
        /*0750*/ 	.word	0x0500000f


	//   ....[112]....
        /*0754*/ 	.word	0x0500000f


	//   ....[113]....
        /*0758*/ 	.word	0x0500000f


	//   ....[114]....
        /*075c*/ 	.word	0x0500000f


	//   ....[115]....
        /*0760*/ 	.word	0x0500000f


	//   ....[116]....
        /*0764*/ 	.word	0x0500000f


	//   ....[117]....
        /*0768*/ 	.word	0x0500000f


	//   ....[118]....
        /*076c*/ 	.word	0x0500000f


	//   ....[119]....
        /*0770*/ 	.word	0x0500000f


	//   ....[120]....
        /*0774*/ 	.word	0x0500000f


	//   ....[121]....
        /*0778*/ 	.word	0x0500000f


	//   ....[122]....
        /*077c*/ 	.word	0x0500000f


	//   ....[123]....
        /*0780*/ 	.word	0x0500000f


	//   ....[124]....
        /*0784*/ 	.word	0x0500000f


	//   ....[125]....
        /*0788*/ 	.word	0x0500000f


	//   ....[126]....
        /*078c*/ 	.word	0x0500000f


	//   ....[127]....
        /*0790*/ 	.word	0x0500000f


	//   ....[128]....
        /*0794*/ 	.word	0x0500000f


	//   ....[129]....
        /*0798*/ 	.word	0x0500000f


	//   ....[130]....
        /*079c*/ 	.word	0x0500000f


	//   ....[131]....
        /*07a0*/ 	.word	0x0500000f


	//   ....[132]....
        /*07a4*/ 	.word	0x0500000f


	//   ....[133]....
        /*07a8*/ 	.word	0x0500000f


	//   ....[134]....
        /*07ac*/ 	.word	0x0500000f


	//   ....[135]....
        /*07b0*/ 	.word	0x0500000f


	//   ....[136]....
        /*07b4*/ 	.word	0x0500000f


	//   ....[137]....
        /*07b8*/ 	.word	0x0500000f


	//   ....[138]....
        /*07bc*/ 	.word	0x0500000f


	//   ....[139]....
        /*07c0*/ 	.word	0x0500000f


	//   ....[140]....
        /*07c4*/ 	.word	0x0500000f


	//   ....[141]....
        /*07c8*/ 	.word	0x0500000f


	//   ....[142]....
        /*07cc*/ 	.word	0x0500000f


	//   ....[143]....
        /*07d0*/ 	.word	0x0500000f


	//   ....[144]....
        /*07d4*/ 	.word	0x0500000f


	//   ....[145]....
        /*07d8*/ 	.word	0x0500000f


	//   ....[146]....
        /*07dc*/ 	.word	0x0500000f


	//   ....[147]....
        /*07e0*/ 	.word	0x0500000f


	//   ....[148]....
        /*07e4*/ 	.word	0x0500000f


	//   ....[149]....
        /*07e8*/ 	.word	0x0500000f


	//   ....[150]....
        /*07ec*/ 	.word	0x0500000f


	//----- nvinfo : EIATTR_COOP_GROUP_INSTR_OFFSETS
	.align		4
.L_233:
        /*07f0*/ 	.byte	0x04, 0x28
        /*07f2*/ 	.short	(.L_235 - .L_234)


	//   ....[0]....
.L_234:
        /*07f4*/ 	.word	0x00000070


	//   ....[1]....
        /*07f8*/ 	.word	0x000001a0


	//   ....[2]....
        /*07fc*/ 	.word	0x000001f0


	//   ....[3]....
        /*0800*/ 	.word	0x00000420


	//   ....[4]....
        /*0804*/ 	.word	0x00000580


	//   ....[5]....
        /*0808*/ 	.word	0x000006a0


	//   ....[6]....
        /*080c*/ 	.word	0x00000800


	//   ....[7]....
        /*0810*/ 	.word	0x000074c0


	//   ....[8]....
        /*0814*/ 	.word	0x00007c30


	//   ....[9]....
        /*0818*/ 	.word	0x00007c40


	//   ....[10]....
        /*081c*/ 	.word	0x00007c50


	//   ....[11]....
        /*0820*/ 	.word	0x00007c60


	//   ....[12]....
        /*0824*/ 	.word	0x00009ac0


	//   ....[13]....
        /*0828*/ 	.word	0x00009ad0


	//   ....[14]....
        /*082c*/ 	.word	0x00009ae0


	//   ....[15]....
        /*0830*/ 	.word	0x00009af0


	//   ....[16]....
        /*0834*/ 	.word	0x0000bac0


	//   ....[17]....
        /*0838*/ 	.word	0x0000ca80


	//   ....[18]....
        /*083c*/ 	.word	0x0000d180


	//   ....[19]....
        /*0840*/ 	.word	0x0000d220


	//   ....[20]....
        /*0844*/ 	.word	0x0000d8f0


	//   ....[21]....
        /*0848*/ 	.word	0x0000d960


	//   ....[22]....
        /*084c*/ 	.word	0x0000e850


	//   ....[23]....
        /*0850*/ 	.word	0x0000f330


	//   ....[24]....
        /*0854*/ 	.word	0x0000fa70


	//   ....[25]....
        /*0858*/ 	.word	0x00010480


	//   ....[26]....
        /*085c*/ 	.word	0x000104a0


	//   ....[27]....
        /*0860*/ 	.word	0x00011260


	//   ....[28]....
        /*0864*/ 	.word	0x000112a0


	//   ....[29]....
        /*0868*/ 	.word	0x00012000


	//   ....[30]....
        /*086c*/ 	.word	0x00012cc0


	//   ....[31]....
        /*0870*/ 	.word	0x00012ce0


	//   ....[32]....
        /*0874*/ 	.word	0x00013410


	//   ....[33]....
        /*0878*/ 	.word	0x00013450


	//   ....[34]....
        /*087c*/ 	.word	0x00014660


	//   ....[35]....
        /*0880*/ 	.word	0x00014da0


	//   ....[36]....
        /*0884*/ 	.word	0x00015520


	//   ....[37]....
        /*0888*/ 	.word	0x00015f20


	//   ....[38]....
        /*088c*/ 	.word	0x00015f40


	//   ....[39]....
        /*0890*/ 	.word	0x00016c60


	//   ....[40]....
        /*0894*/ 	.word	0x00016c80


	//   ....[41]....
        /*0898*/ 	.word	0x00017aa0


	//   ....[42]....
        /*089c*/ 	.word	0x00018170


	//   ....[43]....
        /*08a0*/ 	.word	0x000181a0


	//   ....[44]....
        /*08a4*/ 	.word	0x000181f0


	//   ....[45]....
        /*08a8*/ 	.word	0x00018200


	//   ....[46]....
        /*08ac*/ 	.word	0x000191c0


	//   ....[47]....
        /*08b0*/ 	.word	0x00019200


	//   ....[48]....
        /*08b4*/ 	.word	0x00019240


	//   ....[49]....
        /*08b8*/ 	.word	0x00019250


	//   ....[50]....
        /*08bc*/ 	.word	0x00019790


	//   ....[51]....
        /*08c0*/ 	.word	0x000197b0


	//   ....[52]....
        /*08c4*/ 	.word	0x000198d0


	//   ....[53]....
        /*08c8*/ 	.word	0x000198f0


	//   ....[54]....
        /*08cc*/ 	.word	0x0001a140


	//   ....[55]....
        /*08d0*/ 	.word	0x0001a150


	//   ....[56]....
        /*08d4*/ 	.word	0x0001a2b0


	//   ....[57]....
        /*08d8*/ 	.word	0x0001a2c0


	//   ....[58]....
        /*08dc*/ 	.word	0x0001a460


	//   ....[59]....
        /*08e0*/ 	.word	0x0001a650


	//   ....[60]....
        /*08e4*/ 	.word	0x0001a680


	//   ....[61]....
        /*08e8*/ 	.word	0x0001a6b0


	//   ....[62]....
        /*08ec*/ 	.word	0x0001a6e0


	//   ....[63]....
        /*08f0*/ 	.word	0x0001a710


	//   ....[64]....
        /*08f4*/ 	.word	0x0001a740


	//   ....[65]....
        /*08f8*/ 	.word	0x0001a8b0


	//   ....[66]....
        /*08fc*/ 	.word	0x0001a8e0


	//   ....[67]....
        /*0900*/ 	.word	0x0001a910


	//   ....[68]....
        /*0904*/ 	.word	0x0001a940


	//   ....[69]....
        /*0908*/ 	.word	0x0001a970


	//   ....[70]....
        /*090c*/ 	.word	0x0001a9a0


	//   ....[71]....
        /*0910*/ 	.word	0x0001aa40


	//   ....[72]....
        /*0914*/ 	.word	0x0001aaa0


	//   ....[73]....
        /*0918*/ 	.word	0x0001ab40


	//   ....[74]....
        /*091c*/ 	.word	0x0001bc20


	//   ....[75]....
        /*0920*/ 	.word	0x0001da40


	//   ....[76]....
        /*0924*/ 	.word	0x0001e750


	//   ....[77]....
        /*0928*/ 	.word	0x0001e770


	//   ....[78]....
        /*092c*/ 	.word	0x0001e840


	//   ....[79]....
        /*0930*/ 	.word	0x0001e860


	//   ....[80]....
        /*0934*/ 	.word	0x0001e900


	//   ....[81]....
        /*0938*/ 	.word	0x0001e920


	//   ....[82]....
        /*093c*/ 	.word	0x0001e930


	//   ....[83]....
        /*0940*/ 	.word	0x0001e9c0


	//   ....[84]....
        /*0944*/ 	.word	0x0001e9e0


	//   ....[85]....
        /*0948*/ 	.word	0x0001ea50


	//   ....[86]....
        /*094c*/ 	.word	0x0001ea90


	//   ....[87]....
        /*0950*/ 	.word	0x0001eb00


	//   ....[88]....
        /*0954*/ 	.word	0x000217a0


	//   ....[89]....
        /*0958*/ 	.word	0x000217d0


	//   ....[90]....
        /*095c*/ 	.word	0x00021810


	//   ....[91]....
        /*0960*/ 	.word	0x00021840


	//   ....[92]....
        /*0964*/ 	.word	0x00021870


	//   ....[93]....
        /*0968*/ 	.word	0x000218a0


	//   ....[94]....
        /*096c*/ 	.word	0x000218d0


	//   ....[95]....
        /*0970*/ 	.word	0x00021900


	//   ....[96]....
        /*0974*/ 	.word	0x00021a80


	//   ....[97]....
        /*0978*/ 	.word	0x00021ab0


	//   ....[98]....
        /*097c*/ 	.word	0x00021ae0


	//   ....[99]....
        /*0980*/ 	.word	0x00021b10


	//   ....[100]....
        /*0984*/ 	.word	0x00021b40


	//   ....[101]....
        /*0988*/ 	.word	0x00021b70


	//   ....[102]....
        /*098c*/ 	.word	0x00021c30


	//   ....[103]....
        /*0990*/ 	.word	0x00021c50


	//   ....[104]....
        /*0994*/ 	.word	0x00021cc0


	//   ....[105]....
        /*0998*/ 	.word	0x00022360


	//   ....[106]....
        /*099c*/ 	.word	0x000227c0


	//   ....[107]....
        /*09a0*/ 	.word	0x00022860


	//   ....[108]....
        /*09a4*/ 	.word	0x000228f0


	//   ....[109]....
        /*09a8*/ 	.word	0x00022940


	//   ....[110]....
        /*09ac*/ 	.word	0x00022990


	//   ....[111]....
        /*09b0*/ 	.word	0x00022a60


	//   ....[112]....
        /*09b4*/ 	.word	0x00022af0


	//   ....[113]....
        /*09b8*/ 	.word	0x00022b50


	//   ....[114]....
        /*09bc*/ 	.word	0x00022bb0


	//   ....[115]....
        /*09c0*/ 	.word	0x00022f00


	//   ....[116]....
        /*09c4*/ 	.word	0x00022f50


	//   ....[117]....
        /*09c8*/ 	.word	0x00022fe0


	//   ....[118]....
        /*09cc*/ 	.word	0x00023070


	//   ....[119]....
        /*09d0*/ 	.word	0x00023130


	//   ....[120]....
        /*09d4*/ 	.word	0x00023410


	//   ....[121]....
        /*09d8*/ 	.word	0x000235d0


	//   ....[122]....
        /*09dc*/ 	.word	0x00023620


	//   ....[123]....
        /*09e0*/ 	.word	0x00023680


	//   ....[124]....
        /*09e4*/ 	.word	0x00023790


	//   ....[125]....
        /*09e8*/ 	.word	0x000237f0


	//   ....[126]....
        /*09ec*/ 	.word	0x00023910


	//   ....[127]....
        /*09f0*/ 	.word	0x00023970


	//   ....[128]....
        /*09f4*/ 	.word	0x00023a10


	//   ....[129]....
        /*09f8*/ 	.word	0x00023ae0


	//   ....[130]....
        /*09fc*/ 	.word	0x00023b60


	//   ....[131]....
        /*0a00*/ 	.word	0x00023c20


	//   ....[132]....
        /*0a04*/ 	.word	0x00023ca0


	//   ....[133]....
        /*0a08*/ 	.word	0x00024050


	//   ....[134]....
        /*0a0c*/ 	.word	0x000240f0


	//   ....[135]....
        /*0a10*/ 	.word	0x00024210


	//   ....[136]....
        /*0a14*/ 	.word	0x00024280


	//   ....[137]....
        /*0a18*/ 	.word	0x000242f0


	//   ....[138]....
        /*0a1c*/ 	.word	0x00024360


	//   ....[139]....
        /*0a20*/ 	.word	0x000243d0


	//   ....[140]....
        /*0a24*/ 	.word	0x00024450


	//   ....[141]....
        /*0a28*/ 	.word	0x000244e0


	//   ....[142]....
        /*0a2c*/ 	.word	0x00024570


	//   ....[143]....
        /*0a30*/ 	.word	0x000245e0


	//   ....[144]....
        /*0a34*/ 	.word	0x00024650


	//   ....[145]....
        /*0a38*/ 	.word	0x000246c0


	//   ....[146]....
        /*0a3c*/ 	.word	0x00024740


	//   ....[147]....
        /*0a40*/ 	.word	0x000247b0


	//   ....[148]....
        /*0a44*/ 	.word	0x00024850


	//   ....[149]....
        /*0a48*/ 	.word	0x000248e0


	//   ....[150]....
        /*0a4c*/ 	.word	0x00024a10


	//----- nvinfo : EIATTR_REG_RECONFIG
	.align		4
.L_235:
        /*0a50*/ 	.byte	0x01, 0x54
	.zero		2


	//----- nvinfo : EIATTR_SYSCALL_OFFSETS
	.align		4
        /*0a54*/ 	.byte	0x04, 0x46
        /*0a56*/ 	.short	(.L_237 - .L_236)


	//   ....[0]....
.L_236:
        /*0a58*/ 	.word	0x00001da0


	//   ....[1]....
        /*0a5c*/ 	.word	0x00001ef0


	//   ....[2]....
        /*0a60*/ 	.word	0x000076c0


	//   ....[3]....
        /*0a64*/ 	.word	0x000079e0


	//   ....[4]....
        /*0a68*/ 	.word	0x0001d6a0


	//   ....[5]....
        /*0a6c*/ 	.word	0x0001d7f0


	//   ....[6]....
        /*0a70*/ 	.word	0x0001d8e0


	//   ....[7]....
        /*0a74*/ 	.word	0x0001e1c0


	//----- nvinfo : EIATTR_MBARRIER_INSTR_OFFSETS
	.align		4
.L_237:
        /*0a78*/ 	.byte	0x04, 0x39
        /*0a7a*/ 	.short	(.L_239 - .L_238)


	//   ....[0]....
.L_238:
        /*0a7c*/ 	.word	0x000002d0
        /*0a80*/ 	.word	0x000000ff
        /*0a84*/ 	.word	0x0002d800
        /*0a88*/ 	.short	0x0100
        /*0a8a*/ 	.byte	0x08
	.zero		1


	//   ....[1]....
        /*0a8c*/ 	.word	0x000002e0
        /*0a90*/ 	.word	0x000000ff
        /*0a94*/ 	.word	0x0002d820
        /*0a98*/ 	.short	0x0100
        /*0a9a*/ 	.byte	0x08
	.zero		1


	//   ....[2]....
        /*0a9c*/ 	.word	0x000003d0
        /*0aa0*/ 	.word	0x000000ff
        /*0aa4*/ 	.word	0x0002d830
        /*0aa8*/ 	.short	0x0100
        /*0aaa*/ 	.byte	0x08
	.zero		1


	//   ....[3]....
        /*0aac*/ 	.word	0x000003e0
        /*0ab0*/ 	.word	0x000000ff
        /*0ab4*/ 	.word	0x0002d840
        /*0ab8*/ 	.short	0x0100
        /*0aba*/ 	.byte	0x08
	.zero		1


	//   ....[4]....
        /*0abc*/ 	.word	0x000003f0
        /*0ac0*/ 	.word	0x000000ff
        /*0ac4*/ 	.word	0x0002d838
        /*0ac8*/ 	.short	0x0100
        /*0aca*/ 	.byte	0x08
	.zero		1


	//   ....[5]....
        /*0acc*/ 	.word	0x00000400
        /*0ad0*/ 	.word	0x000000ff
        /*0ad4*/ 	.word	0x0002d848
        /*0ad8*/ 	.short	0x0100
        /*0ada*/ 	.byte	0x08
	.zero		1


	//   ....[6]....
        /*0adc*/ 	.word	0x00000530
        /*0ae0*/ 	.word	0x000000ff
        /*0ae4*/ 	.word	0x0002d850
        /*0ae8*/ 	.short	0x0100
        /*0aea*/ 	.byte	0x08
	.zero		1


	//   ....[7]....
        /*0aec*/ 	.word	0x00000540
        /*0af0*/ 	.word	0x000000ff
        /*0af4*/ 	.word	0x0002d860
        /*0af8*/ 	.short	0x0100
        /*0afa*/ 	.byte	0x08
	.zero		1


	//   ....[8]....
        /*0afc*/ 	.word	0x00000550
        /*0b00*/ 	.word	0x000000ff
        /*0b04*/ 	.word	0x0002d858
        /*0b08*/ 	.short	0x0100
        /*0b0a*/ 	.byte	0x08
	.zero		1


	//   ....[9]....
        /*0b0c*/ 	.word	0x00000560
        /*0b10*/ 	.word	0x000000ff
        /*0b14*/ 	.word	0x0002d868
        /*0b18*/ 	.short	0x0100
        /*0b1a*/ 	.byte	0x08
	.zero		1


	//   ....[10]....
        /*0b1c*/ 	.word	0x00000650
        /*0b20*/ 	.word	0x000000ff
        /*0b24*/ 	.word	0x0002d870
        /*0b28*/ 	.short	0x0100
        /*0b2a*/ 	.byte	0x06
	.zero		1


	//   ....[11]....
        /*0b2c*/ 	.word	0x00000660
        /*0b30*/ 	.word	0x000000ff
        /*0b34*/ 	.word	0x0002d880
        /*0b38*/ 	.short	0x0100
        /*0b3a*/ 	.byte	0x06
	.zero		1


	//   ....[12]....
        /*0b3c*/ 	.word	0x00000670
        /*0b40*/ 	.word	0x000000ff
        /*0b44*/ 	.word	0x0002d878
        /*0b48*/ 	.short	0x0100
        /*0b4a*/ 	.byte	0x06
	.zero		1


	//   ....[13]....
        /*0b4c*/ 	.word	0x00000680
        /*0b50*/ 	.word	0x000000ff
        /*0b54*/ 	.word	0x0002d888
        /*0b58*/ 	.short	0x0100
        /*0b5a*/ 	.byte	0x06
	.zero		1


	//   ....[14]....
        /*0b5c*/ 	.word	0x000007b0
        /*0b60*/ 	.word	0x000000ff
        /*0b64*/ 	.word	0x0002d890
        /*0b68*/ 	.short	0x0100
        /*0b6a*/ 	.byte	0x08
	.zero		1


	//   ....[15]....
        /*0b6c*/ 	.word	0x000007c0
        /*0b70*/ 	.word	0x000000ff
        /*0b74*/ 	.word	0x0002d8a0
        /*0b78*/ 	.short	0x0100
        /*0b7a*/ 	.byte	0x08
	.zero		1


	//   ....[16]....
        /*0b7c*/ 	.word	0x000007d0
        /*0b80*/ 	.word	0x000000ff
        /*0b84*/ 	.word	0x0002d898
        /*0b88*/ 	.short	0x0100
        /*0b8a*/ 	.byte	0x08
	.zero		1


	//   ....[17]....
        /*0b8c*/ 	.word	0x000007e0
        /*0b90*/ 	.word	0x000000ff
        /*0b94*/ 	.word	0x0002d8a8
        /*0b98*/ 	.short	0x0100
        /*0b9a*/ 	.byte	0x08
	.zero		1


	//   ....[18]....
        /*0b9c*/ 	.word	0x00000910
        /*0ba0*/ 	.word	0x000000ff
        /*0ba4*/ 	.word	0x0002d8b0
        /*0ba8*/ 	.short	0x0100
        /*0baa*/ 	.byte	0x08
	.zero		1


	//   ....[19]....
        /*0bac*/ 	.word	0x00000920
        /*0bb0*/ 	.word	0x000000ff
        /*0bb4*/ 	.word	0x0002d8c0
        /*0bb8*/ 	.short	0x0100
        /*0bba*/ 	.byte	0x08
	.zero		1


	//   ....[20]....
        /*0bbc*/ 	.word	0x00000930
        /*0bc0*/ 	.word	0x000000ff
        /*0bc4*/ 	.word	0x0002d8b8
        /*0bc8*/ 	.short	0x0100
        /*0bca*/ 	.byte	0x08
	.zero		1


	//   ....[21]....
        /*0bcc*/ 	.word	0x00000940
        /*0bd0*/ 	.word	0x000000ff
        /*0bd4*/ 	.word	0x0002d8c8
        /*0bd8*/ 	.short	0x0100
        /*0bda*/ 	.byte	0x08
	.zero		1


	//   ....[22]....
        /*0bdc*/ 	.word	0x00003390
        /*0be0*/ 	.word	0x0000000e
        /*0be4*/ 	.word	0x0002d890
        /*0be8*/ 	.short	0x010a
        /*0bea*/ 	.byte	0x3f
	.zero		1


	//   ....[23]....
        /*0bec*/ 	.word	0x00004da0
        /*0bf0*/ 	.word	0x0000000e
        /*0bf4*/ 	.word	0x0002d890
        /*0bf8*/ 	.short	0x010a
        /*0bfa*/ 	.byte	0x3f
	.zero		1


	//   ....[24]....
        /*0bfc*/ 	.word	0x00006780
        /*0c00*/ 	.word	0x0000000e
        /*0c04*/ 	.word	0x0002d890
        /*0c08*/ 	.short	0x010a
        /*0c0a*/ 	.byte	0x3f
	.zero		1


	//   ....[25]....
        /*0c0c*/ 	.word	0x000069f0
        /*0c10*/ 	.word	0x0000001c
        /*0c14*/ 	.word	0x00000000
        /*0c18*/ 	.short	0x0101
        /*0c1a*/ 	.byte	0x3f
	.zero		1


	//   ....[26]....
        /*0c1c*/ 	.word	0x00006a30
        /*0c20*/ 	.word	0x0000000e
        /*0c24*/ 	.word	0x0002d8b0
        /*0c28*/ 	.short	0x010a
        /*0c2a*/ 	.byte	0x3f
	.zero		1


	//   ....[27]....
        /*0c2c*/ 	.word	0x00006d50
        /*0c30*/ 	.word	0x0000000e
        /*0c34*/ 	.word	0x00000000
        /*0c38*/ 	.short	0x0101
        /*0c3a*/ 	.byte	0x3f
	.zero		1


	//   ....[28]....
        /*0c3c*/ 	.word	0x00007760
        /*0c40*/ 	.word	0x00000002
        /*0c44*/ 	.word	0x0002d800
        /*0c48*/ 	.short	0x010a
        /*0c4a*/ 	.byte	0x3f
	.zero		1


	//   ....[29]....
        /*0c4c*/ 	.word	0x000077b0
        /*0c50*/ 	.word	0x00000002
        /*0c54*/ 	.word	0x0002d800
        /*0c58*/ 	.short	0x010a
        /*0c5a*/ 	.byte	0x3f
	.zero		1


	//   ....[30]....
        /*0c5c*/ 	.word	0x00008390
        /*0c60*/ 	.word	0x00000002
        /*0c64*/ 	.word	0x0002d800
        /*0c68*/ 	.short	0x010a
        /*0c6a*/ 	.byte	0x3f
	.zero		1


	//   ....[31]....
        /*0c6c*/ 	.word	0x00009f70
        /*0c70*/ 	.word	0x00000002
        /*0c74*/ 	.word	0x0002d800
        /*0c78*/ 	.short	0x010a
        /*0c7a*/ 	.byte	0x3f
	.zero		1


	//   ....[32]....
        /*0c7c*/ 	.word	0x0000b690
        /*0c80*/ 	.word	0x0000000b
        /*0c84*/ 	.word	0x0002d830
        /*0c88*/ 	.short	0x010a
        /*0c8a*/ 	.byte	0x3f
	.zero		1


	//   ....[33]....
        /*0c8c*/ 	.word	0x0000b700
        /*0c90*/ 	.word	0x0000000b
        /*0c94*/ 	.word	0x0002d830
        /*0c98*/ 	.short	0x010a
        /*0c9a*/ 	.byte	0x3f
	.zero		1


	//   ....[34]....
        /*0c9c*/ 	.word	0x0000bd30
        /*0ca0*/ 	.word	0x00000000
        /*0ca4*/ 	.word	0x00000000
        /*0ca8*/ 	.short	0x0101
        /*0caa*/ 	.byte	0x3f
	.zero		1


	//   ....[35]....
        /*0cac*/ 	.word	0x0000ed20
        /*0cb0*/ 	.word	0x00000009
        /*0cb4*/ 	.word	0x0002d830
        /*0cb8*/ 	.short	0x010a
        /*0cba*/ 	.byte	0x3f
	.zero		1


	//   ....[36]....
        /*0cbc*/ 	.word	0x0000ed70
        /*0cc0*/ 	.word	0x00000009
        /*0cc4*/ 	.word	0x0002d830
        /*0cc8*/ 	.short	0x010a
        /*0cca*/ 	.byte	0x3f
	.zero		1


	//   ....[37]....
        /*0ccc*/ 	.word	0x0000f180
        /*0cd0*/ 	.word	0x00000009
        /*0cd4*/ 	.word	0x0002d850
        /*0cd8*/ 	.short	0x010a
        /*0cda*/ 	.byte	0x3f
	.zero		1


	//   ....[38]....
        /*0cdc*/ 	.word	0x0000f1c0
        /*0ce0*/ 	.word	0x00000009
        /*0ce4*/ 	.word	0x0002d850
        /*0ce8*/ 	.short	0x010a
        /*0cea*/ 	.byte	0x3f
	.zero		1


	//   ....[39]....
        /*0cec*/ 	.word	0x0000f8e0
        /*0cf0*/ 	.word	0x00000009
        /*0cf4*/ 	.word	0x00000000
        /*0cf8*/ 	.short	0x0101
        /*0cfa*/ 	.byte	0x3f
	.zero		1


	//   ....[40]....
        /*0cfc*/ 	.word	0x00010270
        /*0d00*/ 	.word	0x00000008
        /*0d04*/ 	.word	0x00000000
        /*0d08*/ 	.short	0x0101
        /*0d0a*/ 	.byte	0x3f
	.zero		1


	//   ....[41]....
        /*0d0c*/ 	.word	0x000123d0
        /*0d10*/ 	.word	0x00000000
        /*0d14*/ 	.word	0x0002d830
        /*0d18*/ 	.short	0x010a
        /*0d1a*/ 	.byte	0x3f
	.zero		1


	//   ....[42]....
        /*0d1c*/ 	.word	0x00012420
        /*0d20*/ 	.word	0x00000000
        /*0d24*/ 	.word	0x0002d830
        /*0d28*/ 	.short	0x010a
        /*0d2a*/ 	.byte	0x3f
	.zero		1


	//   ....[43]....
        /*0d2c*/ 	.word	0x00012830
        /*0d30*/ 	.word	0x00000006
        /*0d34*/ 	.word	0x0002d850
        /*0d38*/ 	.short	0x010a
        /*0d3a*/ 	.byte	0x3f
	.zero		1


	//   ....[44]....
        /*0d3c*/ 	.word	0x00012870
        /*0d40*/ 	.word	0x00000006
        /*0d44*/ 	.word	0x0002d850
        /*0d48*/ 	.short	0x010a
        /*0d4a*/ 	.byte	0x3f
	.zero		1


	//   ....[45]....
        /*0d4c*/ 	.word	0x000138f0
        /*0d50*/ 	.word	0x0000000b
        /*0d54*/ 	.word	0x00000000
        /*0d58*/ 	.short	0x0101
        /*0d5a*/ 	.byte	0x3f
	.zero		1


	//   ....[46]....
        /*0d5c*/ 	.word	0x00013900
        /*0d60*/ 	.word	0x00000009
        /*0d64*/ 	.word	0x00000000
        /*0d68*/ 	.short	0x0101
        /*0d6a*/ 	.byte	0x3f
	.zero		1


	//   ....[47]....
        /*0d6c*/ 	.word	0x000147b0
        /*0d70*/ 	.word	0x00000000
        /*0d74*/ 	.word	0x0002d830
        /*0d78*/ 	.short	0x010a
        /*0d7a*/ 	.byte	0x3f
	.zero		1


	//   ....[48]....
        /*0d7c*/ 	.word	0x00014800
        /*0d80*/ 	.word	0x00000000
        /*0d84*/ 	.word	0x0002d830
        /*0d88*/ 	.short	0x010a
        /*0d8a*/ 	.byte	0x3f
	.zero		1


	//   ....[49]....
        /*0d8c*/ 	.word	0x00014c10
        /*0d90*/ 	.word	0x00000006
        /*0d94*/ 	.word	0x0002d850
        /*0d98*/ 	.short	0x010a
        /*0d9a*/ 	.byte	0x3f
	.zero		1


	//   ....[50]....
        /*0d9c*/ 	.word	0x00014c50
        /*0da0*/ 	.word	0x00000006
        /*0da4*/ 	.word	0x0002d850
        /*0da8*/ 	.short	0x010a
        /*0daa*/ 	.byte	0x3f
	.zero		1


	//   ....[51]....
        /*0dac*/ 	.word	0x00015320
        /*0db0*/ 	.word	0x0000000a
        /*0db4*/ 	.word	0x00000000
        /*0db8*/ 	.short	0x0101
        /*0dba*/ 	.byte	0x3f
	.zero		1


	//   ....[52]....
        /*0dbc*/ 	.word	0x00015d10
        /*0dc0*/ 	.word	0x00000000
        /*0dc4*/ 	.word	0x00000000
        /*0dc8*/ 	.short	0x0101
        /*0dca*/ 	.byte	0x3f
	.zero		1


	//   ....[53]....
        /*0dcc*/ 	.word	0x00017b20
        /*0dd0*/ 	.word	0x0000000a
        /*0dd4*/ 	.word	0x0002d850
        /*0dd8*/ 	.short	0x010a
        /*0dda*/ 	.byte	0x3f
	.zero		1


	//   ....[54]....
        /*0ddc*/ 	.word	0x00017bd0
        /*0de0*/ 	.word	0x0000000a
        /*0de4*/ 	.word	0x0002d850
        /*0de8*/ 	.short	0x010a
        /*0dea*/ 	.byte	0x3f
	.zero		1


	//   ....[55]....
        /*0dec*/ 	.word	0x000183b0
        /*0df0*/ 	.word	0x00000007
        /*0df4*/ 	.word	0x00000000
        /*0df8*/ 	.short	0x0101
        /*0dfa*/ 	.byte	0x3f
	.zero		1


	//   ....[56]....
        /*0dfc*/ 	.word	0x000197a0
        /*0e00*/ 	.word	0x00000000
        /*0e04*/ 	.word	0x00000000
        /*0e08*/ 	.short	0x0101
        /*0e0a*/ 	.byte	0x3f
	.zero		1


	//   ....[57]....
        /*0e0c*/ 	.word	0x0001bd00
        /*0e10*/ 	.word	0x00000016
        /*0e14*/ 	.word	0x0002d820
        /*0e18*/ 	.short	0x010a
        /*0e1a*/ 	.byte	0x3f
	.zero		1


	//   ....[58]....
        /*0e1c*/ 	.word	0x0001bd90
        /*0e20*/ 	.word	0x0000000b
        /*0e24*/ 	.word	0x0002d8a0
        /*0e28*/ 	.short	0x010a
        /*0e2a*/ 	.byte	0x3f
	.zero		1


	//   ....[59]....
        /*0e2c*/ 	.word	0x0001c1e0
        /*0e30*/ 	.word	0x0000000b
        /*0e34*/ 	.word	0x0002d8c0
        /*0e38*/ 	.short	0x010a
        /*0e3a*/ 	.byte	0x3f
	.zero		1


	//   ....[60]....
        /*0e3c*/ 	.word	0x0001c6f0
        /*0e40*/ 	.word	0x00000006
        /*0e44*/ 	.word	0x0002d8a0
        /*0e48*/ 	.short	0x010a
        /*0e4a*/ 	.byte	0x3f
	.zero		1


	//   ....[61]....
        /*0e4c*/ 	.word	0x0001cb30
        /*0e50*/ 	.word	0x00000006
        /*0e54*/ 	.word	0x0002d8c0
        /*0e58*/ 	.short	0x010a
        /*0e5a*/ 	.byte	0x3f
	.zero		1


	//   ....[62]....
        /*0e5c*/ 	.word	0x0001dc60
        /*0e60*/ 	.word	0x00000000
        /*0e64*/ 	.word	0x0002d840
        /*0e68*/ 	.short	0x010a
        /*0e6a*/ 	.byte	0x3f
	.zero		1


	//   ....[63]....
        /*0e6c*/ 	.word	0x0001ebd0
        /*0e70*/ 	.word	0x00000016
        /*0e74*/ 	.word	0x0002d800
        /*0e78*/ 	.short	0x0107
        /*0e7a*/ 	.byte	0x3f
	.zero		1


	//   ....[64]....
        /*0e7c*/ 	.word	0x0001ecc0
        /*0e80*/ 	.word	0x00000016
        /*0e84*/ 	.word	0x0002d800
        /*0e88*/ 	.short	0x0101
        /*0e8a*/ 	.byte	0x3f
	.zero		1


	//   ....[65]....
        /*0e8c*/ 	.word	0x0001ece0
        /*0e90*/ 	.word	0x00000016
        /*0e94*/ 	.word	0x0002d820
        /*0e98*/ 	.short	0x010a
        /*0e9a*/ 	.byte	0x3f
	.zero		1


	//   ....[66]....
        /*0e9c*/ 	.word	0x0001f020
        /*0ea0*/ 	.word	0x00000003
        /*0ea4*/ 	.word	0x0002d840
        /*0ea8*/ 	.short	0x010a
        /*0eaa*/ 	.byte	0x3f
	.zero		1


	//   ....[67]....
        /*0eac*/ 	.word	0x0001f4a0
        /*0eb0*/ 	.word	0x00000003
        /*0eb4*/ 	.word	0x00000060
        /*0eb8*/ 	.short	0x010a
        /*0eba*/ 	.byte	0x3f
	.zero		1


	//   ....[68]....
        /*0ebc*/ 	.word	0x0001fbf0
        /*0ec0*/ 	.word	0x00000003
        /*0ec4*/ 	.word	0x0002d840
        /*0ec8*/ 	.short	0x010a
        /*0eca*/ 	.byte	0x3f
	.zero		1


	//   ....[69]....
        /*0ecc*/ 	.word	0x00020070
        /*0ed0*/ 	.word	0x0000000b
        /*0ed4*/ 	.word	0x00000060
        /*0ed8*/ 	.short	0x010a
        /*0eda*/ 	.byte	0x3f
	.zero		1


	//   ....[70]....
        /*0edc*/ 	.word	0x000206f0
        /*0ee0*/ 	.word	0x00000002
        /*0ee4*/ 	.word	0x0002d840
        /*0ee8*/ 	.short	0x010a
        /*0eea*/ 	.byte	0x3f
	.zero		1


	//   ....[71]....
        /*0eec*/ 	.word	0x00020b80
        /*0ef0*/ 	.word	0x00000007
        /*0ef4*/ 	.word	0x00000060
        /*0ef8*/ 	.short	0x010a
        /*0efa*/ 	.byte	0x3f
	.zero		1


	//   ....[72]....
        /*0efc*/ 	.word	0x000211b0
        /*0f00*/ 	.word	0x00000003
        /*0f04*/ 	.word	0x0002d860
        /*0f08*/ 	.short	0x010a
        /*0f0a*/ 	.byte	0x3f
	.zero		1


	//   ....[73]....
        /*0f0c*/ 	.word	0x000222e0
        /*0f10*/ 	.word	0x00000009
        /*0f14*/ 	.word	0x0002d820
        /*0f18*/ 	.short	0x010a
        /*0f1a*/ 	.byte	0x3f
	.zero		1


	//   ....[74]....
        /*0f1c*/ 	.word	0x00022470
        /*0f20*/ 	.word	0x00000005
        /*0f24*/ 	.word	0x00000000
        /*0f28*/ 	.short	0x010a
        /*0f2a*/ 	.byte	0x3f
	.zero		1


	//   ....[75]....
        /*0f2c*/ 	.word	0x000224e0
        /*0f30*/ 	.word	0x00000003
        /*0f34*/ 	.word	0x00000000
        /*0f38*/ 	.short	0x010a
        /*0f3a*/ 	.byte	0x3f
	.zero		1


	//   ....[76]....
        /*0f3c*/ 	.word	0x00022540
        /*0f40*/ 	.word	0x00000017
        /*0f44*/ 	.word	0x00000000
        /*0f48*/ 	.short	0x010a
        /*0f4a*/ 	.byte	0x3f
	.zero		1


	//   ....[77]....
        /*0f4c*/ 	.word	0x00022570
        /*0f50*/ 	.word	0x00000007
        /*0f54*/ 	.word	0x00000000
        /*0f58*/ 	.short	0x010a
        /*0f5a*/ 	.byte	0x3f
	.zero		1


	//   ....[78]....
        /*0f5c*/ 	.word	0x000225d0
        /*0f60*/ 	.word	0x0000000e
        /*0f64*/ 	.word	0x0002d890
        /*0f68*/ 	.short	0x010a
        /*0f6a*/ 	.byte	0x3f
	.zero		1


	//   ....[79]....
        /*0f6c*/ 	.word	0x00022620
        /*0f70*/ 	.word	0x0000000e
        /*0f74*/ 	.word	0x0002d890
        /*0f78*/ 	.short	0x010a
        /*0f7a*/ 	.byte	0x3f
	.zero		1


	//   ....[80]....
        /*0f7c*/ 	.word	0x00022670
        /*0f80*/ 	.word	0x0000000e
        /*0f84*/ 	.word	0x0002d890
        /*0f88*/ 	.short	0x010a
        /*0f8a*/ 	.byte	0x3f
	.zero		1


	//   ....[81]....
        /*0f8c*/ 	.word	0x000226c0
        /*0f90*/ 	.word	0x0000000e
        /*0f94*/ 	.word	0x0002d8b0
        /*0f98*/ 	.short	0x010a
        /*0f9a*/ 	.byte	0x3f
	.zero		1


	//   ....[82]....
        /*0f9c*/ 	.word	0x000229c0
        /*0fa0*/ 	.word	0x00000002
        /*0fa4*/ 	.word	0x0002d800
        /*0fa8*/ 	.short	0x010a
        /*0faa*/ 	.byte	0x3f
	.zero		1


	//   ....[83]....
        /*0fac*/ 	.word	0x00022be0
        /*0fb0*/ 	.word	0x00000002
        /*0fb4*/ 	.word	0x0002d800
        /*0fb8*/ 	.short	0x010a
        /*0fba*/ 	.byte	0x3f
	.zero		1


	//   ....[84]....
        /*0fbc*/ 	.word	0x00022c30
        /*0fc0*/ 	.word	0x0000000b
        /*0fc4*/ 	.word	0x0002d830
        /*0fc8*/ 	.short	0x010a
        /*0fca*/ 	.byte	0x3f
	.zero		1


	//   ....[85]....
        /*0fcc*/ 	.word	0x00022c80
        /*0fd0*/ 	.word	0x00000009
        /*0fd4*/ 	.word	0x0002d830
        /*0fd8*/ 	.short	0x010a
        /*0fda*/ 	.byte	0x3f
	.zero		1


	//   ....[86]....
        /*0fdc*/ 	.word	0x00022cd0
        /*0fe0*/ 	.word	0x00000009
        /*0fe4*/ 	.word	0x0002d850
        /*0fe8*/ 	.short	0x010a
        /*0fea*/ 	.byte	0x3f
	.zero		1


	//   ....[87]....
        /*0fec*/ 	.word	0x00022d20
        /*0ff0*/ 	.word	0x00000000
        /*0ff4*/ 	.word	0x0002d830
        /*0ff8*/ 	.short	0x010a
        /*0ffa*/ 	.byte	0x3f
	.zero		1


	//   ....[88]....
        /*0ffc*/ 	.word	0x00022d70
        /*1000*/ 	.word	0x00000006
        /*1004*/ 	.word	0x0002d850
        /*1008*/ 	.short	0x010a
        /*100a*/ 	.byte	0x3f
	.zero		1


	//   ....[89]....
        /*100c*/ 	.word	0x00022dc0
        /*1010*/ 	.word	0x00000000
        /*1014*/ 	.word	0x0002d830
        /*1018*/ 	.short	0x010a
        /*101a*/ 	.byte	0x3f
	.zero		1


	//   ....[90]....
        /*101c*/ 	.word	0x00022e10
        /*1020*/ 	.word	0x00000006
        /*1024*/ 	.word	0x0002d850
        /*1028*/ 	.short	0x010a
        /*102a*/ 	.byte	0x3f
	.zero		1


	//   ....[91]....
        /*102c*/ 	.word	0x00022e60
        /*1030*/ 	.word	0x0000000a
        /*1034*/ 	.word	0x0002d850
        /*1038*/ 	.short	0x010a
        /*103a*/ 	.byte	0x3f
	.zero		1


	//   ....[92]....
        /*103c*/ 	.word	0x000231f0
        /*1040*/ 	.word	0x00000016
        /*1044*/ 	.word	0x0002d820
        /*1048*/ 	.short	0x010a
        /*104a*/ 	.byte	0x3f
	.zero		1


	//   ....[93]....
        /*104c*/ 	.word	0x00023240
        /*1050*/ 	.word	0x0000000b
        /*1054*/ 	.word	0x0002d8a0
        /*1058*/ 	.short	0x010a
        /*105a*/ 	.byte	0x3f
	.zero		1


	//   ....[94]....
        /*105c*/ 	.word	0x00023290
        /*1060*/ 	.word	0x0000000b
        /*1064*/ 	.word	0x0002d8c0
        /*1068*/ 	.short	0x010a
        /*106a*/ 	.byte	0x3f
	.zero		1


	//   ....[95]....
        /*106c*/ 	.word	0x000232e0
        /*1070*/ 	.word	0x00000006
        /*1074*/ 	.word	0x0002d8a0
        /*1078*/ 	.short	0x010a
        /*107a*/ 	.byte	0x3f
	.zero		1


	//   ....[96]....
        /*107c*/ 	.word	0x00023330
        /*1080*/ 	.word	0x00000006
        /*1084*/ 	.word	0x0002d8c0
        /*1088*/ 	.short	0x010a
        /*108a*/ 	.byte	0x3f
	.zero		1


	//   ....[97]....
        /*108c*/ 	.word	0x000234d0
        /*1090*/ 	.word	0x00000000
        /*1094*/ 	.word	0x0002d840
        /*1098*/ 	.short	0x010a
        /*109a*/ 	.byte	0x3f
	.zero		1


	//   ....[98]....
        /*109c*/ 	.word	0x00023d70
        /*10a0*/ 	.word	0x00000016
        /*10a4*/ 	.word	0x0002d820
        /*10a8*/ 	.short	0x010a
        /*10aa*/ 	.byte	0x3f
	.zero		1


	//   ....[99]....
        /*10ac*/ 	.word	0x00023dc0
        /*10b0*/ 	.word	0x00000003
        /*10b4*/ 	.word	0x0002d840
        /*10b8*/ 	.short	0x010a
        /*10ba*/ 	.byte	0x3f
	.zero		1


	//   ....[100]....
        /*10bc*/ 	.word	0x00023e10
        /*10c0*/ 	.word	0x00000003
        /*10c4*/ 	.word	0x00000060
        /*10c8*/ 	.short	0x010a
        /*10ca*/ 	.byte	0x3f
	.zero		1


	//   ....[101]....
        /*10cc*/ 	.word	0x00023e60
        /*10d0*/ 	.word	0x00000003
        /*10d4*/ 	.word	0x0002d840
        /*10d8*/ 	.short	0x010a
        /*10da*/ 	.byte	0x3f
	.zero		1


	//   ....[102]....
        /*10dc*/ 	.word	0x00023eb0
        /*10e0*/ 	.word	0x0000000b
        /*10e4*/ 	.word	0x00000060
        /*10e8*/ 	.short	0x010a
        /*10ea*/ 	.byte	0x3f
	.zero		1


	//   ....[103]....
        /*10ec*/ 	.word	0x00023f00
        /*10f0*/ 	.word	0x00000002
        /*10f4*/ 	.word	0x0002d840
        /*10f8*/ 	.short	0x010a
        /*10fa*/ 	.byte	0x3f
	.zero		1


	//   ....[104]....
        /*10fc*/ 	.word	0x00023f50
        /*1100*/ 	.word	0x00000007
        /*1104*/ 	.word	0x00000060
        /*1108*/ 	.short	0x010a
        /*110a*/ 	.byte	0x3f
	.zero		1


	//   ....[105]....
        /*110c*/ 	.word	0x00023fa0
        /*1110*/ 	.word	0x00000003
        /*1114*/ 	.word	0x0002d860
        /*1118*/ 	.short	0x010a
        /*111a*/ 	.byte	0x3f
	.zero		1


	//   ....[106]....
        /*111c*/ 	.word	0x00024930
        /*1120*/ 	.word	0x00000009
        /*1124*/ 	.word	0x0002d820
        /*1128*/ 	.short	0x010a
        /*112a*/ 	.byte	0x3f
	.zero		1


	//   ....[107]....
        /*112c*/ 	.word	0x00024ad0
        /*1130*/ 	.word	0x00000005
        /*1134*/ 	.word	0x00000000
        /*1138*/ 	.short	0x010a
        /*113a*/ 	.byte	0x3f
	.zero		1


	//   ....[108]....
        /*113c*/ 	.word	0x00024b20
        /*1140*/ 	.word	0x00000003
        /*1144*/ 	.word	0x00000000
        /*1148*/ 	.short	0x010a
        /*114a*/ 	.byte	0x3f
	.zero		1


	//   ....[109]....
        /*114c*/ 	.word	0x00024b70
        /*1150*/ 	.word	0x00000017
        /*1154*/ 	.word	0x00000000
        /*1158*/ 	.short	0x010a
        /*115a*/ 	.byte	0x3f
	.zero		1


	//----- nvinfo : EIATTR_NUM_MBARRIERS
	.align		4
.L_239:
        /*115c*/ 	.byte	0x03, 0x38
        /*115e*/ 	.short	0x0016


	//----- nvinfo : EIATTR_EXIT_INSTR_OFFSETS
	.align		4
        /*1160*/ 	.byte	0x04, 0x1c
        /*1162*/ 	.short	(.L_241 - .L_240)


	//   ....[0]....
.L_240:
        /*1164*/ 	.word	0x000225c0


	//----- nvinfo : EIATTR_MAX_THREADS
	.align		4
.L_241:
        /*1168*/ 	.byte	0x04, 0x05
        /*116a*/ 	.short	(.L_243 - .L_242)
.L_242:
        /*116c*/ 	.word	0x00000200
        /*1170*/ 	.word	0x00000001
        /*1174*/ 	.word	0x00000001


	//----- nvinfo : EIATTR_CRS_STACK_SIZE
	.align		4
.L_243:
        /*1178*/ 	.byte	0x04, 0x1e
        /*117a*/ 	.short	(.L_245 - .L_244)
.L_244:
        /*117c*/ 	.word	0x00000000


	//----- nvinfo : EIATTR_CBANK_PARAM_SIZE
	.align		4
.L_245:
        /*1180*/ 	.byte	0x03, 0x19
        /*1182*/ 	.short	0x0af0


	//----- nvinfo : EIATTR_PARAM_CBANK
	.align		4
        /*1184*/ 	.byte	0x04, 0x0a
        /*1186*/ 	.short	(.L_247 - .L_246)
	.align		4
.L_246:
        /*1188*/ 	.word	index@(.nv.constant0._ZN7cutlass13device_kernelIN5flash11enable_sm90INS1_16FlashAttnFwdSm90INS1_25CollectiveMainloopFwdSm90ILi2EN4cute5tupleIJNS5_1CILi1EEES8_S8_EEENS6_IJNS7_ILi192EEENS7_ILi128EEENS7_ILi96EEEEEELi96ENS_6half_tEfNS_4arch4Sm90ELb0ELb1ELb0ELb1ELb0ELb1ELb0ELb0ELb1ELb1ELb0ELb0EEENS1_21CollectiveEpilogueFwdINS6_IJSA_SC_SB_EEES9_SE_SG_Li384ELb1ELb1ELb0ELb0EEENS1_36VarlenDynamicPersistentTileSchedulerILi192ELi128ELi384ELi128ELb0ELb1ELb1ELb1ELb0ELb1EEEEEEEEEvNT_6ParamsE)
        /*118c*/ 	.short	0x0210
        /*118e*/ 	.short	0x0af0


	//----- nvinfo : EIATTR_SW_WAR
	.align		4
.L_247:
        /*1190*/ 	.byte	0x04, 0x36
        /*1192*/ 	.short	(.L_249 - .L_248)
.L_248:
        /*1194*/ 	.word	0x00000008
.L_249:


//--------------------- .nv.info._ZN7cutlass13device_kernelIN5flash11enable_sm90INS1_16FlashAttnFwdSm90INS1_25CollectiveMainloopFwdSm90ILi2EN4cute5tupleIJNS5_1CILi1EEES8_S8_EEENS6_IJNS7_ILi192EEENS7_ILi144EEENS7_ILi96EEEEEELi96ENS_6half_tEfNS_4arch4Sm90ELb1ELb0ELb0ELb0ELb0ELb0ELb0ELb0ELb1ELb1ELb0ELb0EEENS1_21CollectiveEpilogueFwdINS6_IJSA_SC_SB_EEES9_SE_SG_Li384ELb0ELb1ELb0ELb0EEENS1_30DynamicPersistentTileSchedulerILi384ELi128ELb0ELb1ELb1EEEEEEEEEvNT_6ParamsE --------------------------
	.section	.nv.info._ZN7cutlass13device_kernelIN5flash11enable_sm90INS1_16FlashAttnFwdSm90INS1_25CollectiveMainloopFwdSm90ILi2EN4cute5tupleIJNS5_1CILi1EEES8_S8_EEENS6_IJNS7_ILi192EEENS7_ILi144EEENS7_ILi96EEEEEELi96ENS_6half_tEfNS_4arch4Sm90ELb1ELb0ELb0ELb0ELb0ELb0ELb0ELb0ELb1ELb1ELb0ELb0EEENS1_21CollectiveEpilogueFwdINS6_IJSA_SC_SB_EEES9_SE_SG_Li384ELb0ELb1ELb0ELb0EEENS1_30DynamicPersistentTileSchedulerILi384ELi128ELb0ELb1ELb1EEEEEEEEEvNT_6ParamsE,"",@"SHT_CUDA_INFO"
	.sectionflags	@""
	.align	4


	//----- nvinfo : EIATTR_CUDA_API_VERSION
	.align		4
        /*0000*/ 	.byte	0x04, 0x37
        /*0002*/ 	.short	(.L_251 - .L_250)
.L_250:
        /*0004*/ 	.word	0x00000082


	//----- nvinfo : EIATTR_KPARAM_INFO
	.align		4
.L_251:
        /*0008*/ 	.byte	0x04, 0x17
        /*000a*/ 	.short	(.L_253 - .L_252)
.L_252:
        /*000c*/ 	.word	0x00000000
        /*0010*/ 	.short	0x0000
        /*0012*/ 	.short	0x0070
        /*0014*/ 	.byte	0x00, 0xf0, 0x01, 0x2a


	//----- nvinfo : EIATTR_SPARSE_MMA_MASK
	.align		4
.L_253:
        /*0018*/ 	.byte	0x03, 0x50
        /*001a*/ 	.short	0x0000


	//----- nvinfo : EIATTR_MAXREG_COUNT
	.align		4
        /*001c*/ 	.byte	0x03, 0x1b
        /*001e*/ 	.short	0x0080


	//----- nvinfo : EIATTR_NUM_BARRIERS
	.align		4
        /*0020*/ 	.byte	0x02, 0x4c
        /*0022*/ 	.byte	0x10
	.zero		1


	//----- nvinfo : EIATTR_EXTERNS
	.align		4
        /*0024*/ 	.byte	0x04, 0x0f
        /*0026*/ 	.short	(.L_255 - .L_254)


	//   ....[0]....
	.align		4
.L_254:
        /*0028*/ 	.word	index@(__assertfail)


	//----- nvinfo : EIATTR_ANNOTATIONS
	.align		4
.L_255:
        /*002c*/ 	.byte	0x04, 0x55
        /*002e*/ 	.short	(.L_257 - .L_256)


	//   ....[0]....
.L_256:
        /*0030*/ 	.word	0x00000001
        /*0034*/ 	.byte	0x50, 0x09, 0x00, 0x00, 0x01, 0x00, 0x00, 0x00, 0x60, 0x0a, 0x00, 0x00, 0x01, 0x00, 0x00, 0x00
        /*0044*/ 	.byte	0xb0, 0xee, 0x00, 0x00, 0x01, 0x00, 0x00, 0x00, 0xc0, 0xee, 0x00, 0x00, 0x01, 0x00, 0x00, 0x00
        /*0054*/ 	.byte	0x40, 0xef, 0x00, 0x00, 0x01, 0x00, 0x00, 0x00, 0x20, 0x0c, 0x01, 0x00, 0x01, 0x00, 0x00, 0x00
        /*0064*/ 	.byte	0x40, 0x0c, 0x01, 0x00, 0x01, 0x00, 0x00, 0x00, 0x10, 0x34, 0x01, 0x00, 0x01, 0x00, 0x00, 0x00
        /*0074*/ 	.byte	0xb0, 0x35, 0x01, 0x00, 0x01, 0x00, 0x00, 0x00, 0x50, 0x37, 0x01, 0x00


	//----- nvinfo : EIATTR_MERCURY_ISA_VERSION
	.align		4
.L_257:
        /*0080*/ 	.byte	0x03, 0x5f
        /*0082*/ 	.short	0x0101


	//----- nvinfo : EIATTR_INT_WARP_WIDE_INSTR_OFFSETS
	.align		4
        /*0084*/ 	.byte	0x04, 0x31
        /*0086*/ 	.short	(.L_259 - .L_258)


	//   ....[0]....
.L_258:
        /*0088*/ 	.word	0x00000130


	//   ....[1]....
        /*008c*/ 	.word	0x00000170


	//   ....[2]....
        /*0090*/ 	.word	0x000001e0


	//   ....[3]....
        /*0094*/ 	.word	0x0000f5a0


	//   ....[4]....
        /*0098*/ 	.word	0x0000f640


	//   ....[5]....
        /*009c*/ 	.word	0x00012e90


	//   ....[6]....
        /*00a0*/ 	.word	0x00012f30


	//----- nvinfo : EIATTR_COOP_GROUP_MASK_REGIDS
	.align		4
.L_259:
        /*00a4*/ 	.byte	0x04, 0x29
        /*00a6*/ 	.short	(.L_261 - .L_260)


	//   ....[0]....
.L_260:
        /*00a8*/ 	.word	0xffffffff


	//   ....[1]....
        /*00ac*/ 	.word	0xffffffff


	//   ....[2]....
        /*00b0*/ 	.word	0xffffffff


	//   ....[3]....
        /*00b4*/ 	.word	0xffffffff


	//   ....[4]....
        /*00b8*/ 	.word	0xffffffff


	//   ....[5]....
        /*00bc*/ 	.word	0xffffffff


	//   ....[6]....
        /*00c0*/ 	.word	0xffffffff


	//   ....[7]....
        /*00c4*/ 	.word	0xffffffff


	//   ....[8]....
        /*00c8*/ 	.word	0xffffffff


	//   ....[9]....
        /*00cc*/ 	.word	0xffffffff


	//   ....[10]....
        /*00d0*/ 	.word	0xffffffff


	//   ....[11]....
        /*00d4*/ 	.word	0xffffffff


	//   ....[12]....
        /*00d8*/ 	.word	0xffffffff


	//   ....[13]....
        /*00dc*/ 	.word	0xffffffff


	//   ....[14]....
        /*00e0*/ 	.word	0xffffffff


	//   ....[15]....
        /*00e4*/ 	.word	0xffffffff


	//   ....[16]....
        /*00e8*/ 	.word	0xffffffff


	//   ....[17]....
        /*00ec*/ 	.word	0xffffffff


	//   ....[18]....
        /*00f0*/ 	.word	0xffffffff


	//   ....[19]....
        /*00f4*/ 	.word	0xffffffff


	//   ....[20]....
        /*00f8*/ 	.word	0xffffffff


	//   ....[21]....
        /*00fc*/ 	.word	0xffffffff


	//   ....[22]....
        /*0100*/ 	.word	0xffffffff


	//   ....[23]....
        /*0104*/ 	.word	0xffffffff


	//   ....[24]....
        /*0108*/ 	.word	0xffffffff


	//   ....[25]....
        /*010c*/ 	.word	0xffffffff


	//   ....[26]....
        /*0110*/ 	.word	0xffffffff


	//   ....[27]....
        /*0114*/ 	.word	0xffffffff


	//   ....[28]....
        /*0118*/ 	.word	0xffffffff


	//   ....[29]....
        /*011c*/ 	.word	0xffffffff


	//   ....[30]....
        /*0120*/ 	.word	0xffffffff


	//   ....[31]....
        /*0124*/ 	.word	0xffffffff


	//   ....[32]....
        /*0128*/ 	.word	0xffffffff


	//   ....[33]....
        /*012c*/ 	.word	0xffffffff


	//   ....[34]....
        /*0130*/ 	.word	0xffffffff


	//   ....[35]....
        /*0134*/ 	.word	0xffffffff


	//   ....[36]....
        /*0138*/ 	.word	0xffffffff


	//   ....[37]....
        /*013c*/ 	.word	0xffffffff


	//   ....[38]....
        /*0140*/ 	.word	0xffffffff


	//   ....[39]....
        /*0144*/ 	.word	0xffffffff


	//   ....[40]....
        /*0148*/ 	.word	0xffffffff


	//   ....[41]....
        /*014c*/ 	.word	0xffffffff


	//   ....[42]....
        /*0150*/ 	.word	0xffffffff


	//   ....[43]....
        /*0154*/ 	.word	0xffffffff


	//   ....[44]....
        /*0158*/ 	.word	0xffffffff


	//   ....[45]....
        /*015c*/ 	.word	0xffffffff


	//   ....[46]....
        /*0160*/ 	.word	0xffffffff


	//   ....[47]....
        /*0164*/ 	.word	0xffffffff


	//   ....[48]....
        /*0168*/ 	.word	0xffffffff


	//   ....[49]....
        /*016c*/ 	.word	0xffffffff


	//   ....[50]....
        /*0170*/ 	.word	0xffffffff


	//   ....[51]....
        /*0174*/ 	.word	0xffffffff


	//   ....[52]....
        /*0178*/ 	.word	0xffffffff


	//   ....[53]....
        /*017c*/ 	.word	0xffffffff


	//   ....[54]....
        /*0180*/ 	.word	0xffffffff


	//   ....[55]....
        /*0184*/ 	.word	0xffffffff


	//   ....[56]....
        /*0188*/ 	.word	0xffffffff


	//   ....[57]....
        /*018c*/ 	.word	0xffffffff


	//   ....[58]....
        /*0190*/ 	.word	0xffffffff


	//   ....[59]....
        /*0194*/ 	.word	0x0500000f


	//   ....[60]....
        /*0198*/ 	.word	0x0500000f


	//   ....[61]....
        /*019c*/ 	.word	0x0500000f


	//   ....[62]....
        /*01a0*/ 	.word	0x0500000f


	//   ....[63]....
        /*01a4*/ 	.word	0x0500000f


	//   ....[64]....
        /*01a8*/ 	.word	0x0500000f


	//   ....[65]....
        /*01ac*/ 	.word	0x0500000f


	//   ....[66]....
        /*01b0*/ 	.word	0x0500000f


	//   ....[67]....
        /*01b4*/ 	.word	0x0500000f


	//   ....[68]....
        /*01b8*/ 	.word	0x0500000f


	//   ....[69]....
        /*01bc*/ 	.word	0x0500000f


	//   ....[70]....
        /*01c0*/ 	.word	0x0500000f


	//   ....[71]....
        /*01c4*/ 	.word	0x0500000f


	//   ....[72]....
        /*01c8*/ 	.word	0x0500000f


	//   ....[73]....
        /*01cc*/ 	.word	0x0500000f


	//----- nvinfo : EIATTR_COOP_GROUP_INSTR_OFFSETS
	.align		4
.L_261:
        /*01d0*/ 	.byte	0x04, 0x28
        /*01d2*/ 	.short	(.L_263 - .L_262)


	//   ....[0]....
.L_262:
        /*01d4*/ 	.word	0x00000070


	//   ....[1]....
        /*01d8*/ 	.word	0x00000140


	//   ....[2]....
        /*01dc*/ 	.word	0x00000190


	//   ....[3]....
        /*01e0*/ 	.word	0x000003c0


	//   ....[4]....
        /*01e4*/ 	.word	0x00000520


	//   ....[5]....
        /*01e8*/ 	.word	0x00000640


	//   ....[6]....
        /*01ec*/ 	.word	0x000007a0


	//   ....[7]....
        /*01f0*/ 	.word	0x000015a0


	//   ....[8]....
        /*01f4*/ 	.word	0x00002c00


	//   ....[9]....
        /*01f8*/ 	.word	0x00002c10


	//   ....[10]....
        /*01fc*/ 	.word	0x00003800


	//   ....[11]....
        /*0200*/ 	.word	0x000038a0


	//   ....[12]....
        /*0204*/ 	.word	0x00004240


	//   ....[13]....
        /*0208*/ 	.word	0x000042c0


	//   ....[14]....
        /*020c*/ 	.word	0x00005150


	//   ....[15]....
        /*0210*/ 	.word	0x00006b60


	//   ....[16]....
        /*0214*/ 	.word	0x00006b90


	//   ....[17]....
        /*0218*/ 	.word	0x000073b0


	//   ....[18]....
        /*021c*/ 	.word	0x000074b0


	//   ....[19]....
        /*0220*/ 	.word	0x00007f00


	//   ....[20]....
        /*0224*/ 	.word	0x00007f90


	//   ....[21]....
        /*0228*/ 	.word	0x00009350


	//   ....[22]....
        /*022c*/ 	.word	0x0000afd0


	//   ....[23]....
        /*0230*/ 	.word	0x0000b000


	//   ....[24]....
        /*0234*/ 	.word	0x0000b640


	//   ....[25]....
        /*0238*/ 	.word	0x0000b6c0


	//   ....[26]....
        /*023c*/ 	.word	0x0000caf0


	//   ....[27]....
        /*0240*/ 	.word	0x0000cc00


	//   ....[28]....
        /*0244*/ 	.word	0x0000cc60


	//   ....[29]....
        /*0248*/ 	.word	0x0000cd90


	//   ....[30]....
        /*024c*/ 	.word	0x0000cdc0


	//   ....[31]....
        /*0250*/ 	.word	0x0000dd20


	//   ....[32]....
        /*0254*/ 	.word	0x0000dd50


	//   ....[33]....
        /*0258*/ 	.word	0x0000dd90


	//   ....[34]....
        /*025c*/ 	.word	0x0000ddc0


	//   ....[35]....
        /*0260*/ 	.word	0x0000e2f0


	//   ....[36]....
        /*0264*/ 	.word	0x0000e320


	//   ....[37]....
        /*0268*/ 	.word	0x0000e430


	//   ....[38]....
        /*026c*/ 	.word	0x0000e450


	//   ....[39]....
        /*0270*/ 	.word	0x0000eb80


	//   ....[40]....
        /*0274*/ 	.word	0x0000eb90


	//   ....[41]....
        /*0278*/ 	.word	0x0000eca0


	//   ....[42]....
        /*027c*/ 	.word	0x0000ecc0


	//   ....[43]....
        /*0280*/ 	.word	0x0000ee70


	//   ....[44]....
        /*0284*/ 	.word	0x0000fb80


	//   ....[45]....
        /*0288*/ 	.word	0x000106e0


	//   ....[46]....
        /*028c*/ 	.word	0x00010720


	//   ....[47]....
        /*0290*/ 	.word	0x00010750


	//   ....[48]....
        /*0294*/ 	.word	0x00010820


	//   ....[49]....
        /*0298*/ 	.word	0x00010830


	//   ....[50]....
        /*029c*/ 	.word	0x000108e0


	//   ....[51]....
        /*02a0*/ 	.word	0x000108f0


	//   ....[52]....
        /*02a4*/ 	.word	0x00010900


	//   ....[53]....
        /*02a8*/ 	.word	0x00010910


	//   ....[54]....
        /*02ac*/ 	.word	0x00010920


	//   ....[55]....
        /*02b0*/ 	.word	0x00010a00


	//   ....[56]....
        /*02b4*/ 	.word	0x00010aa0


	//   ....[57]....
        /*02b8*/ 	.word	0x000134f0


	//   ....[58]....
        /*02bc*/ 	.word	0x000136d0


	//   ....[59]....
        /*02c0*/ 	.word	0x00013c50


	//   ....[60]....
        /*02c4*/ 	.word	0x00013db0


	//   ....[61]....
        /*02c8*/ 	.word	0x00013e20


	//   ....[62]....
        /*02cc*/ 	.word	0x00013f90


	//   ....[63]....
        /*02d0*/ 	.word	0x00013fe0


	//   ....[64]....
        /*02d4*/ 	.word	0x00014110


	//   ....[65]....
        /*02d8*/ 	.word	0x00014160


	//   ....[66]....
        /*02dc*/ 	.word	0x00014280


	//   ....[67]....
        /*02e0*/ 	.word	0x00014300


	//   ....[68]....
        /*02e4*/ 	.word	0x00014410


	//   ....[69]....
        /*02e8*/ 	.word	0x00014460


	//   ....[70]....
        /*02ec*/ 	.word	0x00014560


	//   ....[71]....
        /*02f0*/ 	.word	0x000145b0


	//   ....[72]....
        /*02f4*/ 	.word	0x000148c0


	//   ....[73]....
        /*02f8*/ 	.word	0x000149e0


	//----- nvinfo : EIATTR_REG_RECONFIG
	.align		4
.L_263:
        /*02fc*/ 	.byte	0x01, 0x54
	.zero		2


	//----- nvinfo : EIATTR_SYSCALL_OFFSETS
	.align		4
        /*0300*/ 	.byte	0x04, 0x46
        /*0302*/ 	.short	(.L_265 - .L_264)


	//   ....[0]....
.L_264:
        /*0304*/ 	.word	0x000017a0


	//   ....[1]....
        /*0308*/ 	.word	0x0000f7a0


	//   ....[2]....
        /*030c*/ 	.word	0x0000f8f0


	//   ....[3]....
        /*0310*/ 	.word	0x0000f9e0


	//   ....[4]....
        /*0314*/ 	.word	0x000101e0


	//----- nvinfo : EIATTR_MBARRIER_INSTR_OFFSETS
	.align		4
.L_265:
        /*0318*/ 	.byte	0x04, 0x39
        /*031a*/ 	.short	(.L_267 - .L_266)


	//   ....[0]....
.L_266:
        /*031c*/ 	.word	0x00000270
        /*0320*/ 	.word	0x000000ff
        /*0324*/ 	.word	0x00031c00
        /*0328*/ 	.short	0x0100
        /*032a*/ 	.byte	0x08
	.zero		1


	//   ....[1]....
        /*032c*/ 	.word	0x00000280
        /*0330*/ 	.word	0x000000ff
        /*0334*/ 	.word	0x00031c20
        /*0338*/ 	.short	0x0100
        /*033a*/ 	.byte	0x08
	.zero		1


	//   ....[2]....
        /*033c*/ 	.word	0x00000370
        /*0340*/ 	.word	0x000000ff
        /*0344*/ 	.word	0x00031c30
        /*0348*/ 	.short	0x0100
        /*034a*/ 	.byte	0x08
	.zero		1


	//   ....[3]....
        /*034c*/ 	.word	0x00000380
        /*0350*/ 	.word	0x000000ff
        /*0354*/ 	.word	0x00031c40
        /*0358*/ 	.short	0x0100
        /*035a*/ 	.byte	0x08
	.zero		1


	//   ....[4]....
        /*035c*/ 	.word	0x00000390
        /*0360*/ 	.word	0x000000ff
        /*0364*/ 	.word	0x00031c38
        /*0368*/ 	.short	0x0100
        /*036a*/ 	.byte	0x08
	.zero		1


	//   ....[5]....
        /*036c*/ 	.word	0x000003a0
        /*0370*/ 	.word	0x000000ff
        /*0374*/ 	.word	0x00031c48
        /*0378*/ 	.short	0x0100
        /*037a*/ 	.byte	0x08
	.zero		1


	//   ....[6]....
        /*037c*/ 	.word	0x000004d0
        /*0380*/ 	.word	0x000000ff
        /*0384*/ 	.word	0x00031c50
        /*0388*/ 	.short	0x0100
        /*038a*/ 	.byte	0x08
	.zero		1


	//   ....[7]....
        /*038c*/ 	.word	0x000004e0
        /*0390*/ 	.word	0x000000ff
        /*0394*/ 	.word	0x00031c60
        /*0398*/ 	.short	0x0100
        /*039a*/ 	.byte	0x08
	.zero		1


	//   ....[8]....
        /*039c*/ 	.word	0x000004f0
        /*03a0*/ 	.word	0x000000ff
        /*03a4*/ 	.word	0x00031c58
        /*03a8*/ 	.short	0x0100
        /*03aa*/ 	.byte	0x08
	.zero		1


	//   ....[9]....
        /*03ac*/ 	.word	0x00000500
        /*03b0*/ 	.word	0x000000ff
        /*03b4*/ 	.word	0x00031c68
        /*03b8*/ 	.short	0x0100
        /*03ba*/ 	.byte	0x08
	.zero		1


	//   ....[10]....
        /*03bc*/ 	.word	0x000005f0
        /*03c0*/ 	.word	0x000000ff
        /*03c4*/ 	.word	0x00031c70
        /*03c8*/ 	.short	0x0100
        /*03ca*/ 	.byte	0x06
	.zero		1


	//   ....[11]....
        /*03cc*/ 	.word	0x00000600
        /*03d0*/ 	.word	0x000000ff
        /*03d4*/ 	.word	0x00031c80
        /*03d8*/ 	.short	0x0100
        /*03da*/ 	.byte	0x06
	.zero		1


	//   ....[12]....
        /*03dc*/ 	.word	0x00000610
        /*03e0*/ 	.word	0x000000ff
        /*03e4*/ 	.word	0x00031c78
        /*03e8*/ 	.short	0x0100
        /*03ea*/ 	.byte	0x06
	.zero		1


	//   ....[13]....
        /*03ec*/ 	.word	0x00000620
        /*03f0*/ 	.word	0x000000ff
        /*03f4*/ 	.word	0x00031c88
        /*03f8*/ 	.short	0x0100
        /*03fa*/ 	.byte	0x06
	.zero		1


	//   ....[14]....
        /*03fc*/ 	.word	0x00000750
        /*0400*/ 	.word	0x000000ff
        /*0404*/ 	.word	0x00031c90
        /*0408*/ 	.short	0x0100
        /*040a*/ 	.byte	0x08
	.zero		1


	//   ....[15]....
        /*040c*/ 	.word	0x00000760
        /*0410*/ 	.word	0x000000ff
        /*0414*/ 	.word	0x00031ca0
        /*0418*/ 	.short	0x0100
        /*041a*/ 	.byte	0x08
	.zero		1


	//   ....[16]....
        /*041c*/ 	.word	0x00000770
        /*0420*/ 	.word	0x000000ff
        /*0424*/ 	.word	0x00031c98
        /*0428*/ 	.short	0x0100
        /*042a*/ 	.byte	0x08
	.zero		1


	//   ....[17]....
        /*042c*/ 	.word	0x00000780
        /*0430*/ 	.word	0x000000ff
        /*0434*/ 	.word	0x00031ca8
        /*0438*/ 	.short	0x0100
        /*043a*/ 	.byte	0x08
	.zero		1


	//   ....[18]....
        /*043c*/ 	.word	0x000008b0
        /*0440*/ 	.word	0x000000ff
        /*0444*/ 	.word	0x00031cb0
        /*0448*/ 	.short	0x0100
        /*044a*/ 	.byte	0x08
	.zero		1


	//   ....[19]....
        /*044c*/ 	.word	0x000008c0
        /*0450*/ 	.word	0x000000ff
        /*0454*/ 	.word	0x00031cc0
        /*0458*/ 	.short	0x0100
        /*045a*/ 	.byte	0x08
	.zero		1


	//   ....[20]....
        /*045c*/ 	.word	0x000008d0
        /*0460*/ 	.word	0x000000ff
        /*0464*/ 	.word	0x00031cb8
        /*0468*/ 	.short	0x0100
        /*046a*/ 	.byte	0x08
	.zero		1


	//   ....[21]....
        /*046c*/ 	.word	0x000008e0
        /*0470*/ 	.word	0x000000ff
        /*0474*/ 	.word	0x00031cc8
        /*0478*/ 	.short	0x0100
        /*047a*/ 	.byte	0x08
	.zero		1


	//   ....[22]....
        /*047c*/ 	.word	0x00001840
        /*0480*/ 	.word	0x000000ff
        /*0484*/ 	.word	0x00031c00
        /*0488*/ 	.short	0x010a
        /*048a*/ 	.byte	0x25
	.zero		1


	//   ....[23]....
        /*048c*/ 	.word	0x000018c0
        /*0490*/ 	.word	0x00000003
        /*0494*/ 	.word	0x00031c30
        /*0498*/ 	.short	0x010a
        /*049a*/ 	.byte	0x3f
	.zero		1


	//   ....[24]....
        /*049c*/ 	.word	0x00001920
        /*04a0*/ 	.word	0x00000003
        /*04a4*/ 	.word	0x00031c30
        /*04a8*/ 	.short	0x010a
        /*04aa*/ 	.byte	0x3f
	.zero		1


	//   ....[25]....
        /*04ac*/ 	.word	0x00004440
        /*04b0*/ 	.word	0x0000000b
        /*04b4*/ 	.word	0x00000000
        /*04b8*/ 	.short	0x0101
        /*04ba*/ 	.byte	0x3f
	.zero		1


	//   ....[26]....
        /*04bc*/ 	.word	0x00005290
        /*04c0*/ 	.word	0x000000ff
        /*04c4*/ 	.word	0x00031c30
        /*04c8*/ 	.short	0x010a
        /*04ca*/ 	.byte	0x04
	.zero		1


	//   ....[27]....
        /*04cc*/ 	.word	0x000052d0
        /*04d0*/ 	.word	0x000000ff
        /*04d4*/ 	.word	0x00031c30
        /*04d8*/ 	.short	0x010a
        /*04da*/ 	.byte	0x04
	.zero		1


	//   ....[28]....
        /*04dc*/ 	.word	0x00006960
        /*04e0*/ 	.word	0x000000ff
        /*04e4*/ 	.word	0x00031c50
        /*04e8*/ 	.short	0x010a
        /*04ea*/ 	.byte	0x04
	.zero		1


	//   ....[29]....
        /*04ec*/ 	.word	0x000069a0
        /*04f0*/ 	.word	0x000000ff
        /*04f4*/ 	.word	0x00031c50
        /*04f8*/ 	.short	0x010a
        /*04fa*/ 	.byte	0x04
	.zero		1


	//   ....[30]....
        /*04fc*/ 	.word	0x000086d0
        /*0500*/ 	.word	0x00000007
        /*0504*/ 	.word	0x00000000
        /*0508*/ 	.short	0x0101
        /*050a*/ 	.byte	0x3f
	.zero		1


	//   ....[31]....
        /*050c*/ 	.word	0x00008820
        /*0510*/ 	.word	0x00000049
        /*0514*/ 	.word	0x00000000
        /*0518*/ 	.short	0x0101
        /*051a*/ 	.byte	0x3f
	.zero		1


	//   ....[32]....
        /*051c*/ 	.word	0x000094b0
        /*0520*/ 	.word	0x000000ff
        /*0524*/ 	.word	0x00031c30
        /*0528*/ 	.short	0x010a
        /*052a*/ 	.byte	0x04
	.zero		1


	//   ....[33]....
        /*052c*/ 	.word	0x000094f0
        /*0530*/ 	.word	0x000000ff
        /*0534*/ 	.word	0x00031c30
        /*0538*/ 	.short	0x010a
        /*053a*/ 	.byte	0x04
	.zero		1


	//   ....[34]....
        /*053c*/ 	.word	0x0000ab80
        /*0540*/ 	.word	0x000000ff
        /*0544*/ 	.word	0x00031c50
        /*0548*/ 	.short	0x010a
        /*054a*/ 	.byte	0x04
	.zero		1


	//   ....[35]....
        /*054c*/ 	.word	0x0000abc0
        /*0550*/ 	.word	0x000000ff
        /*0554*/ 	.word	0x00031c50
        /*0558*/ 	.short	0x010a
        /*055a*/ 	.byte	0x04
	.zero		1


	//   ....[36]....
        /*055c*/ 	.word	0x0000bf00
        /*0560*/ 	.word	0x00000087
        /*0564*/ 	.word	0x00000000
        /*0568*/ 	.short	0x0101
        /*056a*/ 	.byte	0x3f
	.zero		1


	//   ....[37]....
        /*056c*/ 	.word	0x0000c050
        /*0570*/ 	.word	0x00000008
        /*0574*/ 	.word	0x00000000
        /*0578*/ 	.short	0x0101
        /*057a*/ 	.byte	0x3f
	.zero		1


	//   ....[38]....
        /*057c*/ 	.word	0x0000cb70
        /*0580*/ 	.word	0x000000ff
        /*0584*/ 	.word	0x00031c50
        /*0588*/ 	.short	0x010a
        /*058a*/ 	.byte	0x05
	.zero		1


	//   ....[39]....
        /*058c*/ 	.word	0x0000cbb0
        /*0590*/ 	.word	0x000000ff
        /*0594*/ 	.word	0x00031c50
        /*0598*/ 	.short	0x010a
        /*059a*/ 	.byte	0x05
	.zero		1


	//   ....[40]....
        /*059c*/ 	.word	0x0000d280
        /*05a0*/ 	.word	0x00000008
        /*05a4*/ 	.word	0x00000000
        /*05a8*/ 	.short	0x0101
        /*05aa*/ 	.byte	0x3f
	.zero		1


	//   ....[41]....
        /*05ac*/ 	.word	0x0000e310
        /*05b0*/ 	.word	0x000000ff
        /*05b4*/ 	.word	0x00000000
        /*05b8*/ 	.short	0x0101
        /*05ba*/ 	.byte	0x05
	.zero		1


	//   ....[42]....
        /*05bc*/ 	.word	0x0000fdb0
        /*05c0*/ 	.word	0x00000003
        /*05c4*/ 	.word	0x00031c40
        /*05c8*/ 	.short	0x010a
        /*05ca*/ 	.byte	0x3f
	.zero		1


	//   ....[43]....
        /*05cc*/ 	.word	0x00010bb0
        /*05d0*/ 	.word	0x00000011
        /*05d4*/ 	.word	0x00031c00
        /*05d8*/ 	.short	0x0107
        /*05da*/ 	.byte	0x3f
	.zero		1


	//   ....[44]....
        /*05dc*/ 	.word	0x00010ca0
        /*05e0*/ 	.word	0x00000011
        /*05e4*/ 	.word	0x00031c00
        /*05e8*/ 	.short	0x0101
        /*05ea*/ 	.byte	0x3f
	.zero		1


	//   ....[45]....
        /*05ec*/ 	.word	0x00010cc0
        /*05f0*/ 	.word	0x00000011
        /*05f4*/ 	.word	0x00031c20
        /*05f8*/ 	.short	0x010a
        /*05fa*/ 	.byte	0x3f
	.zero		1


	//   ....[46]....
        /*05fc*/ 	.word	0x00010fe0
        /*0600*/ 	.word	0x00000002
        /*0604*/ 	.word	0x00031c40
        /*0608*/ 	.short	0x010a
        /*060a*/ 	.byte	0x3f
	.zero		1


	//   ....[47]....
        /*060c*/ 	.word	0x000113f0
        /*0610*/ 	.word	0x00000003
        /*0614*/ 	.word	0x00000060
        /*0618*/ 	.short	0x010a
        /*061a*/ 	.byte	0x3f
	.zero		1


	//   ....[48]....
        /*061c*/ 	.word	0x00011b00
        /*0620*/ 	.word	0x00000003
        /*0624*/ 	.word	0x00031c40
        /*0628*/ 	.short	0x010a
        /*062a*/ 	.byte	0x3f
	.zero		1


	//   ....[49]....
        /*062c*/ 	.word	0x00011f30
        /*0630*/ 	.word	0x0000000c
        /*0634*/ 	.word	0x00000060
        /*0638*/ 	.short	0x010a
        /*063a*/ 	.byte	0x3f
	.zero		1


	//   ....[50]....
        /*063c*/ 	.word	0x00012590
        /*0640*/ 	.word	0x00000002
        /*0644*/ 	.word	0x00031c40
        /*0648*/ 	.short	0x010a
        /*064a*/ 	.byte	0x3f
	.zero		1


	//   ....[51]....
        /*064c*/ 	.word	0x000129d0
        /*0650*/ 	.word	0x00000008
        /*0654*/ 	.word	0x00000060
        /*0658*/ 	.short	0x010a
        /*065a*/ 	.byte	0x3f
	.zero		1


	//   ....[52]....
        /*065c*/ 	.word	0x00012fd0
        /*0660*/ 	.word	0x00000003
        /*0664*/ 	.word	0x00031c60
        /*0668*/ 	.short	0x010a
        /*066a*/ 	.byte	0x3f
	.zero		1


	//   ....[53]....
        /*066c*/ 	.word	0x00013650
        /*0670*/ 	.word	0x00000007
        /*0674*/ 	.word	0x00031c20
        /*0678*/ 	.short	0x010a
        /*067a*/ 	.byte	0x3f
	.zero		1


	//   ....[54]....
        /*067c*/ 	.word	0x00013810
        /*0680*/ 	.word	0x00000005
        /*0684*/ 	.word	0x00000000
        /*0688*/ 	.short	0x010a
        /*068a*/ 	.byte	0x3f
	.zero		1


	//   ....[55]....
        /*068c*/ 	.word	0x00013880
        /*0690*/ 	.word	0x00000003
        /*0694*/ 	.word	0x00000000
        /*0698*/ 	.short	0x010a
        /*069a*/ 	.byte	0x3f
	.zero		1


	//   ....[56]....
        /*069c*/ 	.word	0x000138e0
        /*06a0*/ 	.word	0x00000005
        /*06a4*/ 	.word	0x00000000
        /*06a8*/ 	.short	0x010a
        /*06aa*/ 	.byte	0x3f
	.zero		1


	//   ....[57]....
        /*06ac*/ 	.word	0x00013910
        /*06b0*/ 	.word	0x00000003
        /*06b4*/ 	.word	0x00000000
        /*06b8*/ 	.short	0x010a
        /*06ba*/ 	.byte	0x3f
	.zero		1


	//   ....[58]....
        /*06bc*/ 	.word	0x00013980
        /*06c0*/ 	.word	0x00000003
        /*06c4*/ 	.word	0x00031c00
        /*06c8*/ 	.short	0x010a
        /*06ca*/ 	.byte	0x3f
	.zero		1


	//   ....[59]....
        /*06cc*/ 	.word	0x000139d0
        /*06d0*/ 	.word	0x00000003
        /*06d4*/ 	.word	0x00031c30
        /*06d8*/ 	.short	0x010a
        /*06da*/ 	.byte	0x3f
	.zero		1


	//   ....[60]....
        /*06dc*/ 	.word	0x00013a30
        /*06e0*/ 	.word	0x00000005
        /*06e4*/ 	.word	0x00031c30
        /*06e8*/ 	.short	0x010a
        /*06ea*/ 	.byte	0x3f
	.zero		1


	//   ....[61]....
        /*06ec*/ 	.word	0x00013a90
        /*06f0*/ 	.word	0x00000005
        /*06f4*/ 	.word	0x00031c50
        /*06f8*/ 	.short	0x010a
        /*06fa*/ 	.byte	0x3f
	.zero		1


	//   ....[62]....
        /*06fc*/ 	.word	0x00013af0
        /*0700*/ 	.word	0x00000005
        /*0704*/ 	.word	0x00031c30
        /*0708*/ 	.short	0x010a
        /*070a*/ 	.byte	0x3f
	.zero		1


	//   ....[63]....
        /*070c*/ 	.word	0x00013b50
        /*0710*/ 	.word	0x00000005
        /*0714*/ 	.word	0x00031c50
        /*0718*/ 	.short	0x010a
        /*071a*/ 	.byte	0x3f
	.zero		1


	//   ....[64]....
        /*071c*/ 	.word	0x00013bb0
        /*0720*/ 	.word	0x00000007
        /*0724*/ 	.word	0x00031c50
        /*0728*/ 	.short	0x010a
        /*072a*/ 	.byte	0x3f
	.zero		1


	//   ....[65]....
        /*072c*/ 	.word	0x00013d00
        /*0730*/ 	.word	0x00000003
        /*0734*/ 	.word	0x00031c40
        /*0738*/ 	.short	0x010a
        /*073a*/ 	.byte	0x3f
	.zero		1


	//   ....[66]....
        /*073c*/ 	.word	0x000145e0
        /*0740*/ 	.word	0x00000011
        /*0744*/ 	.word	0x00031c20
        /*0748*/ 	.short	0x010a
        /*074a*/ 	.byte	0x3f
	.zero		1


	//   ....[67]....
        /*074c*/ 	.word	0x00014630
        /*0750*/ 	.word	0x00000002
        /*0754*/ 	.word	0x00031c40
        /*0758*/ 	.short	0x010a
        /*075a*/ 	.byte	0x3f
	.zero		1


	//   ....[68]....
        /*075c*/ 	.word	0x00014680
        /*0760*/ 	.word	0x00000003
        /*0764*/ 	.word	0x00000060
        /*0768*/ 	.short	0x010a
        /*076a*/ 	.byte	0x3f
	.zero		1


	//   ....[69]....
        /*076c*/ 	.word	0x000146d0
        /*0770*/ 	.word	0x00000003
        /*0774*/ 	.word	0x00031c40
        /*0778*/ 	.short	0x010a
        /*077a*/ 	.byte	0x3f
	.zero		1


	//   ....[70]....
        /*077c*/ 	.word	0x00014720
        /*0780*/ 	.word	0x0000000c
        /*0784*/ 	.word	0x00000060
        /*0788*/ 	.short	0x010a
        /*078a*/ 	.byte	0x3f
	.zero		1


	//   ....[71]....
        /*078c*/ 	.word	0x00014770
        /*0790*/ 	.word	0x00000002
        /*0794*/ 	.word	0x00031c40
        /*0798*/ 	.short	0x010a
        /*079a*/ 	.byte	0x3f
	.zero		1


	//   ....[72]....
        /*079c*/ 	.word	0x000147c0
        /*07a0*/ 	.word	0x00000008
        /*07a4*/ 	.word	0x00000060
        /*07a8*/ 	.short	0x010a
        /*07aa*/ 	.byte	0x3f
	.zero		1


	//   ....[73]....
        /*07ac*/ 	.word	0x00014810
        /*07b0*/ 	.word	0x00000003
        /*07b4*/ 	.word	0x00031c60
        /*07b8*/ 	.short	0x010a
        /*07ba*/ 	.byte	0x3f
	.zero		1


	//   ....[74]....
        /*07bc*/ 	.word	0x00014900
        /*07c0*/ 	.word	0x00000007
        /*07c4*/ 	.word	0x00031c20
        /*07c8*/ 	.short	0x010a
        /*07ca*/ 	.byte	0x3f
	.zero		1


	//   ....[75]....
        /*07cc*/ 	.word	0x00014aa0
        /*07d0*/ 	.word	0x00000005
        /*07d4*/ 	.word	0x00000000
        /*07d8*/ 	.short	0x010a
        /*07da*/ 	.byte	0x3f
	.zero		1


	//   ....[76]....
        /*07dc*/ 	.word	0x00014af0
        /*07e0*/ 	.word	0x00000003
        /*07e4*/ 	.word	0x00000000
        /*07e8*/ 	.short	0x010a
        /*07ea*/ 	.byte	0x3f
	.zero		1


	//   ....[77]....
        /*07ec*/ 	.word	0x00014b40
        /*07f0*/ 	.word	0x00000005
        /*07f4*/ 	.word	0x00000000
        /*07f8*/ 	.short	0x010a
        /*07fa*/ 	.byte	0x3f
	.zero		1


	//----- nvinfo : EIATTR_NUM_MBARRIERS
	.align		4
.L_267:
        /*07fc*/ 	.byte	0x03, 0x38
        /*07fe*/ 	.short	0x0016


	//----- nvinfo : EIATTR_EXIT_INSTR_OFFSETS
	.align		4
        /*0800*/ 	.byte	0x04, 0x1c
        /*0802*/ 	.short	(.L_269 - .L_268)


	//   ....[0]....
.L_268:
        /*0804*/ 	.word	0x00000a50


	//   ....[1]....
        /*0808*/ 	.word	0x0000ee00


	//   ....[2]....
        /*080c*/ 	.word	0x00013960


	//----- nvinfo : EIATTR_MAX_THREADS
	.align		4
.L_269:
        /*0810*/ 	.byte	0x04, 0x05
        /*0812*/ 	.short	(.L_271 - .L_270)
.L_270:
        /*0814*/ 	.word	0x00000200
        /*0818*/ 	.word	0x00000001
        /*081c*/ 	.word	0x00000001


	//----- nvinfo : EIATTR_CRS_STACK_SIZE
	.align		4
.L_271:
        /*0820*/ 	.byte	0x04, 0x1e
        /*0822*/ 	.short	(.L_273 - .L_272)
.L_272:
        /*0824*/ 	.word	0x00000000


	//----- nvinfo : EIATTR_CBANK_PARAM_SIZE
	.align		4
.L_273:
        /*0828*/ 	.byte	0x03, 0x19
        /*082a*/ 	.short	0x0af0


	//----- nvinfo : EIATTR_PARAM_CBANK
	.align		4
        /*082c*/ 	.byte	0x04, 0x0a
        /*082e*/ 	.short	(.L_275 - .L_274)
	.align		4
.L_274:
        /*0830*/ 	.word	index@(.nv.constant0._ZN7cutlass13device_kernelIN5flash11enable_sm90INS1_16FlashAttnFwdSm90INS1_25CollectiveMainloopFwdSm90ILi2EN4cute5tupleIJNS5_1CILi1EEES8_S8_EEENS6_IJNS7_ILi192EEENS7_ILi144EEENS7_ILi96EEEEEELi96ENS_6half_tEfNS_4arch4Sm90ELb1ELb0ELb0ELb0ELb0ELb0ELb0ELb0ELb1ELb1ELb0ELb0EEENS1_21CollectiveEpilogueFwdINS6_IJSA_SC_SB_EEES9_SE_SG_Li384ELb0ELb1ELb0ELb0EEENS1_30DynamicPersistentTileSchedulerILi384ELi128ELb0ELb1ELb1EEEEEEEEEvNT_6ParamsE)
        /*0834*/ 	.short	0x0210
        /*0836*/ 	.short	0x0af0


	//----- nvinfo : EIATTR_SW_WAR
	.align		4
.L_275:
        /*0838*/ 	.byte	0x04, 0x36
        /*083a*/ 	.short	(.L_277 - .L_276)
.L_276:
        /*083c*/ 	.word	0x00000008
.L_277:


//--------------------- .nv.info._ZN7cutlass13device_kernelIN5flash11enable_sm90INS1_16FlashAttnFwdSm90INS1_25CollectiveMainloopFwdSm90ILi2EN4cute5tupleIJNS5_1CILi1EEES8_S8_EEENS6_IJNS7_ILi192EEENS7_ILi144EEENS7_ILi96EEEEEELi96ENS_6half_tEfNS_4arch4Sm90ELb1ELb0ELb0ELb1ELb0ELb0ELb0ELb0ELb1ELb1ELb0ELb0EEENS1_21CollectiveEpilogueFwdINS6_IJSA_SC_SB_EEES9_SE_SG_Li384ELb1ELb1ELb0ELb0EEENS1_36VarlenDynamicPersistentTileSchedulerILi192ELi144ELi384ELi128ELb0ELb1ELb1ELb1ELb1ELb1EEEEEEEEEvNT_6ParamsE --------------------------
	.section	.nv.info._ZN7cutlass13device_kernelIN5flash11enable_sm90INS1_16FlashAttnFwdSm90INS1_25CollectiveMainloopFwdSm90ILi2EN4cute5tupleIJNS5_1CILi1EEES8_S8_EEENS6_IJNS7_ILi192EEENS7_ILi144EEENS7_ILi96EEEEEELi96ENS_6half_tEfNS_4arch4Sm90ELb1ELb0ELb0ELb1ELb0ELb0ELb0ELb0ELb1ELb1ELb0ELb0EEENS1_21CollectiveEpilogueFwdINS6_IJSA_SC_SB_EEES9_SE_SG_Li384ELb1ELb1ELb0ELb0EEENS1_36VarlenDynamicPersistentTileSchedulerILi192ELi144ELi384ELi128ELb0ELb1ELb1ELb1ELb1ELb1EEEEEEEEEvNT_6ParamsE,"",@"SHT_CUDA_INFO"
	.sectionflags	@""
	.align	4


	//----- nvinfo : EIATTR_CUDA_API_VERSION
	.align		4
        /*0000*/ 	.byte	0x04, 0x37
        /*0002*/ 	.short	(.L_279 - .L_278)
.L_278:
        /*0004*/ 	.word	0x00000082


	//----- nvinfo : EIATTR_KPARAM_INFO
	.align		4
.L_279:
        /*0008*/ 	.byte	0x04, 0x17
        /*000a*/ 	.short	(.L_281 - .L_280)
.L_280:
        /*000c*/ 	.word	0x00000000
        /*0010*/ 	.short	0x0000
        /*0012*/ 	.short	0x0070
        /*0014*/ 	.byte	0x00, 0xf0, 0x01, 0x2a


	//----- nvinfo : EIATTR_SPARSE_MMA_MASK
	.align		4
.L_281:
        /*0018*/ 	.byte	0x03, 0x50
        /*001a*/ 	.short	0x0000


	//----- nvinfo : EIATTR_MAXREG_COUNT
	.align		4
        /*001c*/ 	.byte	0x03, 0x1b
        /*001e*/ 	.short	0x0080


	//----- nvinfo : EIATTR_NUM_BARRIERS
	.align		4
        /*0020*/ 	.byte	0x02, 0x4c
        /*0022*/ 	.byte	0x10
	.zero		1


	//----- nvinfo : EIATTR_EXTERNS
	.align		4
        /*0024*/ 	.byte	0x04, 0x0f
        /*0026*/ 	.short	(.L_283 - .L_282)


	//   ....[0]....
	.align		4
.L_282:
        /*0028*/ 	.word	index@(__assertfail)


	//----- nvinfo : EIATTR_ANNOTATIONS
	.align		4
.L_283:
        /*002c*/ 	.byte	0x04, 0x55
        /*002e*/ 	.short	(.L_285 - .L_284)


	//   ....[0]....
.L_284:
        /* <DEDUP_REMOVED lines=23> */


	//----- nvinfo : EIATTR_MERCURY_ISA_VERSION
	.align		4
.L_285:
        /*0188*/ 	.byte	0x03, 0x5f
        /*018a*/ 	.short	0x0101


	//----- nvinfo : EIATTR_UNUSED_LOAD_BYTE_OFFSET
	.align		4
        /*018c*/ 	.byte	0x04, 0x44
        /*018e*/ 	.short	(.L_287 - .L_286)


	//   ....[0]....
.L_286:
        /*0190*/ 	.word	0x00000a60
        /*0194*/ 	.word	0x0000fff0


	//   ....[1]....
        /*0198*/ 	.word	0x0000d8d0
        /*019c*/ 	.word	0x0000fff0


	//----- nvinfo : EIATTR_INT_WARP_WIDE_INSTR_OFFSETS
	.align		4
.L_287:
        /*01a0*/ 	.byte	0x04, 0x31
        /*01a2*/ 	.short	(.L_289 - .L_288)


	//   ....[0]....
.L_288:
        /*01a4*/ 	.word	0x00000130


	//   ....[1]....
        /*01a8*/ 	.word	0x00000170


	//   ....[2]....
        /*01ac*/ 	.word	0x000001e0


	//   ....[3]....
        /*01b0*/ 	.word	0x00010a40


	//   ....[4]....
        /*01b4*/ 	.word	0x00010ae0


	//   ....[5]....
        /*01b8*/ 	.word	0x00014570


	//   ....[6]....
        /*01bc*/ 	.word	0x00014610


	//----- nvinfo : EIATTR_COOP_GROUP_MASK_REGIDS
	.align		4
.L_289:
        /*01c0*/ 	.byte	0x04, 0x29
        /*01c2*/ 	.short	(.L_291 - .L_290)


	//   ....[0]....
.L_290:
        /*01c4*/ 	.word	0xffffffff


	//   ....[1]....
        /*01c8*/ 	.word	0xffffffff


	//   ....[2]....
        /*01cc*/ 	.word	0xffffffff


	//   ....[3]....
        /*01d0*/ 	.word	0xffffffff


	//   ....[4]....
        /*01d4*/ 	.word	0xffffffff


	//   ....[5]....
        /*01d8*/ 	.word	0xffffffff


	//   ....[6]....
        /*01dc*/ 	.word	0xffffffff


	//   ....[7]....
        /*01e0*/ 	.word	0xffffffff


	//   ....[8]....
        /*01e4*/ 	.word	0xffffffff


	//   ....[9]....
        /*01e8*/ 	.word	0xffffffff


	//   ....[10]....
        /*01ec*/ 	.word	0xffffffff


	//   ....[11]....
        /*01f0*/ 	.word	0xffffffff


	//   ....[12]....
        /*01f4*/ 	.word	0xffffffff


	//   ....[13]....
        /*01f8*/ 	.word	0xffffffff


	//   ....[14]....
        /*01fc*/ 	.word	0xffffffff


	//   ....[15]....
        /*0200*/ 	.word	0xffffffff


	//   ....[16]....
        /*0204*/ 	.word	0xffffffff


	//   ....[17]....
        /*0208*/ 	.word	0xffffffff


	//   ....[18]....
        /*020c*/ 	.word	0xffffffff


	//   ....[19]....
        /*0210*/ 	.word	0xffffffff


	//   ....[20]....
        /*0214*/ 	.word	0xffffffff


	//   ....[21]....
        /*0218*/ 	.word	0xffffffff


	//   ....[22]....
        /*021c*/ 	.word	0xffffffff


	//   ....[23]....
        /*0220*/ 	.word	0xffffffff


	//   ....[24]....
        /*0224*/ 	.word	0xffffffff


	//   ....[25]....
        /*0228*/ 	.word	0xffffffff


	//   ....[26]....
        /*022c*/ 	.word	0xffffffff


	//   ....[27]....
        /*0230*/ 	.word	0xffffffff


	//   ....[28]....
        /*0234*/ 	.word	0xffffffff


	//   ....[29]....
        /*0238*/ 	.word	0xffffffff


	//   ....[30]....
        /*023c*/ 	.word	0xffffffff


	//   ....[31]....
        /*0240*/ 	.word	0xffffffff


	//   ....[32]....
        /*0244*/ 	.word	0xffffffff


	//   ....[33]....
        /*0248*/ 	.word	0xffffffff


	//   ....[34]....
        /*024c*/ 	.word	0xffffffff


	//   ....[35]....
        /*0250*/ 	.word	0xffffffff


	//   ....[36]....
        /*0254*/ 	.word	0xffffffff


	//   ....[37]....
        /*0258*/ 	.word	0xffffffff


	//   ....[38]....
        /*025c*/ 	.word	0xffffffff


	//   ....[39]....
        /*0260*/ 	.word	0xffffffff


	//   ....[40]....
        /*0264*/ 	.word	0xffffffff


	//   ....[41]....
        /*0268*/ 	.word	0xffffffff


	//   ....[42]....
        /*026c*/ 	.word	0xffffffff


	//   ....[43]....
        /*0270*/ 	.word	0xffffffff


	//   ....[44]....
        /*0274*/ 	.word	0xffffffff


	//   ....[45]....
        /*0278*/ 	.word	0xffffffff


	//   ....[46]....
        /*027c*/ 	.word	0xffffffff


	//   ....[47]....
        /*0280*/ 	.word	0xffffffff


	//   ....[48]....
        /*0284*/ 	.word	0xffffffff


	//   ....[49]....
        /*0288*/ 	.word	0xffffffff


	//   ....[50]....
        /*028c*/ 	.word	0xffffffff


	//   ....[51]....
        /*0290*/ 	.word	0xffffffff


	//   ....[52]....
        /*0294*/ 	.word	0xffffffff


	//   ....[53]....
        /*0298*/ 	.word	0xffffffff


	//   ....[54]....
        /*029c*/ 	.word	0xffffffff


	//   ....[55]....
        /*02a0*/ 	.word	0xffffffff


	//   ....[56]....
        /*02a4*/ 	.word	0xffffffff


	//   ....[57]....
        /*02a8*/ 	.word	0xffffffff


	//   ....[58]....
        /*02ac*/ 	.word	0xffffffff


	//   ....[59]....
        /*02b0*/ 	.word	0xffffffff


	//   ....[60]....
        /*02b4*/ 	.word	0xffffffff


	//   ....[61]....
        /*02b8*/ 	.word	0xffffffff


	//   ....[62]....
        /*02bc*/ 	.word	0xffffffff


	//   ....[63]....
        /*02c0*/ 	.word	0xffffffff


	//   ....[64]....
        /*02c4*/ 	.word	0xffffffff


	//   ....[65]....
        /*02c8*/ 	.word	0xffffffff


	//   ....[66]....
        /*02cc*/ 	.word	0xffffffff


	//   ....[67]....
        /*02d0*/ 	.word	0xffffffff


	//   ....[68]....
        /*02d4*/ 	.word	0xffffffff


	//   ....[69]....
        /*02d8*/ 	.word	0xffffffff


	//   ....[70]....
        /*02dc*/ 	.word	0xffffffff


	//   ....[71]....
        /*02e0*/ 	.word	0xffffffff


	//   ....[72]....
        /*02e4*/ 	.word	0xffffffff


	//   ....[73]....
        /*02e8*/ 	.word	0xffffffff


	//   ....[74]....
        /*02ec*/ 	.word	0xffffffff


	//   ....[75]....
        /*02f0*/ 	.word	0xffffffff


	//   ....[76]....
        /*02f4*/ 	.word	0xffffffff


	//   ....[77]....
        /*02f8*/ 	.word	0xffffffff


	//   ....[78]....
        /*02fc*/ 	.word	0xffffffff


	//   ....[79]....
        /*0300*/ 	.word	0xffffffff


	//   ....[80]....
        /*0304*/ 	.word	0xffffffff


	//   ....[81]....
        /*0308*/ 	.word	0xffffffff


	//   ....[82]....
        /*030c*/ 	.word	0xffffffff


	//   ....[83]....
        /*0310*/ 	.word	0xffffffff


	//   ....[84]....
        /*0314*/ 	.word	0xffffffff


	//   ....[85]....
        /*0318*/ 	.word	0xffffffff


	//   ....[86]....
        /*031c*/ 	.word	0xffffffff


	//   ....[87]....
        /*0320*/ 	.word	0xffffffff


	//   ....[88]....
        /*0324*/ 	.word	0xffffffff


	//   ....[89]....
        /*0328*/ 	.word	0xffffffff


	//   ....[90]....
        /*032c*/ 	.word	0x0500000f


	//   ....[91]....
        /*0330*/ 	.word	0x0500000f


	//   ....[92]....
        /*0334*/ 	.word	0x0500000f


	//   ....[93]....
        /*0338*/ 	.word	0x0500000f


	//   ....[94]....
        /*033c*/ 	.word	0x0500000f


	//   ....[95]....
        /*0340*/ 	.word	0x0500000f


	//   ....[96]....
        /*0344*/ 	.word	0x0500000f


	//   ....[97]....
        /*0348*/ 	.word	0x0500000f


	//   ....[98]....
        /*034c*/ 	.word	0x0500000f


	//   ....[99]....
        /*0350*/ 	.word	0x0500000f


	//   ....[100]....
        /*0354*/ 	.word	0x0500000f


	//   ....[101]....
        /*0358*/ 	.word	0x0500000f


	//   ....[102]....
        /*035c*/ 	.word	0x0500000f


	//   ....[103]....
        /*0360*/ 	.word	0x0500000f


	//   ....[104]....
        /*0364*/ 	.word	0x0500000f


	//   ....[105]....
        /*0368*/ 	.word	0x0500000f


	//   ....[106]....
        /*036c*/ 	.word	0x0500000f


	//   ....[107]....
        /*0370*/ 	.word	0x0500000f


	//   ....[108]....
        /*0374*/ 	.word	0x0500000f


	//   ....[109]....
        /*0378*/ 	.word	0x0500000f


	//   ....[110]....
        /*037c*/ 	.word	0x0500000f


	//   ....[111]....
        /*0380*/ 	.word	0x0500000f


	//   ....[112]....
        /*0384*/ 	.word	0x0500000f


	//   ....[113]....
        /*0388*/ 	.word	0x0500000f


	//   ....[114]....
        /*038c*/ 	.word	0x0500000f


	//   ....[115]....
        /*0390*/ 	.word	0x0500000f


	//   ....[116]....
        /*0394*/ 	.word	0x0500000f


	//   ....[117]....
        /*0398*/ 	.word	0x0500000f


	//   ....[118]....
        /*039c*/ 	.word	0x0500000f


	//   ....[119]....
        /*03a0*/ 	.word	0x0500000f


	//   ....[120]....
        /*03a4*/ 	.word	0x0500000f


	//----- nvinfo : EIATTR_COOP_GROUP_INSTR_OFFSETS
	.align		4
.L_291:
        /*03a8*/ 	.byte	0x04, 0x28
        /*03aa*/ 	.short	(.L_293 - .L_292)


	//   ....[0]....
.L_292:
        /*03ac*/ 	.word	0x00000070


	//   ....[1]....
        /*03b0*/ 	.word	0x00000140


	//   ....[2]....
        /*03b4*/ 	.word	0x00000190


	//   ....[3]....
        /*03b8*/ 	.word	0x000003c0


	//   ....[4]....
        /*03bc*/ 	.word	0x00000520


	//   ....[5]....
        /*03c0*/ 	.word	0x00000640


	//   ....[6]....
        /*03c4*/ 	.word	0x000007a0


	//   ....[7]....
        /*03c8*/ 	.word	0x00001810


	//   ....[8]....
        /*03cc*/ 	.word	0x00002f30


	//   ....[9]....
        /*03d0*/ 	.word	0x00003770


	//   ....[10]....
        /*03d4*/ 	.word	0x00003af0


	//   ....[11]....
        /*03d8*/ 	.word	0x00003bb0


	//   ....[12]....
        /*03dc*/ 	.word	0x00004500


	//   ....[13]....
        /*03e0*/ 	.word	0x00004590


	//   ....[14]....
        /*03e4*/ 	.word	0x00005440


	//   ....[15]....
        /*03e8*/ 	.word	0x00006e40


	//   ....[16]....
        /*03ec*/ 	.word	0x00006e70


	//   ....[17]....
        /*03f0*/ 	.word	0x000076d0


	//   ....[18]....
        /*03f4*/ 	.word	0x000077d0


	//   ....[19]....
        /*03f8*/ 	.word	0x00008240


	//   ....[20]....
        /*03fc*/ 	.word	0x000082e0


	//   ....[21]....
        /*0400*/ 	.word	0x00009640


	//   ....[22]....
        /*0404*/ 	.word	0x0000b2c0


	//   ....[23]....
        /*0408*/ 	.word	0x0000b2f0


	//   ....[24]....
        /*040c*/ 	.word	0x0000b930


	//   ....[25]....
        /*0410*/ 	.word	0x0000b9b0


	//   ....[26]....
        /*0414*/ 	.word	0x0000cde0


	//   ....[27]....
        /*0418*/ 	.word	0x0000cef0


	//   ....[28]....
        /*041c*/ 	.word	0x0000cf50


	//   ....[29]....
        /*0420*/ 	.word	0x0000d080


	//   ....[30]....
        /*0424*/ 	.word	0x0000d0b0


	//   ....[31]....
        /*0428*/ 	.word	0x0000e380


	//   ....[32]....
        /*042c*/ 	.word	0x0000e3c0


	//   ....[33]....
        /*0430*/ 	.word	0x0000e400


	//   ....[34]....
        /*0434*/ 	.word	0x0000e430


	//   ....[35]....
        /*0438*/ 	.word	0x0000e8c0


	//   ....[36]....
        /*043c*/ 	.word	0x0000e8e0


	//   ....[37]....
        /*0440*/ 	.word	0x0000e9f0


	//   ....[38]....
        /*0444*/ 	.word	0x0000ea10


	//   ....[39]....
        /*0448*/ 	.word	0x0000f3d0


	//   ....[40]....
        /*044c*/ 	.word	0x0000f3e0


	//   ....[41]....
        /*0450*/ 	.word	0x0000f4f0


	//   ....[42]....
        /*0454*/ 	.word	0x0000f510


	//   ....[43]....
        /*0458*/ 	.word	0x0000f680


	//   ....[44]....
        /*045c*/ 	.word	0x0000f870


	//   ....[45]....
        /*0460*/ 	.word	0x0000f8a0


	//   ....[46]....
        /*0464*/ 	.word	0x0000f8d0


	//   ....[47]....
        /*0468*/ 	.word	0x0000f900


	//   ....[48]....
        /*046c*/ 	.word	0x0000f930


	//   ....[49]....
        /*0470*/ 	.word	0x0000f960


	//   ....[50]....
        /*0474*/ 	.word	0x0000fae0


	//   ....[51]....
        /*0478*/ 	.word	0x0000fb10


	//   ....[52]....
        /*047c*/ 	.word	0x0000fb40


	//   ....[53]....
        /*0480*/ 	.word	0x0000fb70


	//   ....[54]....
        /*0484*/ 	.word	0x0000fba0


	//   ....[55]....
        /*0488*/ 	.word	0x0000fbd0


	//   ....[56]....
        /*048c*/ 	.word	0x0000fc90


	//   ....[57]....
        /*0490*/ 	.word	0x0000fcf0


	//   ....[58]....
        /*0494*/ 	.word	0x0000fd90


	//   ....[59]....
        /*0498*/ 	.word	0x00010fe0


	//   ....[60]....
        /*049c*/ 	.word	0x00011cd0


	//   ....[61]....
        /*04a0*/ 	.word	0x00011ce0


	//   ....[62]....
        /*04a4*/ 	.word	0x00011d00


	//   ....[63]....
        /*04a8*/ 	.word	0x00011db0


	//   ....[64]....
        /*04ac*/ 	.word	0x00011dd0


	//   ....[65]....
        /*04b0*/ 	.word	0x00011e70


	//   ....[66]....
        /*04b4*/ 	.word	0x00011e90


	//   ....[67]....
        /*04b8*/ 	.word	0x00011ea0


	//   ....[68]....
        /*04bc*/ 	.word	0x00011f30


	//   ....[69]....
        /*04c0*/ 	.word	0x00011f80


	//   ....[70]....
        /*04c4*/ 	.word	0x00011f90


	//   ....[71]....
        /*04c8*/ 	.word	0x00011fc0


	//   ....[72]....
        /*04cc*/ 	.word	0x00014cd0


	//   ....[73]....
        /*04d0*/ 	.word	0x00014d20


	//   ....[74]....
        /*04d4*/ 	.word	0x00014d50


	//   ....[75]....
        /*04d8*/ 	.word	0x00014d80


	//   ....[76]....
        /*04dc*/ 	.word	0x00014d90


	//   ....[77]....
        /*04e0*/ 	.word	0x00014dc0


	//   ....[78]....
        /*04e4*/ 	.word	0x00014df0


	//   ....[79]....
        /*04e8*/ 	.word	0x00014e20


	//   ....[80]....
        /*04ec*/ 	.word	0x00014fb0


	//   ....[81]....
        /*04f0*/ 	.word	0x00014fe0


	//   ....[82]....
        /*04f4*/ 	.word	0x00015010


	//   ....[83]....
        /*04f8*/ 	.word	0x00015040


	//   ....[84]....
        /*04fc*/ 	.word	0x00015070


	//   ....[85]....
        /*0500*/ 	.word	0x000150a0


	//   ....[86]....
        /*0504*/ 	.word	0x00015160


	//   ....[87]....
        /*0508*/ 	.word	0x00015180


	//   ....[88]....
        /*050c*/ 	.word	0x000151f0


	//   ....[89]....
        /*0510*/ 	.word	0x000158a0


	//   ....[90]....
        /*0514*/ 	.word	0x00015e60


	//   ....[91]....
        /*0518*/ 	.word	0x00016010


	//   ....[92]....
        /*051c*/ 	.word	0x00016060


	//   ....[93]....
        /*0520*/ 	.word	0x00016190


	//   ....[94]....
        /*0524*/ 	.word	0x000161e0


	//   ....[95]....
        /*0528*/ 	.word	0x00016300


	//   ....[96]....
        /*052c*/ 	.word	0x00016370


	//   ....[97]....
        /*0530*/ 	.word	0x00016490


	//   ....[98]....
        /*0534*/ 	.word	0x00016500


	//   ....[99]....
        /*0538*/ 	.word	0x000165f0


	//   ....[100]....
        /*053c*/ 	.word	0x00016660


	//   ....[101]....
        /*0540*/ 	.word	0x00016770


	//   ....[102]....
        /*0544*/ 	.word	0x000167c0


	//   ....[103]....
        /*0548*/ 	.word	0x00016ad0


	//   ....[104]....
        /*054c*/ 	.word	0x00016b70


	//   ....[105]....
        /*0550*/ 	.word	0x00016ca0


	//   ....[106]....
        /*0554*/ 	.word	0x00016d10


	//   ....[107]....
        /*0558*/ 	.word	0x00016d80


	//   ....[108]....
        /*055c*/ 	.word	0x00016df0


	//   ....[109]....
        /*0560*/ 	.word	0x00016e60


	//   ....[110]....
        /*0564*/ 	.word	0x00016ee0


	//   ....[111]....
        /*0568*/ 	.word	0x00016f70


	//   ....[112]....
        /*056c*/ 	.word	0x00017000


	//   ....[113]....
        /*0570*/ 	.word	0x00017070


	//   ....[114]....
        /*0574*/ 	.word	0x000170e0


	//   ....[115]....
        /*0578*/ 	.word	0x00017150


	//   ....[116]....
        /*057c*/ 	.word	0x000171d0


	//   ....[117]....
        /*0580*/ 	.word	0x00017240


	//   ....[118]....
        /*0584*/ 	.word	0x000172e0


	//   ....[119]....
        /*0588*/ 	.word	0x00017370


	//   ....[120]....
        /*058c*/ 	.word	0x00017490


	//----- nvinfo : EIATTR_REG_RECONFIG
	.align		4
.L_293:
        /*0590*/ 	.byte	0x01, 0x54
	.zero		2


	//----- nvinfo : EIATTR_SYSCALL_OFFSETS
	.align		4
        /*0594*/ 	.byte	0x04, 0x46
        /*0596*/ 	.short	(.L_295 - .L_294)


	//   ....[0]....
.L_294:
        /*0598*/ 	.word	0x00001a10


	//   ....[1]....
        /*059c*/ 	.word	0x00010c40


	//   ....[2]....
        /*05a0*/ 	.word	0x00010d90


	//   ....[3]....
        /*05a4*/ 	.word	0x00010e80


	//   ....[4]....
        /*05a8*/ 	.word	0x00011740


	//----- nvinfo : EIATTR_MBARRIER_INSTR_OFFSETS
	.align		4
.L_295:
        /*05ac*/ 	.byte	0x04, 0x39
        /*05ae*/ 	.short	(.L_297 - .L_296)


	//   ....[0]....
.L_296:
        /*05b0*/ 	.word	0x00000270
        /*05b4*/ 	.word	0x000000ff
        /*05b8*/ 	.word	0x00031c00
        /*05bc*/ 	.short	0x0100
        /*05be*/ 	.byte	0x08
	.zero		1


	//   ....[1]....
        /*05c0*/ 	.word	0x00000280
        /*05c4*/ 	.word	0x000000ff
        /*05c8*/ 	.word	0x00031c20
        /*05cc*/ 	.short	0x0100
        /*05ce*/ 	.byte	0x08
	.zero		1


	//   ....[2]....
        /*05d0*/ 	.word	0x00000370
        /*05d4*/ 	.word	0x000000ff
        /*05d8*/ 	.word	0x00031c30
        /*05dc*/ 	.short	0x0100
        /*05de*/ 	.byte	0x08
	.zero		1


	//   ....[3]....
        /*05e0*/ 	.word	0x00000380
        /*05e4*/ 	.word	0x000000ff
        /*05e8*/ 	.word	0x00031c40
        /*05ec*/ 	.short	0x0100
        /*05ee*/ 	.byte	0x08
	.zero		1


	//   ....[4]....
        /*05f0*/ 	.word	0x00000390
        /*05f4*/ 	.word	0x000000ff
        /*05f8*/ 	.word	0x00031c38
        /*05fc*/ 	.short	0x0100
        /*05fe*/ 	.byte	0x08
	.zero		1


	//   ....[5]....
        /*0600*/ 	.word	0x000003a0
        /*0604*/ 	.word	0x000000ff
        /*0608*/ 	.word	0x00031c48
        /*060c*/ 	.short	0x0100
        /*060e*/ 	.byte	0x08
	.zero		1


	//   ....[6]....
        /*0610*/ 	.word	0x000004d0
        /*0614*/ 	.word	0x000000ff
        /*0618*/ 	.word	0x00031c50
        /*061c*/ 	.short	0x0100
        /*061e*/ 	.byte	0x08
	.zero		1


	//   ....[7]....
        /*0620*/ 	.word	0x000004e0
        /*0624*/ 	.word	0x000000ff
        /*0628*/ 	.word	0x00031c60
        /*062c*/ 	.short	0x0100
        /*062e*/ 	.byte	0x08
	.zero		1


	//   ....[8]....
        /*0630*/ 	.word	0x000004f0
        /*0634*/ 	.word	0x000000ff
        /*0638*/ 	.word	0x00031c58
        /*063c*/ 	.short	0x0100
        /*063e*/ 	.byte	0x08
	.zero		1


	//   ....[9]....
        /*0640*/ 	.word	0x00000500
        /*0644*/ 	.word	0x000000ff
        /*0648*/ 	.word	0x00031c68
        /*064c*/ 	.short	0x0100
        /*064e*/ 	.byte	0x08
	.zero		1


	//   ....[10]....
        /*0650*/ 	.word	0x000005f0
        /*0654*/ 	.word	0x000000ff
        /*0658*/ 	.word	0x00031c70
        /*065c*/ 	.short	0x0100
        /*065e*/ 	.byte	0x06
	.zero		1


	//   ....[11]....
        /*0660*/ 	.word	0x00000600
        /*0664*/ 	.word	0x000000ff
        /*0668*/ 	.word	0x00031c80
        /*066c*/ 	.short	0x0100
        /*066e*/ 	.byte	0x06
	.zero		1


	//   ....[12]....
        /*0670*/ 	.word	0x00000610
        /*0674*/ 	.word	0x000000ff
        /*0678*/ 	.word	0x00031c78
        /*067c*/ 	.short	0x0100
        /*067e*/ 	.byte	0x06
	.zero		1


	//   ....[13]....
        /*0680*/ 	.word	0x00000620
        /*0684*/ 	.word	0x000000ff
        /*0688*/ 	.word	0x00031c88
        /*068c*/ 	.short	0x0100
        /*068e*/ 	.byte	0x06
	.zero		1


	//   ....[14]....
        /*0690*/ 	.word	0x00000750
        /*0694*/ 	.word	0x000000ff
        /*0698*/ 	.word	0x00031c90
        /*069c*/ 	.short	0x0100
        /*069e*/ 	.byte	0x08
	.zero		1


	//   ....[15]....
        /*06a0*/ 	.word	0x00000760
        /*06a4*/ 	.word	0x000000ff
        /*06a8*/ 	.word	0x00031ca0
        /*06ac*/ 	.short	0x0100
        /*06ae*/ 	.byte	0x08
	.zero		1


	//   ....[16]....
        /*06b0*/ 	.word	0x00000770
        /*06b4*/ 	.word	0x000000ff
        /*06b8*/ 	.word	0x00031c98
        /*06bc*/ 	.short	0x0100
        /*06be*/ 	.byte	0x08
	.zero		1


	//   ....[17]....
        /*06c0*/ 	.word	0x00000780
        /*06c4*/ 	.word	0x000000ff
        /*06c8*/ 	.word	0x00031ca8
        /*06cc*/ 	.short	0x0100
        /*06ce*/ 	.byte	0x08
	.zero		1


	//   ....[18]....
        /*06d0*/ 	.word	0x000008b0
        /*06d4*/ 	.word	0x000000ff
        /*06d8*/ 	.word	0x00031cb0
        /*06dc*/ 	.short	0x0100
        /*06de*/ 	.byte	0x08
	.zero		1


	//   ....[19]....
        /*06e0*/ 	.word	0x000008c0
        /*06e4*/ 	.word	0x000000ff
        /*06e8*/ 	.word	0x00031cc0
        /*06ec*/ 	.short	0x0100
        /*06ee*/ 	.byte	0x08
	.zero		1


	//   ....[20]....
        /*06f0*/ 	.word	0x000008d0
        /*06f4*/ 	.word	0x000000ff
        /*06f8*/ 	.word	0x00031cb8
        /*06fc*/ 	.short	0x0100
        /*06fe*/ 	.byte	0x08
	.zero		1


	//   ....[21]....
        /*0700*/ 	.word	0x000008e0
        /*0704*/ 	.word	0x000000ff
        /*0708*/ 	.word	0x00031cc8
        /*070c*/ 	.short	0x0100
        /*070e*/ 	.byte	0x08
	.zero		1


	//   ....[22]....
        /*0710*/ 	.word	0x00001ab0
        /*0714*/ 	.word	0x000000ff
        /*0718*/ 	.word	0x00031c00
        /*071c*/ 	.short	0x010a
        /*071e*/ 	.byte	0x25
	.zero		1


	//   ....[23]....
        /*0720*/ 	.word	0x00001b30
        /*0724*/ 	.word	0x00000003
        /*0728*/ 	.word	0x00031c30
        /*072c*/ 	.short	0x010a
        /*072e*/ 	.byte	0x3f
	.zero		1


	//   ....[24]....
        /*0730*/ 	.word	0x00001b90
        /*0734*/ 	.word	0x00000003
        /*0738*/ 	.word	0x00031c30
        /*073c*/ 	.short	0x010a
        /*073e*/ 	.byte	0x3f
	.zero		1


	//   ....[25]....
        /*0740*/ 	.word	0x00004610
        /*0744*/ 	.word	0x0000000b
        /*0748*/ 	.word	0x00000000
        /*074c*/ 	.short	0x0101
        /*074e*/ 	.byte	0x3f
	.zero		1


	//   ....[26]....
        /*0750*/ 	.word	0x00005580
        /*0754*/ 	.word	0x000000ff
        /*0758*/ 	.word	0x00031c30
        /*075c*/ 	.short	0x010a
        /*075e*/ 	.byte	0x04
	.zero		1


	//   ....[27]....
        /*0760*/ 	.word	0x000055c0
        /*0764*/ 	.word	0x000000ff
        /*0768*/ 	.word	0x00031c30
        /*076c*/ 	.short	0x010a
        /*076e*/ 	.byte	0x04
	.zero		1


	//   ....[28]....
        /*0770*/ 	.word	0x00006c50
        /*0774*/ 	.word	0x000000ff
        /*0778*/ 	.word	0x00031c50
        /*077c*/ 	.short	0x010a
        /*077e*/ 	.byte	0x04
	.zero		1


	//   ....[29]....
        /*0780*/ 	.word	0x00006c90
        /*0784*/ 	.word	0x000000ff
        /*0788*/ 	.word	0x00031c50
        /*078c*/ 	.short	0x010a
        /*078e*/ 	.byte	0x04
	.zero		1


	//   ....[30]....
        /*0790*/ 	.word	0x00008a30
        /*0794*/ 	.word	0x0000004b
        /*0798*/ 	.word	0x00000000
        /*079c*/ 	.short	0x0101
        /*079e*/ 	.byte	0x3f
	.zero		1


	//   ....[31]....
        /*07a0*/ 	.word	0x00008ac0
        /*07a4*/ 	.word	0x00000049
        /*07a8*/ 	.word	0x00000000
        /*07ac*/ 	.short	0x0101
        /*07ae*/ 	.byte	0x3f
	.zero		1


	//   ....[32]....
        /*07b0*/ 	.word	0x000097b0
        /*07b4*/ 	.word	0x000000ff
        /*07b8*/ 	.word	0x00031c30
        /*07bc*/ 	.short	0x010a
        /*07be*/ 	.byte	0x04
	.zero		1


	//   ....[33]....
        /*07c0*/ 	.word	0x000097f0
        /*07c4*/ 	.word	0x000000ff
        /*07c8*/ 	.word	0x00031c30
        /*07cc*/ 	.short	0x010a
        /*07ce*/ 	.byte	0x04
	.zero		1


	//   ....[34]....
        /*07d0*/ 	.word	0x0000ae80
        /*07d4*/ 	.word	0x000000ff
        /*07d8*/ 	.word	0x00031c50
        /*07dc*/ 	.short	0x010a
        /*07de*/ 	.byte	0x04
	.zero		1


	//   ....[35]....
        /*07e0*/ 	.word	0x0000aec0
        /*07e4*/ 	.word	0x000000ff
        /*07e8*/ 	.word	0x00031c50
        /*07ec*/ 	.short	0x010a
        /*07ee*/ 	.byte	0x04
	.zero		1


	//   ....[36]....
        /*07f0*/ 	.word	0x0000c1f0
        /*07f4*/ 	.word	0x00000087
        /*07f8*/ 	.word	0x00000000
        /*07fc*/ 	.short	0x0101
        /*07fe*/ 	.byte	0x3f
	.zero		1


	//   ....[37]....
        /*0800*/ 	.word	0x0000c340
        /*0804*/ 	.word	0x00000008
        /*0808*/ 	.word	0x00000000
        /*080c*/ 	.short	0x0101
        /*080e*/ 	.byte	0x3f
	.zero		1


	//   ....[38]....
        /*0810*/ 	.word	0x0000ce60
        /*0814*/ 	.word	0x000000ff
        /*0818*/ 	.word	0x00031c50
        /*081c*/ 	.short	0x010a
        /*081e*/ 	.byte	0x06
	.zero		1


	//   ....[39]....
        /*0820*/ 	.word	0x0000cea0
        /*0824*/ 	.word	0x000000ff
        /*0828*/ 	.word	0x00031c50
        /*082c*/ 	.short	0x010a
        /*082e*/ 	.byte	0x06
	.zero		1


	//   ....[40]....
        /*0830*/ 	.word	0x0000d570
        /*0834*/ 	.word	0x00000008
        /*0838*/ 	.word	0x00000000
        /*083c*/ 	.short	0x0101
        /*083e*/ 	.byte	0x3f
	.zero		1


	//   ....[41]....
        /*0840*/ 	.word	0x0000e840
        /*0844*/ 	.word	0x000000ff
        /*0848*/ 	.word	0x00000000
        /*084c*/ 	.short	0x0101
        /*084e*/ 	.byte	0x04
	.zero		1


	//   ....[42]....
        /*0850*/ 	.word	0x000111f0
        /*0854*/ 	.word	0x00000000
        /*0858*/ 	.word	0x00031c40
        /*085c*/ 	.short	0x010a
        /*085e*/ 	.byte	0x3f
	.zero		1


	//   ....[43]....
        /*0860*/ 	.word	0x00012140
        /*0864*/ 	.word	0x00000016
        /*0868*/ 	.word	0x00031c00
        /*086c*/ 	.short	0x0107
        /*086e*/ 	.byte	0x3f
	.zero		1


	//   ....[44]....
        /*0870*/ 	.word	0x00012240
        /*0874*/ 	.word	0x00000016
        /*0878*/ 	.word	0x00031c00
        /*087c*/ 	.short	0x0101
        /*087e*/ 	.byte	0x3f
	.zero		1


	//   ....[45]....
        /*0880*/ 	.word	0x00012260
        /*0884*/ 	.word	0x00000016
        /*0888*/ 	.word	0x00031c20
        /*088c*/ 	.short	0x010a
        /*088e*/ 	.byte	0x3f
	.zero		1


	//   ....[46]....
        /*0890*/ 	.word	0x00012570
        /*0894*/ 	.word	0x00000003
        /*0898*/ 	.word	0x00031c40
        /*089c*/ 	.short	0x010a
        /*089e*/ 	.byte	0x3f
	.zero		1


	//   ....[47]....
        /*08a0*/ 	.word	0x000129f0
        /*08a4*/ 	.word	0x00000003
        /*08a8*/ 	.word	0x00000060
        /*08ac*/ 	.short	0x010a
        /*08ae*/ 	.byte	0x3f
	.zero		1


	//   ....[48]....
        /*08b0*/ 	.word	0x00013110
        /*08b4*/ 	.word	0x00000003
        /*08b8*/ 	.word	0x00031c40
        /*08bc*/ 	.short	0x010a
        /*08be*/ 	.byte	0x3f
	.zero		1


	//   ....[49]....
        /*08c0*/ 	.word	0x00013590
        /*08c4*/ 	.word	0x0000000c
        /*08c8*/ 	.word	0x00000060
        /*08cc*/ 	.short	0x010a
        /*08ce*/ 	.byte	0x3f
	.zero		1


	//   ....[50]....
        /*08d0*/ 	.word	0x00013c00
        /*08d4*/ 	.word	0x00000002
        /*08d8*/ 	.word	0x00031c40
        /*08dc*/ 	.short	0x010a
        /*08de*/ 	.byte	0x3f
	.zero		1


	//   ....[51]....
        /*08e0*/ 	.word	0x00014090
        /*08e4*/ 	.word	0x00000008
        /*08e8*/ 	.word	0x00000060
        /*08ec*/ 	.short	0x010a
        /*08ee*/ 	.byte	0x3f
	.zero		1


	//   ....[52]....
        /*08f0*/ 	.word	0x000146c0
        /*08f4*/ 	.word	0x00000003
        /*08f8*/ 	.word	0x00031c60
        /*08fc*/ 	.short	0x010a
        /*08fe*/ 	.byte	0x3f
	.zero		1


	//   ....[53]....
        /*0900*/ 	.word	0x00015820
        /*0904*/ 	.word	0x00000009
        /*0908*/ 	.word	0x00031c20
        /*090c*/ 	.short	0x010a
        /*090e*/ 	.byte	0x3f
	.zero		1


	//   ....[54]....
        /*0910*/ 	.word	0x000159e0
        /*0914*/ 	.word	0x00000006
        /*0918*/ 	.word	0x00000000
        /*091c*/ 	.short	0x010a
        /*091e*/ 	.byte	0x3f
	.zero		1


	//   ....[55]....
        /*0920*/ 	.word	0x00015a50
        /*0924*/ 	.word	0x00000007
        /*0928*/ 	.word	0x00000000
        /*092c*/ 	.short	0x010a
        /*092e*/ 	.byte	0x3f
	.zero		1


	//   ....[56]....
        /*0930*/ 	.word	0x00015ab0
        /*0934*/ 	.word	0x00000004
        /*0938*/ 	.word	0x00000000
        /*093c*/ 	.short	0x010a
        /*093e*/ 	.byte	0x3f
	.zero		1


	//   ....[57]....
        /*0940*/ 	.word	0x00015ae0
        /*0944*/ 	.word	0x00000005
        /*0948*/ 	.word	0x00000000
        /*094c*/ 	.short	0x010a
        /*094e*/ 	.byte	0x3f
	.zero		1


	//   ....[58]....
        /*0950*/ 	.word	0x00015b50
        /*0954*/ 	.word	0x00000003
        /*0958*/ 	.word	0x00031c00
        /*095c*/ 	.short	0x010a
        /*095e*/ 	.byte	0x3f
	.zero		1


	//   ....[59]....
        /*0960*/ 	.word	0x00015ba0
        /*0964*/ 	.word	0x00000003
        /*0968*/ 	.word	0x00031c30
        /*096c*/ 	.short	0x010a
        /*096e*/ 	.byte	0x3f
	.zero		1


	//   ....[60]....
        /*0970*/ 	.word	0x00015c00
        /*0974*/ 	.word	0x00000005
        /*0978*/ 	.word	0x00031c30
        /*097c*/ 	.short	0x010a
        /*097e*/ 	.byte	0x3f
	.zero		1


	//   ....[61]....
        /*0980*/ 	.word	0x00015c60
        /*0984*/ 	.word	0x00000005
        /*0988*/ 	.word	0x00031c50
        /*098c*/ 	.short	0x010a
        /*098e*/ 	.byte	0x3f
	.zero		1


	//   ....[62]....
        /*0990*/ 	.word	0x00015cc0
        /*0994*/ 	.word	0x00000005
        /*0998*/ 	.word	0x00031c30
        /*099c*/ 	.short	0x010a
        /*099e*/ 	.byte	0x3f
	.zero		1


	//   ....[63]....
        /*09a0*/ 	.word	0x00015d20
        /*09a4*/ 	.word	0x00000005
        /*09a8*/ 	.word	0x00031c50
        /*09ac*/ 	.short	0x010a
        /*09ae*/ 	.byte	0x3f
	.zero		1


	//   ....[64]....
        /*09b0*/ 	.word	0x00015d80
        /*09b4*/ 	.word	0x00000007
        /*09b8*/ 	.word	0x00031c50
        /*09bc*/ 	.short	0x010a
        /*09be*/ 	.byte	0x3f
	.zero		1


	//   ....[65]....
        /*09c0*/ 	.word	0x00015f20
        /*09c4*/ 	.word	0x00000000
        /*09c8*/ 	.word	0x00031c40
        /*09cc*/ 	.short	0x010a
        /*09ce*/ 	.byte	0x3f
	.zero		1


	//   ....[66]....
        /*09d0*/ 	.word	0x000167f0
        /*09d4*/ 	.word	0x00000016
        /*09d8*/ 	.word	0x00031c20
        /*09dc*/ 	.short	0x010a
        /*09de*/ 	.byte	0x3f
	.zero		1


	//   ....[67]....
        /*09e0*/ 	.word	0x00016840
        /*09e4*/ 	.word	0x00000003
        /*09e8*/ 	.word	0x00031c40
        /*09ec*/ 	.short	0x010a
        /*09ee*/ 	.byte	0x3f
	.zero		1


	//   ....[68]....
        /*09f0*/ 	.word	0x00016890
        /*09f4*/ 	.word	0x00000003
        /*09f8*/ 	.word	0x00000060
        /*09fc*/ 	.short	0x010a
        /*09fe*/ 	.byte	0x3f
	.zero		1


	//   ....[69]....
        /*0a00*/ 	.word	0x000168e0
        /*0a04*/ 	.word	0x00000003
        /*0a08*/ 	.word	0x00031c40
        /*0a0c*/ 	.short	0x010a
        /*0a0e*/ 	.byte	0x3f
	.zero		1


	//   ....[70]....
        /*0a10*/ 	.word	0x00016930
        /*0a14*/ 	.word	0x0000000c
        /*0a18*/ 	.word	0x00000060
        /*0a1c*/ 	.short	0x010a
        /*0a1e*/ 	.byte	0x3f
	.zero		1


	//   ....[71]....
        /*0a20*/ 	.word	0x00016980
        /*0a24*/ 	.word	0x00000002
        /*0a28*/ 	.word	0x00031c40
        /*0a2c*/ 	.short	0x010a
        /*0a2e*/ 	.byte	0x3f
	.zero		1


	//   ....[72]....
        /*0a30*/ 	.word	0x000169d0
        /*0a34*/ 	.word	0x00000008
        /*0a38*/ 	.word	0x00000060
        /*0a3c*/ 	.short	0x010a
        /*0a3e*/ 	.byte	0x3f
	.zero		1


	//   ....[73]....
        /*0a40*/ 	.word	0x00016a20
        /*0a44*/ 	.word	0x00000003
        /*0a48*/ 	.word	0x00031c60
        /*0a4c*/ 	.short	0x010a
        /*0a4e*/ 	.byte	0x3f
	.zero		1


	//   ....[74]....
        /*0a50*/ 	.word	0x000173b0
        /*0a54*/ 	.word	0x00000009
        /*0a58*/ 	.word	0x00031c20
        /*0a5c*/ 	.short	0x010a
        /*0a5e*/ 	.byte	0x3f
	.zero		1


	//   ....[75]....
        /*0a60*/ 	.word	0x00017550
        /*0a64*/ 	.word	0x00000006
        /*0a68*/ 	.word	0x00000000
        /*0a6c*/ 	.short	0x010a
        /*0a6e*/ 	.byte	0x3f
	.zero		1


	//   ....[76]....
        /*0a70*/ 	.word	0x000175a0
        /*0a74*/ 	.word	0x00000007
        /*0a78*/ 	.word	0x00000000
        /*0a7c*/ 	.short	0x010a
        /*0a7e*/ 	.byte	0x3f
	.zero		1


	//   ....[77]....
        /*0a80*/ 	.word	0x000175f0
        /*0a84*/ 	.word	0x00000004
        /*0a88*/ 	.word	0x00000000
        /*0a8c*/ 	.short	0x010a
        /*0a8e*/ 	.byte	0x3f
	.zero		1


	//----- nvinfo : EIATTR_NUM_MBARRIERS
	.align		4
.L_297:
        /*0a90*/ 	.byte	0x03, 0x38
        /*0a92*/ 	.short	0x0016


	//----- nvinfo : EIATTR_EXIT_INSTR_OFFSETS
	.align		4
        /*0a94*/ 	.byte	0x04, 0x1c
        /*0a96*/ 	.short	(.L_299 - .L_298)


	//   ....[0]....
.L_298:
        /*0a98*/ 	.word	0x00000a90


	//   ....[1]....
        /*0a9c*/ 	.word	0x0000f640


	//   ....[2]....
        /*0aa0*/ 	.word	0x00015b30


	//----- nvinfo : EIATTR_MAX_THREADS
	.align		4
.L_299:
        /*0aa4*/ 	.byte	0x04, 0x05
        /*0aa6*/ 	.short	(.L_301 - .L_300)
.L_300:
        /*0aa8*/ 	.word	0x00000200
        /*0aac*/ 	.word	0x00000001
        /*0ab0*/ 	.word	0x00000001


	//----- nvinfo : EIATTR_CRS_STACK_SIZE
	.align		4
.L_301:
        /*0ab4*/ 	.byte	0x04, 0x1e
        /*0ab6*/ 	.short	(.L_303 - .L_302)
.L_302:
        /*0ab8*/ 	.word	0x00000000


	//----- nvinfo : EIATTR_CBANK_PARAM_SIZE
	.align		4
.L_303:
        /*0abc*/ 	.byte	0x03, 0x19
        /*0abe*/ 	.short	0x0af0


	//----- nvinfo : EIATTR_PARAM_CBANK
	.align		4
        /*0ac0*/ 	.byte	0x04, 0x0a
        /*0ac2*/ 	.short	(.L_305 - .L_304)
	.align		4
.L_304:
        /*0ac4*/ 	.word	index@(.nv.constant0._ZN7cutlass13device_kernelIN5flash11enable_sm90INS1_16FlashAttnFwdSm90INS1_25CollectiveMainloopFwdSm90ILi2EN4cute5tupleIJNS5_1CILi1EEES8_S8_EEENS6_IJNS7_ILi192EEENS7_ILi144EEENS7_ILi96EEEEEELi96ENS_6half_tEfNS_4arch4Sm90ELb1ELb0ELb0ELb1ELb0ELb0ELb0ELb0ELb1ELb1ELb0ELb0EEENS1_21CollectiveEpilogueFwdINS6_IJSA_SC_SB_EEES9_SE_SG_Li384ELb1ELb1ELb0ELb0EEENS1_36VarlenDynamicPersistentTileSchedulerILi192ELi144ELi384ELi128ELb0ELb1ELb1ELb1ELb1ELb1EEEEEEEEEvNT_6ParamsE)
        /*0ac8*/ 	.short	0x0210
        /*0aca*/ 	.short	0x0af0


	//----- nvinfo : EIATTR_SW_WAR
	.align		4
.L_305:
        /*0acc*/ 	.byte	0x04, 0x36
        /*0ace*/ 	.short	(.L_307 - .L_306)
.L_306:
        /*0ad0*/ 	.word	0x00000008
.L_307:


//--------------------- .nv.info._ZN7cutlass13device_kernelIN5flash11enable_sm90INS1_16FlashAttnFwdSm90INS1_25CollectiveMainloopFwdSm90ILi2EN4cute5tupleIJNS5_1CILi1EEES8_S8_EEENS6_IJNS7_ILi192EEENS7_ILi144EEENS7_ILi96EEEEEELi96ENS_6half_tEfNS_4arch4Sm90ELb1ELb0ELb0ELb1ELb0ELb1ELb0ELb0ELb1ELb1ELb0ELb0EEENS1_21CollectiveEpilogueFwdINS6_IJSA_SC_SB_EEES9_SE_SG_Li384ELb1ELb1ELb0ELb0EEENS1_36VarlenDynamicPersistentTileSchedulerILi192ELi144ELi384ELi128ELb0ELb1ELb1ELb1ELb1ELb1EEEEEEEEEvNT_6ParamsE --------------------------
	.section	.nv.info._ZN7cutlass13device_kernelIN5flash11enable_sm90INS1_16FlashAttnFwdSm90INS1_25CollectiveMainloopFwdSm90ILi2EN4cute5tupleIJNS5_1CILi1EEES8_S8_EEENS6_IJNS7_ILi192EEENS7_ILi144EEENS7_ILi96EEEEEELi96ENS_6half_tEfNS_4arch4Sm90ELb1ELb0ELb0ELb1ELb0ELb1ELb0ELb0ELb1ELb1ELb0ELb0EEENS1_21CollectiveEpilogueFwdINS6_IJSA_SC_SB_EEES9_SE_SG_Li384ELb1ELb1ELb0ELb0EEENS1_36VarlenDynamicPersistentTileSchedulerILi192ELi144ELi384ELi128ELb0ELb1ELb1ELb1ELb1ELb1EEEEEEEEEvNT_6ParamsE,"",@"SHT_CUDA_INFO"
	.sectionflags	@""
	.align	4


	//----- nvinfo : EIATTR_CUDA_API_VERSION
	.align		4
        /*0000*/ 	.byte	0x04, 0x37
        /*0002*/ 	.short	(.L_309 - .L_308)
.L_308:
        /*0004*/ 	.word	0x00000082


	//----- nvinfo : EIATTR_KPARAM_INFO
	.align		4
.L_309:
        /*0008*/ 	.byte	0x04, 0x17
        /*000a*/ 	.short	(.L_311 - .L_310)
.L_310:
        /*000c*/ 	.word	0x00000000
        /*0010*/ 	.short	0x0000
        /*0012*/ 	.short	0x0070
        /*0014*/ 	.byte	0x00, 0xf0, 0x01, 0x2a


	//----- nvinfo : EIATTR_SPARSE_MMA_MASK
	.align		4
.L_311:
        /*0018*/ 	.byte	0x03, 0x50
        /*001a*/ 	.short	0x0000


	//----- nvinfo : EIATTR_MAXREG_COUNT
	.align		4
        /*001c*/ 	.byte	0x03, 0x1b
        /*001e*/ 	.short	0x0080


	//----- nvinfo : EIATTR_NUM_BARRIERS
	.align		4
        /*0020*/ 	.byte	0x02, 0x4c
        /*0022*/ 	.byte	0x10
	.zero		1


	//----- nvinfo : EIATTR_EXTERNS
	.align		4
        /*0024*/ 	.byte	0x04, 0x0f
        /*0026*/ 	.short	(.L_313 - .L_312)


	//   ....[0]....
	.align		4
.L_312:
        /*0028*/ 	.word	index@(__assertfail)


	//----- nvinfo : EIATTR_ANNOTATIONS
	.align		4
.L_313:
        /*002c*/ 	.byte	0x04, 0x55
        /*002e*/ 	.short	(.L_315 - .L_314)


	//   ....[0]....
.L_314:
        /* <DEDUP_REMOVED lines=108> */


	//----- nvinfo : EIATTR_MERCURY_ISA_VERSION
	.align		4
.L_315:
        /*06e0*/ 	.byte	0x03, 0x5f
        /*06e2*/ 	.short	0x0101


	//----- nvinfo : EIATTR_UNUSED_LOAD_BYTE_OFFSET
	.align		4
        /*06e4*/ 	.byte	0x04, 0x44
        /*06e6*/ 	.short	(.L_317 - .L_316)


	//   ....[0]....
.L_316:
        /*06e8*/ 	.word	0x00000b00
        /*06ec*/ 	.word	0x0000fff0


	//   ....[1]....
        /*06f0*/ 	.word	0x000198e0
        /*06f4*/ 	.word	0x0000fff0


	//----- nvinfo : EIATTR_INT_WARP_WIDE_INSTR_OFFSETS
	.align		4
.L_317:
        /*06f8*/ 	.byte	0x04, 0x31
        /*06fa*/ 	.short	(.L_319 - .L_318)


	//   ....[0]....
.L_318:
        /*06fc*/ 	.word	0x00000190


	//   ....[1]....
        /*0700*/ 	.word	0x000001d0


	//   ....[2]....
        /*0704*/ 	.word	0x00000240


	//   ....[3]....
        /*0708*/ 	.word	0x0001dfa0


	//   ....[4]....
        /*070c*/ 	.word	0x0001e030


	//   ....[5]....
        /*0710*/ 	.word	0x00021b20


	//   ....[6]....
        /*0714*/ 	.word	0x00021bb0


	//----- nvinfo : EIATTR_COOP_GROUP_MASK_REGIDS
	.align		4
.L_319:
        /*0718*/ 	.byte	0x04, 0x29
        /*071a*/ 	.short	(.L_321 - .L_320)


	//   ....[0]....
.L_320:
        /*071c*/ 	.word	0xffffffff


	//   ....[1]....
        /*0720*/ 	.word	0xffffffff


	//   ....[2]....
        /*0724*/ 	.word	0xffffffff


	//   ....[3]....
        /*0728*/ 	.word	0xffffffff


	//   ....[4]....
        /*072c*/ 	.word	0xffffffff


	//   ....[5]....
        /*0730*/ 	.word	0xffffffff


	//   ....[6]....
        /*0734*/ 	.word	0xffffffff


	//   ....[7]....
        /*0738*/ 	.word	0xffffffff


	//   ....[8]....
        /*073c*/ 	.word	0xffffffff


	//   ....[9]....
        /*0740*/ 	.word	0xffffffff


	//   ....[10]....
        /*0744*/ 	.word	0xffffffff


	//   ....[11]....
        /*0748*/ 	.word	0xffffffff


	//   ....[12]....
        /*074c*/ 	.word	0xffffffff


	//   ....[13]....
        /*0750*/ 	.word	0xffffffff


	//   ....[14]....
        /*0754*/ 	.word	0xffffffff


	//   ....[15]....
        /*0758*/ 	.word	0xffffffff


	//   ....[16]....
        /*075c*/ 	.word	0xffffffff


	//   ....[17]....
        /*0760*/ 	.word	0xffffffff


	//   ....[18]....
        /*0764*/ 	.word	0xffffffff


	//   ....[19]....
        /*0768*/ 	.word	0xffffffff


	//   ....[20]....
        /*076c*/ 	.word	0xffffffff


	//   ....[21]....
        /*0770*/ 	.word	0xffffffff


	//   ....[22]....
        /*0774*/ 	.word	0xffffffff


	//   ....[23]....
        /*0778*/ 	.word	0xffffffff


	//   ....[24]....
        /*077c*/ 	.word	0xffffffff


	//   ....[25]....
        /*0780*/ 	.word	0xffffffff


	//   ....[26]....
        /*0784*/ 	.word	0xffffffff


	//   ....[27]....
        /*0788*/ 	.word	0xffffffff


	//   ....[28]....
        /*078c*/ 	.word	0xffffffff


	//   ....[29]....
        /*0790*/ 	.word	0xffffffff


	//   ....[30]....
        /*0794*/ 	.word	0xffffffff


	//   ....[31]....
        /*0798*/ 	.word	0xffffffff


	//   ....[32]....
        /*079c*/ 	.word	0xffffffff


	//   ....[33]....
        /*07a0*/ 	.word	0xffffffff


	//   ....[34]....
        /*07a4*/ 	.word	0xffffffff


	//   ....[35]....
        /*07a8*/ 	.word	0xffffffff


	//   ....[36]....
        /*07ac*/ 	.word	0xffffffff


	//   ....[37]....
        /*07b0*/ 	.word	0xffffffff


	//   ....[38]....
        /*07b4*/ 	.word	0xffffffff


	//   ....[39]....
        /*07b8*/ 	.word	0xffffffff


	//   ....[40]....
        /*07bc*/ 	.word	0xffffffff


	//   ....[41]....
        /*07c0*/ 	.word	0xffffffff


	//   ....[42]....
        /*07c4*/ 	.word	0xffffffff


	//   ....[43]....
        /*07c8*/ 	.word	0xffffffff


	//   ....[44]....
        /*07cc*/ 	.word	0xffffffff


	//   ....[45]....
        /*07d0*/ 	.word	0xffffffff


	//   ....[46]....
        /*07d4*/ 	.word	0xffffffff


	//   ....[47]....
        /*07d8*/ 	.word	0xffffffff


	//   ....[48]....
        /*07dc*/ 	.word	0xffffffff


	//   ....[49]....
        /*07e0*/ 	.word	0xffffffff


	//   ....[50]....
        /*07e4*/ 	.word	0xffffffff


	//   ....[51]....
        /*07e8*/ 	.word	0xffffffff


	//   ....[52]....
        /*07ec*/ 	.word	0xffffffff


	//   ....[53]....
        /*07f0*/ 	.word	0xffffffff


	//   ....[54]....
        /*07f4*/ 	.word	0xffffffff


	//   ....[55]....
        /*07f8*/ 	.word	0xffffffff


	//   ....[56]....
        /*07fc*/ 	.word	0xffffffff


	//   ....[57]....
        /*0800*/ 	.word	0xffffffff


	//   ....[58]....
        /*0804*/ 	.word	0xffffffff


	//   ....[59]....
        /*0808*/ 	.word	0xffffffff


	//   ....[60]....
        /*080c*/ 	.word	0xffffffff


	//   ....[61]....
        /*0810*/ 	.word	0xffffffff


	//   ....[62]....
        /*0814*/ 	.word	0xffffffff


	//   ....[63]....
        /*0818*/ 	.word	0xffffffff


	//   ....[64]....
        /*081c*/ 	.word	0xffffffff


	//   ....[65]....
        /*0820*/ 	.word	0xffffffff


	//   ....[66]....
        /*0824*/ 	.word	0xffffffff


	//   ....[67]....
        /*0828*/ 	.word	0xffffffff


	//   ....[68]....
        /*082c*/ 	.word	0xffffffff


	//   ....[69]....
        /*0830*/ 	.word	0xffffffff


	//   ....[70]....
        /*0834*/ 	.word	0xffffffff


	//   ....[71]....
        /*0838*/ 	.word	0xffffffff


	//   ....[72]....
        /*083c*/ 	.word	0xffffffff


	//   ....[73]....
        /*0840*/ 	.word	0xffffffff


	//   ....[74]....
        /*0844*/ 	.word	0xffffffff


	//   ....[75]....
        /*0848*/ 	.word	0xffffffff


	//   ....[76]....
        /*084c*/ 	.word	0xffffffff


	//   ....[77]....
        /*0850*/ 	.word	0xffffffff


	//   ....[78]....
        /*0854*/ 	.word	0xffffffff


	//   ....[79]....
        /*0858*/ 	.word	0xffffffff


	//   ....[80]....
        /*085c*/ 	.word	0xffffffff


	//   ....[81]....
        /*0860*/ 	.word	0xffffffff


	//   ....[82]....
        /*0864*/ 	.word	0xffffffff


	//   ....[83]....
        /*0868*/ 	.word	0xffffffff


	//   ....[84]....
        /*086c*/ 	.word	0xffffffff


	//   ....[85]....
        /*0870*/ 	.word	0xffffffff


	//   ....[86]....
        /*0874*/ 	.word	0xffffffff


	//   ....[87]....
        /*0878*/ 	.word	0xffffffff


	//   ....[88]....
        /*087c*/ 	.word	0xffffffff


	//   ....[89]....
        /*0880*/ 	.word	0xffffffff


	//   ....[90]....
        /*0884*/ 	.word	0xffffffff


	//   ....[91]....
        /*0888*/ 	.word	0xffffffff


	//   ....[92]....
        /*088c*/ 	.word	0xffffffff


	//   ....[93]....
        /*0890*/ 	.word	0xffffffff


	//   ....[94]....
        /*0894*/ 	.word	0xffffffff


	//   ....[95]....
        /*0898*/ 	.word	0xffffffff


	//   ....[96]....
        /*089c*/ 	.word	0xffffffff


	//   ....[97]....
        /*08a0*/ 	.word	0xffffffff


	//   ....[98]....
        /*08a4*/ 	.word	0xffffffff


	//   ....[99]....
        /*08a8*/ 	.word	0x0500000f


	//   ....[100]....
        /*08ac*/ 	.word	0x0500000f


	//   ....[101]....
        /*08b0*/ 	.word	0x0500000f


	//   ....[102]....
        /*08b4*/ 	.word	0x0500000f


	//   ....[103]....
        /*08b8*/ 	.word	0x0500000f


	//   ....[104]....
        /*08bc*/ 	.word	0x0500000f


	//   ....[105]....
        /*08c0*/ 	.word	0x0500000f


	//   ....[106]....
        /*08c4*/ 	.word	0x0500000f


	//   ....[107]....
        /*08c8*/ 	.word	0x0500000f


	//   ....[108]....
        /*08cc*/ 	.word	0x0500000f


	//   ....[109]....
        /*08d0*/ 	.word	0x0500000f


	//   ....[110]....
        /*08d4*/ 	.word	0x0500000f


	//   ....[111]....
        /*08d8*/ 	.word	0x0500000f


	//   ....[112]....
        /*08dc*/ 	.word	0x0500000f


	//   ....[113]....
        /*08e0*/ 	.word	0x0500000f


	//   ....[114]....
        /*08e4*/ 	.word	0x0500000f


	//   ....[115]....
        /*08e8*/ 	.word	0x0500000f


	//   ....[116]....
        /*08ec*/ 	.word	0x0500000f


	//   ....[117]....
        /*08f0*/ 	.word	0x0500000f


	//   ....[118]....
        /*08f4*/ 	.word	0x0500000f


	//   ....[119]....
        /*08f8*/ 	.word	0x0500000f


	//   ....[120]....
        /*08fc*/ 	.word	0x0500000f


	//   ....[121]....
        /*0900*/ 	.word	0x0500000f


	//   ....[122]....
        /*0904*/ 	.word	0x0500000f


	//   ....[123]....
        /*0908*/ 	.word	0x0500000f


	//   ....[124]....
        /*090c*/ 	.word	0x0500000f


	//   ....[125]....
        /*0910*/ 	.word	0x0500000f


	//   ....[126]....
        /*0914*/ 	.word	0x0500000f


	//   ....[127]....
        /*0918*/ 	.word	0x0500000f


	//   ....[128]....
        /*091c*/ 	.word	0x0500000f


	//   ....[129]....
        /*0920*/ 	.word	0x0500000f


	//   ....[130]....
        /*0924*/ 	.word	0x0500000f


	//   ....[131]....
        /*0928*/ 	.word	0x0500000f


	//   ....[132]....
        /*092c*/ 	.word	0x0500000f


	//   ....[133]....
        /*0930*/ 	.word	0x0500000f


	//   ....[134]....
        /*0934*/ 	.word	0x0500000f


	//   ....[135]....
        /*0938*/ 	.word	0x0500000f


	//   ....[136]....
        /*093c*/ 	.word	0x0500000f


	//   ....[137]....
        /*0940*/ 	.word	0x0500000f


	//   ....[138]....
        /*0944*/ 	.word	0x0500000f


	//   ....[139]....
        /*0948*/ 	.word	0x0500000f


	//   ....[140]....
        /*094c*/ 	.word	0x0500000f


	//   ....[141]....
        /*0950*/ 	.word	0x0500000f


	//   ....[142]....
        /*0954*/ 	.word	0x0500000f


	//   ....[143]....
        /*0958*/ 	.word	0x0500000f


	//----- nvinfo : EIATTR_COOP_GROUP_INSTR_OFFSETS
	.align		4
.L_321:
        /*095c*/ 	.byte	0x04, 0x28
        /*095e*/ 	.short	(.L_323 - .L_322)


	//   ....[0]....
.L_322:
        /*0960*/ 	.word	0x00000070


	//   ....[1]....
        /*0964*/ 	.word	0x000001a0


	//   ....[2]....
        /*0968*/ 	.word	0x000001f0


	//   ....[3]....
        /*096c*/ 	.word	0x00000420


	//   ....[4]....
        /*0970*/ 	.word	0x00000580


	//   ....[5]....
        /*0974*/ 	.word	0x000006a0


	//   ....[6]....
        /*0978*/ 	.word	0x00000800


	//   ....[7]....
        /*097c*/ 	.word	0x00007010


	//   ....[8]....
        /*0980*/ 	.word	0x00007770


	//   ....[9]....
        /*0984*/ 	.word	0x00007780


	//   ....[10]....
        /*0988*/ 	.word	0x00007790


	//   ....[11]....
        /*098c*/ 	.word	0x000077a0


	//   ....[12]....
        /*0990*/ 	.word	0x00009580


	//   ....[13]....
        /*0994*/ 	.word	0x00009590


	//   ....[14]....
        /*0998*/ 	.word	0x000095a0


	//   ....[15]....
        /*099c*/ 	.word	0x000095b0


	//   ....[16]....
        /*09a0*/ 	.word	0x0000d1e0


	//   ....[17]....
        /*09a4*/ 	.word	0x0000d440


	//   ....[18]....
        /*09a8*/ 	.word	0x0000daa0


	//   ....[19]....
        /*09ac*/ 	.word	0x0000dac0


	//   ....[20]....
        /*09b0*/ 	.word	0x0000e320


	//   ....[21]....
        /*09b4*/ 	.word	0x0000e370


	//   ....[22]....
        /*09b8*/ 	.word	0x0000f520


	//   ....[23]....
        /*09bc*/ 	.word	0x00011ac0


	//   ....[24]....
        /*09c0*/ 	.word	0x00011af0


	//   ....[25]....
        /*09c4*/ 	.word	0x00012470


	//   ....[26]....
        /*09c8*/ 	.word	0x00012570


	//   ....[27]....
        /*09cc*/ 	.word	0x00012cb0


	//   ....[28]....
        /*09d0*/ 	.word	0x00012cd0


	//   ....[29]....
        /*09d4*/ 	.word	0x000145a0


	//   ....[30]....
        /*09d8*/ 	.word	0x00016f30


	//   ....[31]....
        /*09dc*/ 	.word	0x00016f50


	//   ....[32]....
        /*09e0*/ 	.word	0x00017030


	//   ....[33]....
        /*09e4*/ 	.word	0x00017200


	//   ....[34]....
        /*09e8*/ 	.word	0x00018b20


	//   ....[35]....
        /*09ec*/ 	.word	0x00019260


	//   ....[36]....
        /*09f0*/ 	.word	0x00019290


	//   ....[37]....
        /*09f4*/ 	.word	0x000192d0


	//   ....[38]....
        /*09f8*/ 	.word	0x000192e0


	//   ....[39]....
        /*09fc*/ 	.word	0x0001a340


	//   ....[40]....
        /*0a00*/ 	.word	0x0001a370


	//   ....[41]....
        /*0a04*/ 	.word	0x0001a3c0


	//   ....[42]....
        /*0a08*/ 	.word	0x0001a3d0


	//   ....[43]....
        /*0a0c*/ 	.word	0x0001a860


	//   ....[44]....
        /*0a10*/ 	.word	0x0001a880


	//   ....[45]....
        /*0a14*/ 	.word	0x0001a980


	//   ....[46]....
        /*0a18*/ 	.word	0x0001a9a0


	//   ....[47]....
        /*0a1c*/ 	.word	0x0001b1d0


	//   ....[48]....
        /*0a20*/ 	.word	0x0001b1e0


	//   ....[49]....
        /*0a24*/ 	.word	0x0001b340


	//   ....[50]....
        /*0a28*/ 	.word	0x0001b350


	//   ....[51]....
        /*0a2c*/ 	.word	0x0001b4f0


	//   ....[52]....
        /*0a30*/ 	.word	0x0001b6e0


	//   ....[53]....
        /*0a34*/ 	.word	0x0001b710


	//   ....[54]....
        /*0a38*/ 	.word	0x0001b740


	//   ....[55]....
        /*0a3c*/ 	.word	0x0001b770


	//   ....[56]....
        /*0a40*/ 	.word	0x0001b7a0


	//   ....[57]....
        /*0a44*/ 	.word	0x0001b7d0


	//   ....[58]....
        /*0a48*/ 	.word	0x0001b940


	//   ....[59]....
        /*0a4c*/ 	.word	0x0001b970


	//   ....[60]....
        /*0a50*/ 	.word	0x0001b9a0


	//   ....[61]....
        /*0a54*/ 	.word	0x0001b9d0


	//   ....[62]....
        /*0a58*/ 	.word	0x0001ba00


	//   ....[63]....
        /*0a5c*/ 	.word	0x0001ba30


	//   ....[64]....
        /*0a60*/ 	.word	0x0001bae0


	//   ....[65]....
        /*0a64*/ 	.word	0x0001bb40


	//   ....[66]....
        /*0a68*/ 	.word	0x0001bbe0


	//   ....[67]....
        /*0a6c*/ 	.word	0x0001ca10


	//   ....[68]....
        /*0a70*/ 	.word	0x0001e540


	//   ....[69]....
        /*0a74*/ 	.word	0x0001f250


	//   ....[70]....
        /*0a78*/ 	.word	0x0001f280


	//   ....[71]....
        /*0a7c*/ 	.word	0x0001f340


	//   ....[72]....
        /*0a80*/ 	.word	0x0001f360


	//   ....[73]....
        /*0a84*/ 	.word	0x0001f400


	//   ....[74]....
        /*0a88*/ 	.word	0x0001f420


	//   ....[75]....
        /*0a8c*/ 	.word	0x0001f430


	//   ....[76]....
        /*0a90*/ 	.word	0x0001f4d0


	//   ....[77]....
        /*0a94*/ 	.word	0x0001f500


	//   ....[78]....
        /*0a98*/ 	.word	0x0001f520


	//   ....[79]....
        /*0a9c*/ 	.word	0x0001f530


	//   ....[80]....
        /*0aa0*/ 	.word	0x0001f620


	//   ....[81]....
        /*0aa4*/ 	.word	0x00022250


	//   ....[82]....
        /*0aa8*/ 	.word	0x00022280


	//   ....[83]....
        /*0aac*/ 	.word	0x000222c0


	//   ....[84]....
        /*0ab0*/ 	.word	0x000222f0


	//   ....[85]....
        /*0ab4*/ 	.word	0x00022320


	//   ....[86]....
        /*0ab8*/ 	.word	0x00022350


	//   ....[87]....
        /*0abc*/ 	.word	0x00022380


	//   ....[88]....
        /*0ac0*/ 	.word	0x000223b0


	//   ....[89]....
        /*0ac4*/ 	.word	0x00022530


	//   ....[90]....
        /*0ac8*/ 	.word	0x00022560


	//   ....[91]....
        /*0acc*/ 	.word	0x00022590


	//   ....[92]....
        /*0ad0*/ 	.word	0x000225c0


	//   ....[93]....
        /*0ad4*/ 	.word	0x000225f0


	//   ....[94]....
        /*0ad8*/ 	.word	0x00022620


	//   ....[95]....
        /*0adc*/ 	.word	0x000226e0


	//   ....[96]....
        /*0ae0*/ 	.word	0x00022700


	//   ....[97]....
        /*0ae4*/ 	.word	0x00022770


	//   ....[98]....
        /*0ae8*/ 	.word	0x00022e10


	//   ....[99]....
        /*0aec*/ 	.word	0x00023290


	//   ....[100]....
        /*0af0*/ 	.word	0x00023330


	//   ....[101]....
        /*0af4*/ 	.word	0x000233c0


	//   ....[102]....
        /*0af8*/ 	.word	0x00023410


	//   ....[103]....
        /*0afc*/ 	.word	0x00023460


	//   ....[104]....
        /*0b00*/ 	.word	0x00023530


	//   ....[105]....
        /*0b04*/ 	.word	0x000235c0


	//   ....[106]....
        /*0b08*/ 	.word	0x00023620


	//   ....[107]....
        /*0b0c*/ 	.word	0x00023680


	//   ....[108]....
        /*0b10*/ 	.word	0x00023930


	//   ....[109]....
        /*0b14*/ 	.word	0x00023980


	//   ....[110]....
        /*0b18*/ 	.word	0x00023a10


	//   ....[111]....
        /*0b1c*/ 	.word	0x00023aa0


	//   ....[112]....
        /*0b20*/ 	.word	0x00023b60


	//   ....[113]....
        /*0b24*/ 	.word	0x00023e40


	//   ....[114]....
        /*0b28*/ 	.word	0x00024010


	//   ....[115]....
        /*0b2c*/ 	.word	0x00024060


	//   ....[116]....
        /*0b30*/ 	.word	0x000240c0


	//   ....[117]....
        /*0b34*/ 	.word	0x000241d0


	//   ....[118]....
        /*0b38*/ 	.word	0x00024230


	//   ....[119]....
        /*0b3c*/ 	.word	0x00024350


	//   ....[120]....
        /*0b40*/ 	.word	0x000243b0


	//   ....[121]....
        /*0b44*/ 	.word	0x00024450


	//   ....[122]....
        /*0b48*/ 	.word	0x00024520


	//   ....[123]....
        /*0b4c*/ 	.word	0x00024620


	//   ....[124]....
        /*0b50*/ 	.word	0x000246a0


	//   ....[125]....
        /*0b54*/ 	.word	0x00024790


	//   ....[126]....
        /*0b58*/ 	.word	0x00024ab0


	//   ....[127]....
        /*0b5c*/ 	.word	0x00024b50


	//   ....[128]....
        /*0b60*/ 	.word	0x00024c70


	//   ....[129]....
        /*0b64*/ 	.word	0x00024ce0


	//   ....[130]....
        /*0b68*/ 	.word	0x00024d50


	//   ....[131]....
        /*0b6c*/ 	.word	0x00024dc0


	//   ....[132]....
        /*0b70*/ 	.word	0x00024e30


	//   ....[133]....
        /*0b74*/ 	.word	0x00024eb0


	//   ....[134]....
        /*0b78*/ 	.word	0x00024f40


	//   ....[135]....
        /*0b7c*/ 	.word	0x00024fd0


	//   ....[136]....
        /*0b80*/ 	.word	0x00025040


	//   ....[137]....
        /*0b84*/ 	.word	0x000250b0


	//   ....[138]....
        /*0b88*/ 	.word	0x00025120


	//   ....[139]....
        /*0b8c*/ 	.word	0x000251a0


	//   ....[140]....
        /*0b90*/ 	.word	0x00025210


	//   ....[141]....
        /*0b94*/ 	.word	0x000252b0


	//   ....[142]....
        /*0b98*/ 	.word	0x00025340


	//   ....[143]....
        /*0b9c*/ 	.word	0x00025470


	//----- nvinfo : EIATTR_REG_RECONFIG
	.align		4
.L_323:
        /*0ba0*/ 	.byte	0x01, 0x54
	.zero		2


	//----- nvinfo : EIATTR_SYSCALL_OFFSETS
	.align		4
        /*0ba4*/ 	.byte	0x04, 0x46
        /*0ba6*/ 	.short	(.L_325 - .L_324)


	//   ....[0]....
.L_324:
        /*0ba8*/ 	.word	0x00001b40


	//   ....[1]....
        /*0bac*/ 	.word	0x00001c90


	//   ....[2]....
        /*0bb0*/ 	.word	0x000071e0


	//   ....[3]....
        /*0bb4*/ 	.word	0x00007520


	//   ....[4]....
        /*0bb8*/ 	.word	0x0001e190


	//   ....[5]....
        /*0bbc*/ 	.word	0x0001e2e0


	//   ....[6]....
        /*0bc0*/ 	.word	0x0001e3e0


	//   ....[7]....
        /*0bc4*/ 	.word	0x0001ecd0


	//----- nvinfo : EIATTR_MBARRIER_INSTR_OFFSETS
	.align		4
.L_325:
        /*0bc8*/ 	.byte	0x04, 0x39
        /*0bca*/ 	.short	(.L_327 - .L_326)


	//   ....[0]....
.L_326:
        /*0bcc*/ 	.word	0x000002d0
        /*0bd0*/ 	.word	0x000000ff
        /*0bd4*/ 	.word	0x00031c00
        /*0bd8*/ 	.short	0x0100
        /*0bda*/ 	.byte	0x08
	.zero		1


	//   ....[1]....
        /*0bdc*/ 	.word	0x000002e0
        /*0be0*/ 	.word	0x000000ff
        /*0be4*/ 	.word	0x00031c20
        /*0be8*/ 	.short	0x0100
        /*0bea*/ 	.byte	0x08
	.zero		1


	//   ....[2]....
        /*0bec*/ 	.word	0x000003d0
        /*0bf0*/ 	.word	0x000000ff
        /*0bf4*/ 	.word	0x00031c30
        /*0bf8*/ 	.short	0x0100
        /*0bfa*/ 	.byte	0x08
	.zero		1


	//   ....[3]....
        /*0bfc*/ 	.word	0x000003e0
        /*0c00*/ 	.word	0x000000ff
        /*0c04*/ 	.word	0x00031c40
        /*0c08*/ 	.short	0x0100
        /*0c0a*/ 	.byte	0x08
	.zero		1


	//   ....[4]....
        /*0c0c*/ 	.word	0x000003f0
        /*0c10*/ 	.word	0x000000ff
        /*0c14*/ 	.word	0x00031c38
        /*0c18*/ 	.short	0x0100
        /*0c1a*/ 	.byte	0x08
	.zero		1


	//   ....[5]....
        /*0c1c*/ 	.word	0x00000400
        /*0c20*/ 	.word	0x000000ff
        /*0c24*/ 	.word	0x00031c48
        /*0c28*/ 	.short	0x0100
        /*0c2a*/ 	.byte	0x08
	.zero		1


	//   ....[6]....
        /*0c2c*/ 	.word	0x00000530
        /*0c30*/ 	.word	0x000000ff
        /*0c34*/ 	.word	0x00031c50
        /*0c38*/ 	.short	0x0100
        /*0c3a*/ 	.byte	0x08
	.zero		1


	//   ....[7]....
        /*0c3c*/ 	.word	0x00000540
        /*0c40*/ 	.word	0x000000ff
        /*0c44*/ 	.word	0x00031c60
        /*0c48*/ 	.short	0x0100
        /*0c4a*/ 	.byte	0x08
	.zero		1


	//   ....[8]....
        /*0c4c*/ 	.word	0x00000550
        /*0c50*/ 	.word	0x000000ff
        /*0c54*/ 	.word	0x00031c58
        /*0c58*/ 	.short	0x0100
        /*0c5a*/ 	.byte	0x08
	.zero		1


	//   ....[9]....
        /*0c5c*/ 	.word	0x00000560
        /*0c60*/ 	.word	0x000000ff
        /*0c64*/ 	.word	0x00031c68
        /*0c68*/ 	.short	0x0100
        /*0c6a*/ 	.byte	0x08
	.zero		1


	//   ....[10]....
        /*0c6c*/ 	.word	0x00000650
        /*0c70*/ 	.word	0x000000ff
        /*0c74*/ 	.word	0x00031c70
        /*0c78*/ 	.short	0x0100
        /*0c7a*/ 	.byte	0x06
	.zero		1


	//   ....[11]....
        /*0c7c*/ 	.word	0x00000660
        /*0c80*/ 	.word	0x000000ff
        /*0c84*/ 	.word	0x00031c80
        /*0c88*/ 	.short	0x0100
        /*0c8a*/ 	.byte	0x06
	.zero		1


	//   ....[12]....
        /*0c8c*/ 	.word	0x00000670
        /*0c90*/ 	.word	0x000000ff
        /*0c94*/ 	.word	0x00031c78
        /*0c98*/ 	.short	0x0100
        /*0c9a*/ 	.byte	0x06
	.zero		1


	//   ....[13]....
        /*0c9c*/ 	.word	0x00000680
        /*0ca0*/ 	.word	0x000000ff
        /*0ca4*/ 	.word	0x00031c88
        /*0ca8*/ 	.short	0x0100
        /*0caa*/ 	.byte	0x06
	.zero		1


	//   ....[14]....
        /*0cac*/ 	.word	0x000007b0
        /*0cb0*/ 	.word	0x000000ff
        /*0cb4*/ 	.word	0x00031c90
        /*0cb8*/ 	.short	0x0100
        /*0cba*/ 	.byte	0x08
	.zero		1


	//   ....[15]....
        /*0cbc*/ 	.word	0x000007c0
        /*0cc0*/ 	.word	0x000000ff
        /*0cc4*/ 	.word	0x00031ca0
        /*0cc8*/ 	.short	0x0100
        /*0cca*/ 	.byte	0x08
	.zero		1


	//   ....[16]....
        /*0ccc*/ 	.word	0x000007d0
        /*0cd0*/ 	.word	0x000000ff
        /*0cd4*/ 	.word	0x00031c98
        /*0cd8*/ 	.short	0x0100
        /*0cda*/ 	.byte	0x08
	.zero		1


	//   ....[17]....
        /*0cdc*/ 	.word	0x000007e0
        /*0ce0*/ 	.word	0x000000ff
        /*0ce4*/ 	.word	0x00031ca8
        /*0ce8*/ 	.short	0x0100
        /*0cea*/ 	.byte	0x08
	.zero		1


	//   ....[18]....
        /*0cec*/ 	.word	0x00000910
        /*0cf0*/ 	.word	0x000000ff
        /*0cf4*/ 	.word	0x00031cb0
        /*0cf8*/ 	.short	0x0100
        /*0cfa*/ 	.byte	0x08
	.zero		1


	//   ....[19]....
        /*0cfc*/ 	.word	0x00000920
        /*0d00*/ 	.word	0x000000ff
        /*0d04*/ 	.word	0x00031cc0
        /*0d08*/ 	.short	0x0100
        /*0d0a*/ 	.byte	0x08
	.zero		1


	//   ....[20]....
        /*0d0c*/ 	.word	0x00000930
        /*0d10*/ 	.word	0x000000ff
        /*0d14*/ 	.word	0x00031cb8
        /*0d18*/ 	.short	0x0100
        /*0d1a*/ 	.byte	0x08
	.zero		1


	//   ....[21]....
        /*0d1c*/ 	.word	0x00000940
        /*0d20*/ 	.word	0x000000ff
        /*0d24*/ 	.word	0x00031cc8
        /*0d28*/ 	.short	0x0100
        /*0d2a*/ 	.byte	0x08
	.zero		1


	//   ....[22]....
        /*0d2c*/ 	.word	0x00003150
        /*0d30*/ 	.word	0x00000015
        /*0d34*/ 	.word	0x00031c90
        /*0d38*/ 	.short	0x010a
        /*0d3a*/ 	.byte	0x3f
	.zero		1


	//   ....[23]....
        /*0d3c*/ 	.word	0x00004bb0
        /*0d40*/ 	.word	0x00000015
        /*0d44*/ 	.word	0x00031c90
        /*0d48*/ 	.short	0x010a
        /*0d4a*/ 	.byte	0x3f
	.zero		1


	//   ....[24]....
        /*0d4c*/ 	.word	0x00006610
        /*0d50*/ 	.word	0x00000015
        /*0d54*/ 	.word	0x00031c90
        /*0d58*/ 	.short	0x010a
        /*0d5a*/ 	.byte	0x3f
	.zero		1


	//   ....[25]....
        /*0d5c*/ 	.word	0x00006870
        /*0d60*/ 	.word	0x00000020
        /*0d64*/ 	.word	0x00000000
        /*0d68*/ 	.short	0x0101
        /*0d6a*/ 	.byte	0x3f
	.zero		1


	//   ....[26]....
        /*0d6c*/ 	.word	0x000068b0
        /*0d70*/ 	.word	0x00000015
        /*0d74*/ 	.word	0x00031cb0
        /*0d78*/ 	.short	0x010a
        /*0d7a*/ 	.byte	0x3f
	.zero		1


	//   ....[27]....
        /*0d7c*/ 	.word	0x00006bf0
        /*0d80*/ 	.word	0x00000015
        /*0d84*/ 	.word	0x00000000
        /*0d88*/ 	.short	0x0101
        /*0d8a*/ 	.byte	0x3f
	.zero		1


	//   ....[28]....
        /*0d8c*/ 	.word	0x00007280
        /*0d90*/ 	.word	0x00000016
        /*0d94*/ 	.word	0x00031c00
        /*0d98*/ 	.short	0x010a
        /*0d9a*/ 	.byte	0x3f
	.zero		1


	//   ....[29]....
        /*0d9c*/ 	.word	0x000072d0
        /*0da0*/ 	.word	0x00000016
        /*0da4*/ 	.word	0x00031c00
        /*0da8*/ 	.short	0x010a
        /*0daa*/ 	.byte	0x3f
	.zero		1


	//   ....[30]....
        /*0dac*/ 	.word	0x00007ee0
        /*0db0*/ 	.word	0x00000016
        /*0db4*/ 	.word	0x00031c00
        /*0db8*/ 	.short	0x010a
        /*0dba*/ 	.byte	0x3f
	.zero		1


	//   ....[31]....
        /*0dbc*/ 	.word	0x00009a50
        /*0dc0*/ 	.word	0x00000016
        /*0dc4*/ 	.word	0x00031c00
        /*0dc8*/ 	.short	0x010a
        /*0dca*/ 	.byte	0x3f
	.zero		1


	//   ....[32]....
        /*0dcc*/ 	.word	0x0000b1f0
        /*0dd0*/ 	.word	0x00000015
        /*0dd4*/ 	.word	0x00031c30
        /*0dd8*/ 	.short	0x010a
        /*0dda*/ 	.byte	0x3f
	.zero		1


	//   ....[33]....
        /*0ddc*/ 	.word	0x0000b260
        /*0de0*/ 	.word	0x00000015
        /*0de4*/ 	.word	0x00031c30
        /*0de8*/ 	.short	0x010a
        /*0dea*/ 	.byte	0x3f
	.zero		1


	//   ....[34]....
        /*0dec*/ 	.word	0x0000e780
        /*0df0*/ 	.word	0x0000003e
        /*0df4*/ 	.word	0x00000000
        /*0df8*/ 	.short	0x0101
        /*0dfa*/ 	.byte	0x3f
	.zero		1


	//   ....[35]....
        /*0dfc*/ 	.word	0x0000f670
        /*0e00*/ 	.word	0x00000000
        /*0e04*/ 	.word	0x00031c30
        /*0e08*/ 	.short	0x010a
        /*0e0a*/ 	.byte	0x3f
	.zero		1


	//   ....[36]....
        /*0e0c*/ 	.word	0x0000f6c0
        /*0e10*/ 	.word	0x00000000
        /*0e14*/ 	.word	0x00031c30
        /*0e18*/ 	.short	0x010a
        /*0e1a*/ 	.byte	0x3f
	.zero		1


	//   ....[37]....
        /*0e1c*/ 	.word	0x00011960
        /*0e20*/ 	.word	0x0000000e
        /*0e24*/ 	.word	0x00031c50
        /*0e28*/ 	.short	0x010a
        /*0e2a*/ 	.byte	0x3f
	.zero		1


	//   ....[38]....
        /*0e2c*/ 	.word	0x000119a0
        /*0e30*/ 	.word	0x0000000e
        /*0e34*/ 	.word	0x00031c50
        /*0e38*/ 	.short	0x010a
        /*0e3a*/ 	.byte	0x3f
	.zero		1


	//   ....[39]....
        /*0e3c*/ 	.word	0x000138a0
        /*0e40*/ 	.word	0x0000004d
        /*0e44*/ 	.word	0x00000000
        /*0e48*/ 	.short	0x0101
        /*0e4a*/ 	.byte	0x3f
	.zero		1


	//   ....[40]....
        /*0e4c*/ 	.word	0x000138c0
        /*0e50*/ 	.word	0x00000013
        /*0e54*/ 	.word	0x00000000
        /*0e58*/ 	.short	0x0101
        /*0e5a*/ 	.byte	0x3f
	.zero		1


	//   ....[41]....
        /*0e5c*/ 	.word	0x00014700
        /*0e60*/ 	.word	0x00000000
        /*0e64*/ 	.word	0x00031c30
        /*0e68*/ 	.short	0x010a
        /*0e6a*/ 	.byte	0x3f
	.zero		1


	//   ....[42]....
        /*0e6c*/ 	.word	0x00014750
        /*0e70*/ 	.word	0x00000000
        /*0e74*/ 	.word	0x00031c30
        /*0e78*/ 	.short	0x010a
        /*0e7a*/ 	.byte	0x3f
	.zero		1


	//   ....[43]....
        /*0e7c*/ 	.word	0x000169f0
        /*0e80*/ 	.word	0x0000000e
        /*0e84*/ 	.word	0x00031c50
        /*0e88*/ 	.short	0x010a
        /*0e8a*/ 	.byte	0x3f
	.zero		1


	//   ....[44]....
        /*0e8c*/ 	.word	0x00016a40
        /*0e90*/ 	.word	0x0000000e
        /*0e94*/ 	.word	0x00031c50
        /*0e98*/ 	.short	0x010a
        /*0e9a*/ 	.byte	0x3f
	.zero		1


	//   ....[45]....
        /*0e9c*/ 	.word	0x00018010
        /*0ea0*/ 	.word	0x0000004a
        /*0ea4*/ 	.word	0x00000000
        /*0ea8*/ 	.short	0x0101
        /*0eaa*/ 	.byte	0x3f
	.zero		1


	//   ....[46]....
        /*0eac*/ 	.word	0x00018090
        /*0eb0*/ 	.word	0x00000049
        /*0eb4*/ 	.word	0x00000000
        /*0eb8*/ 	.short	0x0101
        /*0eba*/ 	.byte	0x3f
	.zero		1


	//   ....[47]....
        /*0ebc*/ 	.word	0x00018bb0
        /*0ec0*/ 	.word	0x00000007
        /*0ec4*/ 	.word	0x00031c50
        /*0ec8*/ 	.short	0x010a
        /*0eca*/ 	.byte	0x3f
	.zero		1


	//   ....[48]....
        /*0ecc*/ 	.word	0x00018c60
        /*0ed0*/ 	.word	0x00000007
        /*0ed4*/ 	.word	0x00031c50
        /*0ed8*/ 	.short	0x010a
        /*0eda*/ 	.byte	0x3f
	.zero		1


	//   ....[49]....
        /*0edc*/ 	.word	0x000194c0
        /*0ee0*/ 	.word	0x0000000a
        /*0ee4*/ 	.word	0x00000000
        /*0ee8*/ 	.short	0x0101
        /*0eea*/ 	.byte	0x3f
	.zero		1


	//   ....[50]....
        /*0eec*/ 	.word	0x0001a870
        /*0ef0*/ 	.word	0x00000000
        /*0ef4*/ 	.word	0x00000000
        /*0ef8*/ 	.short	0x0101
        /*0efa*/ 	.byte	0x3f
	.zero		1


	//   ....[51]....
        /*0efc*/ 	.word	0x0001caf0
        /*0f00*/ 	.word	0x00000016
        /*0f04*/ 	.word	0x00031c20
        /*0f08*/ 	.short	0x010a
        /*0f0a*/ 	.byte	0x3f
	.zero		1


	//   ....[52]....
        /*0f0c*/ 	.word	0x0001cbb0
        /*0f10*/ 	.word	0x00000009
        /*0f14*/ 	.word	0x00031ca0
        /*0f18*/ 	.short	0x010a
        /*0f1a*/ 	.byte	0x3f
	.zero		1


	//   ....[53]....
        /*0f1c*/ 	.word	0x0001cfe0
        /*0f20*/ 	.word	0x00000009
        /*0f24*/ 	.word	0x00031cc0
        /*0f28*/ 	.short	0x010a
        /*0f2a*/ 	.byte	0x3f
	.zero		1


	//   ....[54]....
        /*0f2c*/ 	.word	0x0001d540
        /*0f30*/ 	.word	0x00000008
        /*0f34*/ 	.word	0x00031ca0
        /*0f38*/ 	.short	0x010a
        /*0f3a*/ 	.byte	0x3f
	.zero		1


	//   ....[55]....
        /*0f3c*/ 	.word	0x0001d960
        /*0f40*/ 	.word	0x00000008
        /*0f44*/ 	.word	0x00031cc0
        /*0f48*/ 	.short	0x010a
        /*0f4a*/ 	.byte	0x3f
	.zero		1


	//   ....[56]....
        /*0f4c*/ 	.word	0x0001e760
        /*0f50*/ 	.word	0x00000000
        /*0f54*/ 	.word	0x00031c40
        /*0f58*/ 	.short	0x010a
        /*0f5a*/ 	.byte	0x3f
	.zero		1


	//   ....[57]....
        /*0f5c*/ 	.word	0x0001f6f0
        /*0f60*/ 	.word	0x00000016
        /*0f64*/ 	.word	0x00031c00
        /*0f68*/ 	.short	0x0107
        /*0f6a*/ 	.byte	0x3f
	.zero		1


	//   ....[58]....
        /*0f6c*/ 	.word	0x0001f7f0
        /*0f70*/ 	.word	0x00000016
        /*0f74*/ 	.word	0x00031c00
        /*0f78*/ 	.short	0x0101
        /*0f7a*/ 	.byte	0x3f
	.zero		1


	//   ....[59]....
        /*0f7c*/ 	.word	0x0001f810
        /*0f80*/ 	.word	0x00000016
        /*0f84*/ 	.word	0x00031c20
        /*0f88*/ 	.short	0x010a
        /*0f8a*/ 	.byte	0x3f
	.zero		1


	//   ....[60]....
        /*0f8c*/ 	.word	0x0001fb20
        /*0f90*/ 	.word	0x00000003
        /*0f94*/ 	.word	0x00031c40
        /*0f98*/ 	.short	0x010a
        /*0f9a*/ 	.byte	0x3f
	.zero		1


	//   ....[61]....
        /*0f9c*/ 	.word	0x0001ffa0
        /*0fa0*/ 	.word	0x00000003
        /*0fa4*/ 	.word	0x00000060
        /*0fa8*/ 	.short	0x010a
        /*0faa*/ 	.byte	0x3f
	.zero		1


	//   ....[62]....
        /*0fac*/ 	.word	0x000206c0
        /*0fb0*/ 	.word	0x00000003
        /*0fb4*/ 	.word	0x00031c40
        /*0fb8*/ 	.short	0x010a
        /*0fba*/ 	.byte	0x3f
	.zero		1


	//   ....[63]....
        /*0fbc*/ 	.word	0x00020b40
        /*0fc0*/ 	.word	0x0000000c
        /*0fc4*/ 	.word	0x00000060
        /*0fc8*/ 	.short	0x010a
        /*0fca*/ 	.byte	0x3f
	.zero		1


	//   ....[64]....
        /*0fcc*/ 	.word	0x000211b0
        /*0fd0*/ 	.word	0x00000002
        /*0fd4*/ 	.word	0x00031c40
        /*0fd8*/ 	.short	0x010a
        /*0fda*/ 	.byte	0x3f
	.zero		1


	//   ....[65]....
        /*0fdc*/ 	.word	0x00021640
        /*0fe0*/ 	.word	0x00000007
        /*0fe4*/ 	.word	0x00000060
        /*0fe8*/ 	.short	0x010a
        /*0fea*/ 	.byte	0x3f
	.zero		1


	//   ....[66]....
        /*0fec*/ 	.word	0x00021c60
        /*0ff0*/ 	.word	0x00000003
        /*0ff4*/ 	.word	0x00031c60
        /*0ff8*/ 	.short	0x010a
        /*0ffa*/ 	.byte	0x3f
	.zero		1


	//   ....[67]....
        /*0ffc*/ 	.word	0x00022d90
        /*1000*/ 	.word	0x00000009
        /*1004*/ 	.word	0x00031c20
        /*1008*/ 	.short	0x010a
        /*100a*/ 	.byte	0x3f
	.zero		1


	//   ....[68]....
        /*100c*/ 	.word	0x00022f40
        /*1010*/ 	.word	0x00000006
        /*1014*/ 	.word	0x00000000
        /*1018*/ 	.short	0x010a
        /*101a*/ 	.byte	0x3f
	.zero		1


	//   ....[69]....
        /*101c*/ 	.word	0x00022fb0
        /*1020*/ 	.word	0x00000007
        /*1024*/ 	.word	0x00000000
        /*1028*/ 	.short	0x010a
        /*102a*/ 	.byte	0x3f
	.zero		1


	//   ....[70]....
        /*102c*/ 	.word	0x00023010
        /*1030*/ 	.word	0x00000004
        /*1034*/ 	.word	0x00000000
        /*1038*/ 	.short	0x010a
        /*103a*/ 	.byte	0x3f
	.zero		1


	//   ....[71]....
        /*103c*/ 	.word	0x00023040
        /*1040*/ 	.word	0x00000005
        /*1044*/ 	.word	0x00000000
        /*1048*/ 	.short	0x010a
        /*104a*/ 	.byte	0x3f
	.zero		1


	//   ....[72]....
        /*104c*/ 	.word	0x000230a0
        /*1050*/ 	.word	0x00000015
        /*1054*/ 	.word	0x00031c90
        /*1058*/ 	.short	0x010a
        /*105a*/ 	.byte	0x3f
	.zero		1


	//   ....[73]....
        /*105c*/ 	.word	0x000230f0
        /*1060*/ 	.word	0x00000015
        /*1064*/ 	.word	0x00031c90
        /*1068*/ 	.short	0x010a
        /*106a*/ 	.byte	0x3f
	.zero		1


	//   ....[74]....
        /*106c*/ 	.word	0x00023140
        /*1070*/ 	.word	0x00000015
        /*1074*/ 	.word	0x00031c90
        /*1078*/ 	.short	0x010a
        /*107a*/ 	.byte	0x3f
	.zero		1


	//   ....[75]....
        /*107c*/ 	.word	0x00023190
        /*1080*/ 	.word	0x00000015
        /*1084*/ 	.word	0x00031cb0
        /*1088*/ 	.short	0x010a
        /*108a*/ 	.byte	0x3f
	.zero		1


	//   ....[76]....
        /*108c*/ 	.word	0x00023490
        /*1090*/ 	.word	0x00000016
        /*1094*/ 	.word	0x00031c00
        /*1098*/ 	.short	0x010a
        /*109a*/ 	.byte	0x3f
	.zero		1


	//   ....[77]....
        /*109c*/ 	.word	0x000236b0
        /*10a0*/ 	.word	0x00000016
        /*10a4*/ 	.word	0x00031c00
        /*10a8*/ 	.short	0x010a
        /*10aa*/ 	.byte	0x3f
	.zero		1


	//   ....[78]....
        /*10ac*/ 	.word	0x00023700
        /*10b0*/ 	.word	0x00000015
        /*10b4*/ 	.word	0x00031c30
        /*10b8*/ 	.short	0x010a
        /*10ba*/ 	.byte	0x3f
	.zero		1


	//   ....[79]....
        /*10bc*/ 	.word	0x00023750
        /*10c0*/ 	.word	0x00000000
        /*10c4*/ 	.word	0x00031c30
        /*10c8*/ 	.short	0x010a
        /*10ca*/ 	.byte	0x3f
	.zero		1


	//   ....[80]....
        /*10cc*/ 	.word	0x000237a0
        /*10d0*/ 	.word	0x0000000e
        /*10d4*/ 	.word	0x00031c50
        /*10d8*/ 	.short	0x010a
        /*10da*/ 	.byte	0x3f
	.zero		1


	//   ....[81]....
        /*10dc*/ 	.word	0x000237f0
        /*10e0*/ 	.word	0x00000000
        /*10e4*/ 	.word	0x00031c30
        /*10e8*/ 	.short	0x010a
        /*10ea*/ 	.byte	0x3f
	.zero		1


	//   ....[82]....
        /*10ec*/ 	.word	0x00023840
        /*10f0*/ 	.word	0x0000000e
        /*10f4*/ 	.word	0x00031c50
        /*10f8*/ 	.short	0x010a
        /*10fa*/ 	.byte	0x3f
	.zero		1


	//   ....[83]....
        /*10fc*/ 	.word	0x00023890
        /*1100*/ 	.word	0x00000007
        /*1104*/ 	.word	0x00031c50
        /*1108*/ 	.short	0x010a
        /*110a*/ 	.byte	0x3f
	.zero		1


	//   ....[84]....
        /*110c*/ 	.word	0x00023c20
        /*1110*/ 	.word	0x00000016
        /*1114*/ 	.word	0x00031c20
        /*1118*/ 	.short	0x010a
        /*111a*/ 	.byte	0x3f
	.zero		1


	//   ....[85]....
        /*111c*/ 	.word	0x00023c70
        /*1120*/ 	.word	0x00000009
        /*1124*/ 	.word	0x00031ca0
        /*1128*/ 	.short	0x010a
        /*112a*/ 	.byte	0x3f
	.zero		1


	//   ....[86]....
        /*112c*/ 	.word	0x00023cc0
        /*1130*/ 	.word	0x00000009
        /*1134*/ 	.word	0x00031cc0
        /*1138*/ 	.short	0x010a
        /*113a*/ 	.byte	0x3f
	.zero		1


	//   ....[87]....
        /*113c*/ 	.word	0x00023d10
        /*1140*/ 	.word	0x00000008
        /*1144*/ 	.word	0x00031ca0
        /*1148*/ 	.short	0x010a
        /*114a*/ 	.byte	0x3f
	.zero		1


	//   ....[88]....
        /*114c*/ 	.word	0x00023d60
        /*1150*/ 	.word	0x00000008
        /*1154*/ 	.word	0x00031cc0
        /*1158*/ 	.short	0x010a
        /*115a*/ 	.byte	0x3f
	.zero		1


	//   ....[89]....
        /*115c*/ 	.word	0x00023f00
        /*1160*/ 	.word	0x00000000
        /*1164*/ 	.word	0x00031c40
        /*1168*/ 	.short	0x010a
        /*116a*/ 	.byte	0x3f
	.zero		1


	//   ....[90]....
        /*116c*/ 	.word	0x000247d0
        /*1170*/ 	.word	0x00000016
        /*1174*/ 	.word	0x00031c20
        /*1178*/ 	.short	0x010a
        /*117a*/ 	.byte	0x3f
	.zero		1


	//   ....[91]....
        /*117c*/ 	.word	0x00024820
        /*1180*/ 	.word	0x00000003
        /*1184*/ 	.word	0x00031c40
        /*1188*/ 	.short	0x010a
        /*118a*/ 	.byte	0x3f
	.zero		1


	//   ....[92]....
        /*118c*/ 	.word	0x00024870
        /*1190*/ 	.word	0x00000003
        /*1194*/ 	.word	0x00000060
        /*1198*/ 	.short	0x010a
        /*119a*/ 	.byte	0x3f
	.zero		1


	//   ....[93]....
        /*119c*/ 	.word	0x000248c0
        /*11a0*/ 	.word	0x00000003
        /*11a4*/ 	.word	0x00031c40
        /*11a8*/ 	.short	0x010a
        /*11aa*/ 	.byte	0x3f
	.zero		1


	//   ....[94]....
        /*11ac*/ 	.word	0x00024910
        /*11b0*/ 	.word	0x0000000c
        /*11b4*/ 	.word	0x00000060
        /*11b8*/ 	.short	0x010a
        /*11ba*/ 	.byte	0x3f
	.zero		1


	//   ....[95]....
        /*11bc*/ 	.word	0x00024960
        /*11c0*/ 	.word	0x00000002
        /*11c4*/ 	.word	0x00031c40
        /*11c8*/ 	.short	0x010a
        /*11ca*/ 	.byte	0x3f
	.zero		1


	//   ....[96]....
        /*11cc*/ 	.word	0x000249b0
        /*11d0*/ 	.word	0x00000007
        /*11d4*/ 	.word	0x00000060
        /*11d8*/ 	.short	0x010a
        /*11da*/ 	.byte	0x3f
	.zero		1


	//   ....[97]....
        /*11dc*/ 	.word	0x00024a00
        /*11e0*/ 	.word	0x00000003
        /*11e4*/ 	.word	0x00031c60
        /*11e8*/ 	.short	0x010a
        /*11ea*/ 	.byte	0x3f
	.zero		1


	//   ....[98]....
        /*11ec*/ 	.word	0x00025390
        /*11f0*/ 	.word	0x00000009
        /*11f4*/ 	.word	0x00031c20
        /*11f8*/ 	.short	0x010a
        /*11fa*/ 	.byte	0x3f
	.zero		1


	//   ....[99]....
        /*11fc*/ 	.word	0x00025530
        /*1200*/ 	.word	0x00000006
        /*1204*/ 	.word	0x00000000
        /*1208*/ 	.short	0x010a
        /*120a*/ 	.byte	0x3f
	.zero		1


	//   ....[100]....
        /*120c*/ 	.word	0x00025580
        /*1210*/ 	.word	0x00000007
        /*1214*/ 	.word	0x00000000
        /*1218*/ 	.short	0x010a
        /*121a*/ 	.byte	0x3f
	.zero		1


	//   ....[101]....
        /*121c*/ 	.word	0x000255d0
        /*1220*/ 	.word	0x00000004
        /*1224*/ 	.word	0x00000000
        /*1228*/ 	.short	0x010a
        /*122a*/ 	.byte	0x3f
	.zero		1


	//----- nvinfo : EIATTR_NUM_MBARRIERS
	.align		4
.L_327:
        /*122c*/ 	.byte	0x03, 0x38
        /*122e*/ 	.short	0x0016


	//----- nvinfo : EIATTR_EXIT_INSTR_OFFSETS
	.align		4
        /*1230*/ 	.byte	0x04, 0x1c
        /*1232*/ 	.short	(.L_329 - .L_328)


	//   ....[0]....
.L_328:
        /*1234*/ 	.word	0x00023090


	//----- nvinfo : EIATTR_MAX_THREADS
	.align		4
.L_329:
        /*1238*/ 	.byte	0x04, 0x05
        /*123a*/ 	.short	(.L_331 - .L_330)
.L_330:
        /*123c*/ 	.word	0x00000200
        /*1240*/ 	.word	0x00000001
        /*1244*/ 	.word	0x00000001


	//----- nvinfo : EIATTR_CRS_STACK_SIZE
	.align		4
.L_331:
        /*1248*/ 	.byte	0x04, 0x1e
        /*124a*/ 	.short	(.L_333 - .L_332)
.L_332:
        /*124c*/ 	.word	0x00000000


	//----- nvinfo : EIATTR_CBANK_PARAM_SIZE
	.align		4
.L_333:
        /*1250*/ 	.byte	0x03, 0x19
        /*1252*/ 	.short	0x0af0


	//----- nvinfo : EIATTR_PARAM_CBANK
	.align		4
        /*1254*/ 	.byte	0x04, 0x0a
        /*1256*/ 	.short	(.L_335 - .L_334)
	.align		4
.L_334:
        /*1258*/ 	.word	index@(.nv.constant0._ZN7cutlass13device_kernelIN5flash11enable_sm90INS1_16FlashAttnFwdSm90INS1_25CollectiveMainloopFwdSm90ILi2EN4cute5tupleIJNS5_1CILi1EEES8_S8_EEENS6_IJNS7_ILi192EEENS7_ILi144EEENS7_ILi96EEEEEELi96ENS_6half_tEfNS_4arch4Sm90ELb1ELb0ELb0ELb1ELb0ELb1ELb0ELb0ELb1ELb1ELb0ELb0EEENS1_21CollectiveEpilogueFwdINS6_IJSA_SC_SB_EEES9_SE_SG_Li384ELb1ELb1ELb0ELb0EEENS1_36VarlenDynamicPersistentTileSchedulerILi192ELi144ELi384ELi128ELb0ELb1ELb1ELb1ELb1ELb1EEEEEEEEEvNT_6ParamsE)
        /*125c*/ 	.short	0x0210
        /*125e*/ 	.short	0x0af0


	//----- nvinfo : EIATTR_SW_WAR
	.align		4
.L_335:
        /*1260*/ 	.byte	0x04, 0x36
        /*1262*/ 	.short	(.L_337 - .L_336)
.L_336:
        /*1264*/ 	.word	0x00000008
.L_337:


//--------------------- .nv.callgraph             --------------------------
	.section	.nv.callgraph,"",@"SHT_CUDA_CALLGRAPH"
	.align	4
	.sectionentsize	8
	.align		4
        /*0000*/ 	.word	0x00000000
	.align		4
        /*0004*/ 	.word	0xffffffff
	.align		4
        /*0008*/ 	.word	index@(_ZN7cutlass13device_kernelIN5flash11enable_sm90INS1_16FlashAttnFwdSm90INS1_25CollectiveMainloopFwdSm90ILi2EN4cute5tupleIJNS5_1CILi1EEES8_S8_EEENS6_IJNS7_ILi192EEENS7_ILi144EEENS7_ILi96EEEEEELi96ENS_6half_tEfNS_4arch4Sm90ELb0ELb0ELb0ELb0ELb0ELb0ELb0ELb0ELb1ELb1ELb0ELb0EEENS1_21CollectiveEpilogueFwdINS6_IJSA_SC_SB_EEES9_SE_SG_Li384ELb0ELb1ELb0ELb0EEENS1_29StaticPersistentTileSchedulerILb0EEEEEEEEEvNT_6ParamsE)
	.align		4
        /*000c*/ 	.word	index@(__assertfail)
	.align		4
        /*0010*/ 	.word	index@(_ZN7cutlass13device_kernelIN5flash11enable_sm90INS1_16FlashAttnFwdSm90INS1_25CollectiveMainloopFwdSm90ILi2EN4cute5tupleIJNS5_1CILi1EEES8_S8_EEENS6_IJNS7_ILi192EEENS7_ILi144EEENS7_ILi96EEEEEELi96ENS_6half_tEfNS_4arch4Sm90ELb0ELb0ELb0ELb1ELb0ELb0ELb0ELb0ELb1ELb1ELb0ELb0EEENS1_21CollectiveEpilogueFwdINS6_IJSA_SC_SB_EEES9_SE_SG_Li384ELb1ELb1ELb0ELb0EEENS1_36VarlenDynamicPersistentTileSchedulerILi192ELi144ELi384ELi128ELb0ELb1ELb1ELb0ELb1ELb1EEEEEEEEEvNT_6ParamsE)
	.align		4
        /*0014*/ 	.word	index@(__assertfail)
	.align		4
        /*0018*/ 	.word	index@(_ZN7cutlass13device_kernelIN5flash11enable_sm90INS1_16FlashAttnFwdSm90INS1_25CollectiveMainloopFwdSm90ILi2EN4cute5tupleIJNS5_1CILi1EEES8_S8_EEENS6_IJNS7_ILi192EEENS7_ILi144EEENS7_ILi96EEEEEELi96ENS_6half_tEfNS_4arch4Sm90ELb0ELb0ELb0ELb1ELb0ELb1ELb0ELb0ELb1ELb1ELb0ELb0EEENS1_21CollectiveEpilogueFwdINS6_IJSA_SC_SB_EEES9_SE_SG_Li384ELb1ELb1ELb0ELb0EEENS1_36VarlenDynamicPersistentTileSchedulerILi192ELi144ELi384ELi128ELb0ELb1ELb1ELb0ELb1ELb1EEEEEEEEEvNT_6ParamsE)
	.align		4
        /*001c*/ 	.word	index@(__assertfail)
	.align		4
        /*0020*/ 	.word	index@(_ZN7cutlass13device_kernelIN5flash11enable_sm90INS1_16FlashAttnFwdSm90INS1_25CollectiveMainloopFwdSm90ILi2EN4cute5tupleIJNS5_1CILi1EEES8_S8_EEENS6_IJNS7_ILi192EEENS7_ILi128EEENS7_ILi96EEEEEELi96ENS_6half_tEfNS_4arch4Sm90ELb0ELb1ELb0ELb0ELb0ELb0ELb0ELb0ELb1ELb1ELb0ELb0EEENS1_21CollectiveEpilogueFwdINS6_IJSA_SC_SB_EEES9_SE_SG_Li384ELb0ELb1ELb0ELb0EEENS1_30DynamicPersistentTileSchedulerILi384ELi128ELb0ELb1ELb1EEEEEEEEEvNT_6ParamsE)
	.align		4
        /*0024*/ 	.word	index@(__assertfail)
	.align		4
        /*0028*/ 	.word	index@(_ZN7cutlass13device_kernelIN5flash11enable_sm90INS1_16FlashAttnFwdSm90INS1_25CollectiveMainloopFwdSm90ILi2EN4cute5tupleIJNS5_1CILi1EEES8_S8_EEENS6_IJNS7_ILi192EEENS7_ILi128EEENS7_ILi96EEEEEELi96ENS_6half_tEfNS_4arch4Sm90ELb0ELb1ELb0ELb1ELb0ELb0ELb0ELb0ELb1ELb1ELb0ELb0EEENS1_21CollectiveEpilogueFwdINS6_IJSA_SC_SB_EEES9_SE_SG_Li384ELb1ELb1ELb0ELb0EEENS1_36VarlenDynamicPersistentTileSchedulerILi192ELi128ELi384ELi128ELb0ELb1ELb1ELb1ELb0ELb1EEEEEEEEEvNT_6ParamsE)
	.align		4
        /*002c*/ 	.word	index@(__assertfail)
	.align		4
        /*0030*/ 	.word	index@(_ZN7cutlass13device_kernelIN5flash11enable_sm90INS1_16FlashAttnFwdSm90INS1_25CollectiveMainloopFwdSm90ILi2EN4cute5tupleIJNS5_1CILi1EEES8_S8_EEENS6_IJNS7_ILi192EEENS7_ILi128EEENS7_ILi96EEEEEELi96ENS_6half_tEfNS_4arch4Sm90ELb0ELb1ELb0ELb1ELb0ELb1ELb0ELb0ELb1ELb1ELb0ELb0EEENS1_21CollectiveEpilogueFwdINS6_IJSA_SC_SB_EEES9_SE_SG_Li384ELb1ELb1ELb0ELb0EEENS1_36VarlenDynamicPersistentTileSchedulerILi192ELi128ELi384ELi128ELb0ELb1ELb1ELb1ELb0ELb1EEEEEEEEEvNT_6ParamsE)
	.align		4
        /*0034*/ 	.word	index@(__assertfail)
	.align		4
        /*0038*/ 	.word	index@(_ZN7cutlass13device_kernelIN5flash11enable_sm90INS1_16FlashAttnFwdSm90INS1_25CollectiveMainloopFwdSm90ILi2EN4cute5tupleIJNS5_1CILi1EEES8_S8_EEENS6_IJNS7_ILi192EEENS7_ILi144EEENS7_ILi96EEEEEELi96ENS_6half_tEfNS_4arch4Sm90ELb1ELb0ELb0ELb0ELb0ELb0ELb0ELb0ELb1ELb1ELb0ELb0EEENS1_21CollectiveEpilogueFwdINS6_IJSA_SC_SB_EEES9_SE_SG_Li384ELb0ELb1ELb0ELb0EEENS1_30DynamicPersistentTileSchedulerILi384ELi128ELb0ELb1ELb1EEEEEEEEEvNT_6ParamsE)
	.align		4
        /*003c*/ 	.word	index@(__assertfail)
	.align		4
        /*0040*/ 	.word	index@(_ZN7cutlass13device_kernelIN5flash11enable_sm90INS1_16FlashAttnFwdSm90INS1_25CollectiveMainloopFwdSm90ILi2EN4cute5tupleIJNS5_1CILi1EEES8_S8_EEENS6_IJNS7_ILi192EEENS7_ILi144EEENS7_ILi96EEEEEELi96ENS_6half_tEfNS_4arch4Sm90ELb1ELb0ELb0ELb1ELb0ELb0ELb0ELb0ELb1ELb1ELb0ELb0EEENS1_21CollectiveEpilogueFwdINS6_IJSA_SC_SB_EEES9_SE_SG_Li384ELb1ELb1ELb0ELb0EEENS1_36VarlenDynamicPersistentTileSchedulerILi192ELi144ELi384ELi128ELb0ELb1ELb1ELb1ELb1ELb1EEEEEEEEEvNT_6ParamsE)
	.align		4
        /*0044*/ 	.word	index@(__assertfail)
	.align		4
        /*0048*/ 	.word	index@(_ZN7cutlass13device_kernelIN5flash11enable_sm90INS1_16FlashAttnFwdSm90INS1_25CollectiveMainloopFwdSm90ILi2EN4cute5tupleIJNS5_1CILi1EEES8_S8_EEENS6_IJNS7_ILi192EEENS7_ILi144EEENS7_ILi96EEEEEELi96ENS_6half_tEfNS_4arch4Sm90ELb1ELb0ELb0ELb1ELb0ELb1ELb0ELb0ELb1ELb1ELb0ELb0EEENS1_21CollectiveEpilogueFwdINS6_IJSA_SC_SB_EEES9_SE_SG_Li384ELb1ELb1ELb0ELb0EEENS1_36VarlenDynamicPersistentTileSchedulerILi192ELi144ELi384ELi128ELb0ELb1ELb1ELb1ELb1ELb1EEEEEEEEEvNT_6ParamsE)
	.align		4
        /*004c*/ 	.word	index@(__assertfail)
	.align		4
        /*0050*/ 	.word	0x00000000
	.align		4
        /*0054*/ 	.word	0xfffffffe
	.align		4
        /*0058*/ 	.word	0x00000000
	.align		4
        /*005c*/ 	.word	0xfffffffd
	.align		4
        /*0060*/ 	.word	0x00000000
	.align		4
        /*0064*/ 	.word	0xfffffffc


//--------------------- .nv.constant4             --------------------------
	.section	.nv.constant4,"a",@progbits
	.align	8
	.align		8
.nv.constant4:
        /*0000*/ 	.dword	__assertfail
	.align		8
        /*0008*/ 	.dword	__unnamed_1
	.align		8
        /*0010*/ 	.dword	__unnamed_2
	.align		8
        /*0018*/ 	.dword	__unnamed_3
	.align		8
        /*0020*/ 	.dword	__unnamed_4
	.align		8
        /*0028*/ 	.dword	__unnamed_5
	.align		8
        /*0030*/ 	.dword	__unnamed_6
	.align		8
        /*0038*/ 	.dword	__unnamed_7
	.align		8
        /*0040*/ 	.dword	__unnamed_8
	.align		8
        /*0048*/ 	.dword	__unnamed_9
	.align		8
        /*0050*/ 	.dword	_ZN73_INTERNAL_2fa88d85_37_flash_fwd_hdim96_fp16_packgqa_sm90_cu_c784774a_35864cuda3std3__45__cpo5beginE
	.align		8
        /*0058*/ 	.dword	_ZN73_INTERNAL_2fa88d85_37_flash_fwd_hdim96_fp16_packgqa_sm90_cu_c784774a_35864cuda3std3__45__cpo3endE
	.align		8
        /*0060*/ 	.dword	_ZN73_INTERNAL_2fa88d85_37_flash_fwd_hdim96_fp16_packgqa_sm90_cu_c784774a_35864cuda3std3__45__cpo6cbeginE
	.align		8
        /*0068*/ 	.dword	_ZN73_INTERNAL_2fa88d85_37_flash_fwd_hdim96_fp16_packgqa_sm90_cu_c784774a_35864cuda3std3__45__cpo4cendE
	.align		8
        /*0070*/ 	.dword	_ZN73_INTERNAL_2fa88d85_37_flash_fwd_hdim96_fp16_packgqa_sm90_cu_c784774a_35864cuda3std3__475_GLOBAL__N__2fa88d85_37_flash_fwd_hdim96_fp16_packgqa_sm90_cu_c784774a_35866ignoreE
	.align		8
        /*0078*/ 	.dword	_ZN73_INTERNAL_2fa88d85_37_flash_fwd_hdim96_fp16_packgqa_sm90_cu_c784774a_35864cuda3std3__419piecewise_constructE
	.align		8
        /*0080*/ 	.dword	_ZN73_INTERNAL_2fa88d85_37_flash_fwd_hdim96_fp16_packgqa_sm90_cu_c784774a_35864cuda3std3__48in_placeE
	.align		8
        /*0088*/ 	.dword	_ZN73_INTERNAL_2fa88d85_37_flash_fwd_hdim96_fp16_packgqa_sm90_cu_c784774a_35864cuda3std6ranges3__45__cpo4swapE
	.align		8
        /*0090*/ 	.dword	_ZN73_INTERNAL_2fa88d85_37_flash_fwd_hdim96_fp16_packgqa_sm90_cu_c784774a_35864cuda3std6ranges3__45__cpo9iter_moveE
	.align		8
        /*0098*/ 	.dword	_ZN73_INTERNAL_2fa88d85_37_flash_fwd_hdim96_fp16_packgqa_sm90_cu_c784774a_35864cute7productE
	.align		8
        /*00a0*/ 	.dword	_ZN73_INTERNAL_2fa88d85_37_flash_fwd_hdim96_fp16_packgqa_sm90_cu_c784774a_35864cute1_E
	.align		8
        /*00a8*/ 	.dword	$str$20
	.align		8
        /*00b0*/ 	.dword	$str$21


//--------------------- .text._ZN7cutlass13device_kernelIN5flash11enable_sm90INS1_16FlashAttnFwdSm90INS1_25CollectiveMainloopFwdSm90ILi2EN4cute5tupleIJNS5_1CILi1EEES8_S8_EEENS6_IJNS7_ILi192EEENS7_ILi144EEENS7_ILi96EEEEEELi96ENS_6half_tEfNS_4arch4Sm90ELb0ELb0ELb0ELb0ELb0ELb0ELb0ELb0ELb1ELb1ELb0ELb0EEENS1_21CollectiveEpilogueFwdINS6_IJSA_SC_SB_EEES9_SE_SG_Li384ELb0ELb1ELb0ELb0EEENS1_29StaticPersistentTileSchedulerILb0EEEEEEEEEvNT_6ParamsE --------------------------
	.section	.text._ZN7cutlass13device_kernelIN5flash11enable_sm90INS1_16FlashAttnFwdSm90INS1_25CollectiveMainloopFwdSm90ILi2EN4cute5tupleIJNS5_1CILi1EEES8_S8_EEENS6_IJNS7_ILi192EEENS7_ILi144EEENS7_ILi96EEEEEELi96ENS_6half_tEfNS_4arch4Sm90ELb0ELb0ELb0ELb0ELb0ELb0ELb0ELb0ELb1ELb1ELb0ELb0EEENS1_21CollectiveEpilogueFwdINS6_IJSA_SC_SB_EEES9_SE_SG_Li384ELb0ELb1ELb0ELb0EEENS1_29StaticPersistentTileSchedulerILb0EEEEEEEEEvNT_6ParamsE,"ax",@progbits
	.align	128
.text._ZN7cutlass13device_kernelIN5flash11enable_sm90INS1_16FlashAttnFwdSm90INS1_25CollectiveMainloopFwdSm90ILi2EN4cute5tupleIJNS5_1CILi1EEES8_S8_EEENS6_IJNS7_ILi192EEENS7_ILi144EEENS7_ILi96EEEEEELi96ENS_6half_tEfNS_4arch4Sm90ELb0ELb0ELb0ELb0ELb0ELb0ELb0ELb0ELb1ELb1ELb0ELb0EEENS1_21CollectiveEpilogueFwdINS6_IJSA_SC_SB_EEES9_SE_SG_Li384ELb0ELb1ELb0ELb0EEENS1_29StaticPersistentTileSchedulerILb0EEEEEEEEEvNT_6ParamsE:
        .type           _ZN7cutlass13device_kernelIN5flash11enable_sm90INS1_16FlashAttnFwdSm90INS1_25CollectiveMainloopFwdSm90ILi2EN4cute5tupleIJNS5_1CILi1EEES8_S8_EEENS6_IJNS7_ILi192EEENS7_ILi144EEENS7_ILi96EEEEEELi96ENS_6half_tEfNS_4arch4Sm90ELb0ELb0ELb0ELb0ELb0ELb0ELb0ELb0ELb1ELb1ELb0ELb0EEENS1_21CollectiveEpilogueFwdINS6_IJSA_SC_SB_EEES9_SE_SG_Li384ELb0ELb1ELb0ELb0EEENS1_29StaticPersistentTileSchedulerILb0EEEEEEEEEvNT_6ParamsE,@function
        .size           _ZN7cutlass13device_kernelIN5flash11enable_sm90INS1_16FlashAttnFwdSm90INS1_25CollectiveMainloopFwdSm90ILi2EN4cute5tupleIJNS5_1CILi1EEES8_S8_EEENS6_IJNS7_ILi192EEENS7_ILi144EEENS7_ILi96EEEEEELi96ENS_6half_tEfNS_4arch4Sm90ELb0ELb0ELb0ELb0ELb0ELb0ELb0ELb0ELb1ELb1ELb0ELb0EEENS1_21CollectiveEpilogueFwdINS6_IJSA_SC_SB_EEES9_SE_SG_Li384ELb0ELb1ELb0ELb0EEENS1_29StaticPersistentTileSchedulerILb0EEEEEEEEEvNT_6ParamsE,(.L_x_2724 - _ZN7cutlass13device_kernelIN5flash11enable_sm90INS1_16FlashAttnFwdSm90INS1_25CollectiveMainloopFwdSm90ILi2EN4cute5tupleIJNS5_1CILi1EEES8_S8_EEENS6_IJNS7_ILi192EEENS7_ILi144EEENS7_ILi96EEEEEELi96ENS_6half_tEfNS_4arch4Sm90ELb0ELb0ELb0ELb0ELb0ELb0ELb0ELb0ELb1ELb1ELb0ELb0EEENS1_21CollectiveEpilogueFwdINS6_IJSA_SC_SB_EEES9_SE_SG_Li384ELb0ELb1ELb0ELb0EEENS1_29StaticPersistentTileSchedulerILb0EEEEEEEEEvNT_6ParamsE)
        .other          _ZN7cutlass13device_kernelIN5flash11enable_sm90INS1_16FlashAttnFwdSm90INS1_25CollectiveMainloopFwdSm90ILi2EN4cute5tupleIJNS5_1CILi1EEES8_S8_EEENS6_IJNS7_ILi192EEENS7_ILi144EEENS7_ILi96EEEEEELi96ENS_6half_tEfNS_4arch4Sm90ELb0ELb0ELb0ELb0ELb0ELb0ELb0ELb0ELb1ELb1ELb0ELb0EEENS1_21CollectiveEpilogueFwdINS6_IJSA_SC_SB_EEES9_SE_SG_Li384ELb0ELb1ELb0ELb0EEENS1_29StaticPersistentTileSchedulerILb0EEEEEEEEEvNT_6ParamsE,@"STO_CUDA_ENTRY STV_DEFAULT"
_ZN7cutlass13device_kernelIN5flash11enable_sm90INS1_16FlashAttnFwdSm90INS1_25CollectiveMainloopFwdSm90ILi2EN4cute5tupleIJNS5_1CILi1EEES8_S8_EEENS6_IJNS7_ILi192EEENS7_ILi144EEENS7_ILi96EEEEEELi96ENS_6half_tEfNS_4arch4Sm90ELb0ELb0ELb0ELb0ELb0ELb0ELb0ELb0ELb1ELb1ELb0ELb0EEENS1_21CollectiveEpilogueFwdINS6_IJSA_SC_SB_EEES9_SE_SG_Li384ELb0ELb1ELb0ELb0EEENS1_29StaticPersistentTileSchedulerILb0EEEEEEEEEvNT_6ParamsE:
[----:B------:R-:W0:Y:S02]  /*0000*/  LDC R1, c[0x0][0x28] ;  /* 0x00000a00ff017b82 */ /* 0x000e240000000800 */
[----:B0-----:R-:W-:Y:S01]  /*0010*/  VIADD R1, R1, 0xffffffd8 ;  /* 0xffffffd801017836 */ /* 0x001fe20000000000 */
[----:B------:R-:W0:Y:S01]  /*0020*/  S2R R3, SR_TID.X ;  /* 0x0000000000037919 */ /* 0x000e220000002100 */
[----:B------:R-:W-:Y:S01]  /*0030*/  ELECT P0, URZ, PT ;  /* 0x00000000003f782f */ /* 0x000fe20003800000 */
[----:B------:R-:W-:Y:S01]  /*0040*/  BSSY B0, `(.L_x_0) ;  /* 0x000000d000007945 */ /* 0x000fe20003800000 */
[----:B0-----:R-:W-:-:S05]  /*0050*/  SHF.R.U32.HI R0, RZ, 0x5, R3 ;  /* 0x00000005ff007819 */ /* 0x001fca0000011603 */
[----:B------:R-:W0:Y:S02]  /*0060*/  SHFL.IDX PT, R2, R0, RZ, 0x1f ;  /* 0x00001fff00027589 */ /* 0x000e2400000e0000 */
[----:B0-----:R-:W-:-:S13]  /*0070*/  ISETP.EQ.AND P0, PT, R2, RZ, P0 ;  /* 0x000000ff0200720c */ /* 0x001fda0000702270 */
[----:B------:R-:W-:Y:S05]  /*0080*/  @!P0 BRA `(.L_x_1) ;  /* 0x0000000000208947 */ /* 0x000fea0003800000 */
[----:B------:R-:W-:Y:S02]  /*0090*/  ULDC.64 UR4, c[0x0][0x198] ;  /* 0x0000660000047ab9 */ /* 0x000fe40000000a00 */
[----:B------:R-:W-:Y:S02]  /*00a0*/  UIADD3 UR6, UP0, UR4, 0x370, URZ ;  /* 0x0000037004067890 */ /* 0x000fe4000ff1e03f */
[----:B------:R-:W-:Y:S02]  /*00b0*/  UIADD3 UR4, UP1, UR4, 0x470, URZ ;  /* 0x0000047004047890 */ /* 0x000fe4000ff3e03f */
[----:B------:R-:W-:Y:S02]  /*00c0*/  UIADD3.X UR7, URZ, UR5, URZ, UP0, !UPT ;  /* 0x000000053f077290 */ /* 0x000fe400087fe43f */
[----:B------:R-:W-:-:S07]  /*00d0*/  UIADD3.X UR5, URZ, UR5, URZ, UP1, !UPT ;  /* 0x000000053f057290 */ /* 0x000fce0008ffe43f */
[----:B------:R0:W-:Y:S02]  /*00e0*/  UTMACCTL.PF [UR6] ;  /* 0x00000000060079b9 */ /* 0x0001e40008040000 */
[----:B------:R0:W-:Y:S02]  /*00f0*/  UTMACCTL.PF [UR4] ;  /* 0x00000000040079b9 */ /* 0x0001e40008040000 */
[----:B0-----:R-:W-:Y:S01]  /*0100*/  NOP ;  /* 0x0000000000007918 */ /* 0x001fe20000000000 */
.L_x_1:
[----:B------:R-:W-:Y:S05]  /*0110*/  BSYNC B0 ;  /* 0x0000000000007941 */ /* 0x000fea0003800000 */
.L_x_0:
[----:B------:R-:W-:Y:S01]  /*0120*/  VOTEU.ANY UP0, P0 ;  /* 0x00000000003f7886 */ /* 0x000fe20000000100 */
[----:B------:R-:W0:Y:S01]  /*0130*/  SHFL.IDX PT, R2, R0, RZ, 0x1f ;  /* 0x00001fff00027589 */ /* 0x000e2200000e0000 */
[----:B------:R-:W-:Y:S01]  /*0140*/  UMOV UR4, 0x80 ;  /* 0x0000008000047882 */ /* 0x000fe20000000000 */
[----:B------:R-:W-:Y:S01]  /*0150*/  UMOV UR7, 0x180 ;  /* 0x0000018000077882 */ /* 0x000fe20000000000 */
[----:B------:R-:W-:Y:S01]  /*0160*/  SHF.R.U32.HI R3, RZ, 0x7, R3 ;  /* 0x00000007ff037819 */ /* 0x000fe20000011603 */
[----:B------:R-:W1:Y:S01]  /*0170*/  @UP0 S2UR UR8, SR_CgaCtaId ;  /* 0x00000000000809c3 */ /* 0x000e620000008800 */
[----:B------:R-:W-:Y:S01]  /*0180*/  @UP0 UMOV UR6, 0x400 ;  /* 0x0000040000060882 */ /* 0x000fe20000000000 */
[----:B------:R-:W-:-:S04]  /*0190*/  @UP0 UIADD3 UR4, -UR4, 0x100000, URZ ;  /* 0x0010000004040890 */ /* 0x000fc8000fffe13f */
[----:B------:R-:W-:Y:S02]  /*01a0*/  @UP0 USHF.L.U32 UR5, UR4, 0xb, URZ ;  /* 0x0000000b04050899 */ /* 0x000fe4000800063f */
[----:B------:R-:W-:Y:S01]  /*01b0*/  @UP0 USHF.L.U32 UR4, UR4, 0x1, URZ ;  /* 0x0000000104040899 */ /* 0x000fe2000800063f */
[----:B------:R-:W-:Y:S01]  /*01c0*/  VOTEU.ANY UP1, P0 ;  /* 0x00000000003f7886 */ /* 0x000fe20000020100 */
[----:B0-----:R-:W-:Y:S02]  /*01d0*/  ISETP.NE.AND P1, PT, R2, RZ, PT ;  /* 0x000000ff0200720c */ /* 0x001fe40003f25270 */
[----:B------:R0:W2:Y:S01]  /*01e0*/  SHFL.IDX PT, R2, R3, RZ, 0x1f ;  /* 0x00001fff03027589 */ /* 0x0000a200000e0000 */
[----:B-1----:R-:W-:Y:S02]  /*01f0*/  @UP0 ULEA UR8, UR8, UR6, 0x18 ;  /* 0x0000000608080291 */ /* 0x002fe4000f8ec03f */
[----:B------:R-:W-:-:S04]  /*0200*/  @UP0 UIADD3 UR6, -UR7, 0x100000, URZ ;  /* 0x0010000007060890 */ /* 0x000fc8000fffe13f */
[----:B------:R-:W-:Y:S02]  /*0210*/  @UP0 USHF.L.U32 UR7, UR6, 0xb, URZ ;  /* 0x0000000b06070899 */ /* 0x000fe4000800063f */
[----:B------:R-:W-:Y:S01]  /*0220*/  @UP0 USHF.L.U32 UR6, UR6, 0x1, URZ ;  /* 0x0000000106060899 */ /* 0x000fe2000800063f */
[----:B------:R-:W-:Y:S01]  /*0230*/  VOTEU.ANY UP0, P0 ;  /* 0x00000000003f7886 */ /* 0x000fe20000000100 */
[----:B------:R-:W1:Y:S04]  /*0240*/  FENCE.VIEW.ASYNC.S ;  /* 0x00000000000073c6 */ /* 0x000e680000000000 */
[----:B-1----:R0:W1:Y:S06]  /*0250*/  @UP0 SYNCS.EXCH.64 URZ, [UR8+0x31c00], UR4 ;  /* 0x031c0004083f05b2 */ /* 0x00206c0008000100 */
[----:B------:R0:W3:Y:S02]  /*0260*/  @UP1 SYNCS.EXCH.64 URZ, [UR8+0x31c20], UR6 ;  /* 0x031c2006083f15b2 */ /* 0x0000e40008000100 */
[----:B0-----:R-:W-:Y:S05]  /*0270*/  @P1 BRA `(.L_x_2) ;  /* 0x0000000000481947 */ /* 0x001fea0003800000 */
[----:B------:R-:W0:Y:S01]  /*0280*/  S2UR UR5, SR_CgaCtaId ;  /* 0x00000000000579c3 */ /* 0x000e220000008800 */
[----:B------:R-:W-:Y:S01]  /*0290*/  UMOV UR4, 0x400 ;  /* 0x0000040000047882 */ /* 0x000fe20000000000 */
[----:B------:R-:W-:Y:S01]  /*02a0*/  UMOV UR6, 0x1 ;  /* 0x0000000100067882 */ /* 0x000fe20000000000 */
[----:B------:R-:W-:Y:S01]  /*02b0*/  UMOV UR7, 0x3 ;  /* 0x0000000300077882 */ /* 0x000fe20000000000 */
[----:B------:R-:W-:Y:S01]  /*02c0*/  ELECT P0, URZ, PT ;  /* 0x00000000003f782f */ /* 0x000fe20003800000 */
[----:B0-----:R-:W-:Y:S02]  /*02d0*/  ULEA UR8, UR5, UR4, 0x18 ;  /* 0x0000000405087291 */ /* 0x001fe4000f8ec03f */
[----:B------:R-:W-:-:S04]  /*02e0*/  UIADD3 UR4, -UR6, 0x100000, URZ ;  /* 0x0010000006047890 */ /* 0x000fc8000fffe13f */
[----:B------:R-:W-:Y:S02]  /*02f0*/  USHF.L.U32 UR5, UR4, 0xb, URZ ;  /* 0x0000000b04057899 */ /* 0x000fe4000800063f */
[----:B------:R-:W-:Y:S02]  /*0300*/  USHF.L.U32 UR4, UR4, 0x1, URZ ;  /* 0x0000000104047899 */ /* 0x000fe4000800063f */
[----:B------:R-:W-:-:S04]  /*0310*/  UIADD3 UR6, -UR7, 0x100000, URZ ;  /* 0x0010000007067890 */ /* 0x000fc8000fffe13f */
[----:B------:R-:W-:Y:S02]  /*0320*/  USHF.L.U32 UR7, UR6, 0xb, URZ ;  /* 0x0000000b06077899 */ /* 0x000fe4000800063f */
[----:B------:R-:W-:Y:S01]  /*0330*/  USHF.L.U32 UR6, UR6, 0x1, URZ ;  /* 0x0000000106067899 */ /* 0x000fe2000800063f */
[----:B------:R-:W0:Y:S03]  /*0340*/  FENCE.VIEW.ASYNC.S ;  /* 0x00000000000073c6 */ /* 0x000e260000000000 */
[----:B0-----:R0:W4:Y:S08]  /*0350*/  SYNCS.EXCH.64 URZ, [UR8+0x31c30], UR4 ;  /* 0x031c3004083f75b2 */ /* 0x0011300008000100 */
[----:B------:R0:W0:Y:S01]  /*0360*/  SYNCS.EXCH.64 URZ, [UR8+0x31c40], UR6 ;  /* 0x031c4006083f75b2 */ /* 0x0000220008000100 */
[----:B------:R0:W0:Y:S01]  /*0370*/  SYNCS.EXCH.64 URZ, [UR8+0x31c38], UR4 ;  /* 0x031c3804083f75b2 */ /* 0x0000220008000100 */
[----:B------:R0:W0:Y:S01]  /*0380*/  SYNCS.EXCH.64 URZ, [UR8+0x31c48], UR6 ;  /* 0x031c4806083f75b2 */ /* 0x0000220008000100 */
[----:B------:R-:W-:Y:S01]  /*0390*/  NOP ;  /* 0x0000000000007918 */ /* 0x000fe20000000000 */
.L_x_2:
[----:B------:R-:W5:Y:S01]  /*03a0*/  SHFL.IDX PT, R3, R0, RZ, 0x1f ;  /* 0x00001fff00037589 */ /* 0x000f6200000e0000 */
[----:B------:R-:W-:Y:S01]  /*03b0*/  NOP ;  /* 0x0000000000007918 */ /* 0x000fe20000000000 */
[----:B-----5:R-:W-:-:S13]  /*03c0*/  ISETP.NE.AND P0, PT, R3, RZ, PT ;  /* 0x000000ff0300720c */ /* 0x020fda0003f05270 */
[----:B------:R-:W-:Y:S05]  /*03d0*/  @P0 BRA `(.L_x_3) ;  /* 0x0000000000480947 */ /* 0x000fea0003800000 */
[----:B0-----:R-:W0:Y:S01]  /*03e0*/  S2UR UR5, SR_CgaCtaId ;  /* 0x00000000000579c3 */ /* 0x001e220000008800 */
        /* <DEDUP_REMOVED lines=12> */
[----:B0-----:R0:W0:Y:S08]  /*04b0*/  SYNCS.EXCH.64 URZ, [UR8+0x31c50], UR4 ;  /* 0x031c5004083f75b2 */ /* 0x0010300008000100 */
[----:B------:R0:W0:Y:S01]  /*04c0*/  SYNCS.EXCH.64 URZ, [UR8+0x31c60], UR6 ;  /* 0x031c6006083f75b2 */ /* 0x0000220008000100 */
[----:B------:R0:W0:Y:S01]  /*04d0*/  SYNCS.EXCH.64 URZ, [UR8+0x31c58], UR4 ;  /* 0x031c5804083f75b2 */ /* 0x0000220008000100 */
[----:B------:R0:W0:Y:S01]  /*04e0*/  SYNCS.EXCH.64 URZ, [UR8+0x31c68], UR6 ;  /* 0x031c6806083f75b2 */ /* 0x0000220008000100 */
[----:B------:R-:W-:Y:S01]  /*04f0*/  NOP ;  /* 0x0000000000007918 */ /* 0x000fe20000000000 */
.L_x_3:
[----:B------:R-:W5:Y:S01]  /*0500*/  SHFL.IDX PT, R3, R0, RZ, 0x1f ;  /* 0x00001fff00037589 */ /* 0x000f6200000e0000 */
[----:B------:R-:W-:Y:S01]  /*0510*/  NOP ;  /* 0x0000000000007918 */ /* 0x000fe20000000000 */
[----:B-----5:R-:W-:-:S13]  /*0520*/  ISETP.NE.AND P0, PT, R3, RZ, PT ;  /* 0x000000ff0300720c */ /* 0x020fda0003f05270 */
[----:B------:R-:W-:Y:S05]  /*0530*/  @P0 BRA `(.L_x_4) ;  /* 0x0000000000380947 */ /* 0x000fea0003800000 */
[----:B0-----:R-:W0:Y:S01]  /*0540*/  S2UR UR5, SR_CgaCtaId ;  /* 0x00000000000579c3 */ /* 0x001e220000008800 */
[----:B------:R-:W-:Y:S01]  /*0550*/  UMOV UR4, 0x400 ;  /* 0x0000040000047882 */ /* 0x000fe20000000000 */
[----:B------:R-:W-:Y:S01]  /*0560*/  UMOV UR7, 0x1 ;  /* 0x0000000100077882 */ /* 0x000fe20000000000 */
[----:B------:R-:W-:Y:S01]  /*0570*/  ELECT P0, URZ, PT ;  /* 0x00000000003f782f */ /* 0x000fe20003800000 */
[----:B0-----:R-:W-:Y:S02]  /*0580*/  ULEA UR6, UR5, UR4, 0x18 ;  /* 0x0000000405067291 */ /* 0x001fe4000f8ec03f */
[----:B------:R-:W-:-:S04]  /*0590*/  UIADD3 UR4, -UR7, 0x100000, URZ ;  /* 0x0010000007047890 */ /* 0x000fc8000fffe13f */
[----:B------:R-:W-:Y:S02]  /*05a0*/  USHF.L.U32 UR5, UR4, 0xb, URZ ;  /* 0x0000000b04057899 */ /* 0x000fe4000800063f */
[----:B------:R-:W-:Y:S01]  /*05b0*/  USHF.L.U32 UR4, UR4, 0x1, URZ ;  /* 0x0000000104047899 */ /* 0x000fe2000800063f */
[----:B------:R-:W0:Y:S11]  /*05c0*/  FENCE.VIEW.ASYNC.S ;  /* 0x00000000000073c6 */ /* 0x000e360000000000 */
[----:B0-----:R0:W0:Y:S01]  /*05d0*/  SYNCS.EXCH.64 URZ, [UR6+0x31c70], UR4 ;  /* 0x031c7004063f75b2 */ /* 0x0010220008000100 */
[----:B------:R0:W0:Y:S01]  /*05e0*/  SYNCS.EXCH.64 URZ, [UR6+0x31c80], UR4 ;  /* 0x031c8004063f75b2 */ /* 0x0000220008000100 */
[----:B------:R0:W0:Y:S01]  /*05f0*/  SYNCS.EXCH.64 URZ, [UR6+0x31c78], UR4 ;  /* 0x031c7804063f75b2 */ /* 0x0000220008000100 */
[----:B------:R0:W0:Y:S01]  /*0600*/  SYNCS.EXCH.64 URZ, [UR6+0x31c88], UR4 ;  /* 0x031c8804063f75b2 */ /* 0x0000220008000100 */
[----:B------:R-:W-:Y:S01]  /*0610*/  NOP ;  /* 0x0000000000007918 */ /* 0x000fe20000000000 */
.L_x_4:
        /* <DEDUP_REMOVED lines=22> */
.L_x_5:
        /* <DEDUP_REMOVED lines=22> */
.L_x_6:
[----:B--2---:R-:W-:Y:S01]  /*08e0*/  ISETP.NE.AND P0, PT, R2, RZ, PT ;  /* 0x000000ff0200720c */ /* 0x004fe20003f05270 */
[----:B------:R-:W-:Y:S01]  /*08f0*/  IMAD.MOV.U32 R2, RZ, RZ, 0x1 ;  /* 0x00000001ff027424 */ /* 0x000fe200078e00ff */
[----:B------:R-:W-:Y:S01]  /*0900*/  NOP ;  /* 0x0000000000007918 */ /* 0x000fe20000000000 */
[----:B------:R-:W-:-:S03]  /*0910*/  ULDC.64 UR60, c[0x0][0x208] ;  /* 0x00008200003c7ab9 */ /* 0x000fc60000000a00 */
[----:B------:R-:W-:-:S05]  /*0920*/  SEL R2, R2, 0x2, !P0 ;  /* 0x0000000202027807 */ /* 0x000fca0004000000 */
[----:B------:R2:W-:Y:S01]  /*0930*/  STL [R1+0x24], R2 ;  /* 0x0000240201007387 */ /* 0x0005e20000100800 */
[----:B01-34-:R-:W-:Y:S06]  /*0940*/  BAR.SYNC.DEFER_BLOCKING 0x0 ;  /* 0x0000000000007b1d */ /* 0x01bfec0000010000 */
[----:B------:R-:W-:Y:S05]  /*0950*/  @!P0 BRA `(.L_x_7) ;  /* 0x0000009000988947 */ /* 0x000fea0003800000 */
.L_x_8:
[----:B------:R-:W-:-:S08]  /*0960*/  NOP ;  /* 0x0000000000007918 */ /* 0x000fd00000000000 */
[----:B------:R-:W0:Y:S02]  /*0970*/  USETMAXREG.TRY_ALLOC.CTAPOOL UP0, 0xa0 ;  /* 0x000000a0000079c8 */ /* 0x000e240008000600 */
[----:B0-----:R-:W-:-:S13]  /*0980*/  PLOP3.LUT P0, PT, PT, PT, UP0, 0x80, 0x0 ;  /* 0x000000000000781c */ /* 0x001fda0003f0f008 */
[----:B------:R-:W-:Y:S05]  /*0990*/  @!P0 BRA `(.L_x_8) ;  /* 0xfffffffc00f08947 */ /* 0x000fea000383ffff */
[----:B------:R-:W0:Y:S01]  /*09a0*/  S2R R0, SR_TID.X ;  /* 0x0000000000007919 */ /* 0x000e220000002100 */
[----:B------:R-:W1:Y:S08]  /*09b0*/  S2UR UR4, SR_CTAID.X ;  /* 0x00000000000479c3 */ /* 0x000e700000002500 */
[----:B------:R-:W-:Y:S06]  /*09c0*/  BAR.ARV 0x8, 0x200 ;  /* 0x0208000000007b1d */ /* 0x000fec0000002000 */
[----:B0-----:R-:W-:-:S04]  /*09d0*/  SHF.R.U32.HI R0, RZ, 0x7, R0 ;  /* 0x00000007ff007819 */ /* 0x001fc80000011600 */
[----:B------:R-:W-:Y:S02]  /*09e0*/  ISETP.NE.AND P0, PT, R0, 0x1, PT ;  /* 0x000000010000780c */ /* 0x000fe40003f05270 */
[----:B------:R-:W1:Y:S11]  /*09f0*/  LDC R0, c[0x0][0xc34] ;  /* 0x00030d00ff007b82 */ /* 0x000e760000000800 */
[----:B------:R-:W-:Y:S06]  /*0a00*/  @!P0 BAR.ARV 0x9, 0x100 ;  /* 0x0244000000008b1d */ /* 0x000fec0000002000 */
[----:B-1----:R-:W-:-:S13]  /*0a10*/  ISETP.LE.AND P0, PT, R0, UR4, PT ;  /* 0x0000000400007c0c */ /* 0x002fda000bf03270 */
[----:B------:R-:W-:Y:S05]  /*0a20*/  @P0 EXIT ;  /* 0x000000000000094d */ /* 0x000fea0003800000 */
[----:B------:R-:W3:Y:S01]  /*0a30*/  LDL.LU R12, [R1+0x24] ;  /* 0x00002400010c7983 */ /* 0x000ee20000300800 */
[----:B--2---:R-:W0:Y:S02]  /*0a40*/  S2R R2, SR_TID.X ;  /* 0x0000000000027919 */ /* 0x004e240000002100 */
[----:B0-----:R-:W-:-:S05]  /*0a50*/  VIADD R147, R2, 0xffffff80 ;  /* 0xffffff8002937836 */ /* 0x001fca0000000000 */
[----:B------:R-:W-:-:S04]  /*0a60*/  SHF.R.S32.HI R0, RZ, 0x1f, R147 ;  /* 0x0000001fff007819 */ /* 0x000fc80000011493 */
[----:B------:R-:W-:-:S04]  /*0a70*/  LEA.HI R2, R0, R147, RZ, 0x4 ;  /* 0x0000009300027211 */ /* 0x000fc800078f20ff */
[----:B------:R-:W-:Y:S02]  /*0a80*/  LOP3.LUT R4, R2, 0xfffffff0, RZ, 0xc0, !PT ;  /* 0xfffffff002047812 */ /* 0x000fe400078ec0ff */
[----:B------:R-:W-:-:S03]  /*0a90*/  LEA.HI R153, R0, R147, RZ, 0x7 ;  /* 0x0000009300997211 */ /* 0x000fc600078f38ff */
[----:B------:R-:W-:Y:S01]  /*0aa0*/  IMAD.IADD R4, R147, 0x1, -R4 ;  /* 0x0000000193047824 */ /* 0x000fe200078e0a04 */
[CC--:B------:R-:W-:Y:S02]  /*0ab0*/  LEA.HI R148, R0.reuse, R147.reuse, RZ, 0x2 ;  /* 0x0000009300947211 */ /* 0x0c0fe400078f10ff */
[----:B------:R-:W-:Y:S02]  /*0ac0*/  LEA.HI R0, R0, R147, RZ, 0x5 ;  /* 0x0000009300007211 */ /* 0x000fe400078f28ff */
[----:B------:R-:W-:Y:S02]  /*0ad0*/  SHF.R.S32.HI R3, RZ, 0x1f, R4 ;  /* 0x0000001fff037819 */ /* 0x000fe40000011404 */
[----:B------:R-:W-:Y:S02]  /*0ae0*/  LOP3.LUT R6, R153, 0xffffff80, RZ, 0xc0, !PT ;  /* 0xffffff8099067812 */ /* 0x000fe400078ec0ff */
[----:B------:R-:W-:Y:S02]  /*0af0*/  SHF.R.S32.HI R9, RZ, 0x5, R0 ;  /* 0x00000005ff097819 */ /* 0x000fe40000011400 */
[----:B------:R-:W-:Y:S01]  /*0b00*/  LEA.HI R0, R3, R4, RZ, 0x3 ;  /* 0x0000000403007211 */ /* 0x000fe200078f18ff */
[----:B------:R-:W-:Y:S01]  /*0b10*/  IMAD.IADD R149, R147, 0x1, -R6 ;  /* 0x0000000193957824 */ /* 0x000fe200078e0a06 */
[----:B------:R-:W-:-:S02]  /*0b20*/  SHF.R.S32.HI R5, RZ, 0x4, R2 ;  /* 0x00000004ff057819 */ /* 0x000fc40000011402 */
[----:B------:R-:W-:Y:S01]  /*0b30*/  LOP3.LUT R8, R148, 0xfffffffc, RZ, 0xc0, !PT ;  /* 0xfffffffc94087812 */ /* 0x000fe200078ec0ff */
[----:B------:R-:W-:Y:S01]  /*0b40*/  IMAD.SHL.U32 R0, R0, 0x10, RZ ;  /* 0x0000001000007824 */ /* 0x000fe200078e00ff */
[----:B------:R-:W-:Y:S02]  /*0b50*/  LEA.HI R3, R3, R4, RZ, 0x2 ;  /* 0x0000000403037211 */ /* 0x000fe400078f10ff */
[----:B------:R-:W-:Y:S02]  /*0b60*/  SHF.R.S32.HI R6, RZ, 0x1f, R149 ;  /* 0x0000001fff067819 */ /* 0x000fe40000011495 */
[----:B------:R-:W-:Y:S01]  /*0b70*/  LEA.HI R2, R2, R5, RZ, 0x1 ;  /* 0x0000000502027211 */ /* 0x000fe200078f08ff */
[----:B------:R-:W-:Y:S01]  /*0b80*/  IMAD.IADD R147, R147, 0x1, -R8 ;  /* 0x0000000193937824 */ /* 0x000fe200078e0a08 */
[----:B------:R-:W-:Y:S01]  /*0b90*/  LOP3.LUT R7, R3, 0x7fffffc, RZ, 0xc0, !PT ;  /* 0x07fffffc03077812 */ /* 0x000fe200078ec0ff */
[----:B------:R-:W0:Y:S01]  /*0ba0*/  S2UR UR5, SR_CgaCtaId ;  /* 0x00000000000579c3 */ /* 0x000e220000008800 */
[----:B------:R-:W-:-:S02]  /*0bb0*/  LOP3.LUT R0, R0, 0x7fffff80, RZ, 0xc0, !PT ;  /* 0x7fffff8000007812 */ /* 0x000fc400078ec0ff */
[----:B------:R-:W-:Y:S02]  /*0bc0*/  LEA.HI R8, R6, R149, RZ, 0x2 ;  /* 0x0000009506087211 */ /* 0x000fe400078f10ff */
[----:B------:R-:W-:Y:S02]  /*0bd0*/  LOP3.LUT R2, R2, 0x1ffffffe, RZ, 0xc0, !PT ;  /* 0x1ffffffe02027812 */ /* 0x000fe400078ec0ff */
[----:B------:R-:W-:Y:S01]  /*0be0*/  SHF.R.S32.HI R3, RZ, 0x2, R3 ;  /* 0x00000002ff037819 */ /* 0x000fe20000011403 */
[----:B------:R-:W-:Y:S01]  /*0bf0*/  IMAD.IADD R7, R4, 0x1, -R7 ;  /* 0x0000000104077824 */ /* 0x000fe200078e0a07 */
[----:B------:R-:W-:Y:S01]  /*0c00*/  SHF.R.S32.HI R153, RZ, 0x7, R153 ;  /* 0x00000007ff997819 */ /* 0x000fe20000011499 */
[----:B------:R-:W-:Y:S01]  /*0c10*/  IMAD R0, R9, 0x100, R0 ;  /* 0x0000010009007824 */ /* 0x000fe200078e0200 */
[----:B------:R-:W-:Y:S01]  /*0c20*/  SHF.R.S32.HI R10, RZ, 0x2, R8 ;  /* 0x00000002ff0a7819 */ /* 0x000fe20000011408 */
[----:B------:R-:W-:Y:S01]  /*0c30*/  IMAD.IADD R2, R5, 0x1, -R2 ;  /* 0x0000000105027824 */ /* 0x000fe200078e0a02 */
[----:B------:R-:W-:Y:S01]  /*0c40*/  SHF.R.S32.HI R11, RZ, 0x1f, R8 ;  /* 0x0000001fff0b7819 */ /* 0x000fe20000011408 */
[----:B------:R-:W-:-:S02]  /*0c50*/  IMAD.SHL.U32 R3, R3, 0x40, RZ ;  /* 0x0000004003037824 */ /* 0x000fc400078e00ff */
[----:B------:R-:W-:Y:S01]  /*0c60*/  IMAD R7, R7, 0x10, R0 ;  /* 0x0000001007077824 */ /* 0x000fe200078e0200 */
[----:B------:R-:W-:Y:S01]  /*0c70*/  LEA.HI R11, R11, R10, RZ, 0x3 ;  /* 0x0000000a0b0b7211 */ /* 0x000fe200078f18ff */
[----:B------:R-:W-:Y:S01]  /*0c80*/  IMAD.HI R0, R153, 0x55555556, RZ ;  /* 0x5555555699007827 */ /* 0x000fe200078e02ff */
[----:B------:R-:W-:-:S03]  /*0c90*/  LOP3.LUT R3, R3, 0x40, RZ, 0xc0, !PT ;  /* 0x0000004003037812 */ /* 0x000fc600078ec0ff */
[----:B------:R-:W-:Y:S01]  /*0ca0*/  IMAD.SHL.U32 R2, R2, 0x8, RZ ;  /* 0x0000000802027824 */ /* 0x000fe200078e00ff */
[----:B------:R-:W-:Y:S01]  /*0cb0*/  LOP3.LUT R11, R11, 0xfffffff8, RZ, 0xc0, !PT ;  /* 0xfffffff80b0b7812 */ /* 0x000fe200078ec0ff */
[----:B------:R-:W-:Y:S01]  /*0cc0*/  IMAD R13, R9, 0x10, R4 ;  /* 0x00000010090d7824 */ /* 0x000fe200078e0204 */
[----:B------:R-:W-:Y:S02]  /*0cd0*/  LEA.HI R6, R6, R149, RZ, 0x5 ;  /* 0x0000009506067211 */ /* 0x000fe400078f28ff */
[----:B------:R-:W-:Y:S01]  /*0ce0*/  LEA.HI R4, R0, R0, RZ, 0x1 ;  /* 0x0000000000047211 */ /* 0x000fe200078f08ff */
[--C-:B------:R-:W-:Y:S01]  /*0cf0*/  IMAD.U32 R156, R13, 0x20, R2.reuse ;  /* 0x000000200d9c7824 */ /* 0x100fe200078e0002 */
[----:B------:R-:W-:Y:S02]  /*0d00*/  LOP3.LUT R0, R3, 0x8, R2, 0xf8, !PT ;  /* 0x0000000803007812 */ /* 0x000fe400078ef802 */
[----:B------:R-:W-:Y:S01]  /*0d10*/  SHF.R.U32.HI R3, RZ, 0x3, R3 ;  /* 0x00000003ff037819 */ /* 0x000fe20000011603 */
[----:B------:R-:W-:Y:S01]  /*0d20*/  IMAD.IADD R11, R10, 0x1, -R11 ;  /* 0x000000010a0b7824 */ /* 0x000fe200078e0a0b */
[----:B------:R-:W-:-:S02]  /*0d30*/  SHF.R.S32.HI R6, RZ, 0x5, R6 ;  /* 0x00000005ff067819 */ /* 0x000fc40000011406 */
[C---:B------:R-:W-:Y:S01]  /*0d40*/  LEA.HI R2, R147.reuse, R147, RZ, 0x1 ;  /* 0x0000009393027211 */ /* 0x040fe200078f08ff */
[----:B------:R-:W-:Y:S01]  /*0d50*/  IMAD.SHL.U32 R18, R147, 0x8, RZ ;  /* 0x0000000893127824 */ /* 0x000fe200078e00ff */
[----:B------:R-:W-:Y:S01]  /*0d60*/  LOP3.LUT R0, R0, R3, RZ, 0x3c, !PT ;  /* 0x0000000300007212 */ /* 0x000fe200078e3cff */
[----:B------:R-:W-:Y:S01]  /*0d70*/  IMAD R4, R4, -0x3, R153 ;  /* 0xfffffffd04047824 */ /* 0x000fe200078e0299 */
[----:B------:R-:W-:Y:S01]  /*0d80*/  LOP3.LUT R8, R8, 0x7ffffffc, RZ, 0xc0, !PT ;  /* 0x7ffffffc08087812 */ /* 0x000fe200078ec0ff */
[----:B------:R-:W-:Y:S01]  /*0d90*/  IMAD R11, R6, 0x10, R11 ;  /* 0x00000010060b7824 */ /* 0x000fe200078e020b */
[----:B------:R-:W-:Y:S01]  /*0da0*/  LOP3.LUT R2, R2, 0x1ffffffe, RZ, 0xc0, !PT ;  /* 0x1ffffffe02027812 */ /* 0x000fe200078ec0ff */
[----:B------:R-:W-:Y:S01]  /*0db0*/  UMOV UR37, 0x400 ;  /* 0x0000040000257882 */ /* 0x000fe20000000000 */
[----:B------:R-:W-:Y:S01]  /*0dc0*/  IMAD.IADD R0, R0, 0x1, R7 ;  /* 0x0000000100007824 */ /* 0x000fe200078e0207 */
[----:B0-----:R-:W-:Y:S01]  /*0dd0*/  ULEA UR37, UR5, UR37, 0x18 ;  /* 0x0000002505257291 */ /* 0x001fe2000f8ec03f */
[----:B------:R-:W-:-:S02]  /*0de0*/  VIADD R145, R18, 0x20 ;  /* 0x0000002012917836 */ /* 0x000fc40000000000 */
[----:B------:R-:W-:Y:S02]  /*0df0*/  VIADD R144, R18, 0x40 ;  /* 0x0000004012907836 */ /* 0x000fe40000000000 */
[----:B------:R-:W-:Y:S02]  /*0e00*/  IMAD.MOV.U32 R157, RZ, RZ, -0x2 ;  /* 0xfffffffeff9d7424 */ /* 0x000fe400078e00ff */
[----:B------:R-:W-:Y:S02]  /*0e10*/  IMAD.IADD R8, R149, 0x1, -R8 ;  /* 0x0000000195087824 */ /* 0x000fe400078e0a08 */
[----:B------:R-:W-:Y:S02]  /*0e20*/  IMAD R154, R4, 0x40, R11 ;  /* 0x00000040049a7824 */ /* 0x000fe400078e020b */
[----:B------:R-:W-:Y:S01]  /*0e30*/  IMAD.IADD R155, R147, 0x1, -R2 ;  /* 0x00000001939b7824 */ /* 0x000fe200078e0a02 */
[----:B------:R-:W-:Y:S01]  /*0e40*/  SHF.R.S32.HI R148, RZ, 0x2, R148 ;  /* 0x00000002ff947819 */ /* 0x000fe20000011494 */
[----:B------:R-:W-:Y:S01]  /*0e50*/  IMAD R157, R8, R157, 0x90 ;  /* 0x00000090089d7424 */ /* 0x000fe200078e029d */
[----:B------:R-:W-:Y:S01]  /*0e60*/  SHF.R.S32.HI R4, RZ, 0x1f, R145 ;  /* 0x0000001fff047819 */ /* 0x000fe20000011491 */
[----:B------:R-:W-:Y:S01]  /*0e70*/  IMAD.MOV.U32 R146, RZ, RZ, RZ ;  /* 0x000000ffff927224 */ /* 0x000fe200078e00ff */
[----:B------:R-:W-:Y:S01]  /*0e80*/  SHF.R.S32.HI R3, RZ, 0x1f, R144 ;  /* 0x0000001fff037819 */ /* 0x000fe20000011490 */
[----:B------:R-:W-:Y:S01]  /*0e90*/  IMAD.MOV.U32 R16, RZ, RZ, RZ ;  /* 0x000000ffff107224 */ /* 0x000fe200078e00ff */
[----:B------:R-:W-:Y:S01]  /*0ea0*/  LEA R2, R0, UR37, 0x1 ;  /* 0x0000002500027c11 */ /* 0x000fe2000f8e08ff */
[----:B------:R-:W-:-:S02]  /*0eb0*/  IMAD R155, R155, 0x8, R154 ;  /* 0x000000089b9b7824 */ /* 0x000fc400078e029a */
[----:B------:R-:W-:Y:S01]  /*0ec0*/  IMAD.U32 R19, RZ, RZ, UR4 ;  /* 0x00000004ff137e24 */ /* 0x000fe2000f8e00ff */
[----:B------:R-:W-:Y:S01]  /*0ed0*/  UMOV UR36, URZ ;  /* 0x0000003f00247c82 */ /* 0x000fe20008000000 */
[----:B---3--:R-:W-:-:S07]  /*0ee0*/  LOP3.LUT R17, R12, 0x1, RZ, 0xfc, !PT ;  /* 0x000000010c117812 */ /* 0x008fce00078efcff */
.L_x_33:
[----:B0-----:R-:W0:Y:S01]  /*0ef0*/  SHFL.IDX PT, R0, R153, RZ, 0x1f ;  /* 0x00001fff99007589 */ /* 0x001e2200000e0000 */
[----:B-1----:R-:W1:Y:S01]  /*0f00*/  LDC R64, c[0x0][0x2f0] ;  /* 0x0000bc00ff407b82 */ /* 0x002e620000000800 */
[----:B------:R-:W-:Y:S01]  /*0f10*/  ULDC UR4, c[0x0][0xc38] ;  /* 0x00030e0000047ab9 */ /* 0x000fe20000000800 */
[----:B------:R-:W-:Y:S01]  /*0f20*/  R2UR UR11, R19 ;  /* 0x00000000130b72ca */ /* 0x000fe200000e0000 */
[----:B------:R-:W-:Y:S01]  /*0f30*/  UISETP.NE.AND UP1, UPT, UR4, 0x1, UPT ;  /* 0x000000010400788c */ /* 0x000fe2000bf25270 */
[----:B------:R-:W-:Y:S02]  /*0f40*/  ULDC.64 UR6, c[0x0][0x418] ;  /* 0x0001060000067ab9 */ /* 0x000fe40000000a00 */
[----:B------:R-:W-:Y:S01]  /*0f50*/  ULDC UR4, c[0x0][0xc44] ;  /* 0x0003110000047ab9 */ /* 0x000fe20000000800 */
[----:B------:R-:W-:Y:S02]  /*0f60*/  UISETP.NE.U32.AND UP0, UPT, UR6, URZ, UPT ;  /* 0x0000003f0600728c */ /* 0x000fe4000bf05070 */
[----:B------:R-:W-:-:S02]  /*0f70*/  UISETP.NE.AND UP2, UPT, UR4, 0x1, UPT ;  /* 0x000000010400788c */ /* 0x000fc4000bf45270 */
[----:B------:R-:W-:Y:S01]  /*0f80*/  UISETP.NE.AND.EX UP0, UPT, UR7, URZ, UPT, UP0 ;  /* 0x0000003f0700728c */ /* 0x000fe2000bf05300 */
[----:B------:R-:W-:Y:S01]  /*0f90*/  ULDC UR8, c[0x0][0x424] ;  /* 0x0001090000087ab9 */ /* 0x000fe20000000800 */
[----:B------:R-:W-:Y:S01]  /*0fa0*/  UIADD3 UR9, UR37, 0x24300, URZ ;  /* 0x0002430025097890 */ /* 0x000fe2000fffe03f */
[----:B------:R-:W-:Y:S01]  /*0fb0*/  @UP1 ULDC UR4, c[0x0][0xc3c] ;  /* 0x00030f0000041ab9 */ /* 0x000fe20000000800 */
[----:B------:R-:W-:Y:S02]  /*0fc0*/  USEL UR8, UR8, 0x1, UP0 ;  /* 0x0000000108087887 */ /* 0x000fe40008000000 */
[----:B------:R-:W-:Y:S02]  /*0fd0*/  UIMAD.WIDE.U32 UR4, UR11, UR4, URZ ;  /* 0x000000040b0472a5 */ /* 0x000fe4000f8e003f */
[----:B------:R-:W-:Y:S01]  /*0fe0*/  ULOP3.LUT UP0, URZ, UR9, 0x9f, URZ, 0xc0, !UPT ;  /* 0x0000009f093f7892 */ /* 0x000fe2000f80c03f */
[----:B0-----:R-:W-:Y:S01]  /*0ff0*/  R2UR UR38, R0 ;  /* 0x00000000002672ca */ /* 0x001fe200000e0000 */
[----:B------:R-:W-:Y:S01]  /*1000*/  @UP1 ULDC UR10, c[0x0][0xc40] ;  /* 0x00031000000a1ab9 */ /* 0x000fe20000000800 */
[----:B------:R-:W-:Y:S01]  /*1010*/  UMOV UR12, UR11 ;  /* 0x0000000b000c7c82 */ /* 0x000fe20008000000 */
[----:B-1----:R-:W-:Y:S01]  /*1020*/  IMAD R64, R64, UR8, RZ ;  /* 0x0000000840407c24 */ /* 0x002fe2000f8e02ff */
[----:B------:R-:W-:Y:S01]  /*1030*/  @UP1 USHF.R.U32.HI UR12, URZ, UR10, UR5 ;  /* 0x0000000a3f0c1299 */ /* 0x000fe20008011605 */
[----:B------:R-:W-:-:S02]  /*1040*/  PLOP3.LUT P0, PT, PT, PT, UP0, 0x80, 0x0 ;  /* 0x000000000000781c */ /* 0x000fc40003f0f008 */
[----:B------:R-:W-:-:S03]  /*1050*/  VIADD R0, R64, 0x8f ;  /* 0x0000008f40007836 */ /* 0x000fc60000000000 */
[----:B------:R-:W-:Y:S01]  /*1060*/  IMAD.U32 R152, RZ, RZ, UR12 ;  /* 0x0000000cff987e24 */ /* 0x000fe2000f8e00ff */
[----:B------:R-:W-:Y:S01]  /*1070*/  UMOV UR8, UR12 ;  /* 0x0000000c00087c82 */ /* 0x000fe20008000000 */
[----:B------:R-:W-:Y:S01]  /*1080*/  IMAD.HI R0, R0, 0x38e38e39, RZ ;  /* 0x38e38e3900007827 */ /* 0x000fe200078e02ff */
[----:B------:R-:W-:-:S04]  /*1090*/  UIMAD.WIDE UR6, UR38, 0x55555556, URZ ;  /* 0x55555556260678a5 */ /* 0x000fc8000f8e023f */
[----:B------:R-:W-:Y:S01]  /*10a0*/  ULEA.HI UR7, UR7, UR7, URZ, 0x1 ;  /* 0x0000000707077291 */ /* 0x000fe2000f8f083f */
[----:B------:R-:W-:-:S03]  /*10b0*/  SHF.R.U32.HI R3, RZ, 0x1f, R0 ;  /* 0x0000001fff037819 */ /* 0x000fc60000011600 */
[----:B------:R-:W-:Y:S01]  /*10c0*/  UIMAD UR40, UR7, -0x3, UR38 ;  /* 0xfffffffd072878a4 */ /* 0x000fe2000f8e0226 */
[----:B-----5:R-:W-:Y:S02]  /*10d0*/  LEA.HI.SX32 R22, R0, R3, 0x1b ;  /* 0x0000000300167211 */ /* 0x020fe400078fdaff */
[----:B------:R-:W-:Y:S02]  /*10e0*/  @UP2 ULDC.64 UR6, c[0x0][0xc48] ;  /* 0x0003120000062ab9 */ /* 0x000fe40000000a00 */
[----:B------:R-:W-:Y:S02]  /*10f0*/  UIMAD.WIDE.U32 UR4, UR12, UR6, URZ ;  /* 0x000000060c0472a5 */ /* 0x000fe4000f8e003f */
[----:B------:R-:W-:Y:S02]  /*1100*/  ULEA UR6, UR40, UR9, 0xb ;  /* 0x0000000928067291 */ /* 0x000fe4000f8e583f */
[----:B------:R-:W-:Y:S02]  /*1110*/  @UP2 USHF.R.U32.HI UR8, URZ, UR7, UR5 ;  /* 0x000000073f082299 */ /* 0x000fe40008011605 */
[----:B------:R-:W-:Y:S01]  /*1120*/  USHF.R.U32.HI UR6, URZ, 0x4, UR6 ;  /* 0x000000043f067899 */ /* 0x000fe20008011606 */
[----:B------:R-:W-:-:S03]  /*1130*/  UMOV UR4, UR11 ;  /* 0x0000000b00047c82 */ /* 0x000fc60008000000 */
[----:B------:R-:W-:Y:S01]  /*1140*/  ULOP3.LUT UR39, UR6, 0x3fff, URZ, 0xc0, !UPT ;  /* 0x00003fff06277892 */ /* 0x000fe2000f8ec03f */
[----:B------:R-:W-:Y:S02]  /*1150*/  IMAD.U32 R151, RZ, RZ, UR8 ;  /* 0x00000008ff977e24 */ /* 0x000fe4000f8e00ff */
[----:B------:R-:W-:Y:S01]  /*1160*/  IMAD.U32 R150, RZ, RZ, UR4 ;  /* 0x00000004ff967e24 */ /* 0x000fe2000f8e00ff */
[----:B---34-:R-:W-:Y:S08]  /*1170*/  @!P0 BRA `(.L_x_9) ;  /* 0x0000000000408947 */ /* 0x018ff00003800000 */
[----:B------:R-:W-:Y:S01]  /*1180*/  MOV R0, 0x0 ;  /* 0x0000000000007802 */ /* 0x000fe20000000f00 */
[----:B------:R-:W-:Y:S01]  /*1190*/  ULDC.64 UR4, c[0x4][0xa8] ;  /* 0x01002a0000047ab9 */ /* 0x000fe20000000a00 */
[----:B------:R-:W-:Y:S01]  /*11a0*/  ULDC.64 UR6, c[0x4][0x28] ;  /* 0x01000a0000067ab9 */ /* 0x000fe20000000a00 */
[----:B------:R-:W-:Y:S01]  /*11b0*/  IMAD.U32 R4, RZ, RZ, UR4 ;  /* 0x00000004ff047e24 */ /* 0x000fe2000f8e00ff */
[----:B------:R0:W1:Y:S01]  /*11c0*/  LDC.64 R14, c[0x4][R0] ;  /* 0x01000000000e7b82 */ /* 0x0000620000000a00 */
[----:B------:R-:W-:Y:S01]  /*11d0*/  IMAD.U32 R5, RZ, RZ, UR5 ;  /* 0x00000005ff057e24 */ /* 0x000fe2000f8e00ff */
[----:B------:R-:W-:Y:S01]  /*11e0*/  ULDC.64 UR4, c[0x4][0xb0] ;  /* 0x01002c0000047ab9 */ /* 0x000fe20000000a00 */
[----:B------:R-:W-:Y:S02]  /*11f0*/  IMAD.U32 R10, RZ, RZ, UR6 ;  /* 0x00000006ff0a7e24 */ /* 0x000fe4000f8e00ff */
[----:B------:R-:W-:Y:S02]  /*1200*/  IMAD.U32 R6, RZ, RZ, UR4 ;  /* 0x00000004ff067e24 */ /* 0x000fe4000f8e00ff */
[----:B------:R-:W-:-:S02]  /*1210*/  IMAD.U32 R7, RZ, RZ, UR5 ;  /* 0x00000005ff077e24 */ /* 0x000fc4000f8e00ff */
[----:B------:R-:W-:Y:S02]  /*1220*/  IMAD.U32 R11, RZ, RZ, UR7 ;  /* 0x00000007ff0b7e24 */ /* 0x000fe4000f8e00ff */
[----:B------:R-:W-:Y:S02]  /*1230*/  IMAD.MOV.U32 R8, RZ, RZ, 0x70 ;  /* 0x00000070ff087424 */ /* 0x000fe400078e00ff */
[----:B------:R-:W-:Y:S02]  /*1240*/  IMAD.MOV.U32 R12, RZ, RZ, 0x1 ;  /* 0x00000001ff0c7424 */ /* 0x000fe400078e00ff */
[----:B0-----:R-:W-:-:S07]  /*1250*/  IMAD.MOV.U32 R13, RZ, RZ, RZ ;  /* 0x000000ffff0d7224 */ /* 0x001fce00078e00ff */
[----:B------:R-:W-:-:S07]  /*1260*/  LEPC R20, `(.L_x_9) ;  /* 0x000000001014794e */ /* 0x000fce0000000000 */
[----:B-1----:R-:W-:Y:S05]  /*1270*/  CALL.ABS.NOINC R14 ;  /* 0x000000000e007343 */ /* 0x002fea0003c00000 */
.L_x_9:
[----:B------:R-:W-:Y:S02]  /*1280*/  LOP3.LUT R0, R146, 0x1, RZ, 0xc0, !PT ;  /* 0x0000000192007812 */ /* 0x000fe400078ec0ff */
[----:B------:R-:W-:Y:S02]  /*1290*/  ISETP.NE.AND P0, PT, R17, 0x3, PT ;  /* 0x000000031100780c */ /* 0x000fe40003f05270 */
[----:B------:R-:W-:-:S04]  /*12a0*/  SHF.L.U32 R0, R0, 0x1f, RZ ;  /* 0x0000001f00007819 */ /* 0x000fc800000006ff */
[----:B------:R-:W0:Y:S02]  /*12b0*/  SYNCS.PHASECHK.TRANS64.TRYWAIT P1, [UR37+0x31c00], R0 ;  /* 0x031c0000ff0075a7 */ /* 0x000e240008020165 */
[----:B0-----:R-:W-:Y:S05]  /*12c0*/  @!P1 BRA `(.L_x_10) ;  /* 0x000000cc00589947 */ /* 0x001fea0003800000 */
.L_x_125:
[----:B------:R-:W-:Y:S05]  /*12d0*/  @!P0 BRA `(.L_x_11) ;  /* 0x0000000000048947 */ /* 0x000fea0003800000 */
[----:B------:R-:W-:Y:S01]  /*12e0*/  BPT.TRAP 0x1 ;  /* 0x000000040000795c */ /* 0x000fe20000300000 */
.L_x_11:
[----:B------:R-:W-:Y:S01]  /*12f0*/  IMAD.U32 R4, RZ, RZ, UR36 ;  /* 0x00000024ff047e24 */ /* 0x000fe2000f8e00ff */
[----:B0-----:R-:W-:-:S04]  /*1300*/  SHF.L.U32 R3, R16, 0x1f, RZ ;  /* 0x0000001f10037819 */ /* 0x001fc800000006ff */
[----:B------:R-:W-:-:S04]  /*1310*/  LEA R4, R4, UR37, 0x3 ;  /* 0x0000002504047c11 */ /* 0x000fc8000f8e18ff */
[----:B------:R0:W1:Y:S01]  /*1320*/  SYNCS.PHASECHK.TRANS64.TRYWAIT P2, [R4+URZ+0x31c30], R3 ;  /* 0x031c3003040075a7 */ /* 0x000062000804017f */
[----:B------:R-:W-:Y:S05]  /*1330*/  @!P0 BRA `(.L_x_12) ;  /* 0x0000000000048947 */ /* 0x000fea0003800000 */
[----:B------:R-:W-:Y:S01]  /*1340*/  BPT.TRAP 0x1 ;  /* 0x000000040000795c */ /* 0x000fe20000300000 */
.L_x_12:
[----:B------:R-:W2:Y:S01]  /*1350*/  S2R R0, SR_TID.X ;  /* 0x0000000000007919 */ /* 0x000ea20000002100 */
[----:B------:R-:W-:Y:S01]  /*1360*/  IMAD.MOV.U32 R71, RZ, RZ, RZ ;  /* 0x000000ffff477224 */ /* 0x000fe200078e00ff */
[----:B--2---:R-:W-:Y:S01]  /*1370*/  LOP3.LUT P1, RZ, R0, 0x7f, RZ, 0xc0, !PT ;  /* 0x0000007f00ff7812 */ /* 0x004fe2000782c0ff */
[----:B-1----:R-:W-:-:S12]  /*1380*/  @P2 BRA `(.L_x_13) ;  /* 0x0000000000082947 */ /* 0x002fd80003800000 */
[----:B------:R-:W1:Y:S02]  /*1390*/  SYNCS.PHASECHK.TRANS64.TRYWAIT P2, [R4+URZ+0x31c30], R3 ;  /* 0x031c3003040075a7 */ /* 0x000e64000804017f */
[----:B-1----:R-:W-:Y:S05]  /*13a0*/  @!P2 BRA `(.L_x_14) ;  /* 0x000000cc0038a947 */ /* 0x002fea0003800000 */
.L_x_13:
[----:B------:R-:W-:Y:S05]  /*13b0*/  WARPSYNC.ALL ;  /* 0x0000000000007948 */ /* 0x000fea0003800000 */
[----:B------:R-:W-:Y:S01]  /*13c0*/  UIADD3 UR4, UR37, 0x16a00, URZ ;  /* 0x00016a0025047890 */ /* 0x000fe2000fffe03f */
[----:B------:R-:W-:Y:S01]  /*13d0*/  WARPGROUP.ARRIVE ;  /* 0x00000000000079c5 */ /* 0x000fe20000000000 */
[----:B------:R-:W-:Y:S01]  /*13e0*/  ULEA UR40, UR40, UR37, 0xc ;  /* 0x0000002528287291 */ /* 0x000fe2000f8e603f */
[----:B------:R-:W-:Y:S01]  /*13f0*/  IMAD.IADD R5, R157, 0x1, R64 ;  /* 0x000000019d057824 */ /* 0x000fe200078e0240 */
[----:B------:R-:W-:Y:S01]  /*1400*/  USHF.R.U32.HI UR4, URZ, 0x4, UR4 ;  /* 0x000000043f047899 */ /* 0x000fe20008011604 */
[----:B------:R-:W-:Y:S01]  /*1410*/  P2R R9, PR, RZ, 0x2 ;  /* 0x00000002ff097803 */ /* 0x000fe20000000000 */
[----:B------:R-:W-:Y:S01]  /*1420*/  UIADD3 UR40, UR40, 0xda00, URZ ;  /* 0x0000da0028287890 */ /* 0x000fe2000fffe03f */
[----:B------:R-:W-:Y:S01]  /*1430*/  IMAD R5, R22, -0x90, R5 ;  /* 0xffffff7016057824 */ /* 0x000fe200078e0205 */
[----:B------:R-:W-:Y:S01]  /*1440*/  ULOP3.LUT UR4, UR4, 0x3fff, URZ, 0xc0, !UPT ;  /* 0x00003fff04047892 */ /* 0x000fe2000f8ec03f */
[----:B------:R-:W-:Y:S01]  /*1450*/  P2R R7, PR, RZ, 0x1 ;  /* 0x00000001ff077803 */ /* 0x000fe20000000000 */
[----:B------:R-:W-:-:S02]  /*1460*/  USHF.R.U32.HI UR40, URZ, 0x4, UR40 ;  /* 0x000000043f287899 */ /* 0x000fc40008011628 */
[----:B------:R-:W-:Y:S01]  /*1470*/  ULOP3.LUT UR6, UR4, 0x10000, URZ, 0xfc, !UPT ;  /* 0x0001000004067892 */ /* 0x000fe2000f8efc3f */
[C---:B------:R-:W-:Y:S01]  /*1480*/  ISETP.GT.AND P2, PT, R5.reuse, RZ, PT ;  /* 0x000000ff0500720c */ /* 0x040fe20003f44270 */
[----:B------:R-:W-:Y:S01]  /*1490*/  ULOP3.LUT UR5, UR40, 0x3fff, URZ, 0xc0, !UPT ;  /* 0x00003fff28057892 */ /* 0x000fe2000f8ec03f */
[C---:B------:R-:W-:Y:S01]  /*14a0*/  ISETP.GT.AND P3, PT, R5.reuse, 0x1, PT ;  /* 0x000000010500780c */ /* 0x040fe20003f64270 */
[----:B------:R-:W-:Y:S01]  /*14b0*/  UIMAD UR4, UR36, 0x6c0, UR6 ;  /* 0x000006c0240478a4 */ /* 0x000fe2000f8e0206 */
[C---:B------:R-:W-:Y:S01]  /*14c0*/  ISETP.GT.AND P4, PT, R5.reuse, 0x8, PT ;  /* 0x000000080500780c */ /* 0x040fe20003f84270 */
[----:B------:R-:W-:Y:S01]  /*14d0*/  ULOP3.LUT UR5, UR5, 0x10000, URZ, 0xfc, !UPT ;  /* 0x0001000005057892 */ /* 0x000fe2000f8efc3f */
[C---:B------:R-:W-:Y:S01]  /*14e0*/  ISETP.GT.AND P5, PT, R5.reuse, 0x9, PT ;  /* 0x000000090500780c */ /* 0x040fe20003fa4270 */
[----:B------:R-:W-:Y:S01]  /*14f0*/  UMOV UR31, 0x80000020 ;  /* 0x80000020001f7882 */ /* 0x000fe20000000000 */
[----:B------:R-:W-:Y:S01]  /*1500*/  UMOV UR29, 0x80000020 ;  /* 0x80000020001d7882 */ /* 0x000fe20000000000 */
[----:B------:R-:W-:Y:S01]  /*1510*/  UIADD3 UR7, UR4, 0xc0, URZ ;  /* 0x000000c004077890 */ /* 0x000fe2000fffe03f */
[C---:B------:R-:W-:Y:S01]  /*1520*/  ISETP.GT.AND P6, PT, R5.reuse, 0x41, PT ;  /* 0x000000410500780c */ /* 0x040fe20003fc4270 */
[----:B------:R-:W-:Y:S01]  /*1530*/  UMOV UR30, UR4 ;  /* 0x00000004001e7c82 */ /* 0x000fe20008000000 */
[----:B------:R-:W-:Y:S01]  /*1540*/  UMOV UR28, UR5 ;  /* 0x00000005001c7c82 */ /* 0x000fe20008000000 */
[----:B------:R-:W-:Y:S01]  /*1550*/  UIADD3 UR8, UR4, 0x100, URZ ;  /* 0x0000010004087890 */ /* 0x000fe2000fffe03f */
[----:B------:R-:W-:Y:S01]  /*1560*/  HGMMA.64x16x16.F32 R96, gdesc[UR28], RZ, !UPT, gsb0 ;  /* 0x002000001c6079f0 */ /* 0x000fe2000c0008ff */
[----:B------:R-:W-:Y:S01]  /*1570*/  UIADD3 UR30, UR4, 0x40, URZ ;  /* 0x00000040041e7890 */ /* 0x000fe2000fffe03f */
[C---:B------:R-:W-:Y:S01]  /*1580*/  ISETP.GT.AND P1, PT, R5.reuse, 0x69, PT ;  /* 0x000000690500780c */ /* 0x040fe20003f24270 */
[----:B------:R-:W-:Y:S01]  /*1590*/  UMOV UR31, 0x80000020 ;  /* 0x80000020001f7882 */ /* 0x000fe20000000000 */
[----:B------:R-:W-:Y:S01]  /*15a0*/  UIADD3 UR9, UR4, 0x140, URZ ;  /* 0x0000014004097890 */ /* 0x000fe2000fffe03f */
[----:B------:R-:W-:Y:S01]  /*15b0*/  ISETP.GT.AND P0, PT, R5, 0x70, PT ;  /* 0x000000700500780c */ /* 0x000fe20003f04270 */
[----:B------:R-:W-:-:S02]  /*15c0*/  UIADD3 UR10, UR4, 0x180, URZ ;  /* 0x00000180040a7890 */ /* 0x000fc4000fffe03f */
[----:B------:R-:W-:Y:S02]  /*15d0*/  UIADD3 UR11, UR5, 0x2, URZ ;  /* 0x00000002050b7890 */ /* 0x000fe4000fffe03f */
[----:B------:R-:W-:Y:S02]  /*15e0*/  UIADD3 UR12, UR4, 0x102, URZ ;  /* 0x00000102040c7890 */ /* 0x000fe4000fffe03f */
[----:B------:R-:W-:Y:S02]  /*15f0*/  UIADD3 UR13, UR4, 0x142, URZ ;  /* 0x00000142040d7890 */ /* 0x000fe4000fffe03f */
[----:B------:R-:W-:Y:S02]  /*1600*/  UIADD3 UR14, UR4, 0x182, URZ ;  /* 0x00000182040e7890 */ /* 0x000fe4000fffe03f */
[----:B------:R-:W-:Y:S02]  /*1610*/  UIADD3 UR15, UR5, 0x300, URZ ;  /* 0x00000300050f7890 */ /* 0x000fe4000fffe03f */
[----:B------:R-:W-:-:S02]  /*1620*/  UIADD3 UR16, UR4, 0x3c0, URZ ;  /* 0x000003c004107890 */ /* 0x000fc4000fffe03f */
[----:B------:R-:W-:Y:S01]  /*1630*/  UIADD3 UR18, UR4, 0x242, URZ ;  /* 0x0000024204127890 */ /* 0x000fe2000fffe03f */
[----:B------:R-:W-:Y:S01]  /*1640*/  UMOV UR17, 0x80000020 ;  /* 0x8000002000117882 */ /* 0x000fe20000000000 */
[----:B------:R-:W-:Y:S01]  /*1650*/  UMOV UR19, 0x80000020 ;  /* 0x8000002000137882 */ /* 0x000fe20000000000 */
[----:B------:R-:W-:Y:S02]  /*1660*/  UIADD3 UR20, UR5, 0x600, URZ ;  /* 0x0000060005147890 */ /* 0x000fe4000fffe03f */
[----:B------:R-:W-:Y:S01]  /*1670*/  UIADD3 UR22, UR4, 0x480, URZ ;  /* 0x0000048004167890 */ /* 0x000fe2000fffe03f */
[----:B------:R-:W-:Y:S01]  /*1680*/  UMOV UR21, 0x80000020 ;  /* 0x8000002000157882 */ /* 0x000fe20000000000 */
[----:B------:R-:W-:Y:S01]  /*1690*/  UMOV UR23, 0x80000020 ;  /* 0x8000002000177882 */ /* 0x000fe20000000000 */
[----:B------:R-:W-:Y:S02]  /*16a0*/  UIADD3 UR24, UR5, 0x602, URZ ;  /* 0x0000060205187890 */ /* 0x000fe4000fffe03f */
[----:B------:R-:W-:Y:S01]  /*16b0*/  UIADD3 UR26, UR4, 0x482, URZ ;  /* 0x00000482041a7890 */ /* 0x000fe2000fffe03f */
[----:B------:R-:W-:Y:S01]  /*16c0*/  UMOV UR25, 0x80000020 ;  /* 0x8000002000197882 */ /* 0x000fe20000000000 */
[----:B------:R-:W-:Y:S01]  /*16d0*/  UMOV UR27, 0x80000020 ;  /* 0x80000020001b7882 */ /* 0x000fe20000000000 */
[----:B------:R-:W-:-:S02]  /*16e0*/  WARPGROUP.DEPBAR.LE gsb0, 0x0 ;  /* 0x00008000000079c5 */ /* 0x000fc40000010000 */
[----:B------:R-:W-:-:S06]  /*16f0*/  WARPGROUP.ARRIVE ;  /* 0x00000000000079c5 */ /* 0x000fcc0000000000 */
[----:B------:R-:W-:Y:S01]  /*1700*/  HGMMA.64x16x16.F32 R88, gdesc[UR28], RZ, !UPT, gsb0 ;  /* 0x002000001c5879f0 */ /* 0x000fe2000c0008ff */
[----:B------:R-:W-:Y:S01]  /*1710*/  UIADD3 UR30, UR4, 0x80, URZ ;  /* 0x00000080041e7890 */ /* 0x000fe2000fffe03f */
[----:B------:R-:W-:Y:S01]  /*1720*/  UMOV UR31, 0x80000020 ;  /* 0x80000020001f7882 */ /* 0x000fe20000000000 */
[----:B------:R-:W-:Y:S02]  /*1730*/  WARPGROUP.DEPBAR.LE gsb0, 0x0 ;  /* 0x00008000000079c5 */ /* 0x000fe40000010000 */
[----:B------:R-:W-:-:S06]  /*1740*/  WARPGROUP.ARRIVE ;  /* 0x00000000000079c5 */ /* 0x000fcc0000000000 */
[----:B------:R-:W-:Y:S01]  /*1750*/  HGMMA.64x16x16.F32 R80, gdesc[UR28], RZ, !UPT, gsb0 ;  /* 0x002000001c5079f0 */ /* 0x000fe2000c0008ff */
[----:B------:R-:W-:Y:S01]  /*1760*/  UMOV UR30, UR7 ;  /* 0x00000007001e7c82 */ /* 0x000fe20008000000 */
[----:B------:R-:W-:Y:S01]  /*1770*/  UMOV UR31, 0x80000020 ;  /* 0x80000020001f7882 */ /* 0x000fe20000000000 */
[----:B------:R-:W-:Y:S01]  /*1780*/  UIADD3 UR7, UR4, 0x1c0, URZ ;  /* 0x000001c004077890 */ /* 0x000fe2000fffe03f */
        /* <DEDUP_REMOVED lines=29> */
[----:B------:R-:W-:Y:S01]  /*1960*/  UMOV UR8, UR11 ;  /* 0x0000000b00087c82 */ /* 0x000fe20008000000 */
[----:B------:R-:W-:Y:S01]  /*1970*/  UMOV UR11, 0x80000020 ;  /* 0x80000020000b7882 */ /* 0x000fe20000000000 */
[----:B------:R-:W-:Y:S02]  /*1980*/  WARPGROUP.DEPBAR.LE gsb0, 0x0 ;  /* 0x00008000000079c5 */ /* 0x000fe40000010000 */
[----:B------:R-:W-:-:S06]  /*1990*/  WARPGROUP.ARRIVE ;  /* 0x00000000000079c5 */ /* 0x000fcc0000000000 */
[----:B------:R-:W-:Y:S03]  /*19a0*/  HGMMA.64x16x16.F32 R24, gdesc[UR28], RZ, !UPT, gsb0 ;  /* 0x002000001c1879f0 */ /* 0x000fe6000c0008ff */
[----:B------:R-:W-:Y:S02]  /*19b0*/  WARPGROUP.DEPBAR.LE gsb0, 0x0 ;  /* 0x00008000000079c5 */ /* 0x000fe40000010000 */
[----:B------:R-:W-:-:S06]  /*19c0*/  WARPGROUP.ARRIVE ;  /* 0x00000000000079c5 */ /* 0x000fcc0000000000 */
[----:B------:R-:W-:Y:S01]  /*19d0*/  HGMMA.64x16x16.F32 R96, gdesc[UR8], R96, gsb0 ;  /* 0x00200000086079f0 */ /* 0x000fe20008000860 */
[----:B------:R-:W-:Y:S01]  /*19e0*/  UIADD3 UR10, UR4, 0x42, URZ ;  /* 0x00000042040a7890 */ /* 0x000fe2000fffe03f */
[----:B------:R-:W-:Y:S01]  /*19f0*/  UMOV UR11, 0x80000020 ;  /* 0x80000020000b7882 */ /* 0x000fe20000000000 */
        /* <DEDUP_REMOVED lines=8> */
[----:B------:R-:W-:Y:S01]  /*1a80*/  UMOV UR10, UR7 ;  /* 0x00000007000a7c82 */ /* 0x000fe20008000000 */
[----:B------:R-:W-:Y:S01]  /*1a90*/  UMOV UR11, 0x80000020 ;  /* 0x80000020000b7882 */ /* 0x000fe20000000000 */
[----:B------:R-:W-:Y:S01]  /*1aa0*/  UIADD3 UR7, UR4, 0x1c2, URZ ;  /* 0x000001c204077890 */ /* 0x000fe2000fffe03f */
        /* <DEDUP_REMOVED lines=29> */
[----:B------:R-:W-:Y:S01]  /*1c80*/  UMOV UR12, UR15 ;  /* 0x0000000f000c7c82 */ /* 0x000fe20008000000 */
[----:B------:R-:W-:Y:S01]  /*1c90*/  UMOV UR15, 0x80000020 ;  /* 0x80000020000f7882 */ /* 0x000fe20000000000 */
[----:B------:R-:W-:Y:S02]  /*1ca0*/  WARPGROUP.DEPBAR.LE gsb0, 0x0 ;  /* 0x00008000000079c5 */ /* 0x000fe40000010000 */
[----:B------:R-:W-:-:S06]  /*1cb0*/  WARPGROUP.ARRIVE ;  /* 0x00000000000079c5 */ /* 0x000fcc0000000000 */
[----:B------:R-:W-:Y:S01]  /*1cc0*/  HGMMA.64x16x16.F32 R24, gdesc[UR8], R24, gsb0 ;  /* 0x00200000081879f0 */ /* 0x000fe20008000818 */
[----:B------:R-:W-:Y:S02]  /*1cd0*/  UIADD3 UR10, UR4, 0x340, URZ ;  /* 0x00000340040a7890 */ /* 0x000fe4000fffe03f */
[----:B------:R-:W-:Y:S01]  /*1ce0*/  UIADD3 UR11, UR4, 0x380, URZ ;  /* 0x00000380040b7890 */ /* 0x000fe2000fffe03f */
        /* <DEDUP_REMOVED lines=27> */
[----:B------:R-:W-:Y:S02]  /*1ea0*/  UIADD3 UR11, UR5, 0x302, URZ ;  /* 0x00000302050b7890 */ /* 0x000fe4000fffe03f */
[----:B------:R-:W-:Y:S01]  /*1eb0*/  UIADD3 UR5, UR4, 0x540, URZ ;  /* 0x0000054004057890 */ /* 0x000fe2000fffe03f */
[----:B------:R-:W-:Y:S02]  /*1ec0*/  WARPGROUP.DEPBAR.LE gsb0, 0x0 ;  /* 0x00008000000079c5 */ /* 0x000fe40000010000 */
[----:B------:R-:W-:-:S06]  /*1ed0*/  WARPGROUP.ARRIVE ;  /* 0x00000000000079c5 */ /* 0x000fcc0000000000 */
[----:B------:R-:W-:Y:S01]  /*1ee0*/  HGMMA.64x16x16.F32 R48, gdesc[UR12], R48, gsb0 ;  /* 0x002000000c3079f0 */ /* 0x000fe20008000830 */
[----:B------:R-:W-:Y:S01]  /*1ef0*/  UMOV UR14, UR16 ;  /* 0x00000010000e7c82 */ /* 0x000fe20008000000 */
[----:B------:R-:W-:Y:S01]  /*1f00*/  UMOV UR15, 0x80000020 ;  /* 0x80000020000f7882 */ /* 0x000fe20000000000 */
[----:B------:R-:W-:Y:S01]  /*1f10*/  UMOV UR16, UR11 ;  /* 0x0000000b00107c82 */ /* 0x000fe20008000000 */
        /* <DEDUP_REMOVED lines=16> */
[----:B------:R-:W-:Y:S02]  /*2020*/  UIADD3 UR14, UR4, 0x3c2, URZ ;  /* 0x000003c2040e7890 */ /* 0x000fe4000fffe03f */
        /* <DEDUP_REMOVED lines=46> */
[----:B------:R-:W-:Y:S03]  /*2310*/  HGMMA.64x16x16.F32 R24, gdesc[UR16], R24, gsb0 ;  /* 0x00200000101879f0 */ /* 0x000fe60008000818 */
        /* <DEDUP_REMOVED lines=53> */
[----:B------:R-:W-:Y:S01]  /*2670*/  WARPGROUP.ARRIVE ;  /* 0x00000000000079c5 */ /* 0x000fe20000000000 */
[----:B------:R-:W-:Y:S02]  /*2680*/  FSEL R96, R96, -INF , P2 ;  /* 0xff80000060607808 */ /* 0x000fe40001000000 */
[----:B------:R-:W-:Y:S02]  /*2690*/  FSEL R97, R97, -INF , P3 ;  /* 0xff80000061617808 */ /* 0x000fe40001800000 */
[----:B------:R-:W-:Y:S01]  /*26a0*/  FSEL R100, R100, -INF , P4 ;  /* 0xff80000064647808 */ /* 0x000fe20002000000 */
[----:B------:R-:W-:Y:S01]  /*26b0*/  HGMMA.64x16x16.F32 R88, gdesc[UR24], R88, gsb0 ;  /* 0x00200000185879f0 */ /* 0x000fe20008000858 */
[----:B------:R-:W-:Y:S01]  /*26c0*/  UIADD3 UR26, UR4, 0x502, URZ ;  /* 0x00000502041a7890 */ /* 0x000fe2000fffe03f */
[----:B01----:R-:W-:Y:S01]  /*26d0*/  FMNMX.FTZ R3, R96, R97, !PT ;  /* 0x0000006160037209 */ /* 0x003fe20007810000 */
[----:B------:R-:W-:Y:S01]  /*26e0*/  UMOV UR27, 0x80000020 ;  /* 0x80000020001b7882 */ /* 0x000fe20000000000 */
[----:B------:R-:W-:-:S02]  /*26f0*/  FSEL R98, R98, -INF , P2 ;  /* 0xff80000062627808 */ /* 0x000fc40001000000 */
[----:B------:R-:W-:Y:S02]  /*2700*/  FSEL R68, R101, -INF , P5 ;  /* 0xff80000065447808 */ /* 0x000fe40002800000 */
[----:B------:R-:W-:Y:S02]  /*2710*/  ISETP.GT.AND P2, PT, R5, 0x10, PT ;  /* 0x000000100500780c */ /* 0x000fe40003f44270 */
[----:B------:R-:W-:Y:S02]  /*2720*/  FMNMX.FTZ R3, R100, R3, !PT ;  /* 0x0000000364037209 */ /* 0x000fe40007810000 */
[----:B------:R-:W-:Y:S02]  /*2730*/  FSEL R99, R99, -INF , P3 ;  /* 0xff80000063637808 */ /* 0x000fe40001800000 */
[----:B------:R-:W-:Y:S02]  /*2740*/  ISETP.GT.AND P3, PT, R5, 0x11, PT ;  /* 0x000000110500780c */ /* 0x000fe40003f64270 */
[----:B------:R-:W-:-:S02]  /*2750*/  FMNMX.FTZ R3, R68, R3, !PT ;  /* 0x0000000344037209 */ /* 0x000fc40007810000 */
[----:B------:R-:W-:Y:S02]  /*2760*/  FSEL R102, R102, -INF , P4 ;  /* 0xff80000066667808 */ /* 0x000fe40002000000 */
[----:B------:R-:W-:Y:S02]  /*2770*/  ISETP.GT.AND P4, PT, R5, 0x18, PT ;  /* 0x000000180500780c */ /* 0x000fe40003f84270 */
[----:B------:R-:W-:Y:S02]  /*2780*/  FSEL R6, R103, -INF , P5 ;  /* 0xff80000067067808 */ /* 0x000fe40002800000 */
[----:B------:R-:W-:Y:S01]  /*2790*/  ISETP.GT.AND P5, PT, R5, 0x19, PT ;  /* 0x000000190500780c */ /* 0x000fe20003fa4270 */
[----:B------:R-:W-:Y:S02]  /*27a0*/  WARPGROUP.DEPBAR.LE gsb0, 0x0 ;  /* 0x00008000000079c5 */ /* 0x000fe40000010000 */
[----:B------:R-:W-:Y:S01]  /*27b0*/  WARPGROUP.ARRIVE ;  /* 0x00000000000079c5 */ /* 0x000fe20000000000 */
[----:B------:R-:W-:-:S02]  /*27c0*/  FSEL R88, R88, -INF , P2 ;  /* 0xff80000058587808 */ /* 0x000fc40001000000 */
[----:B------:R-:W-:Y:S02]  /*27d0*/  FSEL R70, R89, -INF , P3 ;  /* 0xff80000059467808 */ /* 0x000fe40001800000 */
[----:B------:R-:W-:Y:S01]  /*27e0*/  FMNMX.FTZ R3, R88, R3, !PT ;  /* 0x0000000358037209 */ /* 0x000fe20007810000 */
[----:B------:R-:W-:Y:S01]  /*27f0*/  HGMMA.64x16x16.F32 R80, gdesc[UR24], R80, gsb0 ;  /* 0x00200000185079f0 */ /* 0x000fe20008000850 */
[----:B------:R-:W-:Y:S01]  /*2800*/  UIADD3 UR26, UR4, 0x542, URZ ;  /* 0x00000542041a7890 */ /* 0x000fe2000fffe03f */
[----:B------:R-:W-:Y:S01]  /*2810*/  FSEL R92, R92, -INF , P4 ;  /* 0xff8000005c5c7808 */ /* 0x000fe20002000000 */
[----:B------:R-:W-:Y:S01]  /*2820*/  UMOV UR27, 0x80000020 ;  /* 0x80000020001b7882 */ /* 0x000fe20000000000 */
[----:B------:R-:W-:Y:S02]  /*2830*/  FMNMX.FTZ R3, R70, R3, !PT ;  /* 0x0000000346037209 */ /* 0x000fe40007810000 */
[----:B------:R-:W-:Y:S02]  /*2840*/  FSEL R90, R90, -INF , P2 ;  /* 0xff8000005a5a7808 */ /* 0x000fe40001000000 */
[----:B------:R-:W-:-:S02]  /*2850*/  FSEL R104, R93, -INF , P5 ;  /* 0xff8000005d687808 */ /* 0x000fc40002800000 */
[----:B------:R-:W-:Y:S02]  /*2860*/  ISETP.GT.AND P2, PT, R5, 0x20, PT ;  /* 0x000000200500780c */ /* 0x000fe40003f44270 */
[----:B------:R-:W-:Y:S02]  /*2870*/  FMNMX.FTZ R3, R92, R3, !PT ;  /* 0x000000035c037209 */ /* 0x000fe40007810000 */
[----:B------:R-:W-:Y:S02]  /*2880*/  FSEL R8, R91, -INF , P3 ;  /* 0xff8000005b087808 */ /* 0x000fe40001800000 */
[----:B------:R-:W-:Y:S02]  /*2890*/  ISETP.GT.AND P3, PT, R5, 0x21, PT ;  /* 0x000000210500780c */ /* 0x000fe40003f64270 */
[----:B------:R-:W-:Y:S02]  /*28a0*/  FMNMX.FTZ R3, R104, R3, !PT ;  /* 0x0000000368037209 */ /* 0x000fe40007810000 */
[----:B------:R-:W-:-:S02]  /*28b0*/  FSEL R94, R94, -INF , P4 ;  /* 0xff8000005e5e7808 */ /* 0x000fc40002000000 */
[----:B------:R-:W-:Y:S02]  /*28c0*/  ISETP.GT.AND P4, PT, R5, 0x28, PT ;  /* 0x000000280500780c */ /* 0x000fe40003f84270 */
[----:B------:R-:W-:Y:S02]  /*28d0*/  FSEL R10, R95, -INF , P5 ;  /* 0xff8000005f0a7808 */ /* 0x000fe40002800000 */
[----:B------:R-:W-:Y:S01]  /*28e0*/  ISETP.GT.AND P5, PT, R5, 0x29, PT ;  /* 0x000000290500780c */ /* 0x000fe20003fa4270 */
[----:B------:R-:W-:Y:S02]  /*28f0*/  WARPGROUP.DEPBAR.LE gsb0, 0x0 ;  /* 0x00008000000079c5 */ /* 0x000fe40000010000 */
[----:B------:R-:W-:Y:S01]  /*2900*/  WARPGROUP.ARRIVE ;  /* 0x00000000000079c5 */ /* 0x000fe20000000000 */
[----:B------:R-:W-:Y:S02]  /*2910*/  FSEL R80, R80, -INF , P2 ;  /* 0xff80000050507808 */ /* 0x000fe40001000000 */
[----:B------:R-:W-:-:S02]  /*2920*/  FSEL R106, R81, -INF , P3 ;  /* 0xff800000516a7808 */ /* 0x000fc40001800000 */
[----:B------:R-:W-:Y:S01]  /*2930*/  FMNMX.FTZ R3, R80, R3, !PT ;  /* 0x0000000350037209 */ /* 0x000fe20007810000 */
[----:B------:R-:W-:Y:S01]  /*2940*/  HGMMA.64x16x16.F32 R72, gdesc[UR24], R72, gsb0 ;  /* 0x00200000184879f0 */ /* 0x000fe20008000848 */
[----:B------:R-:W-:Y:S01]  /*2950*/  UIADD3 UR26, UR4, 0x582, URZ ;  /* 0x00000582041a7890 */ /* 0x000fe2000fffe03f */
[----:B------:R-:W-:Y:S01]  /*2960*/  FSEL R84, R84, -INF , P4 ;  /* 0xff80000054547808 */ /* 0x000fe20002000000 */
[----:B------:R-:W-:Y:S01]  /*2970*/  UMOV UR27, 0x80000020 ;  /* 0x80000020001b7882 */ /* 0x000fe20000000000 */
[----:B------:R-:W-:Y:S02]  /*2980*/  FMNMX.FTZ R3, R106, R3, !PT ;  /* 0x000000036a037209 */ /* 0x000fe40007810000 */
[----:B------:R-:W-:Y:S02]  /*2990*/  FSEL R82, R82, -INF , P2 ;  /* 0xff80000052527808 */ /* 0x000fe40001000000 */
[----:B------:R-:W-:Y:S02]  /*29a0*/  FSEL R108, R85, -INF , P5 ;  /* 0xff800000556c7808 */ /* 0x000fe40002800000 */
[----:B------:R-:W-:-:S02]  /*29b0*/  ISETP.GT.AND P2, PT, R5, 0x30, PT ;  /* 0x000000300500780c */ /* 0x000fc40003f44270 */
[----:B------:R-:W-:Y:S02]  /*29c0*/  FMNMX.FTZ R3, R84, R3, !PT ;  /* 0x0000000354037209 */ /* 0x000fe40007810000 */
[----:B------:R-:W-:Y:S02]  /*29d0*/  FSEL R12, R83, -INF , P3 ;  /* 0xff800000530c7808 */ /* 0x000fe40001800000 */
[C---:B------:R-:W-:Y:S02]  /*29e0*/  ISETP.GT.AND P3, PT, R5.reuse, 0x31, PT ;  /* 0x000000310500780c */ /* 0x040fe40003f64270 */
[----:B------:R-:W-:Y:S02]  /*29f0*/  FMNMX.FTZ R3, R108, R3, !PT ;  /* 0x000000036c037209 */ /* 0x000fe40007810000 */
[----:B------:R-:W-:Y:S02]  /*2a00*/  FSEL R86, R86, -INF , P4 ;  /* 0xff80000056567808 */ /* 0x000fe40002000000 */
[----:B------:R-:W-:-:S02]  /*2a10*/  ISETP.GT.AND P4, PT, R5, 0x38, PT ;  /* 0x000000380500780c */ /* 0x000fc40003f84270 */
[----:B------:R-:W-:Y:S02]  /*2a20*/  FSEL R14, R87, -INF , P5 ;  /* 0xff800000570e7808 */ /* 0x000fe40002800000 */
[----:B------:R-:W-:Y:S01]  /*2a30*/  ISETP.GT.AND P5, PT, R5, 0x39, PT ;  /* 0x000000390500780c */ /* 0x000fe20003fa4270 */
[----:B------:R-:W-:Y:S02]  /*2a40*/  WARPGROUP.DEPBAR.LE gsb0, 0x0 ;  /* 0x00008000000079c5 */ /* 0x000fe40000010000 */
[----:B------:R-:W-:Y:S01]  /*2a50*/  WARPGROUP.ARRIVE ;  /* 0x00000000000079c5 */ /* 0x000fe20000000000 */
[----:B------:R-:W-:Y:S02]  /*2a60*/  FSEL R72, R72, -INF , P2 ;  /* 0xff80000048487808 */ /* 0x000fe40001000000 */
[----:B------:R-:W-:Y:S02]  /*2a70*/  FSEL R114, R73, -INF , P3 ;  /* 0xff80000049727808 */ /* 0x000fe40001800000 */
[----:B------:R-:W-:Y:S01]  /*2a80*/  FMNMX.FTZ R3, R72, R3, !PT ;  /* 0x0000000348037209 */ /* 0x000fe20007810000 */
[----:B------:R-:W-:Y:S01]  /*2a90*/  HGMMA.64x16x16.F32 R56, gdesc[UR24], R56, gsb0 ;  /* 0x00200000183879f0 */ /* 0x000fe20008000838 */
[----:B------:R-:W-:Y:S01]  /*2aa0*/  UMOV UR26, UR5 ;  /* 0x00000005001a7c82 */ /* 0x000fe20008000000 */
[----:B------:R-:W-:Y:S01]  /*2ab0*/  UMOV UR27, 0x80000020 ;  /* 0x80000020001b7882 */ /* 0x000fe20000000000 */
[----:B------:R-:W-:Y:S01]  /*2ac0*/  UIADD3 UR5, UR4, 0x642, URZ ;  /* 0x0000064204057890 */ /* 0x000fe2000fffe03f */
[----:B------:R-:W-:-:S02]  /*2ad0*/  FSEL R120, R76, -INF , P4 ;  /* 0xff8000004c787808 */ /* 0x000fc40002000000 */
[----:B------:R-:W-:Y:S02]  /*2ae0*/  FMNMX.FTZ R3, R114, R3, !PT ;  /* 0x0000000372037209 */ /* 0x000fe40007810000 */
[----:B------:R-:W-:Y:S02]  /*2af0*/  FSEL R74, R74, -INF , P2 ;  /* 0xff8000004a4a7808 */ /* 0x000fe40001000000 */
[----:B------:R-:W-:Y:S02]  /*2b00*/  FSEL R122, R77, -INF , P5 ;  /* 0xff8000004d7a7808 */ /* 0x000fe40002800000 */
[----:B------:R-:W-:Y:S02]  /*2b10*/  ISETP.GT.AND P2, PT, R5, 0x40, PT ;  /* 0x000000400500780c */ /* 0x000fe40003f44270 */
[----:B------:R-:W-:Y:S02]  /*2b20*/  FMNMX.FTZ R3, R120, R3, !PT ;  /* 0x0000000378037209 */ /* 0x000fe40007810000 */
[----:B------:R-:W-:-:S02]  /*2b30*/  FSEL R66, R79, -INF , P5 ;  /* 0xff8000004f427808 */ /* 0x000fc40002800000 */
[----:B------:R-:W-:Y:S02]  /*2b40*/  FMNMX.FTZ R3, R122, R3, !PT ;  /* 0x000000037a037209 */ /* 0x000fe40007810000 */
[C---:B------:R-:W-:Y:S02]  /*2b50*/  ISETP.GT.AND P5, PT, R5.reuse, 0x48, PT ;  /* 0x000000480500780c */ /* 0x040fe40003fa4270 */
[----:B------:R-:W-:Y:S02]  /*2b60*/  FSEL R78, R78, -INF , P4 ;  /* 0xff8000004e4e7808 */ /* 0x000fe40002000000 */
[----:B------:R-:W-:Y:S02]  /*2b70*/  ISETP.GT.AND P4, PT, R5, 0x49, PT ;  /* 0x000000490500780c */ /* 0x000fe40003f84270 */
[----:B------:R-:W-:Y:S02]  /*2b80*/  FSEL R20, R75, -INF , P3 ;  /* 0xff8000004b147808 */ /* 0x000fe40001800000 */
[----:B------:R-:W-:Y:S01]  /*2b90*/  ISETP.GT.AND P3, PT, R5, 0x50, PT ;  /* 0x000000500500780c */ /* 0x000fe20003f64270 */
[----:B------:R-:W-:-:S02]  /*2ba0*/  WARPGROUP.DEPBAR.LE gsb0, 0x0 ;  /* 0x00008000000079c5 */ /* 0x000fc40000010000 */
[----:B------:R-:W-:Y:S01]  /*2bb0*/  WARPGROUP.ARRIVE ;  /* 0x00000000000079c5 */ /* 0x000fe20000000000 */
[----:B------:R-:W-:Y:S02]  /*2bc0*/  FSEL R130, R56, -INF , P2 ;  /* 0xff80000038827808 */ /* 0x000fe40001000000 */
[----:B------:R-:W-:Y:S02]  /*2bd0*/  FSEL R126, R57, -INF , P6 ;  /* 0xff800000397e7808 */ /* 0x000fe40003000000 */
[----:B------:R-:W-:Y:S01]  /*2be0*/  FMNMX.FTZ R3, R130, R3, !PT ;  /* 0x0000000382037209 */ /* 0x000fe20007810000 */
[----:B------:R-:W-:Y:S01]  /*2bf0*/  HGMMA.64x16x16.F32 R48, gdesc[UR24], R48, gsb0 ;  /* 0x00200000183079f0 */ /* 0x000fe20008000830 */
[----:B------:R-:W-:Y:S01]  /*2c00*/  UIADD3 UR26, UR4, 0x602, URZ ;  /* 0x00000602041a7890 */ /* 0x000fe2000fffe03f */
[----:B------:R-:W-:Y:S01]  /*2c10*/  FSEL R128, R60, -INF , P5 ;  /* 0xff8000003c807808 */ /* 0x000fe20002800000 */
[----:B------:R-:W-:Y:S01]  /*2c20*/  UMOV UR27, 0x80000020 ;  /* 0x80000020001b7882 */ /* 0x000fe20000000000 */
[----:B------:R-:W-:-:S02]  /*2c30*/  FMNMX.FTZ R3, R126, R3, !PT ;  /* 0x000000037e037209 */ /* 0x000fc40007810000 */
[----:B------:R-:W-:Y:S02]  /*2c40*/  FSEL R132, R61, -INF , P4 ;  /* 0xff8000003d847808 */ /* 0x000fe40002000000 */
[----:B------:R-:W-:Y:S02]  /*2c50*/  FMNMX.FTZ R3, R128, R3, !PT ;  /* 0x0000000380037209 */ /* 0x000fe40007810000 */
[----:B------:R-:W-:Y:S02]  /*2c60*/  FSEL R58, R58, -INF , P2 ;  /* 0xff8000003a3a7808 */ /* 0x000fe40001000000 */
[----:B------:R-:W-:Y:S02]  /*2c70*/  ISETP.GT.AND P2, PT, R5, 0x51, PT ;  /* 0x000000510500780c */ /* 0x000fe40003f44270 */
[----:B------:R-:W-:Y:S02]  /*2c80*/  FMNMX.FTZ R3, R132, R3, !PT ;  /* 0x0000000384037209 */ /* 0x000fe40007810000 */
[----:B------:R-:W-:-:S02]  /*2c90*/  FSEL R62, R62, -INF , P5 ;  /* 0xff8000003e3e7808 */ /* 0x000fc40002800000 */
[----:B------:R-:W-:Y:S01]  /*2ca0*/  ISETP.GT.AND P5, PT, R5, 0x59, PT ;  /* 0x000000590500780c */ /* 0x000fe20003fa4270 */
[----:B------:R-:W-:Y:S02]  /*2cb0*/  WARPGROUP.DEPBAR.LE gsb0, 0x0 ;  /* 0x00008000000079c5 */ /* 0x000fe40000010000 */
[----:B------:R-:W-:Y:S01]  /*2cc0*/  WARPGROUP.ARRIVE ;  /* 0x00000000000079c5 */ /* 0x000fe20000000000 */
[----:B------:R-:W-:Y:S02]  /*2cd0*/  FSEL R116, R48, -INF , P3 ;  /* 0xff80000030747808 */ /* 0x000fe40001800000 */
[----:B------:R-:W-:Y:S02]  /*2ce0*/  FSEL R48, R59, -INF , P6 ;  /* 0xff8000003b307808 */ /* 0x000fe40003000000 */
[----:B------:R-:W-:Y:S01]  /*2cf0*/  ISETP.GT.AND P6, PT, R5, 0x58, PT ;  /* 0x000000580500780c */ /* 0x000fe20003fc4270 */
[----:B------:R-:W-:Y:S01]  /*2d00*/  HGMMA.64x16x16.F32 R40, gdesc[UR24], R40, gsb0 ;  /* 0x00200000182879f0 */ /* 0x000fe20008000828 */
[----:B------:R-:W-:Y:S01]  /*2d10*/  UMOV UR26, UR5 ;  /* 0x00000005001a7c82 */ /* 0x000fe20008000000 */
[----:B------:R-:W-:Y:S01]  /*2d20*/  UMOV UR27, 0x80000020 ;  /* 0x80000020001b7882 */ /* 0x000fe20000000000 */
[----:B------:R-:W-:-:S02]  /*2d30*/  FSEL R110, R49, -INF , P2 ;  /* 0xff800000316e7808 */ /* 0x000fc40001000000 */
[----:B------:R-:W-:Y:S02]  /*2d40*/  FMNMX.FTZ R3, R116, R3, !PT ;  /* 0x0000000374037209 */ /* 0x000fe40007810000 */
[----:B------:R-:W-:Y:S02]  /*2d50*/  FSEL R112, R52, -INF , P6 ;  /* 0xff80000034707808 */ /* 0x000fe40003000000 */
[----:B------:R-:W-:Y:S02]  /*2d60*/  FMNMX.FTZ R3, R110, R3, !PT ;  /* 0x000000036e037209 */ /* 0x000fe40007810000 */
[----:B------:R-:W-:Y:S02]  /*2d70*/  FSEL R52, R63, -INF , P4 ;  /* 0xff8000003f347808 */ /* 0x000fe40002000000 */
[----:B------:R-:W-:Y:S02]  /*2d80*/  ISETP.GT.AND P4, PT, R5, 0x60, PT ;  /* 0x000000600500780c */ /* 0x000fe40003f84270 */
[----:B------:R-:W-:-:S02]  /*2d90*/  FSEL R118, R53, -INF , P5 ;  /* 0xff80000035767808 */ /* 0x000fc40002800000 */
[----:B------:R-:W-:Y:S02]  /*2da0*/  FMNMX.FTZ R3, R112, R3, !PT ;  /* 0x0000000370037209 */ /* 0x000fe40007810000 */
[----:B------:R-:W-:Y:S02]  /*2db0*/  FSEL R50, R50, -INF , P3 ;  /* 0xff80000032327808 */ /* 0x000fe40001800000 */
[----:B------:R-:W-:Y:S02]  /*2dc0*/  ISETP.GT.AND P3, PT, R5, 0x61, PT ;  /* 0x000000610500780c */ /* 0x000fe40003f64270 */
        /* <DEDUP_REMOVED lines=14> */
[----:B------:R-:W-:Y:S01]  /*2eb0*/  FMNMX.FTZ R3, R134, R3, !PT ;  /* 0x0000000386037209 */ /* 0x000fe20007810000 */
[----:B------:R-:W-:Y:S01]  /*2ec0*/  ULDC UR4, c[0x0][0x988] ;  /* 0x0002620000047ab9 */ /* 0x000fe20000000800 */
[----:B------:R-:W-:-:S02]  /*2ed0*/  FSEL R138, R45, -INF , P1 ;  /* 0xff8000002d8a7808 */ /* 0x000fc40000800000 */
[----:B------:R-:W-:Y:S02]  /*2ee0*/  FMNMX.FTZ R3, R136, R3, !PT ;  /* 0x0000000388037209 */ /* 0x000fe40007810000 */
[C---:B------:R-:W-:Y:S02]  /*2ef0*/  ISETP.GT.AND P1, PT, R5.reuse, 0x71, PT ;  /* 0x000000710500780c */ /* 0x040fe40003f24270 */
[----:B------:R-:W-:Y:S02]  /*2f00*/  FMNMX.FTZ R3, R138, R3, !PT ;  /* 0x000000038a037209 */ /* 0x000fe40007810000 */
[----:B------:R-:W-:Y:S02]  /*2f10*/  FSEL R46, R46, -INF , P2 ;  /* 0xff8000002e2e7808 */ /* 0x000fe40001000000 */
[----:B------:R-:W-:Y:S02]  /*2f20*/  ISETP.GT.AND P2, PT, R5, 0x79, PT ;  /* 0x000000790500780c */ /* 0x000fe40003f44270 */
[----:B------:R-:W-:-:S02]  /*2f30*/  FSEL R42, R42, -INF , P4 ;  /* 0xff8000002a2a7808 */ /* 0x000fc40002000000 */
[----:B------:R-:W-:Y:S02]  /*2f40*/  ISETP.GT.AND P4, PT, R5, 0x81, PT ;  /* 0x000000810500780c */ /* 0x000fe40003f84270 */
[----:B------:R-:W-:Y:S02]  /*2f50*/  FSEL R40, R55, -INF , P5 ;  /* 0xff80000037287808 */ /* 0x000fe40002800000 */
[----:B------:R-:W-:Y:S02]  /*2f60*/  ISETP.GT.AND P5, PT, R5, 0x88, PT ;  /* 0x000000880500780c */ /* 0x000fe40003fa4270 */
[----:B------:R-:W-:Y:S02]  /*2f70*/  P2R R15, PR, RZ, 0x4 ;  /* 0x00000004ff0f7803 */ /* 0x000fe40000000000 */
[----:B------:R-:W-:Y:S01]  /*2f80*/  P2R R23, PR, RZ, 0x2 ;  /* 0x00000002ff177803 */ /* 0x000fe20000000000 */
[----:B------:R-:W-:Y:S02]  /*2f90*/  WARPGROUP.DEPBAR.LE gsb0, 0x0 ;  /* 0x00008000000079c5 */ /* 0x000fe40000010000 */
[----:B------:R-:W-:Y:S01]  /*2fa0*/  WARPGROUP.ARRIVE ;  /* 0x00000000000079c5 */ /* 0x000fe20000000000 */
[----:B------:R-:W-:-:S02]  /*2fb0*/  FSEL R140, R32, -INF , P0 ;  /* 0xff800000208c7808 */ /* 0x000fc40000000000 */
[----:B------:R-:W-:Y:S02]  /*2fc0*/  ISETP.GT.AND P0, PT, R5, 0x78, PT ;  /* 0x000000780500780c */ /* 0x000fe40003f04270 */
[----:B------:R-:W-:Y:S01]  /*2fd0*/  FSEL R142, R33, -INF , P1 ;  /* 0xff800000218e7808 */ /* 0x000fe20000800000 */
[----:B------:R-:W-:Y:S01]  /*2fe0*/  HGMMA.64x16x16.F32 R24, gdesc[UR24], R24, gsb0 ;  /* 0x00200000181879f0 */ /* 0x000fe20008000818 */
[----:B------:R-:W-:Y:S02]  /*2ff0*/  FMNMX.FTZ R3, R140, R3, !PT ;  /* 0x000000038c037209 */ /* 0x000fe40007810000 */
[----:B------:R-:W-:Y:S02]  /*3000*/  FSEL R51, R36, -INF , P0 ;  /* 0xff80000024337808 */ /* 0x000fe40000000000 */
[----:B------:R-:W-:Y:S01]  /*3010*/  FMNMX.FTZ R0, R142, R3, !PT ;  /* 0x000000038e007209 */ /* 0x000fe20007810000 */
[----:B------:R-:W-:Y:S01]  /*3020*/  IMAD.U32 R3, RZ, RZ, UR4 ;  /* 0x00000004ff037e24 */ /* 0x000fe2000f8e00ff */
[----:B------:R-:W-:-:S02]  /*3030*/  FSEL R32, R43, -INF , P3 ;  /* 0xff8000002b207808 */ /* 0x000fc40001800000 */
[----:B------:R-:W-:Y:S02]  /*3040*/  FSEL R57, R37, -INF , P2 ;  /* 0xff80000025397808 */ /* 0x000fe40001000000 */
[----:B------:R-:W-:Y:S02]  /*3050*/  FMNMX.FTZ R0, R51, R0, !PT ;  /* 0x0000000033007209 */ /* 0x000fe40007810000 */
[----:B------:R-:W-:Y:S02]  /*3060*/  ISETP.GT.AND P3, PT, R5, 0x80, PT ;  /* 0x000000800500780c */ /* 0x000fe40003f64270 */
[----:B------:R-:W-:Y:S02]  /*3070*/  FMNMX.FTZ R0, R57, R0, !PT ;  /* 0x0000000039007209 */ /* 0x000fe40007810000 */
[----:B------:R-:W-:Y:S02]  /*3080*/  P2R R21, PR, RZ, 0x1 ;  /* 0x00000001ff157803 */ /* 0x000fe40000000000 */
[----:B------:R-:W-:-:S02]  /*3090*/  ISETP.GT.AND P0, PT, R5, 0x69, PT ;  /* 0x000000690500780c */ /* 0x000fc40003f04270 */
[----:B------:R-:W-:-:S04]  /*30a0*/  ISETP.GT.AND P1, PT, R5, 0x70, PT ;  /* 0x000000700500780c */ /* 0x000fc80003f24270 */
[----:B------:R-:W-:Y:S02]  /*30b0*/  FSEL R34, R34, -INF , P1 ;  /* 0xff80000022227808 */ /* 0x000fe40000800000 */
[----:B------:R-:W-:Y:S01]  /*30c0*/  ISETP.NE.AND P1, PT, R23, RZ, PT ;  /* 0x000000ff1700720c */ /* 0x000fe20003f25270 */
[----:B------:R-:W-:Y:S02]  /*30d0*/  WARPGROUP.DEPBAR.LE gsb0, 0x0 ;  /* 0x00008000000079c5 */ /* 0x000fe40000010000 */
[----:B------:R-:W-:Y:S02]  /*30e0*/  FSEL R43, R24, -INF , P3 ;  /* 0xff800000182b7808 */ /* 0x000fe40001800000 */
[----:B------:R-:W-:Y:S02]  /*30f0*/  FSEL R55, R25, -INF , P4 ;  /* 0xff80000019377808 */ /* 0x000fe40002000000 */
[----:B------:R-:W-:Y:S02]  /*3100*/  FMNMX.FTZ R0, R43, R0, !PT ;  /* 0x000000002b007209 */ /* 0x000fe40007810000 */
[----:B------:R-:W-:-:S02]  /*3110*/  FSEL R45, R28, -INF , P5 ;  /* 0xff8000001c2d7808 */ /* 0x000fc40002800000 */
[----:B------:R-:W-:Y:S02]  /*3120*/  FMNMX.FTZ R0, R55, R0, !PT ;  /* 0x0000000037007209 */ /* 0x000fe40007810000 */
[----:B------:R-:W-:Y:S02]  /*3130*/  FSEL R49, R29, -INF , P6 ;  /* 0xff8000001d317808 */ /* 0x000fe40003000000 */
[----:B------:R-:W-:Y:S02]  /*3140*/  FMNMX.FTZ R0, R45, R0, !PT ;  /* 0x000000002d007209 */ /* 0x000fe40007810000 */
[----:B------:R-:W-:Y:S02]  /*3150*/  FSEL R24, R47, -INF , P0 ;  /* 0xff8000002f187808 */ /* 0x000fe40000000000 */
[----:B------:R-:W-:Y:S02]  /*3160*/  FMNMX.FTZ R11, R49, R0, !PT ;  /* 0x00000000310b7209 */ /* 0x000fe40007810000 */
[----:B------:R-:W-:-:S02]  /*3170*/  ISETP.NE.AND P0, PT, R21, RZ, PT ;  /* 0x000000ff1500720c */ /* 0x000fc40003f05270 */
[----:B------:R-:W-:Y:S01]  /*3180*/  FSEL R28, R35, -INF , P1 ;  /* 0xff800000231c7808 */ /* 0x000fe20000800000 */
[----:B------:R-:W0:Y:S01]  /*3190*/  SHFL.BFLY PT, R0, R11, 0x2, 0x1f ;  /* 0x0c401f000b007f89 */ /* 0x000e2200000e0000 */
[----:B------:R-:W-:Y:S02]  /*31a0*/  FSEL R38, R38, -INF , P0 ;  /* 0xff80000026267808 */ /* 0x000fe40000000000 */
[----:B------:R-:W-:Y:S02]  /*31b0*/  FSEL R26, R26, -INF , P3 ;  /* 0xff8000001a1a7808 */ /* 0x000fe40001800000 */
[----:B------:R-:W-:Y:S02]  /*31c0*/  ISETP.NE.AND P1, PT, R9, RZ, PT ;  /* 0x000000ff0900720c */ /* 0x000fe40003f25270 */
[----:B------:R-:W-:-:S11]  /*31d0*/  ISETP.NE.AND P0, PT, R7, RZ, PT ;  /* 0x000000ff0700720c */ /* 0x000fd60003f05270 */
[----:B------:R-:W-:-:S05]  /*31e0*/  @!P1 VIADD R4, R4, 0x31c40 ;  /* 0x00031c4004049836 */ /* 0x000fca0000000000 */
[----:B------:R-:W-:Y:S02]  /*31f0*/  @!P1 PRMT R4, RZ, 0x654, R4 ;  /* 0x00000654ff049816 */ /* 0x000fe40000000004 */
[----:B0-----:R-:W-:Y:S02]  /*3200*/  FMNMX.FTZ R13, R11, R0, !PT ;  /* 0x000000000b0d7209 */ /* 0x001fe40007810000 */
[----:B------:R-:W-:Y:S01]  /*3210*/  FMNMX.FTZ R11, R98, R99, !PT ;  /* 0x00000063620b7209 */ /* 0x000fe20007810000 */
[----:B------:R0:W-:Y:S02]  /*3220*/  @!P1 SYNCS.ARRIVE.TRANS64.RED.A1T0 RZ, [R4+URZ], RZ ;  /* 0x000000ff04ff99a7 */ /* 0x0001e4000810043f */
[----:B------:R-:W1:Y:S01]  /*3230*/  SHFL.BFLY PT, R0, R13, 0x1, 0x1f ;  /* 0x0c201f000d007f89 */ /* 0x000e6200000e0000 */
[----:B------:R-:W-:Y:S02]  /*3240*/  FMNMX.FTZ R11, R102, R11, !PT ;  /* 0x0000000b660b7209 */ /* 0x000fe40007810000 */
[----:B-1----:R-:W-:-:S02]  /*3250*/  FMNMX.FTZ R0, R13, R0, !PT ;  /* 0x000000000d007209 */ /* 0x002fc40007810000 */
[----:B------:R-:W-:Y:S02]  /*3260*/  FMNMX.FTZ R13, R6, R11, !PT ;  /* 0x0000000b060d7209 */ /* 0x000fe40007810000 */
[C---:B------:R-:W-:Y:S01]  /*3270*/  FSETP.NEU.FTZ.AND P2, PT, R0.reuse, -INF , PT ;  /* 0xff8000000000780b */ /* 0x040fe20003f5d000 */
[----:B------:R-:W-:Y:S01]  /*3280*/  FMUL.FTZ R53, R0, R3 ;  /* 0x0000000300357220 */ /* 0x000fe20000410000 */
[----:B------:R-:W-:-:S04]  /*3290*/  FMNMX.FTZ R13, R90, R13, !PT ;  /* 0x0000000d5a0d7209 */ /* 0x000fc80007810000 */
[----:B------:R-:W-:Y:S02]  /*32a0*/  FMNMX.FTZ R13, R8, R13, !PT ;  /* 0x0000000d080d7209 */ /* 0x000fe40007810000 */
[----:B------:R-:W-:Y:S02]  /*32b0*/  FSEL R53, R53, RZ, P2 ;  /* 0x000000ff35357208 */ /* 0x000fe40001000000 */
[----:B------:R-:W-:Y:S02]  /*32c0*/  FMNMX.FTZ R13, R94, R13, !PT ;  /* 0x0000000d5e0d7209 */ /* 0x000fe40007810000 */
[----:B------:R-:W-:Y:S01]  /*32d0*/  ISETP.NE.AND P2, PT, R15, RZ, PT ;  /* 0x000000ff0f00720c */ /* 0x000fe20003f45270 */
[--C-:B------:R-:W-:Y:S01]  /*32e0*/  FFMA.FTZ R60, R114, R3, -R53.reuse ;  /* 0x00000003723c7223 */ /* 0x100fe20000010835 */
[----:B------:R-:W-:Y:S01]  /*32f0*/  FMNMX.FTZ R13, R10, R13, !PT ;  /* 0x0000000d0a0d7209 */ /* 0x000fe20007810000 */
[-CC-:B------:R-:W-:Y:S01]  /*3300*/  FFMA.FTZ R120, R120, R3.reuse, -R53.reuse ;  /* 0x0000000378787223 */ /* 0x180fe20000010835 */
[----:B------:R-:W-:Y:S01]  /*3310*/  FSEL R114, R39, -INF , P2 ;  /* 0xff80000027727808 */ /* 0x000fe20001000000 */
        /* <DEDUP_REMOVED lines=11> */
[-CC-:B------:R-:W-:Y:S01]  /*33d0*/  FFMA.FTZ R5, R96, R3.reuse, -R53.reuse ;  /* 0x0000000360057223 */ /* 0x180fe20000010835 */
[--C-:B------:R-:W-:Y:S01]  /*33e0*/  FFMA.FTZ R76, R97, R3, -R53.reuse ;  /* 0x00000003614c7223 */ /* 0x100fe20000010835 */
[----:B------:R-:W-:Y:S01]  /*33f0*/  FMNMX.FTZ R13, R14, R13, !PT ;  /* 0x0000000d0e0d7209 */ /* 0x000fe20007810000 */
[-CC-:B------:R-:W-:Y:S01]  /*3400*/  FFMA.FTZ R7, R100, R3.reuse, -R53.reuse ;  /* 0x0000000364077223 */ /* 0x180fe20000010835 */
[--C-:B------:R-:W-:Y:S01]  /*3410*/  FFMA.FTZ R96, R68, R3, -R53.reuse ;  /* 0x0000000344607223 */ /* 0x100fe20000010835 */
[----:B------:R-:W-:Y:S01]  /*3420*/  MUFU.EX2 R9, R9 ;  /* 0x0000000900097308 */ /* 0x000fe20000000800 */
        /* <DEDUP_REMOVED lines=15> */
[----:B------:R-:W0:Y:S01]  /*3520*/  MUFU.EX2 R76, R76 ;  /* 0x0000004c004c7308 */ /* 0x000e220000000800 */
        /* <DEDUP_REMOVED lines=10> */
[----:B------:R-:W-:-:S02]  /*35d0*/  FFMA.FTZ R45, R45, R3, -R53 ;  /* 0x000000032d2d7223 */ /* 0x000fc40000010835 */
[----:B------:R-:W-:-:S03]  /*35e0*/  FMNMX.FTZ R21, R52, R15, !PT ;  /* 0x0000000f34157209 */ /* 0x000fc60007810000 */
[----:B------:R1:W-:Y:S01]  /*35f0*/  MUFU.EX2 R15, R120 ;  /* 0x00000078000f7308 */ /* 0x0003e20000000800 */
[----:B------:R-:W-:Y:S02]  /*3600*/  FMNMX.FTZ R21, R50, R21, !PT ;  /* 0x0000001532157209 */ /* 0x000fe40007810000 */
[----:B0-----:R-:W-:Y:S02]  /*3610*/  F2FP.F16.F32.PACK_AB R4, R76, R5 ;  /* 0x000000054c04723e */ /* 0x001fe400000000ff */
[----:B------:R-:W-:-:S03]  /*3620*/  FMNMX.FTZ R21, R56, R21, !PT ;  /* 0x0000001538157209 */ /* 0x000fc60007810000 */
[----:B------:R-:W-:Y:S01]  /*3630*/  MUFU.EX2 R96, R96 ;  /* 0x0000006000607308 */ /* 0x000fe20000000800 */
[----:B------:R-:W-:Y:S02]  /*3640*/  FMNMX.FTZ R21, R54, R21, !PT ;  /* 0x0000001536157209 */ /* 0x000fe40007810000 */
[----:B-1----:R-:W-:Y:S02]  /*3650*/  FSEL R120, R30, -INF , P5 ;  /* 0xff8000001e787808 */ /* 0x002fe40002800000 */
[----:B------:R-:W-:-:S03]  /*3660*/  FMNMX.FTZ R21, R40, R21, !PT ;  /* 0x0000001528157209 */ /* 0x000fc60007810000 */
[----:B------:R-:W-:Y:S01]  /*3670*/  MUFU.EX2 R88, R88 ;  /* 0x0000005800587308 */ /* 0x000fe20000000800 */
[----:B------:R-:W-:-:S04]  /*3680*/  FMNMX.FTZ R21, R42, R21, !PT ;  /* 0x000000152a157209 */ /* 0x000fc80007810000 */
[----:B------:R-:W-:-:S03]  /*3690*/  FMNMX.FTZ R21, R32, R21, !PT ;  /* 0x0000001520157209 */ /* 0x000fc60007810000 */
[----:B------:R0:W-:Y:S01]  /*36a0*/  MUFU.EX2 R11, R92 ;  /* 0x0000005c000b7308 */ /* 0x0001e20000000800 */
[----:B------:R-:W-:-:S04]  /*36b0*/  FMNMX.FTZ R21, R46, R21, !PT ;  /* 0x000000152e157209 */ /* 0x000fc80007810000 */
[----:B------:R-:W-:-:S03]  /*36c0*/  FMNMX.FTZ R33, R24, R21, !PT ;  /* 0x0000001518217209 */ /* 0x000fc60007810000 */
[----:B------:R-:W-:Y:S01]  /*36d0*/  MUFU.EX2 R44, R44 ;  /* 0x0000002c002c7308 */ /* 0x000fe20000000800 */
[----:B------:R-:W-:Y:S01]  /*36e0*/  FMNMX.FTZ R33, R34, R33, !PT ;  /* 0x0000002122217209 */ /* 0x000fe20007810000 */
[----:B0-----:R-:W-:-:S03]  /*36f0*/  FFMA.FTZ R92, R134, R3, -R53 ;  /* 0x00000003865c7223 */ /* 0x001fc60000010835 */
[----:B------:R-:W-:-:S03]  /*3700*/  FMNMX.FTZ R33, R28, R33, !PT ;  /* 0x000000211c217209 */ /* 0x000fc60007810000 */
[----:B------:R-:W-:Y:S01]  /*3710*/  MUFU.EX2 R29, R29 ;  /* 0x0000001d001d7308 */ /* 0x000fe20000000800 */
[----:B------:R-:W-:-:S04]  /*3720*/  FMNMX.FTZ R33, R38, R33, !PT ;  /* 0x0000002126217209 */ /* 0x000fc80007810000 */
[----:B------:R-:W-:-:S03]  /*3730*/  FMNMX.FTZ R35, R114, R33, !PT ;  /* 0x0000002172237209 */ /* 0x000fc60007810000 */
[----:B------:R-:W-:Y:S01]  /*3740*/  MUFU.EX2 R80, R80 ;  /* 0x0000005000507308 */ /* 0x000fe20000000800 */
[----:B------:R-:W-:-:S04]  /*3750*/  FMNMX.FTZ R35, R26, R35, !PT ;  /* 0x000000231a237209 */ /* 0x000fc80007810000 */
[----:B------:R-:W-:-:S03]  /*3760*/  FMNMX.FTZ R35, R116, R35, !PT ;  /* 0x0000002374237209 */ /* 0x000fc60007810000 */
[----:B------:R0:W-:Y:S01]  /*3770*/  MUFU.EX2 R13, R72 ;  /* 0x00000048000d7308 */ /* 0x0001e20000000800 */
[----:B------:R-:W-:-:S04]  /*3780*/  FMNMX.FTZ R35, R120, R35, !PT ;  /* 0x0000002378237209 */ /* 0x000fc80007810000 */
[----:B------:R-:W-:-:S03]  /*3790*/  FMNMX.FTZ R35, R122, R35, !PT ;  /* 0x000000237a237209 */ /* 0x000fc60007810000 */
[----:B------:R1:W-:Y:S01]  /*37a0*/  MUFU.EX2 R33, R37 ;  /* 0x0000002500217308 */ /* 0x0003e20000000800 */
[-CC-:B0-----:R-:W-:Y:S01]  /*37b0*/  FFMA.FTZ R72, R132, R3.reuse, -R53.reuse ;  /* 0x0000000384487223 */ /* 0x181fe20000010835 */
[----:B------:R-:W0:Y:S06]  /*37c0*/  SHFL.BFLY PT, R30, R35, 0x2, 0x1f ;  /* 0x0c401f00231e7f89 */ /* 0x000e2c00000e0000 */
[----:B------:R-:W-:Y:S01]  /*37d0*/  MUFU.EX2 R25, R25 ;  /* 0x0000001900197308 */ /* 0x000fe20000000800 */
[----:B-1----:R-:W-:-:S07]  /*37e0*/  FFMA.FTZ R37, R136, R3, -R53 ;  /* 0x0000000388257223 */ /* 0x002fce0000010835 */
[----:B------:R-:W-:Y:S08]  /*37f0*/  MUFU.EX2 R70, R70 ;  /* 0x0000004600467308 */ /* 0x000ff00000000800 */
[----:B------:R-:W-:Y:S01]  /*3800*/  MUFU.EX2 R60, R60 ;  /* 0x0000003c003c7308 */ /* 0x000fe20000000800 */
[----:B0-----:R-:W-:Y:S01]  /*3810*/  FMNMX.FTZ R27, R35, R30, !PT ;  /* 0x0000001e231b7209 */ /* 0x001fe20007810000 */
[-CC-:B------:R-:W-:Y:S01]  /*3820*/  FFMA.FTZ R30, R43, R3.reuse, -R53.reuse ;  /* 0x000000032b1e7223 */ /* 0x180fe20000010835 */
[-CC-:B------:R-:W-:Y:S01]  /*3830*/  FFMA.FTZ R35, R140, R3.reuse, -R53.reuse ;  /* 0x000000038c237223 */ /* 0x180fe20000010835 */
[----:B------:R-:W-:-:S02]  /*3840*/  FFMA.FTZ R43, R55, R3, -R53 ;  /* 0x00000003372b7223 */ /* 0x000fc40000010835 */
[----:B------:R-:W0:Y:S02]  /*3850*/  SHFL.BFLY PT, R110, R27, 0x1, 0x1f ;  /* 0x0c201f001b6e7f89 */ /* 0x000e2400000e0000 */
[----:B------:R-:W-:Y:S08]  /*3860*/  MUFU.EX2 R36, R36 ;  /* 0x0000002400247308 */ /* 0x000ff00000000800 */
[----:B------:R-:W-:Y:S08]  /*3870*/  MUFU.EX2 R23, R23 ;  /* 0x0000001700177308 */ /* 0x000ff00000000800 */
[----:B------:R-:W-:Y:S01]  /*3880*/  MUFU.EX2 R68, R68 ;  /* 0x0000004400447308 */ /* 0x000fe20000000800 */
[----:B0-----:R-:W-:Y:S01]  /*3890*/  FMNMX.FTZ R73, R27, R110, !PT ;  /* 0x0000006e1b497209 */ /* 0x001fe20007810000 */
[----:B------:R-:W-:-:S06]  /*38a0*/  FFMA.FTZ R110, R49, R3, -R53 ;  /* 0x00000003316e7223 */ /* 0x000fcc0000010835 */
[----:B------:R-:W-:Y:S01]  /*38b0*/  MUFU.EX2 R21, R128 ;  /* 0x0000008000157308 */ /* 0x000fe20000000800 */
[C---:B------:R-:W-:Y:S01]  /*38c0*/  FSETP.NEU.FTZ.AND P2, PT, R73.reuse, -INF , PT ;  /* 0xff8000004900780b */ /* 0x040fe20003f5d000 */
[----:B------:R-:W-:-:S05]  /*38d0*/  FMUL.FTZ R27, R73, R3 ;  /* 0x00000003491b7220 */ /* 0x000fca0000410000 */
[----:B------:R-:W-:Y:S01]  /*38e0*/  FSEL R27, R27, RZ, P2 ;  /* 0x000000ff1b1b7208 */ /* 0x000fe20001000000 */
[----:B------:R-:W-:Y:S01]  /*38f0*/  MUFU.EX2 R72, R72 ;  /* 0x0000004800487308 */ /* 0x000fe20000000800 */
[----:B------:R-:W-:Y:S01]  /*3900*/  ISETP.GE.AND P2, PT, R64, 0x91, PT ;  /* 0x000000914000780c */ /* 0x000fe20003f46270 */
[----:B------:R-:W-:Y:S02]  /*3910*/  IMAD.MOV.U32 R64, RZ, RZ, R71 ;  /* 0x000000ffff407224 */ /* 0x000fe400078e0047 */
[-CC-:B------:R-:W-:Y:S01]  /*3920*/  FFMA.FTZ R98, R98, R3.reuse, -R27.reuse ;  /* 0x0000000362627223 */ /* 0x180fe2000001081b */
[-CC-:B------:R-:W-:Y:S01]  /*3930*/  FFMA.FTZ R99, R99, R3.reuse, -R27.reuse ;  /* 0x0000000363637223 */ /* 0x180fe2000001081b */
[-CC-:B------:R-:W-:Y:S01]  /*3940*/  FFMA.FTZ R102, R102, R3.reuse, -R27.reuse ;  /* 0x0000000366667223 */ /* 0x180fe2000001081b */
[-CC-:B------:R-:W-:Y:S01]  /*3950*/  FFMA.FTZ R6, R6, R3.reuse, -R27.reuse ;  /* 0x0000000306067223 */ /* 0x180fe2000001081b */
[-CC-:B------:R-:W-:Y:S01]  /*3960*/  FFMA.FTZ R47, R90, R3.reuse, -R27.reuse ;  /* 0x000000035a2f7223 */ /* 0x180fe2000001081b */
[-CC-:B------:R-:W-:Y:S01]  /*3970*/  FFMA.FTZ R90, R8, R3.reuse, -R27.reuse ;  /* 0x00000003085a7223 */ /* 0x180fe2000001081b */
[----:B------:R-:W-:Y:S01]  /*3980*/  MUFU.EX2 R98, R98 ;  /* 0x0000006200627308 */ /* 0x000fe20000000800 */
[-CC-:B------:R-:W-:Y:S01]  /*3990*/  FFMA.FTZ R49, R94, R3.reuse, -R27.reuse ;  /* 0x000000035e317223 */ /* 0x180fe2000001081b */
[-CC-:B------:R-:W-:Y:S01]  /*39a0*/  FFMA.FTZ R94, R10, R3.reuse, -R27.reuse ;  /* 0x000000030a5e7223 */ /* 0x180fe2000001081b */
[-CC-:B------:R-:W-:Y:S01]  /*39b0*/  FFMA.FTZ R51, R82, R3.reuse, -R27.reuse ;  /* 0x0000000352337223 */ /* 0x180fe2000001081b */
[-CC-:B------:R-:W-:Y:S01]  /*39c0*/  FFMA.FTZ R82, R12, R3.reuse, -R27.reuse ;  /* 0x000000030c527223 */ /* 0x180fe2000001081b */
[-CC-:B------:R-:W-:Y:S01]  /*39d0*/  FFMA.FTZ R12, R86, R3.reuse, -R27.reuse ;  /* 0x00000003560c7223 */ /* 0x180fe2000001081b */
[-CC-:B------:R-:W-:Y:S01]  /*39e0*/  FFMA.FTZ R53, R14, R3.reuse, -R27.reuse ;  /* 0x000000030e357223 */ /* 0x180fe2000001081b */
[-CC-:B------:R-:W-:Y:S01]  /*39f0*/  FFMA.FTZ R14, R74, R3.reuse, -R27.reuse ;  /* 0x000000034a0e7223 */ /* 0x180fe2000001081b */
[----:B------:R-:W0:Y:S01]  /*3a00*/  MUFU.EX2 R99, R99 ;  /* 0x0000006300637308 */ /* 0x000e220000000800 */
[-CC-:B------:R-:W-:Y:S01]  /*3a10*/  FFMA.FTZ R55, R20, R3.reuse, -R27.reuse ;  /* 0x0000000314377223 */ /* 0x180fe2000001081b */
[-CC-:B------:R-:W-:Y:S01]  /*3a20*/  FFMA.FTZ R57, R78, R3.reuse, -R27.reuse ;  /* 0x000000034e397223 */ /* 0x180fe2000001081b */
[-CC-:B------:R-:W-:Y:S01]  /*3a30*/  FFMA.FTZ R66, R66, R3.reuse, -R27.reuse ;  /* 0x0000000342427223 */ /* 0x180fe2000001081b */
[-CC-:B------:R-:W-:Y:S01]  /*3a40*/  FFMA.FTZ R20, R58, R3.reuse, -R27.reuse ;  /* 0x000000033a147223 */ /* 0x180fe2000001081b */
[-CC-:B------:R-:W-:Y:S01]  /*3a50*/  FFMA.FTZ R59, R48, R3.reuse, -R27.reuse ;  /* 0x00000003303b7223 */ /* 0x180fe2000001081b */
[-CC-:B------:R-:W-:Y:S01]  /*3a60*/  FFMA.FTZ R61, R52, R3.reuse, -R27.reuse ;  /* 0x00000003343d7223 */ /* 0x180fe2000001081b */
[-CC-:B------:R-:W-:Y:S01]  /*3a70*/  FFMA.FTZ R48, R62, R3.reuse, -R27.reuse ;  /* 0x000000033e307223 */ /* 0x180fe2000001081b */
[----:B------:R-:W1:Y:S01]  /*3a80*/  MUFU.EX2 R102, R102 ;  /* 0x0000006600667308 */ /* 0x000e620000000800 */
[-CC-:B------:R-:W-:Y:S01]  /*3a90*/  FFMA.FTZ R50, R50, R3.reuse, -R27.reuse ;  /* 0x0000000332327223 */ /* 0x180fe2000001081b */
[-CC-:B------:R-:W-:Y:S01]  /*3aa0*/  FFMA.FTZ R63, R56, R3.reuse, -R27.reuse ;  /* 0x00000003383f7223 */ /* 0x180fe2000001081b */
[-CC-:B------:R-:W-:Y:S01]  /*3ab0*/  FFMA.FTZ R54, R54, R3.reuse, -R27.reuse ;  /* 0x0000000336367223 */ /* 0x180fe2000001081b */
[-CC-:B------:R-:W-:Y:S01]  /*3ac0*/  FFMA.FTZ R42, R42, R3.reuse, -R27.reuse ;  /* 0x000000032a2a7223 */ /* 0x180fe2000001081b */
[-CC-:B------:R-:W-:Y:S01]  /*3ad0*/  FFMA.FTZ R24, R24, R3.reuse, -R27.reuse ;  /* 0x0000000318187223 */ /* 0x180fe2000001081b */
[-CC-:B------:R-:W-:Y:S01]  /*3ae0*/  FFMA.FTZ R34, R34, R3.reuse, -R27.reuse ;  /* 0x0000000322227223 */ /* 0x180fe2000001081b */
[-C--:B------:R-:W-:Y:S01]  /*3af0*/  FFMA.FTZ R38, R38, R3.reuse, -R27 ;  /* 0x0000000326267223 */ /* 0x080fe2000001081b */
[----:B------:R2:W3:Y:S01]  /*3b00*/  MUFU.EX2 R65, R6 ;  /* 0x0000000600417308 */ /* 0x0004e20000000800 */
[----:B0-----:R-:W-:Y:S01]  /*3b10*/  FADD.FTZ R67, R98, R99 ;  /* 0x0000006362437221 */ /* 0x001fe20000010000 */
[-CC-:B------:R-:W-:Y:S01]  /*3b20*/  FFMA.FTZ R114, R114, R3.reuse, -R27.reuse ;  /* 0x0000000372727223 */ /* 0x180fe2000001081b */
[-CC-:B------:R-:W-:Y:S01]  /*3b30*/  FFMA.FTZ R52, R26, R3.reuse, -R27.reuse ;  /* 0x000000031a347223 */ /* 0x180fe2000001081b */
[-CC-:B------:R-:W-:Y:S01]  /*3b40*/  FFMA.FTZ R116, R116, R3.reuse, -R27.reuse ;  /* 0x0000000374747223 */ /* 0x180fe2000001081b */
[-CC-:B------:R-:W-:Y:S01]  /*3b50*/  FFMA.FTZ R120, R120, R3.reuse, -R27.reuse ;  /* 0x0000000378787223 */ /* 0x180fe2000001081b */
[-C--:B------:R-:W-:Y:S01]  /*3b60*/  FFMA.FTZ R122, R122, R3.reuse, -R27 ;  /* 0x000000037a7a7223 */ /* 0x080fe2000001081b */
[----:B------:R-:W-:Y:S01]  /*3b70*/  IMAD.MOV.U32 R62, RZ, RZ, R71 ;  /* 0x000000ffff3e7224 */ /* 0x000fe200078e0047 */
[----:B------:R-:W0:Y:S01]  /*3b80*/  MUFU.EX2 R47, R47 ;  /* 0x0000002f002f7308 */ /* 0x000e220000000800 */
[----:B--2---:R-:W-:Y:S01]  /*3b90*/  FADD.FTZ R6, R5, R76 ;  /* 0x0000004c05067221 */ /* 0x004fe20000010000 */
[----:B-1----:R-:W-:Y:S01]  /*3ba0*/  FADD.FTZ R8, R102, R67 ;  /* 0x0000004366087221 */ /* 0x002fe20000010000 */
[-CC-:B------:R-:W-:Y:S01]  /*3bb0*/  FFMA.FTZ R67, R32, R3.reuse, -R27.reuse ;  /* 0x0000000320437223 */ /* 0x180fe2000001081b */
[--C-:B------:R-:W-:Y:S01]  /*3bc0*/  FFMA.FTZ R32, R46, R3, -R27.reuse ;  /* 0x000000032e207223 */ /* 0x100fe2000001081b */
[----:B------:R-:W-:Y:S01]  /*3bd0*/  FADD.FTZ R69, R7, R6 ;  /* 0x0000000607457221 */ /* 0x000fe20000010000 */
[----:B------:R-:W-:Y:S01]  /*3be0*/  F2FP.F16.F32.PACK_AB R6, R96, R7 ;  /* 0x000000076006723e */ /* 0x000fe200000000ff */
[-C--:B------:R-:W-:Y:S01]  /*3bf0*/  FFMA.FTZ R46, R28, R3.reuse, -R27 ;  /* 0x000000031c2e7223 */ /* 0x080fe2000001081b */
[----:B------:R-:W1:Y:S01]  /*3c00*/  MUFU.EX2 R90, R90 ;  /* 0x0000005a005a7308 */ /* 0x000e620000000800 */
[----:B------:R-:W-:Y:S01]  /*3c10*/  FADD.FTZ R10, R96, R69 ;  /* 0x00000045600a7221 */ /* 0x000fe20000010000 */
[C---:B---3--:R-:W-:Y:S01]  /*3c20*/  FADD.FTZ R8, R65.reuse, R8 ;  /* 0x0000000841087221 */ /* 0x048fe20000010000 */
[----:B------:R-:W-:Y:S01]  /*3c30*/  F2FP.F16.F32.PACK_AB R7, R65, R102 ;  /* 0x000000664107723e */ /* 0x000fe200000000ff */
[----:B------:R-:W-:Y:S01]  /*3c40*/  FFMA.FTZ R65, R40, R3, -R27 ;  /* 0x0000000328417223 */ /* 0x000fe2000001081b */
[----:B------:R-:W-:Y:S01]  /*3c50*/  FADD.FTZ R69, R9, R10 ;  /* 0x0000000a09457221 */ /* 0x000fe20000010000 */
[----:B------:R-:W-:Y:S01]  /*3c60*/  F2FP.F16.F32.PACK_AB R5, R99, R98 ;  /* 0x000000626305723e */ /* 0x000fe200000000ff */
[----:B------:R-:W-:Y:S01]  /*3c70*/  IMAD.MOV.U32 R58, RZ, RZ, R71 ;  /* 0x000000ffff3a7224 */ /* 0x000fe200078e0047 */
[----:B------:R-:W2:Y:S01]  /*3c80*/  MUFU.EX2 R49, R49 ;  /* 0x0000003100317308 */ /* 0x000ea20000000800 */
[----:B0-----:R-:W-:Y:S01]  /*3c90*/  FADD.FTZ R75, R47, R8 ;  /* 0x000000082f4b7221 */ /* 0x001fe20000010000 */
[----:B------:R-:W-:Y:S01]  /*3ca0*/  FADD.FTZ R8, R88, R69 ;  /* 0x0000004558087221 */ /* 0x000fe20000010000 */
[----:B------:R0:W-:Y:S01]  /*3cb0*/  STSM.16.M88.4 [R2+0x24300], R4 ;  /* 0x0243000402007844 */ /* 0x0001e20000000200 */
[----:B------:R-:W-:-:S02]  /*3cc0*/  IMAD.MOV.U32 R56, RZ, RZ, R71 ;  /* 0x000000ffff387224 */ /* 0x000fc400078e0047 */
[----:B------:R-:W-:Y:S02]  /*3cd0*/  FADD.FTZ R69, R11, R8 ;  /* 0x000000080b457221 */ /* 0x000fe40000010000 */
[----:B------:R-:W3:Y:S01]  /*3ce0*/  MUFU.EX2 R94, R94 ;  /* 0x0000005e005e7308 */ /* 0x000ee20000000800 */
[----:B-1----:R-:W-:Y:S01]  /*3cf0*/  FADD.FTZ R10, R90, R75 ;  /* 0x0000004b5a0a7221 */ /* 0x002fe20000010000 */
[----:B------:R-:W-:-:S04]  /*3d00*/  FADD.FTZ R8, R44, R69 ;  /* 0x000000452c087221 */ /* 0x000fc80000010000 */
[----:B------:R-:W-:Y:S02]  /*3d10*/  FADD.FTZ R69, R29, R8 ;  /* 0x000000081d457221 */ /* 0x000fe40000010000 */
[----:B------:R-:W1:Y:S01]  /*3d20*/  MUFU.EX2 R51, R51 ;  /* 0x0000003300337308 */ /* 0x000e620000000800 */
[----:B--2---:R-:W-:Y:S01]  /*3d30*/  FADD.FTZ R75, R49, R10 ;  /* 0x0000000a314b7221 */ /* 0x004fe20000010000 */
[C---:B------:R-:W-:Y:S01]  /*3d40*/  FADD.FTZ R8, R80.reuse, R69 ;  /* 0x0000004550087221 */ /* 0x040fe20000010000 */
[----:B0-----:R-:W-:Y:S01]  /*3d50*/  F2FP.F16.F32.PACK_AB R4, R80, R29 ;  /* 0x0000001d5004723e */ /* 0x001fe200000000ff */
[----:B------:R-:W-:Y:S02]  /*3d60*/  IMAD.MOV.U32 R29, RZ, RZ, R71 ;  /* 0x000000ffff1d7224 */ /* 0x000fe400078e0047 */
[----:B------:R-:W-:Y:S02]  /*3d70*/  FADD.FTZ R69, R25, R8 ;  /* 0x0000000819457221 */ /* 0x000fe40000010000 */
[----:B------:R-:W0:Y:S01]  /*3d80*/  MUFU.EX2 R82, R82 ;  /* 0x0000005200527308 */ /* 0x000e220000000800 */
[----:B---3--:R-:W-:-:S07]  /*3d90*/  FADD.FTZ R10, R94, R75 ;  /* 0x0000004b5e0a7221 */ /* 0x008fce0000010000 */
[----:B------:R-:W2:Y:S01]  /*3da0*/  MUFU.EX2 R12, R12 ;  /* 0x0000000c000c7308 */ /* 0x000ea20000000800 */
[----:B-1----:R-:W-:Y:S01]  /*3db0*/  FADD.FTZ R75, R51, R10 ;  /* 0x0000000a334b7221 */ /* 0x002fe20000010000 */
[----:B------:R-:W-:-:S04]  /*3dc0*/  FADD.FTZ R10, R70, R69 ;  /* 0x00000045460a7221 */ /* 0x000fc80000010000 */
[----:B------:R-:W-:Y:S01]  /*3dd0*/  FADD.FTZ R69, R13, R10 ;  /* 0x0000000a0d457221 */ /* 0x000fe20000010000 */
[----:B------:R-:W-:Y:S01]  /*3de0*/  F2FP.F16.F32.PACK_AB R10, R44, R11 ;  /* 0x0000000b2c0a723e */ /* 0x000fe200000000ff */
[----:B------:R-:W1:Y:S01]  /*3df0*/  MUFU.EX2 R53, R53 ;  /* 0x0000003500357308 */ /* 0x000e620000000800 */
[----:B0-----:R-:W-:Y:S01]  /*3e00*/  FADD.FTZ R75, R82, R75 ;  /* 0x0000004b524b7221 */ /* 0x001fe20000010000 */
[----:B------:R-:W-:Y:S01]  /*3e10*/  F2FP.F16.F32.PACK_AB R11, R94, R49 ;  /* 0x000000315e0b723e */ /* 0x000fe200000000ff */
[--C-:B------:R-:W-:Y:S02]  /*3e20*/  IMAD.MOV.U32 R49, RZ, RZ, R71.reuse ;  /* 0x000000ffff317224 */ /* 0x100fe400078e0047 */
[----:B------:R-:W-:-:S03]  /*3e30*/  IMAD.MOV.U32 R44, RZ, RZ, R71 ;  /* 0x000000ffff2c7224 */ /* 0x000fc600078e0047 */
[----:B------:R-:W0:Y:S01]  /*3e40*/  MUFU.EX2 R14, R14 ;  /* 0x0000000e000e7308 */ /* 0x000e220000000800 */
[----:B--2---:R-:W-:-:S07]  /*3e50*/  FADD.FTZ R8, R12, R75 ;  /* 0x0000004b0c087221 */ /* 0x004fce0000010000 */
[----:B------:R-:W2:Y:S01]  /*3e60*/  MUFU.EX2 R55, R55 ;  /* 0x0000003700377308 */ /* 0x000ea20000000800 */
[----:B-1----:R-:W-:Y:S01]  /*3e70*/  FADD.FTZ R27, R53, R8 ;  /* 0x00000008351b7221 */ /* 0x002fe20000010000 */
[----:B------:R-:W-:Y:S02]  /*3e80*/  F2FP.F16.F32.PACK_AB R8, R88, R9 ;  /* 0x000000095808723e */ /* 0x000fe400000000ff */
[----:B------:R-:W-:-:S04]  /*3e90*/  F2FP.F16.F32.PACK_AB R9, R90, R47 ;  /* 0x0000002f5a09723e */ /* 0x000fc800000000ff */
[----:B------:R-:W1:Y:S01]  /*3ea0*/  MUFU.EX2 R57, R57 ;  /* 0x0000003900397308 */ /* 0x000e620000000800 */
[----:B0-----:R-:W-:Y:S01]  /*3eb0*/  FADD.FTZ R26, R14, R27 ;  /* 0x0000001b0e1a7221 */ /* 0x001fe20000010000 */
[----:B------:R-:W-:Y:S06]  /*3ec0*/  STSM.16.M88.4 [R2+0x25b00], R8 ;  /* 0x025b000802007844 */ /* 0x000fec0000000200 */
[----:B------:R-:W0:Y:S01]  /*3ed0*/  MUFU.EX2 R66, R66 ;  /* 0x0000004200427308 */ /* 0x000e220000000800 */
[----:B--2---:R-:W-:-:S07]  /*3ee0*/  FADD.FTZ R26, R55, R26 ;  /* 0x0000001a371a7221 */ /* 0x004fce0000010000 */
[----:B------:R-:W2:Y:S01]  /*3ef0*/  MUFU.EX2 R20, R20 ;  /* 0x0000001400147308 */ /* 0x000ea20000000800 */
[----:B-1----:R-:W-:-:S07]  /*3f00*/  FADD.FTZ R7, R57, R26 ;  /* 0x0000001a39077221 */ /* 0x002fce0000010000 */
[----:B------:R1:W-:Y:S01]  /*3f10*/  MUFU.EX2 R28, R42 ;  /* 0x0000002a001c7308 */ /* 0x0003e20000000800 */
[----:B0-----:R-:W-:-:S07]  /*3f20*/  FADD.FTZ R7, R66, R7 ;  /* 0x0000000742077221 */ /* 0x001fce0000010000 */
[----:B------:R-:W0:Y:S01]  /*3f30*/  MUFU.EX2 R59, R59 ;  /* 0x0000003b003b7308 */ /* 0x000e220000000800 */
[----:B-1----:R-:W-:Y:S01]  /*3f40*/  FADD.FTZ R42, R60, R69 ;  /* 0x000000453c2a7221 */ /* 0x002fe20000010000 */
[----:B------:R-:W-:-:S03]  /*3f50*/  IMAD.MOV.U32 R69, RZ, RZ, R71 ;  /* 0x000000ffff457224 */ /* 0x000fc600078e0047 */
[----:B------:R-:W-:Y:S01]  /*3f60*/  FADD.FTZ R5, R15, R42 ;  /* 0x0000002a0f057221 */ /* 0x000fe20000010000 */
[----:B------:R-:W-:Y:S02]  /*3f70*/  IMAD.MOV.U32 R42, RZ, RZ, R71 ;  /* 0x000000ffff2a7224 */ /* 0x000fe400078e0047 */
[----:B------:R-:W1:Y:S01]  /*3f80*/  MUFU.EX2 R48, R48 ;  /* 0x0000003000307308 */ /* 0x000e620000000800 */
[----:B------:R-:W-:Y:S01]  /*3f90*/  FADD.FTZ R6, R36, R5 ;  /* 0x0000000524067221 */ /* 0x000fe20000010000 */
[----:B------:R-:W-:Y:S01]  /*3fa0*/  F2FP.F16.F32.PACK_AB R5, R82, R51 ;  /* 0x000000335205723e */ /* 0x000fe200000000ff */
[--C-:B------:R-:W-:Y:S02]  /*3fb0*/  IMAD.MOV.U32 R51, RZ, RZ, R71.reuse ;  /* 0x000000ffff337224 */ /* 0x100fe400078e0047 */
[----:B------:R-:W-:Y:S01]  /*3fc0*/  FADD.FTZ R27, R23, R6 ;  /* 0x00000006171b7221 */ /* 0x000fe20000010000 */
[----:B------:R-:W-:Y:S01]  /*3fd0*/  F2FP.F16.F32.PACK_AB R6, R70, R25 ;  /* 0x000000194606723e */ /* 0x000fe200000000ff */
[----:B------:R-:W-:Y:S01]  /*3fe0*/  IMAD.MOV.U32 R70, RZ, RZ, R71 ;  /* 0x000000ffff467224 */ /* 0x000fe200078e0047 */
[----:B------:R-:W3:Y:S01]  /*3ff0*/  MUFU.EX2 R61, R61 ;  /* 0x0000003d003d7308 */ /* 0x000ee20000000800 */
[----:B------:R-:W-:-:S04]  /*4000*/  FADD.FTZ R26, R68, R27 ;  /* 0x0000001b441a7221 */ /* 0x000fc80000010000 */
[----:B------:R-:W-:-:S03]  /*4010*/  FADD.FTZ R27, R21, R26 ;  /* 0x0000001a151b7221 */ /* 0x000fc60000010000 */
[----:B------:R-:W4:Y:S01]  /*4020*/  MUFU.EX2 R50, R50 ;  /* 0x0000003200327308 */ /* 0x000f220000000800 */
[----:B------:R-:W-:-:S04]  /*4030*/  FADD.FTZ R26, R72, R27 ;  /* 0x0000001b481a7221 */ /* 0x000fc80000010000 */
[----:B------:R-:W-:-:S03]  /*4040*/  FADD.FTZ R27, R33, R26 ;  /* 0x0000001a211b7221 */ /* 0x000fc60000010000 */
[----:B------:R2:W-:Y:S08]  /*4050*/  MUFU.EX2 R47, R24 ;  /* 0x00000018002f7308 */ /* 0x0005f00000000800 */
[----:B------:R-:W5:Y:S01]  /*4060*/  MUFU.EX2 R108, R108 ;  /* 0x0000006c006c7308 */ /* 0x000f620000000800 */
[----:B--2---:R-:W-:Y:S01]  /*4070*/  FADD.FTZ R24, R20, R7 ;  /* 0x0000000714187221 */ /* 0x004fe20000010000 */
[----:B------:R-:W-:Y:S01]  /*4080*/  F2FP.F16.F32.PACK_AB R7, R53, R12 ;  /* 0x0000000c3507723e */ /* 0x000fe200000000ff */
[----:B------:R-:W-:Y:S01]  /*4090*/  IMAD.MOV.U32 R53, RZ, RZ, R71 ;  /* 0x000000ffff357224 */ /* 0x000fe200078e0047 */
[----:B------:R-:W-:Y:S01]  /*40a0*/  F2FP.F16.F32.PACK_AB R12, R60, R13 ;  /* 0x0000000d3c0c723e */ /* 0x000fe200000000ff */
[----:B0-----:R-:W-:Y:S01]  /*40b0*/  FADD.FTZ R25, R59, R24 ;  /* 0x000000183b197221 */ /* 0x001fe20000010000 */
[----:B------:R-:W-:Y:S01]  /*40c0*/  F2FP.F16.F32.PACK_AB R13, R55, R14 ;  /* 0x0000000e370d723e */ /* 0x000fe200000000ff */
[----:B------:R0:W-:Y:S01]  /*40d0*/  STSM.16.M88.4 [R2+0x27300], R4 ;  /* 0x0273000402007844 */ /* 0x0001e20000000200 */
[----:B------:R-:W2:Y:S01]  /*40e0*/  MUFU.EX2 R63, R63 ;  /* 0x0000003f003f7308 */ /* 0x000ea20000000800 */
[----:B-1----:R-:W-:Y:S01]  /*40f0*/  FADD.FTZ R24, R48, R25 ;  /* 0x0000001930187221 */ /* 0x002fe20000010000 */
[----:B------:R-:W-:Y:S01]  /*4100*/  F2FP.F16.F32.PACK_AB R14, R36, R15 ;  /* 0x0000000f240e723e */ /* 0x000fe200000000ff */
[--C-:B------:R-:W-:Y:S01]  /*4110*/  IMAD.MOV.U32 R60, RZ, RZ, R71.reuse ;  /* 0x000000ffff3c7224 */ /* 0x100fe200078e0047 */
[----:B------:R-:W-:Y:S01]  /*4120*/  F2FP.F16.F32.PACK_AB R15, R66, R57 ;  /* 0x00000039420f723e */ /* 0x000fe200000000ff */
[----:B---3--:R-:W-:Y:S01]  /*4130*/  FADD.FTZ R25, R61, R24 ;  /* 0x000000183d197221 */ /* 0x008fe20000010000 */
[----:B------:R-:W-:-:S02]  /*4140*/  IMAD.MOV.U32 R66, RZ, RZ, R71 ;  /* 0x000000ffff427224 */ /* 0x000fc400078e0047 */
[----:B------:R-:W1:Y:S01]  /*4150*/  MUFU.EX2 R41, R41 ;  /* 0x0000002900297308 */ /* 0x000e620000000800 */
[----:B----4-:R-:W-:Y:S01]  /*4160*/  FADD.FTZ R24, R50, R25 ;  /* 0x0000001932187221 */ /* 0x010fe20000010000 */
[C---:B-----5:R-:W-:Y:S01]  /*4170*/  FADD.FTZ R26, R108.reuse, R27 ;  /* 0x0000001b6c1a7221 */ /* 0x060fe20000010000 */
[----:B------:R-:W-:Y:S01]  /*4180*/  STSM.16.M88.4 [R2+0x28b00], R12 ;  /* 0x028b000c02007844 */ /* 0x000fe20000000200 */
[--C-:B------:R-:W-:Y:S02]  /*4190*/  IMAD.MOV.U32 R57, RZ, RZ, R71.reuse ;  /* 0x000000ffff397224 */ /* 0x100fe400078e0047 */
[--C-:B------:R-:W-:Y:S01]  /*41a0*/  IMAD.MOV.U32 R55, RZ, RZ, R71.reuse ;  /* 0x000000ffff377224 */ /* 0x100fe200078e0047 */
[----:B0-----:R-:W-:Y:S01]  /*41b0*/  F2FP.F16.F32.PACK_AB R4, R108, R33 ;  /* 0x000000216c04723e */ /* 0x001fe200000000ff */
[----:B------:R0:W3:Y:S01]  /*41c0*/  MUFU.EX2 R40, R54 ;  /* 0x0000003600287308 */ /* 0x0000e20000000800 */
[----:B--2---:R-:W-:Y:S01]  /*41d0*/  FADD.FTZ R25, R63, R24 ;  /* 0x000000183f197221 */ /* 0x004fe20000010000 */
[----:B------:R-:W-:Y:S01]  /*41e0*/  F2FP.F16.F32.PACK_AB R24, R68, R23 ;  /* 0x000000174418723e */ /* 0x000fe200000000ff */
[----:B------:R-:W-:-:S02]  /*41f0*/  IMAD.MOV.U32 R68, RZ, RZ, R71 ;  /* 0x000000ffff447224 */ /* 0x000fc400078e0047 */
[----:B------:R-:W-:-:S03]  /*4200*/  IMAD.MOV.U32 R33, RZ, RZ, R71 ;  /* 0x000000ffff217224 */ /* 0x000fc600078e0047 */
[----:B------:R-:W2:Y:S01]  /*4210*/  MUFU.EX2 R106, R106 ;  /* 0x0000006a006a7308 */ /* 0x000ea20000000800 */
[----:B-1----:R-:W-:Y:S01]  /*4220*/  FADD.FTZ R27, R41, R26 ;  /* 0x0000001a291b7221 */ /* 0x002fe20000010000 */
[----:B------:R-:W-:Y:S01]  /*4230*/  F2FP.F16.F32.PACK_AB R26, R72, R21 ;  /* 0x00000015481a723e */ /* 0x000fe200000000ff */
[----:B0-----:R-:W-:-:S05]  /*4240*/  IMAD.MOV.U32 R54, RZ, RZ, R71 ;  /* 0x000000ffff367224 */ /* 0x001fca00078e0047 */
[----:B------:R-:W0:Y:S01]  /*4250*/  MUFU.EX2 R65, R65 ;  /* 0x0000004100417308 */ /* 0x000e220000000800 */
[----:B---3--:R-:W-:Y:S01]  /*4260*/  FADD.FTZ R36, R40, R25 ;  /* 0x0000001928247221 */ /* 0x008fe20000010000 */
[----:B------:R-:W-:Y:S01]  /*4270*/  F2FP.F16.F32.PACK_AB R25, R59, R20 ;  /* 0x000000143b19723e */ /* 0x000fe200000000ff */
[----:B------:R-:W-:-:S05]  /*4280*/  IMAD.MOV.U32 R59, RZ, RZ, R71 ;  /* 0x000000ffff3b7224 */ /* 0x000fca00078e0047 */
[----:B------:R-:W1:Y:S01]  /*4290*/  MUFU.EX2 R39, R39 ;  /* 0x0000002700277308 */ /* 0x000e620000000800 */
[----:B--2---:R-:W-:Y:S01]  /*42a0*/  FADD.FTZ R8, R106, R27 ;  /* 0x0000001b6a087221 */ /* 0x004fe20000010000 */
[----:B------:R-:W-:Y:S01]  /*42b0*/  F2FP.F16.F32.PACK_AB R27, R61, R48 ;  /* 0x000000303d1b723e */ /* 0x000fe200000000ff */
[--C-:B------:R-:W-:Y:S02]  /*42c0*/  IMAD.MOV.U32 R61, RZ, RZ, R71.reuse ;  /* 0x000000ffff3d7224 */ /* 0x100fe400078e0047 */
[--C-:B------:R-:W-:Y:S02]  /*42d0*/  IMAD.MOV.U32 R48, RZ, RZ, R71.reuse ;  /* 0x000000ffff307224 */ /* 0x100fe400078e0047 */
[----:B------:R2:W-:Y:S01]  /*42e0*/  STSM.16.M88.4 [R2+0x2a300], R24 ;  /* 0x02a3001802007844 */ /* 0x0005e20000000200 */
[----:B------:R-:W3:Y:S01]  /*42f0*/  MUFU.EX2 R92, R92 ;  /* 0x0000005c005c7308 */ /* 0x000ee20000000800 */
[----:B0-----:R-:W-:Y:S01]  /*4300*/  FADD.FTZ R5, R65, R36 ;  /* 0x0000002441057221 */ /* 0x001fe20000010000 */
[----:B------:R-:W-:-:S03]  /*4310*/  IMAD.MOV.U32 R36, RZ, RZ, R71 ;  /* 0x000000ffff247224 */ /* 0x000fc600078e0047 */
[----:B------:R-:W-:Y:S01]  /*4320*/  FADD.FTZ R6, R28, R5 ;  /* 0x000000051c067221 */ /* 0x000fe20000010000 */
[----:B------:R-:W-:Y:S01]  /*4330*/  F2FP.F16.F32.PACK_AB R5, R63, R50 ;  /* 0x000000323f05723e */ /* 0x000fe200000000ff */
[--C-:B------:R-:W-:Y:S01]  /*4340*/  IMAD.MOV.U32 R63, RZ, RZ, R71.reuse ;  /* 0x000000ffff3f7224 */ /* 0x100fe200078e0047 */
[----:B------:R-:W0:Y:S01]  /*4350*/  MUFU.EX2 R67, R67 ;  /* 0x0000004300437308 */ /* 0x000e220000000800 */
[----:B-1----:R-:W-:Y:S01]  /*4360*/  FADD.FTZ R7, R39, R8 ;  /* 0x0000000827077221 */ /* 0x002fe20000010000 */
[--C-:B------:R-:W-:Y:S02]  /*4370*/  IMAD.MOV.U32 R50, RZ, RZ, R71.reuse ;  /* 0x000000ffff327224 */ /* 0x100fe400078e0047 */
[----:B--2---:R-:W-:-:S04]  /*4380*/  IMAD.MOV.U32 R27, RZ, RZ, R71 ;  /* 0x000000ffff1b7224 */ /* 0x004fc800078e0047 */
[----:B------:R-:W1:Y:S01]  /*4390*/  MUFU.EX2 R37, R37 ;  /* 0x0000002500257308 */ /* 0x000e620000000800 */
[----:B---3--:R-:W-:Y:S01]  /*43a0*/  FADD.FTZ R8, R92, R7 ;  /* 0x000000075c087221 */ /* 0x008fe20000010000 */
[--C-:B------:R-:W-:Y:S02]  /*43b0*/  IMAD.MOV.U32 R26, RZ, RZ, R71.reuse ;  /* 0x000000ffff1a7224 */ /* 0x100fe400078e0047 */
[--C-:B------:R-:W-:Y:S02]  /*43c0*/  IMAD.MOV.U32 R25, RZ, RZ, R71.reuse ;  /* 0x000000ffff197224 */ /* 0x100fe400078e0047 */
[--C-:B------:R-:W-:Y:S02]  /*43d0*/  IMAD.MOV.U32 R24, RZ, RZ, R71.reuse ;  /* 0x000000ffff187224 */ /* 0x100fe400078e0047 */
[----:B------:R-:W2:Y:S01]  /*43e0*/  MUFU.EX2 R32, R32 ;  /* 0x0000002000207308 */ /* 0x000ea20000000800 */
[----:B0-----:R-:W-:Y:S01]  /*43f0*/  FADD.FTZ R7, R67, R6 ;  /* 0x0000000643077221 */ /* 0x001fe20000010000 */
[----:B------:R-:W-:Y:S01]  /*4400*/  F2FP.F16.F32.PACK_AB R6, R106, R41 ;  /* 0x000000296a06723e */ /* 0x000fe200000000ff */
[----:B------:R-:W-:-:S05]  /*4410*/  IMAD.MOV.U32 R41, RZ, RZ, R71 ;  /* 0x000000ffff297224 */ /* 0x000fca00078e0047 */
[----:B------:R-:W0:Y:S01]  /*4420*/  MUFU.EX2 R100, R100 ;  /* 0x0000006400647308 */ /* 0x000e220000000800 */
[----:B-1----:R-:W-:-:S07]  /*4430*/  FADD.FTZ R9, R37, R8 ;  /* 0x0000000825097221 */ /* 0x002fce0000010000 */
[----:B------:R-:W1:Y:S01]  /*4440*/  MUFU.EX2 R35, R35 ;  /* 0x0000002300237308 */ /* 0x000e620000000800 */
[----:B--2---:R-:W-:Y:S01]  /*4450*/  FADD.FTZ R8, R32, R7 ;  /* 0x0000000720087221 */ /* 0x004fe20000010000 */
[----:B------:R-:W-:Y:S01]  /*4460*/  F2FP.F16.F32.PACK_AB R7, R65, R40 ;  /* 0x000000284107723e */ /* 0x000fe200000000ff */
[--C-:B------:R-:W-:Y:S02]  /*4470*/  IMAD.MOV.U32 R65, RZ, RZ, R71.reuse ;  /* 0x000000ffff417224 */ /* 0x100fe400078e0047 */
[----:B------:R-:W-:Y:S02]  /*4480*/  IMAD.MOV.U32 R40, RZ, RZ, R71 ;  /* 0x000000ffff287224 */ /* 0x000fe400078e0047 */
[----:B------:R2:W-:Y:S01]  /*4490*/  STSM.16.M88.4 [R2+0x2bb00], R4 ;  /* 0x02bb000402007844 */ /* 0x0005e20000000200 */
[----:B------:R-:W3:Y:S01]  /*44a0*/  MUFU.EX2 R34, R34 ;  /* 0x0000002200227308 */ /* 0x000ee20000000800 */
[----:B0-----:R-:W-:Y:S01]  /*44b0*/  FADD.FTZ R10, R100, R9 ;  /* 0x00000009640a7221 */ /* 0x001fe20000010000 */
[----:B------:R-:W-:Y:S01]  /*44c0*/  FADD.FTZ R9, R47, R8 ;  /* 0x000000082f097221 */ /* 0x000fe20000010000 */
[----:B------:R-:W-:Y:S01]  /*44d0*/  F2FP.F16.F32.PACK_AB R8, R92, R39 ;  /* 0x000000275c08723e */ /* 0x000fe200000000ff */
[----:B------:R-:W-:-:S04]  /*44e0*/  IMAD.MOV.U32 R39, RZ, RZ, R71 ;  /* 0x000000ffff277224 */ /* 0x000fc800078e0047 */
[----:B------:R-:W0:Y:S01]  /*44f0*/  MUFU.EX2 R104, R104 ;  /* 0x0000006800687308 */ /* 0x000e220000000800 */
[----:B-1----:R-:W-:-:S07]  /*4500*/  FADD.FTZ R11, R35, R10 ;  /* 0x0000000a230b7221 */ /* 0x002fce0000010000 */
[----:B------:R1:W4:Y:S01]  /*4510*/  MUFU.EX2 R105, R46 ;  /* 0x0000002e00697308 */ /* 0x0003220000000800 */
[----:B---3--:R-:W-:Y:S01]  /*4520*/  FADD.FTZ R10, R34, R9 ;  /* 0x00000009220a7221 */ /* 0x008fe20000010000 */
[----:B------:R-:W-:Y:S01]  /*4530*/  F2FP.F16.F32.PACK_AB R9, R67, R28 ;  /* 0x0000001c4309723e */ /* 0x000fe200000000ff */
[--C-:B------:R-:W-:Y:S02]  /*4540*/  IMAD.MOV.U32 R67, RZ, RZ, R71.reuse ;  /* 0x000000ffff437224 */ /* 0x100fe400078e0047 */
[----:B------:R-:W-:-:S03]  /*4550*/  IMAD.MOV.U32 R28, RZ, RZ, R71 ;  /* 0x000000ffff1c7224 */ /* 0x000fc600078e0047 */
[----:B------:R-:W3:Y:S01]  /*4560*/  MUFU.EX2 R31, R31 ;  /* 0x0000001f001f7308 */ /* 0x000ee20000000800 */
[C---:B0-----:R-:W-:Y:S01]  /*4570*/  FADD.FTZ R12, R104.reuse, R11 ;  /* 0x0000000b680c7221 */ /* 0x041fe20000010000 */
[----:B------:R-:W-:Y:S01]  /*4580*/  F2FP.F16.F32.PACK_AB R104, R104, R35 ;  /* 0x000000236868723e */ /* 0x000fe200000000ff */
[--C-:B-1----:R-:W-:Y:S02]  /*4590*/  IMAD.MOV.U32 R46, RZ, RZ, R71.reuse ;  /* 0x000000ffff2e7224 */ /* 0x102fe400078e0047 */
[----:B------:R-:W-:-:S03]  /*45a0*/  IMAD.MOV.U32 R35, RZ, RZ, R71 ;  /* 0x000000ffff237224 */ /* 0x000fc600078e0047 */
[----:B------:R-:W0:Y:S01]  /*45b0*/  MUFU.EX2 R38, R38 ;  /* 0x0000002600267308 */ /* 0x000e220000000800 */
[C---:B----4-:R-:W-:Y:S01]  /*45c0*/  FADD.FTZ R11, R105.reuse, R10 ;  /* 0x0000000a690b7221 */ /* 0x050fe20000010000 */
[----:B------:R-:W-:Y:S01]  /*45d0*/  F2FP.F16.F32.PACK_AB R10, R100, R37 ;  /* 0x00000025640a723e */ /* 0x000fe200000000ff */
[--C-:B------:R-:W-:Y:S01]  /*45e0*/  IMAD.MOV.U32 R37, RZ, RZ, R71.reuse ;  /* 0x000000ffff257224 */ /* 0x100fe200078e0047 */
[----:B------:R-:W-:Y:S01]  /*45f0*/  F2FP.F16.F32.PACK_AB R105, R105, R34 ;  /* 0x000000226969723e */ /* 0x000fe200000000ff */
[----:B------:R-:W-:-:S03]  /*4600*/  IMAD.MOV.U32 R34, RZ, RZ, R71 ;  /* 0x000000ffff227224 */ /* 0x000fc600078e0047 */
[----:B------:R-:W2:Y:S01]  /*4610*/  MUFU.EX2 R107, R114 ;  /* 0x00000072006b7308 */ /* 0x000ea20000000800 */
[----:B---3--:R-:W-:-:S07]  /*4620*/  FADD.FTZ R15, R31, R12 ;  /* 0x0000000c1f0f7221 */ /* 0x008fce0000010000 */
[----:B------:R-:W1:Y:S01]  /*4630*/  MUFU.EX2 R84, R84 ;  /* 0x0000005400547308 */ /* 0x000e620000000800 */
[----:B0-----:R-:W-:Y:S01]  /*4640*/  FADD.FTZ R12, R38, R11 ;  /* 0x0000000b260c7221 */ /* 0x001fe20000010000 */
[----:B------:R-:W-:Y:S01]  /*4650*/  F2FP.F16.F32.PACK_AB R11, R47, R32 ;  /* 0x000000202f0b723e */ /* 0x000fe200000000ff */
[--C-:B------:R-:W-:Y:S02]  /*4660*/  IMAD.MOV.U32 R47, RZ, RZ, R71.reuse ;  /* 0x000000ffff2f7224 */ /* 0x100fe400078e0047 */
[--C-:B------:R-:W-:Y:S02]  /*4670*/  IMAD.MOV.U32 R32, RZ, RZ, R71.reuse ;  /* 0x000000ffff207224 */ /* 0x100fe400078e0047 */
[----:B------:R0:W-:Y:S01]  /*4680*/  STSM.16.M88.4 [R2+0x2d300], R8 ;  /* 0x02d3000802007844 */ /* 0x0001e20000000200 */
[----:B------:R-:W3:Y:S01]  /*4690*/  MUFU.EX2 R52, R52 ;  /* 0x0000003400347308 */ /* 0x000ee20000000800 */
[C---:B--2---:R-:W-:Y:S01]  /*46a0*/  FADD.FTZ R5, R107.reuse, R12 ;  /* 0x0000000c6b057221 */ /* 0x044fe20000010000 */
[----:B------:R-:W-:Y:S01]  /*46b0*/  F2FP.F16.F32.PACK_AB R107, R107, R38 ;  /* 0x000000266b6b723e */ /* 0x000fe200000000ff */
[----:B------:R-:W-:-:S05]  /*46c0*/  IMAD.MOV.U32 R38, RZ, RZ, R71 ;  /* 0x000000ffff267224 */ /* 0x000fca00078e0047 */
[----:B------:R-:W2:Y:S01]  /*46d0*/  MUFU.EX2 R30, R30 ;  /* 0x0000001e001e7308 */ /* 0x000ea20000000800 */
[C---:B-1----:R-:W-:Y:S01]  /*46e0*/  FADD.FTZ R15, R84.reuse, R15 ;  /* 0x0000000f540f7221 */ /* 0x042fe20000010000 */
[----:B------:R-:W-:Y:S01]  /*46f0*/  F2FP.F16.F32.PACK_AB R106, R84, R31 ;  /* 0x0000001f546a723e */ /* 0x000fe200000000ff */
[----:B------:R-:W-:-:S04]  /*4700*/  IMAD.MOV.U32 R31, RZ, RZ, R71 ;  /* 0x000000ffff1f7224 */ /* 0x000fc800078e0047 */
[----:B------:R0:W-:Y:S01]  /*4710*/  STSM.16.M88.4 [R2+0x2eb00], R104 ;  /* 0x02eb006802007844 */ /* 0x0001e20000000200 */
[----:B------:R-:W1:Y:S01]  /*4720*/  MUFU.EX2 R13, R116 ;  /* 0x00000074000d7308 */ /* 0x000e620000000800 */
[----:B---3--:R-:W-:-:S07]  /*4730*/  FADD.FTZ R6, R52, R5 ;  /* 0x0000000534067221 */ /* 0x008fce0000010000 */
[----:B------:R-:W3:Y:S01]  /*4740*/  MUFU.EX2 R43, R43 ;  /* 0x0000002b002b7308 */ /* 0x000ee20000000800 */
[----:B--2---:R-:W-:-:S07]  /*4750*/  FADD.FTZ R4, R30, R15 ;  /* 0x0000000f1e047221 */ /* 0x004fce0000010000 */
[----:B------:R-:W2:Y:S01]  /*4760*/  MUFU.EX2 R45, R45 ;  /* 0x0000002d002d7308 */ /* 0x000ea20000000800 */
[C---:B-1----:R-:W-:Y:S01]  /*4770*/  FADD.FTZ R5, R13.reuse, R6 ;  /* 0x000000060d057221 */ /* 0x042fe20000010000 */
[----:B------:R-:W-:Y:S01]  /*4780*/  F2FP.F16.F32.PACK_AB R13, R13, R52 ;  /* 0x000000340d0d723e */ /* 0x000fe200000000ff */
[----:B------:R-:W-:-:S05]  /*4790*/  IMAD.MOV.U32 R52, RZ, RZ, R71 ;  /* 0x000000ffff347224 */ /* 0x000fca00078e0047 */
[----:B------:R-:W1:Y:S01]  /*47a0*/  MUFU.EX2 R110, R110 ;  /* 0x0000006e006e7308 */ /* 0x000e620000000800 */
[C---:B---3--:R-:W-:Y:S01]  /*47b0*/  F2FP.F16.F32.PACK_AB R12, R43.reuse, R30 ;  /* 0x0000001e2b0c723e */ /* 0x048fe200000000ff */
[----:B------:R-:W-:Y:S01]  /*47c0*/  FADD.FTZ R4, R43, R4 ;  /* 0x000000042b047221 */ /* 0x000fe20000010000 */
[--C-:B------:R-:W-:Y:S02]  /*47d0*/  IMAD.MOV.U32 R43, RZ, RZ, R71.reuse ;  /* 0x000000ffff2b7224 */ /* 0x100fe400078e0047 */
[----:B------:R-:W-:-:S03]  /*47e0*/  IMAD.MOV.U32 R30, RZ, RZ, R71 ;  /* 0x000000ffff1e7224 */ /* 0x000fc600078e0047 */
[----:B------:R-:W3:Y:S01]  /*47f0*/  MUFU.EX2 R120, R120 ;  /* 0x0000007800787308 */ /* 0x000ee20000000800 */
[----:B--2---:R-:W-:-:S07]  /*4800*/  FADD.FTZ R7, R45, R4 ;  /* 0x000000042d077221 */ /* 0x004fce0000010000 */
[----:B------:R-:W2:Y:S01]  /*4810*/  MUFU.EX2 R21, R122 ;  /* 0x0000007a00157308 */ /* 0x000ea20000000800 */
[C---:B-1----:R-:W-:Y:S01]  /*4820*/  F2FP.F16.F32.PACK_AB R14, R110.reuse, R45 ;  /* 0x0000002d6e0e723e */ /* 0x042fe200000000ff */
[----:B------:R-:W-:Y:S01]  /*4830*/  FADD.FTZ R7, R110, R7 ;  /* 0x000000076e077221 */ /* 0x000fe20000010000 */
[----:B------:R-:W-:Y:S02]  /*4840*/  IMAD.MOV.U32 R45, RZ, RZ, R71 ;  /* 0x000000ffff2d7224 */ /* 0x000fe400078e0047 */
[----:B---3--:R-:W-:Y:S01]  /*4850*/  FADD.FTZ R6, R120, R5 ;  /* 0x0000000578067221 */ /* 0x008fe20000010000 */
[----:B--2---:R-:W-:-:S03]  /*4860*/  F2FP.F16.F32.PACK_AB R15, R21, R120 ;  /* 0x00000078150f723e */ /* 0x004fc600000000ff */
[----:B------:R-:W-:Y:S02]  /*4870*/  FADD.FTZ R6, R21, R6 ;  /* 0x0000000615067221 */ /* 0x000fe40000010000 */
[----:B------:R0:W-:Y:S01]  /*4880*/  STSM.16.M88.4 [R2+0x30300], R12 ;  /* 0x0303000c02007844 */ /* 0x0001e20000000200 */
[----:B------:R1:W-:Y:S06]  /*4890*/  MEMBAR.ALL.CTA ;  /* 0x0000000000007992 */ /* 0x0003ec0000008000 */
[----:B-1----:R-:W1:Y:S02]  /*48a0*/  FENCE.VIEW.ASYNC.S ;  /* 0x00000000000073c6 */ /* 0x002e640000000000 */
[----:B-1----:R-:W-:Y:S01]  /*48b0*/  NOP ;  /* 0x0000000000007918 */ /* 0x002fe20000000000 */
[----:B------:R-:W-:Y:S05]  /*48c0*/  @!P2 BRA `(.L_x_15) ;  /* 0x00000038002ca947 */ /* 0x000fea0003800000 */
[----:B------:R-:W-:Y:S01]  /*48d0*/  VIADD R4, R22, 0xfffffffe ;  /* 0xfffffffe16047836 */ /* 0x000fe20000000000 */
[----:B------:R-:W-:Y:S01]  /*48e0*/  CS2R R70, SRZ ;  /* 0x0000000000467805 */ /* 0x000fe2000001ff00 */
[----:B0-----:R-:W-:Y:S01]  /*48f0*/  IMAD.MOV.U32 R8, RZ, RZ, R73 ;  /* 0x000000ffff087224 */ /* 0x001fe200078e0049 */
[----:B------:R-:W-:Y:S01]  /*4900*/  CS2R R68, SRZ ;  /* 0x0000000000447805 */ /* 0x000fe2000001ff00 */
[----:B------:R-:W-:Y:S01]  /*4910*/  IMAD.MOV.U32 R5, RZ, RZ, R0 ;  /* 0x000000ffff057224 */ /* 0x000fe200078e0000 */
[----:B------:R-:W-:Y:S01]  /*4920*/  CS2R R66, SRZ ;  /* 0x0000000000427805 */ /* 0x000fe2000001ff00 */
[----:B------:R-:W-:Y:S01]  /*4930*/  IMAD.MOV.U32 R9, RZ, RZ, R16 ;  /* 0x000000ffff097224 */ /* 0x000fe200078e0010 */
[----:B------:R-:W-:Y:S02]  /*4940*/  CS2R R64, SRZ ;  /* 0x0000000000407805 */ /* 0x000fe4000001ff00 */
[----:B------:R-:W-:Y:S02]  /*4950*/  CS2R R62, SRZ ;  /* 0x00000000003e7805 */ /* 0x000fe4000001ff00 */
[----:B------:R-:W-:-:S02]  /*4960*/  CS2R R60, SRZ ;  /* 0x00000000003c7805 */ /* 0x000fc4000001ff00 */
[----:B------:R-:W-:Y:S02]  /*4970*/  CS2R R58, SRZ ;  /* 0x00000000003a7805 */ /* 0x000fe4000001ff00 */
[----:B------:R-:W-:Y:S02]  /*4980*/  CS2R R56, SRZ ;  /* 0x0000000000387805 */ /* 0x000fe4000001ff00 */
[----:B------:R-:W-:Y:S02]  /*4990*/  CS2R R54, SRZ ;  /* 0x0000000000367805 */ /* 0x000fe4000001ff00 */
        /* <DEDUP_REMOVED lines=14> */
[----:B------:R-:W-:Y:S01]  /*4a80*/  CS2R R24, SRZ ;  /* 0x0000000000187805 */ /* 0x000fe2000001ff00 */
[----:B------:R-:W-:-:S06]  /*4a90*/  UMOV UR5, UR36 ;  /* 0x0000002400057c82 */ /* 0x000fcc0008000000 */
.L_x_24:
[----:B------:R-:W-:Y:S01]  /*4aa0*/  UIADD3 UR36, UR5, 0x1, URZ ;  /* 0x0000000105247890 */ /* 0x000fe2000fffe03f */
[----:B------:R-:W-:-:S03]  /*4ab0*/  ISETP.NE.AND P3, PT, RZ, UR38, PT ;  /* 0x00000026ff007c0c */ /* 0x000fc6000bf65270 */
[----:B------:R-:W-:-:S04]  /*4ac0*/  UISETP.NE.AND UP0, UPT, UR36, 0x2, UPT ;  /* 0x000000022400788c */ /* 0x000fc8000bf05270 */
[----:B------:R-:W-:Y:S02]  /*4ad0*/  USEL UR4, URZ, 0x1, UP0 ;  /* 0x000000013f047887 */ /* 0x000fe40008000000 */
[----:B------:R-:W-:-:S04]  /*4ae0*/  USEL UR36, UR36, URZ, UP0 ;  /* 0x0000003f24247287 */ /* 0x000fc80008000000 */
[----:B------:R-:W-:Y:S01]  /*4af0*/  LOP3.LUT R16, R9, UR4, RZ, 0x3c, !PT ;  /* 0x0000000409107c12 */ /* 0x000fe2000f8e3cff */
[----:B------:R-:W-:Y:S07]  /*4b00*/  @P3 BRA `(.L_x_16) ;  /* 0x0000000000283947 */ /* 0x000fee0003800000 */
[----:B------:R-:W-:Y:S05]  /*4b10*/  @!P0 BRA `(.L_x_17) ;  /* 0x0000000000048947 */ /* 0x000fea0003800000 */
[----:B------:R-:W-:Y:S01]  /*4b20*/  BPT.TRAP 0x1 ;  /* 0x000000040000795c */ /* 0x000fe20000300000 */
.L_x_17:
[----:B------:R-:W-:Y:S01]  /*4b30*/  ULEA UR4, UR36, UR37, 0x3 ;  /* 0x0000002524047291 */ /* 0x000fe2000f8e183f */
[----:B------:R-:W-:-:S08]  /*4b40*/  SHF.L.U32 R0, R16, 0x1f, RZ ;  /* 0x0000001f10007819 */ /* 0x000fd000000006ff */
[----:B------:R0:W1:Y:S01]  /*4b50*/  SYNCS.PHASECHK.TRANS64.TRYWAIT P2, [UR4+0x31c30], R0 ;  /* 0x031c3000ff0075a7 */ /* 0x0000620008040144 */
[----:B------:R-:W-:Y:S05]  /*4b60*/  @!P0 BRA `(.L_x_18) ;  /* 0x0000000000048947 */ /* 0x000fea0003800000 */
[----:B------:R-:W-:Y:S01]  /*4b70*/  BPT.TRAP 0x1 ;  /* 0x000000040000795c */ /* 0x000fe20000300000 */
.L_x_18:
[----:B-1----:R-:W-:Y:S05]  /*4b80*/  @P2 BRA `(.L_x_16) ;  /* 0x0000000000082947 */ /* 0x002fea0003800000 */
[----:B------:R-:W1:Y:S02]  /*4b90*/  SYNCS.PHASECHK.TRANS64.TRYWAIT P2, [UR4+0x31c30], R0 ;  /* 0x031c3000ff0075a7 */ /* 0x000e640008040144 */
[----:B-1----:R-:W-:Y:S05]  /*4ba0*/  @!P2 BRA `(.L_x_19) ;  /* 0x00000094004ca947 */ /* 0x002fea0003800000 */
.L_x_16:
[----:B-1----:R-:W1:Y:S01]  /*4bb0*/  S2R R3, SR_TID.X ;  /* 0x0000000000037919 */ /* 0x002e620000002100 */
[----:B------:R-:W-:Y:S01]  /*4bc0*/  UIMAD UR4, UR36, 0x6c0, UR6 ;  /* 0x000006c0240478a4 */ /* 0x000fe2000f8e0206 */
[----:B------:R-:W-:Y:S01]  /*4bd0*/  UMOV UR31, 0x80000020 ;  /* 0x80000020001f7882 */ /* 0x000fe20000000000 */
[----:B------:R-:W-:Y:S02]  /*4be0*/  UMOV UR32, UR28 ;  /* 0x0000001c00207c82 */ /* 0x000fe40008000000 */
[----:B------:R-:W-:Y:S01]  /*4bf0*/  UIADD3 UR34, UR4, 0x40, URZ ;  /* 0x0000004004227890 */ /* 0x000fe2000fffe03f */
[----:B------:R-:W-:Y:S02]  /*4c00*/  UMOV UR33, UR29 ;  /* 0x0000001d00217c82 */ /* 0x000fe40008000000 */
[----:B------:R-:W-:Y:S01]  /*4c10*/  UMOV UR30, UR4 ;  /* 0x00000004001e7c82 */ /* 0x000fe20008000000 */
[----:B------:R-:W-:Y:S01]  /*4c20*/  UMOV UR35, 0x80000020 ;  /* 0x8000002000237882 */ /* 0x000fe20000000000 */
[----:B------:R-:W-:Y:S01]  /*4c30*/  UIADD3 UR42, UR4, 0x80, URZ ;  /* 0x00000080042a7890 */ /* 0x000fe2000fffe03f */
[----:B------:R-:W-:Y:S01]  /*4c40*/  UMOV UR40, UR28 ;  /* 0x0000001c00287c82 */ /* 0x000fe20008000000 */
        /* <DEDUP_REMOVED lines=15> */
[----:B-1----:R-:W-:Y:S01]  /*4d40*/  SHF.R.U32.HI R3, RZ, 0x7, R3 ;  /* 0x00000007ff037819 */ /* 0x002fe20000011603 */
[----:B------:R-:W-:Y:S01]  /*4d50*/  UMOV UR56, UR28 ;  /* 0x0000001c00387c82 */ /* 0x000fe20008000000 */
[----:B------:R-:W-:Y:S01]  /*4d60*/  UMOV UR57, UR29 ;  /* 0x0000001d00397c82 */ /* 0x000fe20008000000 */
[----:B------:R-:W-:Y:S01]  /*4d70*/  UMOV UR59, 0x80000020 ;  /* 0x80000020003b7882 */ /* 0x000fe20000000000 */
[----:B------:R-:W-:Y:S01]  /*4d80*/  UIADD3 UR7, UR4, 0x200, URZ ;  /* 0x0000020004077890 */ /* 0x000fe2000fffe03f */
[----:B0-----:R-:W-:Y:S01]  /*4d90*/  VIADD R0, R3, 0x8 ;  /* 0x0000000803007836 */ /* 0x001fe20000000000 */
[----:B------:R-:W-:Y:S01]  /*4da0*/  UIADD3 UR10, UR4, 0x2, URZ ;  /* 0x00000002040a7890 */ /* 0x000fe2000fffe03f */
[----:B------:R-:W-:Y:S01]  /*4db0*/  UMOV UR11, 0x80000020 ;  /* 0x80000020000b7882 */ /* 0x000fe20000000000 */
[----:B------:R-:W-:-:S02]  /*4dc0*/  UIADD3 UR14, UR4, 0x240, URZ ;  /* 0x00000240040e7890 */ /* 0x000fc4000fffe03f */
[----:B------:R0:W-:Y:S01]  /*4dd0*/  BAR.SYNC.DEFER_BLOCKING R0, 0x100 ;  /* 0x000400000000751d */ /* 0x0001e20000010000 */
[----:B------:R-:W-:Y:S02]  /*4de0*/  UIADD3 UR18, UR4, 0x242, URZ ;  /* 0x0000024204127890 */ /* 0x000fe4000fffe03f */
[----:B------:R-:W-:Y:S02]  /*4df0*/  UIADD3 UR22, UR4, 0x480, URZ ;  /* 0x0000048004167890 */ /* 0x000fe4000fffe03f */
[----:B------:R-:W-:Y:S01]  /*4e00*/  UIADD3 UR26, UR4, 0x482, URZ ;  /* 0x00000482041a7890 */ /* 0x000fe2000fffe03f */
[----:B------:R-:W-:Y:S01]  /*4e10*/  UMOV UR15, 0x80000020 ;  /* 0x80000020000f7882 */ /* 0x000fe20000000000 */
[----:B------:R-:W-:Y:S01]  /*4e20*/  UMOV UR19, 0x80000020 ;  /* 0x8000002000137882 */ /* 0x000fe20000000000 */
[----:B------:R-:W-:Y:S01]  /*4e30*/  UMOV UR23, 0x80000020 ;  /* 0x8000002000177882 */ /* 0x000fe20000000000 */
[----:B------:R-:W-:Y:S01]  /*4e40*/  UMOV UR27, 0x80000020 ;  /* 0x80000020001b7882 */ /* 0x000fe20000000000 */
[----:B------:R-:W-:-:S06]  /*4e50*/  WARPGROUP.ARRIVE ;  /* 0x00000000000079c5 */ /* 0x000fcc0000000000 */
[----:B------:R-:W-:Y:S01]  /*4e60*/  HGMMA.64x16x16.F32 R136, gdesc[UR28], RZ, !UPT, gsb0 ;  /* 0x002000001c8879f0 */ /* 0x000fe2000c0008ff */
[----:B------:R-:W-:Y:S01]  /*4e70*/  UIADD3 UR30, UR4, 0x1c0, URZ ;  /* 0x000001c0041e7890 */ /* 0x000fe2000fffe03f */
[----:B------:R-:W-:Y:S01]  /*4e80*/  UMOV UR31, 0x80000020 ;  /* 0x80000020001f7882 */ /* 0x000fe20000000000 */
[----:B------:R-:W-:Y:S02]  /*4e90*/  WARPGROUP.DEPBAR.LE gsb0, 0x0 ;  /* 0x00008000000079c5 */ /* 0x000fe40000010000 */
[----:B------:R-:W-:-:S06]  /*4ea0*/  WARPGROUP.ARRIVE ;  /* 0x00000000000079c5 */ /* 0x000fcc0000000000 */
[----:B------:R-:W-:Y:S01]  /*4eb0*/  HGMMA.64x16x16.F32 R128, gdesc[UR32], RZ, !UPT, gsb0 ;  /* 0x00200000208079f0 */ /* 0x000fe2000c0008ff */
[----:B------:R-:W-:Y:S01]  /*4ec0*/  UIADD3 UR34, UR4, 0x42, URZ ;  /* 0x0000004204227890 */ /* 0x000fe2000fffe03f */
[----:B------:R-:W-:Y:S01]  /*4ed0*/  UMOV UR32, UR8 ;  /* 0x0000000800207c82 */ /* 0x000fe20008000000 */
[----:B------:R-:W-:Y:S01]  /*4ee0*/  UMOV UR33, UR9 ;  /* 0x0000000900217c82 */ /* 0x000fe20008000000 */
        /* <DEDUP_REMOVED lines=54> */
[----:B------:R-:W-:Y:S01]  /*5250*/  UMOV UR32, UR12 ;  /* 0x0000000c00207c82 */ /* 0x000fe20008000000 */
[----:B------:R-:W-:Y:S01]  /*5260*/  UMOV UR33, UR13 ;  /* 0x0000000d00217c82 */ /* 0x000fe20008000000 */
        /* <DEDUP_REMOVED lines=217> */
[----:B------:R-:W-:Y:S01]  /*6000*/  UIADD3 UR4, UR4, 0x682, URZ ;  /* 0x0000068204047890 */ /* 0x000fe2000fffe03f */
[----:B------:R-:W-:Y:S02]  /*6010*/  WARPGROUP.DEPBAR.LE gsb0, 0x0 ;  /* 0x00008000000079c5 */ /* 0x000fe40000010000 */
[----:B------:R-:W-:-:S06]  /*6020*/  WARPGROUP.ARRIVE ;  /* 0x00000000000079c5 */ /* 0x000fcc0000000000 */
[----:B------:R-:W-:Y:S03]  /*6030*/  HGMMA.64x16x16.F32 R128, gdesc[UR32], R128, gsb0 ;  /* 0x00200000208079f0 */ /* 0x000fe60008000880 */
        /* <DEDUP_REMOVED lines=24> */
[----:B0-----:R-:W-:Y:S05]  /*61c0*/  @P3 BRA `(.L_x_20) ;  /* 0x0000000000283947 */ /* 0x001fea0003800000 */
[----:B------:R-:W-:Y:S05]  /*61d0*/  @!P0 BRA `(.L_x_21) ;  /* 0x0000000000048947 */ /* 0x000fea0003800000 */
[----:B------:R-:W-:Y:S01]  /*61e0*/  BPT.TRAP 0x1 ;  /* 0x000000040000795c */ /* 0x000fe20000300000 */
.L_x_21:
[----:B------:R-:W-:Y:S01]  /*61f0*/  ULEA UR4, UR5, UR37, 0x3 ;  /* 0x0000002505047291 */ /* 0x000fe2000f8e183f */
[----:B------:R-:W-:-:S08]  /*6200*/  SHF.L.U32 R0, R9, 0x1f, RZ ;  /* 0x0000001f09007819 */ /* 0x000fd000000006ff */
[----:B------:R0:W1:Y:S01]  /*6210*/  SYNCS.PHASECHK.TRANS64.TRYWAIT P2, [UR4+0x31c50], R0 ;  /* 0x031c5000ff0075a7 */ /* 0x0000620008040144 */
[----:B------:R-:W-:Y:S05]  /*6220*/  @!P0 BRA `(.L_x_22) ;  /* 0x0000000000048947 */ /* 0x000fea0003800000 */
[----:B------:R-:W-:Y:S01]  /*6230*/  BPT.TRAP 0x1 ;  /* 0x000000040000795c */ /* 0x000fe20000300000 */
.L_x_22:
[----:B-1----:R-:W-:Y:S05]  /*6240*/  @P2 BRA `(.L_x_20) ;  /* 0x0000000000082947 */ /* 0x002fea0003800000 */
[----:B------:R-:W1:Y:S02]  /*6250*/  SYNCS.PHASECHK.TRANS64.TRYWAIT P2, [UR4+0x31c50], R0 ;  /* 0x031c5000ff0075a7 */ /* 0x000e640008040144 */
[----:B-1----:R-:W-:Y:S05]  /*6260*/  @!P2 BRA `(.L_x_23) ;  /* 0x0000007c00b4a947 */ /* 0x002fea0003800000 */
.L_x_20:
[----:B------:R-:W-:Y:S01]  /*6270*/  UIADD3 UR4, UR37, 0x200, URZ ;  /* 0x0000020025047890 */ /* 0x000fe2000fffe03f */
[----:B------:R-:W-:Y:S01]  /*6280*/  WARPGROUP.ARRIVE ;  /* 0x00000000000079c5 */ /* 0x000fe20000000000 */
[----:B------:R-:W-:Y:S01]  /*6290*/  ULOP3.LUT UR7, UR39, 0x10000, URZ, 0xfc, !UPT ;  /* 0x0001000027077892 */ /* 0x000fe2000f8efc3f */
[----:B01----:R-:W-:Y:S01]  /*62a0*/  FMNMX.FTZ R0, R136, R5, !PT ;  /* 0x0000000588007209 */ /* 0x003fe20007810000 */
[----:B------:R-:W-:Y:S01]  /*62b0*/  USHF.R.U32.HI UR4, URZ, 0x4, UR4 ;  /* 0x000000043f047899 */ /* 0x000fe20008011604 */
[----:B------:R-:W-:Y:S01]  /*62c0*/  FMNMX.FTZ R22, R138, R8, !PT ;  /* 0x000000088a167209 */ /* 0x000fe20007810000 */
[----:B------:R-:W-:Y:S01]  /*62d0*/  UMOV UR33, 0xc0000010 ;  /* 0xc000001000217882 */ /* 0x000fe20000000000 */
[----:B------:R-:W-:Y:S01]  /*62e0*/  UMOV UR35, 0x80000020 ;  /* 0x8000002000237882 */ /* 0x000fe20000000000 */
[----:B------:R-:W-:Y:S01]  /*62f0*/  ULOP3.LUT UR4, UR4, 0x3fff, URZ, 0xc0, !UPT ;  /* 0x00003fff04047892 */ /* 0x000fe2000f8ec03f */
[----:B------:R-:W-:Y:S01]  /*6300*/  FMNMX.FTZ R3, R137, R0, !PT ;  /* 0x0000000089037209 */ /* 0x000fe20007810000 */
[----:B------:R-:W-:Y:S01]  /*6310*/  UMOV UR32, UR7 ;  /* 0x0000000700207c82 */ /* 0x000fe20008000000 */
[----:B------:R-:W-:Y:S01]  /*6320*/  FMNMX.FTZ R23, R139, R22, !PT ;  /* 0x000000168b177209 */ /* 0x000fe20007810000 */
[----:B------:R-:W-:Y:S01]  /*6330*/  ULOP3.LUT UR4, UR4, 0x2400000, URZ, 0xfc, !UPT ;  /* 0x0240000004047892 */ /* 0x000fe2000f8efc3f */
[----:B------:R-:W-:-:S03]  /*6340*/  FMNMX.FTZ R0, R140, R3, !PT ;  /* 0x000000038c007209 */ /* 0x000fc60007810000 */
[----:B------:R-:W-:Y:S01]  /*6350*/  UIMAD UR4, UR5, 0x6c0, UR4 ;  /* 0x000006c0050478a4 */ /* 0x000fe2000f8e0204 */
[----:B------:R-:W-:-:S04]  /*6360*/  FMNMX.FTZ R3, R141, R0, !PT ;  /* 0x000000008d037209 */ /* 0x000fc80007810000 */
[----:B------:R-:W-:Y:S02]  /*6370*/  FMNMX.FTZ R0, R128, R3, !PT ;  /* 0x0000000380007209 */ /* 0x000fe40007810000 */
[----:B------:R-:W-:Y:S02]  /*6380*/  UMOV UR34, UR4 ;  /* 0x0000000400227c82 */ /* 0x000fe40008000000 */
[----:B------:R-:W-:Y:S01]  /*6390*/  HGMMA.64x96x16.F32 R24, gdesc[UR32].tnspB, R24, gsb0 ;  /* 0x41600000201879f0 */ /* 0x000fe20008000818 */
[----:B------:R-:W-:Y:S01]  /*63a0*/  UIADD3 UR32, UR7, 0x180, URZ ;  /* 0x0000018007207890 */ /* 0x000fe2000fffe03f */
[----:B------:R-:W-:Y:S01]  /*63b0*/  FMNMX.FTZ R3, R129, R0, !PT ;  /* 0x0000000081037209 */ /* 0x000fe20007810000 */
[----:B------:R-:W-:Y:S01]  /*63c0*/  UIADD3 UR34, UR4, 0x40, URZ ;  /* 0x0000004004227890 */ /* 0x000fe2000fffe03f */
[----:B------:R-:W-:Y:S01]  /*63d0*/  UMOV UR33, 0xc0000010 ;  /* 0xc000001000217882 */ /* 0x000fe20000000000 */
[----:B------:R-:W-:Y:S01]  /*63e0*/  UMOV UR35, 0x80000020 ;  /* 0x8000002000237882 */ /* 0x000fe20000000000 */
[----:B------:R-:W-:-:S04]  /*63f0*/  FMNMX.FTZ R0, R132, R3, !PT ;  /* 0x0000000384007209 */ /* 0x000fc80007810000 */
        /* <DEDUP_REMOVED lines=22> */
[----:B------:R-:W-:Y:S01]  /*6560*/  FMNMX.FTZ R3, R81, R0, !PT ;  /* 0x0000000051037209 */ /* 0x000fe20007810000 */
[----:B------:R-:W-:Y:S02]  /*6570*/  WARPGROUP.DEPBAR.LE gsb0, 0x0 ;  /* 0x00008000000079c5 */ /* 0x000fe40000010000 */
[----:B------:R-:W-:Y:S01]  /*6580*/  WARPGROUP.ARRIVE ;  /* 0x00000000000079c5 */ /* 0x000fe20000000000 */
[----:B------:R-:W-:-:S04]  /*6590*/  FMNMX.FTZ R0, R84, R3, !PT ;  /* 0x0000000354007209 */ /* 0x000fc80007810000 */
[----:B------:R-:W-:Y:S01]  /*65a0*/  FMNMX.FTZ R3, R85, R0, !PT ;  /* 0x0000000055037209 */ /* 0x000fe20007810000 */
[----:B------:R-:W-:Y:S01]  /*65b0*/  HGMMA.64x96x16.F32 R24, gdesc[UR32].tnspB, R24, gsb0 ;  /* 0x41600000201879f0 */ /* 0x000fe20008000818 */
[----:B------:R-:W-:Y:S02]  /*65c0*/  UIADD3 UR32, UR7, 0x300, URZ ;  /* 0x0000030007207890 */ /* 0x000fe4000fffe03f */
[----:B------:R-:W-:Y:S01]  /*65d0*/  UIADD3 UR34, UR4, 0x80, URZ ;  /* 0x0000008004227890 */ /* 0x000fe2000fffe03f */
[----:B------:R-:W-:Y:S01]  /*65e0*/  FMNMX.FTZ R0, R72, R3, !PT ;  /* 0x0000000348007209 */ /* 0x000fe20007810000 */
[----:B------:R-:W-:Y:S01]  /*65f0*/  UMOV UR33, 0xc0000010 ;  /* 0xc000001000217882 */ /* 0x000fe20000000000 */
[----:B------:R-:W-:Y:S02]  /*6600*/  UMOV UR35, 0x80000020 ;  /* 0x8000002000237882 */ /* 0x000fe40000000000 */
[----:B------:R-:W-:-:S04]  /*6610*/  FMNMX.FTZ R3, R73, R0, !PT ;  /* 0x0000000049037209 */ /* 0x000fc80007810000 */
[----:B------:R-:W-:Y:S02]  /*6620*/  FMNMX.FTZ R0, R76, R3, !PT ;  /* 0x000000034c007209 */ /* 0x000fe40007810000 */
[----:B------:R-:W0:Y:S02]  /*6630*/  LDC R3, c[0x0][0x988] ;  /* 0x00026200ff037b82 */ /* 0x000e240000000800 */
[----:B------:R-:W-:-:S05]  /*6640*/  FMNMX.FTZ R9, R77, R0, !PT ;  /* 0x000000004d097209 */ /* 0x000fca0007810000 */
[----:B------:R-:W1:Y:S02]  /*6650*/  SHFL.BFLY PT, R0, R9, 0x2, 0x1f ;  /* 0x0c401f0009007f89 */ /* 0x000e6400000e0000 */
[----:B-1----:R-:W-:-:S05]  /*6660*/  FMNMX.FTZ R12, R9, R0, !PT ;  /* 0x00000000090c7209 */ /* 0x002fca0007810000 */
[----:B------:R-:W1:Y:S02]  /*6670*/  SHFL.BFLY PT, R11, R12, 0x1, 0x1f ;  /* 0x0c201f000c0b7f89 */ /* 0x000e6400000e0000 */
[----:B-1----:R-:W-:-:S05]  /*6680*/  FMNMX.FTZ R0, R12, R11, !PT ;  /* 0x0000000b0c007209 */ /* 0x002fca0007810000 */
[----:B------:R-:W-:-:S04]  /*6690*/  FADD.FTZ R10, -R0, R5 ;  /* 0x00000005000a7221 */ /* 0x000fc80000010100 */
[-C--:B0-----:R-:W-:Y:S01]  /*66a0*/  FMUL.FTZ R5, R10, R3.reuse ;  /* 0x000000030a057220 */ /* 0x081fe20000410000 */
[----:B------:R-:W-:-:S04]  /*66b0*/  FMUL.FTZ R10, R0, R3 ;  /* 0x00000003000a7220 */ /* 0x000fc80000410000 */
[--C-:B------:R-:W-:Y:S01]  /*66c0*/  FFMA.FTZ R14, R128, R3, -R10.reuse ;  /* 0x00000003800e7223 */ /* 0x100fe2000001080a */
[----:B------:R-:W-:Y:S01]  /*66d0*/  FMNMX.FTZ R128, R142, R23, !PT ;  /* 0x000000178e807209 */ /* 0x000fe20007810000 */
[-CC-:B------:R-:W-:Y:S01]  /*66e0*/  FFMA.FTZ R22, R120, R3.reuse, -R10.reuse ;  /* 0x0000000378167223 */ /* 0x180fe2000001080a */
[-CC-:B------:R-:W-:Y:S01]  /*66f0*/  FFMA.FTZ R15, R129, R3.reuse, -R10.reuse ;  /* 0x00000003810f7223 */ /* 0x180fe2000001080a */
[-CC-:B------:R-:W-:Y:S01]  /*6700*/  FFMA.FTZ R129, R125, R3.reuse, -R10.reuse ;  /* 0x000000037d817223 */ /* 0x180fe2000001080a */
[----:B------:R-:W-:Y:S01]  /*6710*/  FMNMX.FTZ R23, R143, R128, !PT ;  /* 0x000000808f177209 */ /* 0x000fe20007810000 */
[-CC-:B------:R-:W-:Y:S01]  /*6720*/  FFMA.FTZ R128, R121, R3.reuse, -R10.reuse ;  /* 0x0000000379807223 */ /* 0x180fe2000001080a */
[-CC-:B------:R-:W-:Y:S01]  /*6730*/  FFMA.FTZ R13, R141, R3.reuse, -R10.reuse ;  /* 0x000000038d0d7223 */ /* 0x180fe2000001080a */
[--C-:B------:R-:W-:Y:S01]  /*6740*/  FFMA.FTZ R12, R140, R3, -R10.reuse ;  /* 0x000000038c0c7223 */ /* 0x100fe2000001080a */
[----:B------:R-:W-:Y:S01]  /*6750*/  FMNMX.FTZ R120, R130, R23, !PT ;  /* 0x0000001782787209 */ /* 0x000fe20007810000 */
[----:B------:R-:W0:Y:S01]  /*6760*/  S2R R141, SR_TID.X ;  /* 0x00000000008d7919 */ /* 0x000e220000002100 */
[----:B------:R1:W-:Y:S01]  /*6770*/  MUFU.EX2 R23, R128 ;  /* 0x0000008000177308 */ /* 0x0003e20000000800 */
[----:B------:R-:W-:Y:S01]  /*6780*/  FFMA.FTZ R9, R136, R3, -R10 ;  /* 0x0000000388097223 */ /* 0x000fe2000001080a */
[----:B------:R-:W-:Y:S01]  /*6790*/  FMNMX.FTZ R121, R131, R120, !PT ;  /* 0x0000007883797209 */ /* 0x000fe20007810000 */
[----:B------:R-:W-:-:S02]  /*67a0*/  WARPGROUP.DEPBAR.LE gsb0, 0x0 ;  /* 0x00008000000079c5 */ /* 0x000fc40000010000 */
[----:B------:R-:W-:Y:S01]  /*67b0*/  WARPGROUP.ARRIVE ;  /* 0x00000000000079c5 */ /* 0x000fe20000000000 */
[--C-:B------:R-:W-:Y:S01]  /*67c0*/  FFMA.FTZ R120, R124, R3, -R10.reuse ;  /* 0x000000037c787223 */ /* 0x100fe2000001080a */
[----:B------:R-:W-:Y:S01]  /*67d0*/  FMNMX.FTZ R124, R134, R121, !PT ;  /* 0x00000079867c7209 */ /* 0x000fe20007810000 */
[-CC-:B------:R-:W-:Y:S01]  /*67e0*/  FFMA.FTZ R11, R137, R3.reuse, -R10.reuse ;  /* 0x00000003890b7223 */ /* 0x180fe2000001080a */
[-CC-:B------:R-:W-:Y:S01]  /*67f0*/  FFMA.FTZ R20, R132, R3.reuse, -R10.reuse ;  /* 0x0000000384147223 */ /* 0x180fe2000001080a */
[-CC-:B------:R-:W-:Y:S01]  /*6800*/  FFMA.FTZ R21, R133, R3.reuse, -R10.reuse ;  /* 0x0000000385157223 */ /* 0x180fe2000001080a */
[----:B------:R-:W-:Y:S01]  /*6810*/  HGMMA.64x96x16.F32 R24, gdesc[UR32].tnspB, R24, gsb0 ;  /* 0x41600000201879f0 */ /* 0x000fe20008000818 */
[----:B------:R-:W-:Y:S01]  /*6820*/  UIADD3 UR32, UR7, 0x480, URZ ;  /* 0x0000048007207890 */ /* 0x000fe2000fffe03f */
[----:B------:R-:W-:Y:S01]  /*6830*/  FMNMX.FTZ R121, R135, R124, !PT ;  /* 0x0000007c87797209 */ /* 0x000fe20007810000 */
[----:B------:R-:W-:Y:S01]  /*6840*/  UIADD3 UR34, UR4, 0xc0, URZ ;  /* 0x000000c004227890 */ /* 0x000fe2000fffe03f */
[--C-:B------:R-:W-:Y:S01]  /*6850*/  FFMA.FTZ R112, R112, R3, -R10.reuse ;  /* 0x0000000370707223 */ /* 0x100fe2000001080a */
[----:B------:R-:W-:Y:S01]  /*6860*/  UMOV UR33, 0xc0000010 ;  /* 0xc000001000217882 */ /* 0x000fe20000000000 */
[----:B------:R-:W-:Y:S01]  /*6870*/  UMOV UR35, 0x80000020 ;  /* 0x8000002000237882 */ /* 0x000fe20000000000 */
        /* <DEDUP_REMOVED lines=9> */
[-CC-:B------:R-:W-:Y:S01]  /*6910*/  FFMA.FTZ R109, R109, R3.reuse, -R10.reuse ;  /* 0x000000036d6d7223 */ /* 0x180fe2000001080a */
[-CC-:B------:R-:W-:Y:S01]  /*6920*/  FFMA.FTZ R96, R96, R3.reuse, -R10.reuse ;  /* 0x0000000360607223 */ /* 0x180fe2000001080a */
[-CC-:B------:R-:W-:Y:S01]  /*6930*/  FFMA.FTZ R97, R97, R3.reuse, -R10.reuse ;  /* 0x0000000361617223 */ /* 0x180fe2000001080a */
[----:B------:R-:W-:Y:S01]  /*6940*/  FMNMX.FTZ R125, R127, R124, !PT ;  /* 0x0000007c7f7d7209 */ /* 0x000fe20007810000 */
[-CC-:B------:R-:W-:Y:S01]  /*6950*/  FFMA.FTZ R100, R100, R3.reuse, -R10.reuse ;  /* 0x0000000364647223 */ /* 0x180fe2000001080a */
[----:B0-----:R-:W-:Y:S01]  /*6960*/  SHF.R.U32.HI R140, RZ, 0x7, R141 ;  /* 0x00000007ff8c7819 */ /* 0x001fe2000001168d */
[--C-:B------:R-:W-:Y:S01]  /*6970*/  FFMA.FTZ R101, R101, R3, -R10.reuse ;  /* 0x0000000365657223 */ /* 0x100fe2000001080a */
[----:B------:R-:W-:Y:S01]  /*6980*/  FMNMX.FTZ R124, R114, R125, !PT ;  /* 0x0000007d727c7209 */ /* 0x000fe20007810000 */
[-CC-:B------:R-:W-:Y:S01]  /*6990*/  FFMA.FTZ R88, R88, R3.reuse, -R10.reuse ;  /* 0x0000000358587223 */ /* 0x180fe2000001080a */
[----:B------:R-:W-:Y:S01]  /*69a0*/  ISETP.GE.U32.AND P2, PT, R141, 0x180, PT ;  /* 0x000001808d00780c */ /* 0x000fe20003f46070 */
        /* <DEDUP_REMOVED lines=12> */
[----:B------:R-:W-:Y:S01]  /*6a70*/  FFMA.FTZ R77, R77, R3, -R10 ;  /* 0x000000034d4d7223 */ /* 0x000fe2000001080a */
[----:B------:R-:W-:Y:S01]  /*6a80*/  FMNMX.FTZ R124, R106, R125, !PT ;  /* 0x0000007d6a7c7209 */ /* 0x000fe20007810000 */
[----:B------:R0:W-:Y:S03]  /*6a90*/  MUFU.EX2 R121, R129 ;  /* 0x0000008100797308 */ /* 0x0001e60000000800 */
[----:B------:R-:W-:-:S04]  /*6aa0*/  FMNMX.FTZ R125, R107, R124, !PT ;  /* 0x0000007c6b7d7209 */ /* 0x000fc80007810000 */
[----:B------:R-:W-:Y:S01]  /*6ab0*/  FMNMX.FTZ R124, R110, R125, !PT ;  /* 0x0000007d6e7c7209 */ /* 0x000fe20007810000 */
[----:B------:R-:W2:Y:S03]  /*6ac0*/  MUFU.EX2 R5, R5 ;  /* 0x0000000500057308 */ /* 0x000ea60000000800 */
[----:B------:R-:W-:-:S04]  /*6ad0*/  FMNMX.FTZ R125, R111, R124, !PT ;  /* 0x0000007c6f7d7209 */ /* 0x000fc80007810000 */
[----:B------:R-:W-:Y:S01]  /*6ae0*/  FMNMX.FTZ R124, R98, R125, !PT ;  /* 0x0000007d627c7209 */ /* 0x000fe20007810000 */
[----:B------:R-:W3:Y:S03]  /*6af0*/  MUFU.EX2 R9, R9 ;  /* 0x0000000900097308 */ /* 0x000ee60000000800 */
[----:B------:R-:W-:-:S04]  /*6b00*/  FMNMX.FTZ R125, R99, R124, !PT ;  /* 0x0000007c637d7209 */ /* 0x000fc80007810000 */
[----:B------:R-:W-:Y:S01]  /*6b10*/  FMNMX.FTZ R124, R102, R125, !PT ;  /* 0x0000007d667c7209 */ /* 0x000fe20007810000 */
[----:B------:R-:W4:Y:S03]  /*6b20*/  MUFU.EX2 R11, R11 ;  /* 0x0000000b000b7308 */ /* 0x000f260000000800 */
[----:B------:R-:W-:-:S04]  /*6b30*/  FMNMX.FTZ R125, R103, R124, !PT ;  /* 0x0000007c677d7209 */ /* 0x000fc80007810000 */
[----:B------:R-:W-:Y:S01]  /*6b40*/  FMNMX.FTZ R124, R90, R125, !PT ;  /* 0x0000007d5a7c7209 */ /* 0x000fe20007810000 */
[----:B------:R-:W-:Y:S03]  /*6b50*/  MUFU.EX2 R12, R12 ;  /* 0x0000000c000c7308 */ /* 0x000fe60000000800 */
        /* <DEDUP_REMOVED lines=9> */
[----:B------:R-:W-:Y:S01]  /*6bf0*/  FMNMX.FTZ R125, R87, R124, !PT ;  /* 0x0000007c577d7209 */ /* 0x000fe20007810000 */
[----:B------:R-:W-:Y:S02]  /*6c00*/  WARPGROUP.DEPBAR.LE gsb0, 0x0 ;  /* 0x00008000000079c5 */ /* 0x000fe40000010000 */
[----:B------:R-:W-:Y:S01]  /*6c10*/  WARPGROUP.ARRIVE ;  /* 0x00000000000079c5 */ /* 0x000fe20000000000 */
[----:B------:R-:W-:Y:S01]  /*6c20*/  FMNMX.FTZ R124, R74, R125, !PT ;  /* 0x0000007d4a7c7209 */ /* 0x000fe20007810000 */
[----:B------:R-:W-:Y:S03]  /*6c30*/  MUFU.EX2 R20, R20 ;  /* 0x0000001400147308 */ /* 0x000fe60000000800 */
[----:B------:R-:W-:Y:S01]  /*6c40*/  FMNMX.FTZ R125, R75, R124, !PT ;  /* 0x0000007c4b7d7209 */ /* 0x000fe20007810000 */
[----:B------:R-:W-:Y:S01]  /*6c50*/  HGMMA.64x96x16.F32 R24, gdesc[UR32].tnspB, R24, gsb0 ;  /* 0x41600000201879f0 */ /* 0x000fe20008000818 */
[----:B------:R-:W-:-:S02]  /*6c60*/  UIADD3 UR32, UR7, 0x600, URZ ;  /* 0x0000060007207890 */ /* 0x000fc4000fffe03f */
[----:B------:R-:W-:Y:S01]  /*6c70*/  UIADD3 UR34, UR4, 0x100, URZ ;  /* 0x0000010004227890 */ /* 0x000fe2000fffe03f */
[----:B------:R-:W-:Y:S01]  /*6c80*/  FMNMX.FTZ R124, R78, R125, !PT ;  /* 0x0000007d4e7c7209 */ /* 0x000fe20007810000 */
[----:B------:R-:W-:Y:S01]  /*6c90*/  UMOV UR33, 0xc0000010 ;  /* 0xc000001000217882 */ /* 0x000fe20000000000 */
[----:B------:R-:W-:Y:S01]  /*6ca0*/  UMOV UR35, 0x80000020 ;  /* 0x8000002000237882 */ /* 0x000fe20000000000 */
[----:B------:R-:W-:Y:S01]  /*6cb0*/  MUFU.EX2 R21, R21 ;  /* 0x0000001500157308 */ /* 0x000fe20000000800 */
[----:B------:R-:W-:-:S05]  /*6cc0*/  FMNMX.FTZ R124, R79, R124, !PT ;  /* 0x0000007c4f7c7209 */ /* 0x000fca0007810000 */
[----:B------:R-:W5:Y:S02]  /*6cd0*/  SHFL.BFLY PT, R125, R124, 0x2, 0x1f ;  /* 0x0c401f007c7d7f89 */ /* 0x000f6400000e0000 */
[----:B------:R-:W-:Y:S08]  /*6ce0*/  MUFU.EX2 R22, R22 ;  /* 0x0000001600167308 */ /* 0x000ff00000000800 */
[----:B------:R-:W-:Y:S08]  /*6cf0*/  MUFU.EX2 R120, R120 ;  /* 0x0000007800787308 */ /* 0x000ff00000000800 */
[----:B------:R-:W-:Y:S01]  /*6d00*/  MUFU.EX2 R112, R112 ;  /* 0x0000007000707308 */ /* 0x000fe20000000800 */
[----:B-----5:R-:W-:Y:S01]  /*6d10*/  FMNMX.FTZ R125, R124, R125, !PT ;  /* 0x0000007d7c7d7209 */ /* 0x020fe20007810000 */
[----:B------:R-:W-:Y:S01]  /*6d20*/  FFMA.FTZ R124, R73, R3, -R10 ;  /* 0x00000003497c7223 */ /* 0x000fe2000001080a */
[----:B------:R-:W-:-:S05]  /*6d30*/  IMAD.U32 R10, RZ, RZ, UR36 ;  /* 0x00000024ff0a7e24 */ /* 0x000fca000f8e00ff */
[----:B------:R-:W-:Y:S01]  /*6d40*/  MUFU.EX2 R113, R113 ;  /* 0x0000007100717308 */ /* 0x000fe20000000800 */
[----:B-1----:R-:W1:Y:S01]  /*6d50*/  SHFL.BFLY PT, R128, R125, 0x1, 0x1f ;  /* 0x0c201f007d807f89 */ /* 0x002e6200000e0000 */
[----:B------:R-:W-:-:S06]  /*6d60*/  @!P1 LEA R10, R10, UR37, 0x3 ;  /* 0x000000250a0a9c11 */ /* 0x000fcc000f8e18ff */
[----:B------:R-:W-:Y:S01]  /*6d70*/  MUFU.EX2 R116, R116 ;  /* 0x0000007400747308 */ /* 0x000fe20000000800 */
[----:B------:R-:W-:-:S05]  /*6d80*/  @!P1 VIADD R10, R10, 0x31c40 ;  /* 0x00031c400a0a9836 */ /* 0x000fca0000000000 */
[----:B------:R-:W-:Y:S02]  /*6d90*/  @!P1 PRMT R10, RZ, 0x654, R10 ;  /* 0x00000654ff0a9816 */ /* 0x000fe4000000000a */
[----:B------:R-:W-:Y:S08]  /*6da0*/  MUFU.EX2 R117, R117 ;  /* 0x0000007500757308 */ /* 0x000ff00000000800 */
[----:B------:R-:W-:Y:S01]  /*6db0*/  MUFU.EX2 R104, R104 ;  /* 0x0000006800687308 */ /* 0x000fe20000000800 */
[----:B-1----:R-:W-:-:S05]  /*6dc0*/  FMNMX.FTZ R73, R125, R128, !PT ;  /* 0x000000807d497209 */ /* 0x002fca0007810000 */
[C---:B------:R-:W-:Y:S01]  /*6dd0*/  FADD.FTZ R8, -R73.reuse, R8 ;  /* 0x0000000849087221 */ /* 0x040fe20000010100 */
[-C--:B------:R-:W-:Y:S01]  /*6de0*/  FMUL.FTZ R128, R73, R3.reuse ;  /* 0x0000000349807220 */ /* 0x080fe20000410000 */
[----:B------:R-:W-:Y:S02]  /*6df0*/  MUFU.EX2 R105, R105 ;  /* 0x0000006900697308 */ /* 0x000fe40000000800 */
[-C--:B------:R-:W-:Y:S01]  /*6e00*/  FMUL.FTZ R8, R8, R3.reuse ;  /* 0x0000000308087220 */ /* 0x080fe20000410000 */
[-CC-:B0-----:R-:W-:Y:S01]  /*6e10*/  FFMA.FTZ R129, R138, R3.reuse, -R128.reuse ;  /* 0x000000038a817223 */ /* 0x181fe20000010880 */
[-CC-:B------:R-:W-:Y:S01]  /*6e20*/  FFMA.FTZ R132, R139, R3.reuse, -R128.reuse ;  /* 0x000000038b847223 */ /* 0x180fe20000010880 */
[-CC-:B------:R-:W-:Y:S01]  /*6e30*/  FFMA.FTZ R136, R142, R3.reuse, -R128.reuse ;  /* 0x000000038e887223 */ /* 0x180fe20000010880 */
[-CC-:B------:R-:W-:Y:S01]  /*6e40*/  FFMA.FTZ R137, R143, R3.reuse, -R128.reuse ;  /* 0x000000038f897223 */ /* 0x180fe20000010880 */
[-CC-:B------:R-:W-:Y:S01]  /*6e50*/  FFMA.FTZ R133, R130, R3.reuse, -R128.reuse ;  /* 0x0000000382857223 */ /* 0x180fe20000010880 */
[----:B------:R0:W-:Y:S01]  /*6e60*/  MUFU.EX2 R125, R8 ;  /* 0x00000008007d7308 */ /* 0x0001e20000000800 */
[-CC-:B------:R-:W-:Y:S01]  /*6e70*/  FFMA.FTZ R138, R131, R3.reuse, -R128.reuse ;  /* 0x00000003838a7223 */ /* 0x180fe20000010880 */
[-CC-:B------:R-:W-:Y:S01]  /*6e80*/  FFMA.FTZ R131, R134, R3.reuse, -R128.reuse ;  /* 0x0000000386837223 */ /* 0x180fe20000010880 */
[-CC-:B------:R-:W-:Y:S01]  /*6e90*/  FFMA.FTZ R134, R135, R3.reuse, -R128.reuse ;  /* 0x0000000387867223 */ /* 0x180fe20000010880 */
[-CC-:B------:R-:W-:Y:S01]  /*6ea0*/  FFMA.FTZ R130, R122, R3.reuse, -R128.reuse ;  /* 0x000000037a827223 */ /* 0x180fe20000010880 */
[-CC-:B------:R-:W-:Y:S01]  /*6eb0*/  FFMA.FTZ R122, R126, R3.reuse, -R128.reuse ;  /* 0x000000037e7a7223 */ /* 0x180fe20000010880 */
[-CC-:B------:R-:W-:Y:S01]  /*6ec0*/  FFMA.FTZ R126, R127, R3.reuse, -R128.reuse ;  /* 0x000000037f7e7223 */ /* 0x180fe20000010880 */
[----:B------:R-:W-:Y:S01]  /*6ed0*/  FFMA.FTZ R127, R115, R3, -R128 ;  /* 0x00000003737f7223 */ /* 0x000fe20000010880 */
[----:B------:R-:W1:Y:S01]  /*6ee0*/  MUFU.EX2 R129, R129 ;  /* 0x0000008100817308 */ /* 0x000e620000000800 */
[----:B0-----:R-:W-:-:S02]  /*6ef0*/  VIADD R8, R140, 0x9 ;  /* 0x000000098c087836 */ /* 0x001fc40000000000 */
[-CC-:B------:R-:W-:Y:S01]  /*6f00*/  FFMA.FTZ R115, R118, R3.reuse, -R128.reuse ;  /* 0x0000000376737223 */ /* 0x180fe20000010880 */
[-CC-:B------:R-:W-:Y:S01]  /*6f10*/  FFMA.FTZ R118, R119, R3.reuse, -R128.reuse ;  /* 0x0000000377767223 */ /* 0x180fe20000010880 */
[-CC-:B------:R-:W-:Y:S01]  /*6f20*/  FFMA.FTZ R119, R110, R3.reuse, -R128.reuse ;  /* 0x000000036e777223 */ /* 0x180fe20000010880 */
[-CC-:B------:R-:W-:Y:S01]  /*6f30*/  FFMA.FTZ R110, R111, R3.reuse, -R128.reuse ;  /* 0x000000036f6e7223 */ /* 0x180fe20000010880 */
[----:B------:R-:W-:Y:S01]  /*6f40*/  SEL R8, R8, 0x9, !P2 ;  /* 0x0000000908087807 */ /* 0x000fe20005000000 */
[-CC-:B------:R-:W-:Y:S01]  /*6f50*/  FFMA.FTZ R123, R123, R3.reuse, -R128.reuse ;  /* 0x000000037b7b7223 */ /* 0x180fe20000010880 */
[----:B------:R-:W0:Y:S01]  /*6f60*/  MUFU.EX2 R132, R132 ;  /* 0x0000008400847308 */ /* 0x000e220000000800 */
[-CC-:B------:R-:W-:Y:S01]  /*6f70*/  FFMA.FTZ R114, R114, R3.reuse, -R128.reuse ;  /* 0x0000000372727223 */ /* 0x180fe20000010880 */
[-CC-:B------:R-:W-:Y:S01]  /*6f80*/  FFMA.FTZ R103, R103, R3.reuse, -R128.reuse ;  /* 0x0000000367677223 */ /* 0x180fe20000010880 */
[-CC-:B------:R-:W-:Y:S01]  /*6f90*/  FFMA.FTZ R106, R106, R3.reuse, -R128.reuse ;  /* 0x000000036a6a7223 */ /* 0x180fe20000010880 */
[----:B------:R-:W-:Y:S01]  /*6fa0*/  FFMA.FTZ R107, R107, R3, -R128 ;  /* 0x000000036b6b7223 */ /* 0x000fe20000010880 */
[----:B------:R-:W-:-:S02]  /*6fb0*/  WARPGROUP.DEPBAR.LE gsb0, 0x0 ;  /* 0x00008000000079c5 */ /* 0x000fc40000010000 */
[----:B------:R-:W-:Y:S01]  /*6fc0*/  WARPGROUP.ARRIVE ;  /* 0x00000000000079c5 */ /* 0x000fe20000000000 */
[----:B------:R-:W5:Y:S01]  /*6fd0*/  MUFU.EX2 R136, R136 ;  /* 0x0000008800887308 */ /* 0x000f620000000800 */
[-CC-:B------:R-:W-:Y:S01]  /*6fe0*/  FFMA.FTZ R86, R86, R3.reuse, -R128.reuse ;  /* 0x0000000356567223 */ /* 0x180fe20000010880 */
[-CC-:B------:R-:W-:Y:S01]  /*6ff0*/  FFMA.FTZ R87, R87, R3.reuse, -R128.reuse ;  /* 0x0000000357577223 */ /* 0x180fe20000010880 */
[-CC-:B------:R-:W-:Y:S01]  /*7000*/  FFMA.FTZ R75, R75, R3.reuse, -R128.reuse ;  /* 0x000000034b4b7223 */ /* 0x180fe20000010880 */
[-CC-:B------:R-:W-:Y:S01]  /*7010*/  FFMA.FTZ R78, R78, R3.reuse, -R128.reuse ;  /* 0x000000034e4e7223 */ /* 0x180fe20000010880 */
[----:B------:R-:W-:Y:S01]  /*7020*/  HGMMA.64x96x16.F32 R24, gdesc[UR32].tnspB, R24, gsb0 ;  /* 0x41600000201879f0 */ /* 0x000fe20008000818 */
[----:B------:R-:W-:Y:S01]  /*7030*/  UIADD3 UR32, UR7, 0x780, URZ ;  /* 0x0000078007207890 */ /* 0x000fe2000fffe03f */
[----:B------:R-:W-:Y:S01]  /*7040*/  FFMA.FTZ R79, R79, R3, -R128 ;  /* 0x000000034f4f7223 */ /* 0x000fe20000010880 */
[----:B------:R-:W-:Y:S01]  /*7050*/  UIADD3 UR34, UR4, 0x140, URZ ;  /* 0x0000014004227890 */ /* 0x000fe2000fffe03f */
[----:B------:R-:W5:Y:S01]  /*7060*/  MUFU.EX2 R137, R137 ;  /* 0x0000008900897308 */ /* 0x000f620000000800 */
[----:B------:R-:W-:Y:S01]  /*7070*/  UMOV UR33, 0xc0000010 ;  /* 0xc000001000217882 */ /* 0x000fe20000000000 */
[----:B------:R-:W-:Y:S01]  /*7080*/  UMOV UR35, 0x80000020 ;  /* 0x8000002000237882 */ /* 0x000fe20000000000 */
[C---:B------:R-:W-:Y:S01]  /*7090*/  ISETP.GT.AND P2, PT, R4.reuse, RZ, PT ;  /* 0x000000ff0400720c */ /* 0x040fe20003f44270 */
[----:B------:R-:W-:-:S04]  /*70a0*/  VIADD R4, R4, 0xffffffff ;  /* 0xffffffff04047836 */ /* 0x000fc80000000000 */
[----:B------:R-:W5:Y:S08]  /*70b0*/  MUFU.EX2 R133, R133 ;  /* 0x0000008500857308 */ /* 0x000f700000000800 */
        /* <DEDUP_REMOVED lines=10> */
[----:B------:R-:W5:Y:S01]  /*7160*/  MUFU.EX2 R118, R118 ;  /* 0x0000007600767308 */ /* 0x000f620000000800 */
[----:B------:R-:W-:-:S02]  /*7170*/  WARPGROUP.DEPBAR.LE gsb0, 0x0 ;  /* 0x00008000000079c5 */ /* 0x000fc40000010000 */
[----:B------:R-:W-:-:S05]  /*7180*/  WARPGROUP.ARRIVE ;  /* 0x00000000000079c5 */ /* 0x000fca0000000000 */
[----:B------:R-:W5:Y:S01]  /*7190*/  MUFU.EX2 R106, R106 ;  /* 0x0000006a006a7308 */ /* 0x000f620000000800 */
[----:B------:R-:W-:Y:S01]  /*71a0*/  HGMMA.64x96x16.F32 R24, gdesc[UR32].tnspB, R24, gsb0 ;  /* 0x41600000201879f0 */ /* 0x000fe20008000818 */
[----:B------:R-:W-:Y:S02]  /*71b0*/  UIADD3 UR32, UR7, 0x900, URZ ;  /* 0x0000090007207890 */ /* 0x000fe4000fffe03f */
[----:B------:R-:W-:Y:S01]  /*71c0*/  UIADD3 UR34, UR4, 0x180, URZ ;  /* 0x0000018004227890 */ /* 0x000fe2000fffe03f */
[----:B------:R-:W-:Y:S01]  /*71d0*/  UMOV UR33, 0xc0000010 ;  /* 0xc000001000217882 */ /* 0x000fe20000000000 */
[----:B------:R-:W-:Y:S02]  /*71e0*/  UMOV UR35, 0x80000020 ;  /* 0x8000002000237882 */ /* 0x000fe40000000000 */
[----:B------:R-:W5:Y:S08]  /*71f0*/  MUFU.EX2 R107, R107 ;  /* 0x0000006b006b7308 */ /* 0x000f700000000800 */
[----:B------:R-:W5:Y:S08]  /*7200*/  MUFU.EX2 R108, R108 ;  /* 0x0000006c006c7308 */ /* 0x000f700000000800 */
[----:B------:R-:W-:Y:S08]  /*7210*/  MUFU.EX2 R109, R109 ;  /* 0x0000006d006d7308 */ /* 0x000ff00000000800 */
        /* <DEDUP_REMOVED lines=8> */
[----:B------:R-:W-:Y:S01]  /*72a0*/  MUFU.EX2 R93, R93 ;  /* 0x0000005d005d7308 */ /* 0x000fe20000000800 */
[----:B------:R-:W-:-:S02]  /*72b0*/  WARPGROUP.DEPBAR.LE gsb0, 0x0 ;  /* 0x00008000000079c5 */ /* 0x000fc40000010000 */
[----:B------:R-:W-:-:S05]  /*72c0*/  WARPGROUP.ARRIVE ;  /* 0x00000000000079c5 */ /* 0x000fca0000000000 */
[----:B------:R-:W-:Y:S01]  /*72d0*/  MUFU.EX2 R80, R80 ;  /* 0x0000005000507308 */ /* 0x000fe20000000800 */
[----:B------:R-:W-:Y:S01]  /*72e0*/  HGMMA.64x96x16.F32 R24, gdesc[UR32].tnspB, R24, gsb0 ;  /* 0x41600000201879f0 */ /* 0x000fe20008000818 */
[----:B------:R-:W-:Y:S02]  /*72f0*/  UIADD3 UR32, UR7, 0xa80, URZ ;  /* 0x00000a8007207890 */ /* 0x000fe4000fffe03f */
[----:B------:R-:W-:-:S04]  /*7300*/  UIADD3 UR34, UR4, 0x1c0, URZ ;  /* 0x000001c004227890 */ /* 0x000fc8000fffe03f */
[----:B------:R-:W-:Y:S01]  /*7310*/  MUFU.EX2 R81, R81 ;  /* 0x0000005100517308 */ /* 0x000fe20000000800 */
[----:B------:R-:W-:Y:S01]  /*7320*/  UMOV UR33, 0xc0000010 ;  /* 0xc000001000217882 */ /* 0x000fe20000000000 */
[----:B------:R-:W-:-:S06]  /*7330*/  UMOV UR35, 0x80000020 ;  /* 0x8000002000237882 */ /* 0x000fcc0000000000 */
        /* <DEDUP_REMOVED lines=11> */
[----:B------:R-:W-:-:S06]  /*73f0*/  WARPGROUP.ARRIVE ;  /* 0x00000000000079c5 */ /* 0x000fcc0000000000 */
[----:B------:R-:W-:Y:S01]  /*7400*/  HGMMA.64x96x16.F32 R24, gdesc[UR32].tnspB, R24, gsb0 ;  /* 0x41600000201879f0 */ /* 0x000fe20008000818 */
[----:B------:R-:W-:Y:S02]  /*7410*/  UIADD3 UR32, UR7, 0xc00, URZ ;  /* 0x00000c0007207890 */ /* 0x000fe4000fffe03f */
[----:B------:R-:W-:Y:S01]  /*7420*/  UIADD3 UR34, UR4, 0x200, URZ ;  /* 0x0000020004227890 */ /* 0x000fe2000fffe03f */
[----:B------:R-:W-:Y:S01]  /*7430*/  UMOV UR33, 0xc0000010 ;  /* 0xc000001000217882 */ /* 0x000fe20000000000 */
[----:B------:R-:W-:Y:S01]  /*7440*/  UMOV UR35, 0x80000020 ;  /* 0x8000002000237882 */ /* 0x000fe20000000000 */
[----:B------:R-:W-:Y:S02]  /*7450*/  WARPGROUP.DEPBAR.LE gsb0, 0x0 ;  /* 0x00008000000079c5 */ /* 0x000fe40000010000 */
[----:B------:R-:W-:-:S06]  /*7460*/  WARPGROUP.ARRIVE ;  /* 0x00000000000079c5 */ /* 0x000fcc0000000000 */
[----:B------:R-:W-:Y:S03]  /*7470*/  HGMMA.64x96x16.F32 R24, gdesc[UR32].tnspB, R24, gsb0 ;  /* 0x41600000201879f0 */ /* 0x000fe60008000818 */
[----:B------:R-:W-:Y:S02]  /*7480*/  WARPGROUP.DEPBAR.LE gsb0, 0x0 ;  /* 0x00008000000079c5 */ /* 0x000fe40000010000 */
[----:B------:R3:W-:Y:S06]  /*7490*/  BAR.ARV R8, 0x100 ;  /* 0x000400080000751d */ /* 0x0007ec0000002000 */
[----:B------:R-:W-:Y:S01]  /*74a0*/  @!P1 SYNCS.ARRIVE.TRANS64.RED.A1T0 RZ, [R10+URZ], RZ ;  /* 0x000000ff0aff99a7 */ /* 0x000fe2000810043f */
[-C--:B--2---:R-:W-:Y:S01]  /*74b0*/  FMUL.FTZ R24, R24, R5.reuse ;  /* 0x0000000518187220 */ /* 0x084fe20000410000 */
[----:B---3--:R-:W-:Y:S01]  /*74c0*/  IMAD.U32 R8, RZ, RZ, UR5 ;  /* 0x00000005ff087e24 */ /* 0x008fe2000f8e00ff */
[----:B------:R-:W-:Y:S01]  /*74d0*/  UMOV UR5, UR36 ;  /* 0x0000002400057c82 */ /* 0x000fe20008000000 */
[-C--:B------:R-:W-:Y:S01]  /*74e0*/  FMUL.FTZ R25, R25, R5.reuse ;  /* 0x0000000519197220 */ /* 0x080fe20000410000 */
[-C--:B------:R-:W-:Y:S01]  /*74f0*/  FMUL.FTZ R28, R28, R5.reuse ;  /* 0x000000051c1c7220 */ /* 0x080fe20000410000 */
[-C--:B------:R-:W-:Y:S01]  /*7500*/  FMUL.FTZ R29, R29, R5.reuse ;  /* 0x000000051d1d7220 */ /* 0x080fe20000410000 */
[----:B------:R-:W-:Y:S01]  /*7510*/  @!P1 LEA R8, R8, UR37, 0x3 ;  /* 0x0000002508089c11 */ /* 0x000fe2000f8e18ff */
[-C--:B------:R-:W-:Y:S01]  /*7520*/  FMUL.FTZ R32, R32, R5.reuse ;  /* 0x0000000520207220 */ /* 0x080fe20000410000 */
[-C--:B------:R-:W-:Y:S01]  /*7530*/  FMUL.FTZ R33, R33, R5.reuse ;  /* 0x0000000521217220 */ /* 0x080fe20000410000 */
[-C--:B------:R-:W-:Y:S01]  /*7540*/  FMUL.FTZ R36, R36, R5.reuse ;  /* 0x0000000524247220 */ /* 0x080fe20000410000 */
[----:B------:R-:W-:Y:S01]  /*7550*/  FMUL.FTZ R37, R37, R5 ;  /* 0x0000000525257220 */ /* 0x000fe20000410000 */
[----:B------:R-:W-:-:S02]  /*7560*/  @!P1 VIADD R8, R8, 0x31c60 ;  /* 0x00031c6008089836 */ /* 0x000fc40000000000 */
[-C--:B------:R-:W-:Y:S01]  /*7570*/  FMUL.FTZ R40, R40, R5.reuse ;  /* 0x0000000528287220 */ /* 0x080fe20000410000 */
[-C--:B------:R-:W-:Y:S01]  /*7580*/  FMUL.FTZ R41, R41, R5.reuse ;  /* 0x0000000529297220 */ /* 0x080fe20000410000 */
[-C--:B------:R-:W-:Y:S01]  /*7590*/  FMUL.FTZ R44, R44, R5.reuse ;  /* 0x000000052c2c7220 */ /* 0x080fe20000410000 */
[-C--:B------:R-:W-:Y:S01]  /*75a0*/  FMUL.FTZ R45, R45, R5.reuse ;  /* 0x000000052d2d7220 */ /* 0x080fe20000410000 */
[----:B------:R-:W-:Y:S01]  /*75b0*/  @!P1 PRMT R8, RZ, 0x654, R8 ;  /* 0x00000654ff089816 */ /* 0x000fe20000000008 */
[-C--:B------:R-:W-:Y:S01]  /*75c0*/  FMUL.FTZ R48, R48, R5.reuse ;  /* 0x0000000530307220 */ /* 0x080fe20000410000 */
[-C--:B------:R-:W-:Y:S01]  /*75d0*/  FMUL.FTZ R49, R49, R5.reuse ;  /* 0x0000000531317220 */ /* 0x080fe20000410000 */
[-C--:B------:R-:W-:Y:S01]  /*75e0*/  FMUL.FTZ R52, R52, R5.reuse ;  /* 0x0000000534347220 */ /* 0x080fe20000410000 */
[----:B------:R2:W-:Y:S01]  /*75f0*/  @!P1 SYNCS.ARRIVE.TRANS64.RED.A1T0 RZ, [R8+URZ], RZ ;  /* 0x000000ff08ff99a7 */ /* 0x0005e2000810043f */
[-C--:B------:R-:W-:Y:S01]  /*7600*/  FMUL.FTZ R53, R53, R5.reuse ;  /* 0x0000000535357220 */ /* 0x080fe20000410000 */
[-C--:B------:R-:W-:Y:S01]  /*7610*/  FMUL.FTZ R56, R56, R5.reuse ;  /* 0x0000000538387220 */ /* 0x080fe20000410000 */
[-C--:B------:R-:W-:Y:S01]  /*7620*/  FMUL.FTZ R57, R57, R5.reuse ;  /* 0x0000000539397220 */ /* 0x080fe20000410000 */
[-C--:B------:R-:W-:Y:S01]  /*7630*/  FMUL.FTZ R60, R60, R5.reuse ;  /* 0x000000053c3c7220 */ /* 0x080fe20000410000 */
[-C--:B------:R-:W-:Y:S01]  /*7640*/  FMUL.FTZ R61, R61, R5.reuse ;  /* 0x000000053d3d7220 */ /* 0x080fe20000410000 */
[-C--:B------:R-:W-:Y:S01]  /*7650*/  FMUL.FTZ R64, R64, R5.reuse ;  /* 0x0000000540407220 */ /* 0x080fe20000410000 */
[----:B------:R-:W-:Y:S01]  /*7660*/  FMUL.FTZ R65, R65, R5 ;  /* 0x0000000541417220 */ /* 0x000fe20000410000 */
[----:B--2---:R-:W-:Y:S01]  /*7670*/  FFMA.FTZ R8, R5, R7, R9 ;  /* 0x0000000705087223 */ /* 0x004fe20000010009 */
[-C--:B------:R-:W-:Y:S01]  /*7680*/  FMUL.FTZ R68, R68, R5.reuse ;  /* 0x0000000544447220 */ /* 0x080fe20000410000 */
[----:B------:R2:W3:Y:S01]  /*7690*/  MUFU.EX2 R7, R119 ;  /* 0x0000007700077308 */ /* 0x0004e20000000800 */
[----:B------:R-:W-:Y:S01]  /*76a0*/  FMUL.FTZ R69, R69, R5 ;  /* 0x0000000545457220 */ /* 0x000fe20000410000 */
[C---:B----4-:R-:W-:Y:S01]  /*76b0*/  FADD.FTZ R135, R11.reuse, R8 ;  /* 0x000000080b877221 */ /* 0x050fe20000010000 */
[----:B------:R-:W-:Y:S01]  /*76c0*/  F2FP.F16.F32.PACK_AB R8, R11, R9 ;  /* 0x000000090b08723e */ /* 0x000fe200000000ff */
[----:B-1----:R-:W-:Y:S01]  /*76d0*/  FFMA.FTZ R9, R125, R6, R129 ;  /* 0x000000067d097223 */ /* 0x002fe20000010081 */
[-C--:B------:R-:W-:Y:S01]  /*76e0*/  FMUL.FTZ R26, R26, R125.reuse ;  /* 0x0000007d1a1a7220 */ /* 0x080fe20000410000 */
[----:B------:R-:W-:Y:S01]  /*76f0*/  FADD.FTZ R10, R12, R135 ;  /* 0x000000870c0a7221 */ /* 0x000fe20000010000 */
[----:B------:R-:W-:Y:S01]  /*7700*/  FMUL.FTZ R27, R27, R125 ;  /* 0x0000007d1b1b7220 */ /* 0x000fe20000410000 */
[C---:B0-----:R-:W-:Y:S01]  /*7710*/  FADD.FTZ R11, R132.reuse, R9 ;  /* 0x00000009840b7221 */ /* 0x041fe20000010000 */
[----:B------:R-:W-:Y:S01]  /*7720*/  F2FP.F16.F32.PACK_AB R9, R132, R129 ;  /* 0x000000818409723e */ /* 0x000fe200000000ff */
[C---:B------:R-:W-:Y:S01]  /*7730*/  FADD.FTZ R111, R13.reuse, R10 ;  /* 0x0000000a0d6f7221 */ /* 0x040fe20000010000 */
[----:B------:R-:W-:Y:S01]  /*7740*/  F2FP.F16.F32.PACK_AB R10, R13, R12 ;  /* 0x0000000c0d0a723e */ /* 0x000fe200000000ff */
[----:B-----5:R-:W-:Y:S01]  /*7750*/  FADD.FTZ R132, R136, R11 ;  /* 0x0000000b88847221 */ /* 0x020fe20000010000 */
[-CC-:B------:R-:W-:Y:S01]  /*7760*/  FFMA.FTZ R12, R98, R3.reuse, -R128.reuse ;  /* 0x00000003620c7223 */ /* 0x180fe20000010880 */
[-C--:B------:R-:W-:Y:S01]  /*7770*/  FFMA.FTZ R13, R90, R3.reuse, -R128 ;  /* 0x000000035a0d7223 */ /* 0x080fe20000010880 */
[----:B------:R-:W-:Y:S01]  /*7780*/  FADD.FTZ R90, R14, R111 ;  /* 0x0000006f0e5a7221 */ /* 0x000fe20000010000 */
[C---:B------:R-:W-:Y:S01]  /*7790*/  FADD.FTZ R132, R137.reuse, R132 ;  /* 0x0000008489847221 */ /* 0x040fe20000010000 */
[----:B------:R0:W1:Y:S01]  /*77a0*/  MUFU.EX2 R6, R12 ;  /* 0x0000000c00067308 */ /* 0x0000620000000800 */
[----:B------:R-:W-:Y:S01]  /*77b0*/  F2FP.F16.F32.PACK_AB R11, R137, R136 ;  /* 0x00000088890b723e */ /* 0x000fe200000000ff */
[----:B--2---:R-:W-:Y:S01]  /*77c0*/  FADD.FTZ R119, R15, R90 ;  /* 0x0000005a0f777221 */ /* 0x004fe20000010000 */
[----:B------:R-:W-:Y:S01]  /*77d0*/  FADD.FTZ R111, R133, R132 ;  /* 0x00000084856f7221 */ /* 0x000fe20000010000 */
[-CC-:B------:R-:W-:Y:S01]  /*77e0*/  FFMA.FTZ R98, R99, R3.reuse, -R128.reuse ;  /* 0x0000000363627223 */ /* 0x180fe20000010880 */
[-CC-:B------:R-:W-:Y:S01]  /*77f0*/  FFMA.FTZ R99, R102, R3.reuse, -R128.reuse ;  /* 0x0000000366637223 */ /* 0x180fe20000010880 */
[----:B------:R-:W-:Y:S01]  /*7800*/  FADD.FTZ R132, R20, R119 ;  /* 0x0000007714847221 */ /* 0x000fe20000010000 */
[-CC-:B------:R-:W-:Y:S01]  /*7810*/  FFMA.FTZ R102, R95, R3.reuse, -R128.reuse ;  /* 0x000000035f667223 */ /* 0x180fe20000010880 */
[----:B------:R2:W-:Y:S01]  /*7820*/  MUFU.EX2 R90, R103 ;  /* 0x00000067005a7308 */ /* 0x0005e20000000800 */
[-CC-:B0-----:R-:W-:Y:S01]  /*7830*/  FFMA.FTZ R12, R91, R3.reuse, -R128.reuse ;  /* 0x000000035b0c7223 */ /* 0x181fe20000010880 */
[-CC-:B------:R-:W-:Y:S01]  /*7840*/  FFMA.FTZ R91, R94, R3.reuse, -R128.reuse ;  /* 0x000000035e5b7223 */ /* 0x180fe20000010880 */
[----:B------:R-:W-:Y:S01]  /*7850*/  FADD.FTZ R94, R138, R111 ;  /* 0x0000006f8a5e7221 */ /* 0x000fe20000010000 */
[----:B------:R-:W-:Y:S01]  /*7860*/  FFMA.FTZ R95, R82, R3, -R128 ;  /* 0x00000003525f7223 */ /* 0x000fe20000010880 */
[----:B------:R0:W-:Y:S01]  /*7870*/  STSM.16.M88.4 [R2+0x24300], R8 ;  /* 0x0243000802007844 */ /* 0x0001e20000000200 */
[----:B------:R-:W-:Y:S01]  /*7880*/  FMUL.FTZ R30, R30, R125 ;  /* 0x0000007d1e1e7220 */ /* 0x000fe20000410000 */
[----:B------:R-:W-:Y:S01]  /*7890*/  FADD.FTZ R111, R131, R94 ;  /* 0x0000005e836f7221 */ /* 0x000fe20000010000 */
[----:B------:R-:W-:Y:S01]  /*78a0*/  FFMA.FTZ R94, R83, R3, -R128 ;  /* 0x00000003535e7223 */ /* 0x000fe20000010880 */
[----:B------:R-:W-:Y:S01]  /*78b0*/  FADD.FTZ R83, R21, R132 ;  /* 0x0000008415537221 */ /* 0x000fe20000010000 */
[----:B------:R4:W-:Y:S01]  /*78c0*/  MUFU.EX2 R82, R13 ;  /* 0x0000000d00527308 */ /* 0x0009e20000000800 */
[----:B------:R-:W-:Y:S01]  /*78d0*/  FADD.FTZ R111, R134, R111 ;  /* 0x0000006f866f7221 */ /* 0x000fe20000010000 */
[----:B------:R-:W-:Y:S01]  /*78e0*/  FMUL.FTZ R31, R31, R125 ;  /* 0x0000007d1f1f7220 */ /* 0x000fe20000410000 */
[----:B------:R-:W-:Y:S01]  /*78f0*/  FADD.FTZ R132, R22, R83 ;  /* 0x0000005316847221 */ /* 0x000fe20000010000 */
[----:B------:R-:W-:Y:S01]  /*7900*/  FFMA.FTZ R83, R74, R3, -R128 ;  /* 0x000000034a537223 */ /* 0x000fe20000010880 */
[----:B------:R-:W-:Y:S01]  /*7910*/  FADD.FTZ R136, R130, R111 ;  /* 0x0000006f82887221 */ /* 0x000fe20000010000 */
[-C--:B------:R-:W-:Y:S01]  /*7920*/  FMUL.FTZ R34, R34, R125.reuse ;  /* 0x0000007d22227220 */ /* 0x080fe20000410000 */
[----:B--2---:R-:W-:Y:S01]  /*7930*/  FADD.FTZ R103, R23, R132 ;  /* 0x0000008417677221 */ /* 0x004fe20000010000 */
[----:B------:R2:W-:Y:S01]  /*7940*/  MUFU.EX2 R74, R12 ;  /* 0x0000000c004a7308 */ /* 0x0005e20000000800 */
[----:B------:R-:W-:Y:S01]  /*7950*/  FADD.FTZ R111, R123, R136 ;  /* 0x000000887b6f7221 */ /* 0x000fe20000010000 */
[----:B------:R-:W-:Y:S01]  /*7960*/  FMUL.FTZ R35, R35, R125 ;  /* 0x0000007d23237220 */ /* 0x000fe20000410000 */
[----:B------:R-:W-:Y:S01]  /*7970*/  FADD.FTZ R132, R120, R103 ;  /* 0x0000006778847221 */ /* 0x000fe20000010000 */
[----:B0-----:R-:W-:Y:S01]  /*7980*/  F2FP.F16.F32.PACK_AB R8, R15, R14 ;  /* 0x0000000e0f08723e */ /* 0x001fe200000000ff */
[----:B------:R-:W-:Y:S01]  /*7990*/  FADD.FTZ R111, R122, R111 ;  /* 0x0000006f7a6f7221 */ /* 0x000fe20000010000 */
[----:B------:R-:W-:Y:S01]  /*79a0*/  F2FP.F16.F32.PACK_AB R10, R21, R20 ;  /* 0x00000014150a723e */ /* 0x000fe200000000ff */
[----:B----4-:R-:W-:Y:S01]  /*79b0*/  FADD.FTZ R13, R121, R132 ;  /* 0x00000084790d7221 */ /* 0x010fe20000010000 */
[----:B------:R0:W-:Y:S01]  /*79c0*/  MUFU.EX2 R20, R102 ;  /* 0x0000006600147308 */ /* 0x0001e20000000800 */
[----:B------:R-:W-:Y:S01]  /*79d0*/  FADD.FTZ R111, R126, R111 ;  /* 0x0000006f7e6f7221 */ /* 0x000fe20000010000 */
[----:B------:R-:W-:Y:S01]  /*79e0*/  F2FP.F16.F32.PACK_AB R9, R138, R133 ;  /* 0x000000858a09723e */ /* 0x000fe200000000ff */
[----:B------:R-:W-:Y:S01]  /*79f0*/  FADD.FTZ R128, R112, R13 ;  /* 0x0000000d70807221 */ /* 0x000fe20000010000 */
[----:B------:R-:W-:Y:S01]  /*7a00*/  F2FP.F16.F32.PACK_AB R11, R134, R131 ;  /* 0x00000083860b723e */ /* 0x000fe200000000ff */
[----:B--2---:R-:W-:Y:S01]  /*7a10*/  FADD.FTZ R12, R114, R111 ;  /* 0x0000006f720c7221 */ /* 0x004fe20000010000 */
[C---:B------:R-:W-:Y:S01]  /*7a20*/  F2FP.F16.F32.PACK_AB R112, R113.reuse, R112 ;  /* 0x000000707170723e */ /* 0x040fe200000000ff */
[----:B------:R-:W-:Y:S01]  /*7a30*/  FADD.FTZ R13, R113, R128 ;  /* 0x00000080710d7221 */ /* 0x000fe20000010000 */
[----:B------:R-:W2:Y:S01]  /*7a40*/  MUFU.EX2 R98, R98 ;  /* 0x0000006200627308 */ /* 0x000ea20000000800 */
[----:B------:R-:W-:Y:S01]  /*7a50*/  FADD.FTZ R12, R127, R12 ;  /* 0x0000000c7f0c7221 */ /* 0x000fe20000010000 */
[----:B------:R4:W-:Y:S01]  /*7a60*/  STSM.16.M88.4 [R2+0x25b00], R8 ;  /* 0x025b000802007844 */ /* 0x0009e20000000200 */
[----:B------:R-:W-:Y:S01]  /*7a70*/  FADD.FTZ R14, R116, R13 ;  /* 0x0000000d740e7221 */ /* 0x000fe20000010000 */
[----:B------:R-:W-:Y:S01]  /*7a80*/  F2FP.F16.F32.PACK_AB R13, R123, R130 ;  /* 0x000000827b0d723e */ /* 0x000fe200000000ff */
[----:B------:R-:W-:Y:S01]  /*7a90*/  FADD.FTZ R15, R115, R12 ;  /* 0x0000000c730f7221 */ /* 0x000fe20000010000 */
[----:B------:R-:W-:Y:S01]  /*7aa0*/  F2FP.F16.F32.PACK_AB R12, R23, R22 ;  /* 0x00000016170c723e */ /* 0x000fe200000000ff */
[----:B------:R-:W-:Y:S01]  /*7ab0*/  FADD.FTZ R21, R117, R14 ;  /* 0x0000000e75157221 */ /* 0x000fe20000010000 */
[----:B------:R-:W5:Y:S01]  /*7ac0*/  MUFU.EX2 R99, R99 ;  /* 0x0000006300637308 */ /* 0x000f620000000800 */
[----:B------:R-:W-:Y:S01]  /*7ad0*/  FADD.FTZ R15, R118, R15 ;  /* 0x0000000f760f7221 */ /* 0x000fe20000010000 */
[----:B------:R-:W-:Y:S01]  /*7ae0*/  F2FP.F16.F32.PACK_AB R14, R121, R120 ;  /* 0x00000078790e723e */ /* 0x000fe200000000ff */
[----:B------:R-:W-:Y:S01]  /*7af0*/  FADD.FTZ R22, R104, R21 ;  /* 0x0000001568167221 */ /* 0x000fe20000010000 */
[C---:B------:R-:W-:Y:S01]  /*7b00*/  F2FP.F16.F32.PACK_AB R104, R105.reuse, R104 ;  /* 0x000000686968723e */ /* 0x040fe200000000ff */
[----:B0-----:R-:W-:Y:S01]  /*7b10*/  FADD.FTZ R102, R106, R15 ;  /* 0x0000000f6a667221 */ /* 0x001fe20000010000 */
[----:B------:R-:W-:Y:S01]  /*7b20*/  F2FP.F16.F32.PACK_AB R15, R126, R122 ;  /* 0x0000007a7e0f723e */ /* 0x000fe200000000ff */
[----:B------:R-:W-:Y:S01]  /*7b30*/  FADD.FTZ R21, R105, R22 ;  /* 0x0000001669157221 */ /* 0x000fe20000010000 */
[----:B------:R-:W0:Y:S01]  /*7b40*/  MUFU.EX2 R91, R91 ;  /* 0x0000005b005b7308 */ /* 0x000e220000000800 */
[C---:B------:R-:W-:Y:S01]  /*7b50*/  FADD.FTZ R102, R107.reuse, R102 ;  /* 0x000000666b667221 */ /* 0x040fe20000010000 */
[----:B------:R-:W-:Y:S01]  /*7b60*/  F2FP.F16.F32.PACK_AB R105, R107, R106 ;  /* 0x0000006a6b69723e */ /* 0x000fe200000000ff */
[----:B------:R-:W-:Y:S01]  /*7b70*/  FADD.FTZ R22, R108, R21 ;  /* 0x000000156c167221 */ /* 0x000fe20000010000 */
[C---:B---3--:R-:W-:Y:S01]  /*7b80*/  F2FP.F16.F32.PACK_AB R107, R110.reuse, R7 ;  /* 0x000000076e6b723e */ /* 0x048fe200000000ff */
[----:B------:R-:W-:Y:S01]  /*7b90*/  FADD.FTZ R21, R7, R102 ;  /* 0x0000006607157221 */ /* 0x000fe20000010000 */
[----:B------:R3:W-:Y:S01]  /*7ba0*/  STSM.16.M88.4 [R2+0x27300], R12 ;  /* 0x0273000c02007844 */ /* 0x0007e20000000200 */
[----:B------:R-:W-:Y:S01]  /*7bb0*/  FADD.FTZ R23, R109, R22 ;  /* 0x000000166d177221 */ /* 0x000fe20000010000 */
[----:B------:R-:W0:Y:S01]  /*7bc0*/  MUFU.EX2 R95, R95 ;  /* 0x0000005f005f7308 */ /* 0x000e220000000800 */
[----:B------:R-:W-:Y:S01]  /*7bd0*/  FADD.FTZ R21, R110, R21 ;  /* 0x000000156e157221 */ /* 0x000fe20000010000 */
[----:B------:R-:W-:Y:S01]  /*7be0*/  F2FP.F16.F32.PACK_AB R113, R127, R114 ;  /* 0x000000727f71723e */ /* 0x000fe200000000ff */
[----:B------:R-:W-:Y:S01]  /*7bf0*/  FADD.FTZ R22, R96, R23 ;  /* 0x0000001760167221 */ /* 0x000fe20000010000 */
[----:B------:R-:W-:Y:S01]  /*7c00*/  F2FP.F16.F32.PACK_AB R96, R97, R96 ;  /* 0x000000606160723e */ /* 0x000fe200000000ff */
[----:B-1----:R-:W-:Y:S01]  /*7c10*/  FADD.FTZ R21, R6, R21 ;  /* 0x0000001506157221 */ /* 0x002fe20000010000 */
[----:B------:R-:W-:Y:S01]  /*7c20*/  F2FP.F16.F32.PACK_AB R114, R117, R116 ;  /* 0x000000747572723e */ /* 0x000fe200000000ff */
[----:B------:R-:W-:Y:S01]  /*7c30*/  FADD.FTZ R23, R97, R22 ;  /* 0x0000001661177221 */ /* 0x000fe20000010000 */
[----:B------:R-:W1:Y:S01]  /*7c40*/  MUFU.EX2 R94, R94 ;  /* 0x0000005e005e7308 */ /* 0x000e620000000800 */
[C---:B--2---:R-:W-:Y:S01]  /*7c50*/  FADD.FTZ R22, R98.reuse, R21 ;  /* 0x0000001562167221 */ /* 0x044fe20000010000 */
[----:B------:R-:W-:Y:S01]  /*7c60*/  F2FP.F16.F32.PACK_AB R97, R98, R6 ;  /* 0x000000066261723e */ /* 0x000fe200000000ff */
[----:B------:R-:W-:Y:S01]  /*7c70*/  FADD.FTZ R102, R100, R23 ;  /* 0x0000001764667221 */ /* 0x000fe20000010000 */
[----:B------:R-:W-:Y:S01]  /*7c80*/  F2FP.F16.F32.PACK_AB R115, R118, R115 ;  /* 0x000000737673723e */ /* 0x000fe200000000ff */
[----:B-----5:R-:W-:Y:S01]  /*7c90*/  FADD.FTZ R21, R99, R22 ;  /* 0x0000001663157221 */ /* 0x020fe20000010000 */
[----:B------:R-:W-:Y:S01]  /*7ca0*/  F2FP.F16.F32.PACK_AB R106, R109, R108 ;  /* 0x0000006c6d6a723e */ /* 0x000fe200000000ff */
[C---:B----4-:R-:W-:Y:S01]  /*7cb0*/  FADD.FTZ R9, R101.reuse, R102 ;  /* 0x0000006665097221 */ /* 0x050fe20000010000 */
[----:B------:R2:W4:Y:S01]  /*7cc0*/  MUFU.EX2 R11, R83 ;  /* 0x00000053000b7308 */ /* 0x0005220000000800 */
[----:B------:R-:W-:Y:S01]  /*7cd0*/  FADD.FTZ R21, R90, R21 ;  /* 0x000000155a157221 */ /* 0x000fe20000010000 */
[----:B------:R-:W-:Y:S01]  /*7ce0*/  F2FP.F16.F32.PACK_AB R98, R101, R100 ;  /* 0x000000646562723e */ /* 0x000fe200000000ff */
[----:B------:R-:W-:Y:S01]  /*7cf0*/  FADD.FTZ R8, R88, R9 ;  /* 0x0000000958087221 */ /* 0x000fe20000010000 */
[----:B------:R-:W-:Y:S01]  /*7d00*/  F2FP.F16.F32.PACK_AB R99, R90, R99 ;  /* 0x000000635a63723e */ /* 0x000fe200000000ff */
[----:B------:R-:W-:Y:S01]  /*7d10*/  FADD.FTZ R21, R82, R21 ;  /* 0x0000001552157221 */ /* 0x000fe20000010000 */
[C---:B------:R-:W-:Y:S01]  /*7d20*/  F2FP.F16.F32.PACK_AB R88, R89.reuse, R88 ;  /* 0x000000585958723e */ /* 0x040fe200000000ff */
[----:B------:R-:W-:Y:S01]  /*7d30*/  FADD.FTZ R7, R89, R8 ;  /* 0x0000000859077221 */ /* 0x000fe20000010000 */
[----:B---3--:R-:W3:Y:S01]  /*7d40*/  MUFU.EX2 R13, R78 ;  /* 0x0000004e000d7308 */ /* 0x008ee20000000800 */
[C---:B------:R-:W-:Y:S01]  /*7d50*/  FADD.FTZ R6, R74.reuse, R21 ;  /* 0x000000154a067221 */ /* 0x040fe20000010000 */
[----:B------:R-:W-:Y:S01]  /*7d60*/  F2FP.F16.F32.PACK_AB R89, R74, R82 ;  /* 0x000000524a59723e */ /* 0x000fe200000000ff */
[----:B------:R-:W-:Y:S01]  /*7d70*/  FADD.FTZ R8, R92, R7 ;  /* 0x000000075c087221 */ /* 0x000fe20000010000 */
[----:B------:R-:W-:Y:S01]  /*7d80*/  F2FP.F16.F32.PACK_AB R90, R93, R92 ;  /* 0x0000005c5d5a723e */ /* 0x000fe200000000ff */
[----:B0-----:R-:W-:Y:S01]  /*7d90*/  FADD.FTZ R7, R91, R6 ;  /* 0x000000065b077221 */ /* 0x001fe20000010000 */
[C---:B------:R-:W-:Y:S01]  /*7da0*/  F2FP.F16.F32.PACK_AB R91, R20.reuse, R91 ;  /* 0x0000005b145b723e */ /* 0x040fe200000000ff */
[----:B------:R-:W-:Y:S01]  /*7db0*/  FADD.FTZ R9, R93, R8 ;  /* 0x000000085d097221 */ /* 0x000fe20000010000 */
[----:B------:R-:W-:Y:S01]  /*7dc0*/  F2FP.F16.F32.PACK_AB R82, R85, R84 ;  /* 0x000000545552723e */ /* 0x000fe200000000ff */
[----:B------:R-:W-:Y:S01]  /*7dd0*/  FADD.FTZ R6, R20, R7 ;  /* 0x0000000714067221 */ /* 0x000fe20000010000 */
[----:B--2---:R-:W-:Y:S01]  /*7de0*/  F2FP.F16.F32.PACK_AB R83, R87, R86 ;  /* 0x000000565753723e */ /* 0x004fe200000000ff */
[----:B------:R-:W-:Y:S01]  /*7df0*/  FADD.FTZ R8, R80, R9 ;  /* 0x0000000950087221 */ /* 0x000fe20000010000 */
[----:B------:R-:W-:Y:S01]  /*7e00*/  F2FP.F16.F32.PACK_AB R80, R81, R80 ;  /* 0x000000505150723e */ /* 0x000fe200000000ff */
[----:B------:R-:W-:Y:S01]  /*7e10*/  FADD.FTZ R7, R95, R6 ;  /* 0x000000065f077221 */ /* 0x000fe20000010000 */
[----:B------:R-:W-:Y:S01]  /*7e20*/  STSM.16.M88.4 [R2+0x28b00], R112 ;  /* 0x028b007002007844 */ /* 0x000fe20000000200 */
[----:B------:R-:W-:Y:S01]  /*7e30*/  FADD.FTZ R9, R81, R8 ;  /* 0x0000000851097221 */ /* 0x000fe20000010000 */
[C---:B-1----:R-:W-:Y:S01]  /*7e40*/  F2FP.F16.F32.PACK_AB R81, R94.reuse, R95 ;  /* 0x0000005f5e51723e */ /* 0x042fe200000000ff */
[----:B------:R-:W-:Y:S01]  /*7e50*/  FADD.FTZ R7, R94, R7 ;  /* 0x000000075e077221 */ /* 0x000fe20000010000 */
[----:B------:R-:W-:Y:S01]  /*7e60*/  F2FP.F16.F32.PACK_AB R10, R77, R76 ;  /* 0x0000004c4d0a723e */ /* 0x000fe200000000ff */
[----:B------:R-:W-:Y:S01]  /*7e70*/  FADD.FTZ R6, R84, R9 ;  /* 0x0000000954067221 */ /* 0x000fe20000010000 */
[----:B----4-:R-:W-:Y:S01]  /*7e80*/  F2FP.F16.F32.PACK_AB R9, R75, R11 ;  /* 0x0000000b4b09723e */ /* 0x010fe200000000ff */
[----:B------:R-:W-:Y:S01]  /*7e90*/  FADD.FTZ R8, R86, R7 ;  /* 0x0000000756087221 */ /* 0x000fe20000010000 */
[----:B------:R-:W-:Y:S01]  /*7ea0*/  STSM.16.M88.4 [R2+0x2a300], R104 ;  /* 0x02a3006802007844 */ /* 0x000fe20000000200 */
[----:B------:R-:W-:Y:S01]  /*7eb0*/  FADD.FTZ R7, R85, R6 ;  /* 0x0000000655077221 */ /* 0x000fe20000010000 */
[-C--:B------:R-:W-:Y:S01]  /*7ec0*/  FMUL.FTZ R38, R38, R125.reuse ;  /* 0x0000007d26267220 */ /* 0x080fe20000410000 */
[----:B------:R-:W-:Y:S01]  /*7ed0*/  FADD.FTZ R8, R87, R8 ;  /* 0x0000000857087221 */ /* 0x000fe20000010000 */
[----:B------:R-:W-:Y:S01]  /*7ee0*/  STSM.16.M88.4 [R2+0x2bb00], R96 ;  /* 0x02bb006002007844 */ /* 0x000fe20000000200 */
[----:B------:R-:W-:Y:S01]  /*7ef0*/  FADD.FTZ R7, R72, R7 ;  /* 0x0000000748077221 */ /* 0x000fe20000010000 */
[----:B------:R-:W-:Y:S01]  /*7f00*/  FMUL.FTZ R39, R39, R125 ;  /* 0x0000007d27277220 */ /* 0x000fe20000410000 */
[----:B------:R-:W-:Y:S01]  /*7f10*/  FADD.FTZ R6, R11, R8 ;  /* 0x000000080b067221 */ /* 0x000fe20000010000 */
[C---:B------:R-:W-:Y:S01]  /*7f20*/  F2FP.F16.F32.PACK_AB R8, R124.reuse, R72 ;  /* 0x000000487c08723e */ /* 0x040fe200000000ff */
[----:B------:R-:W-:Y:S01]  /*7f30*/  STSM.16.M88.4 [R2+0x2d300], R88 ;  /* 0x02d3005802007844 */ /* 0x000fe20000000200 */
[----:B---3--:R-:W-:Y:S01]  /*7f40*/  F2FP.F16.F32.PACK_AB R11, R79, R13 ;  /* 0x0000000d4f0b723e */ /* 0x008fe200000000ff */
[----:B------:R-:W-:Y:S01]  /*7f50*/  FADD.FTZ R7, R124, R7 ;  /* 0x000000077c077221 */ /* 0x000fe20000010000 */
[----:B------:R-:W-:Y:S01]  /*7f60*/  FADD.FTZ R6, R75, R6 ;  /* 0x000000064b067221 */ /* 0x000fe20000010000 */
[----:B------:R-:W-:Y:S01]  /*7f70*/  STSM.16.M88.4 [R2+0x2eb00], R80 ;  /* 0x02eb005002007844 */ /* 0x000fe20000000200 */
[-C--:B------:R-:W-:Y:S01]  /*7f80*/  FMUL.FTZ R42, R42, R125.reuse ;  /* 0x0000007d2a2a7220 */ /* 0x080fe20000410000 */
[----:B------:R-:W-:Y:S01]  /*7f90*/  FADD.FTZ R76, R76, R7 ;  /* 0x000000074c4c7221 */ /* 0x000fe20000010000 */
[----:B------:R-:W-:Y:S01]  /*7fa0*/  FADD.FTZ R6, R13, R6 ;  /* 0x000000060d067221 */ /* 0x000fe20000010000 */
[----:B------:R0:W-:Y:S01]  /*7fb0*/  STSM.16.M88.4 [R2+0x30300], R8 ;  /* 0x0303000802007844 */ /* 0x0001e20000000200 */
[-C--:B------:R-:W-:Y:S01]  /*7fc0*/  FMUL.FTZ R43, R43, R125.reuse ;  /* 0x0000007d2b2b7220 */ /* 0x080fe20000410000 */
[----:B------:R-:W-:Y:S01]  /*7fd0*/  FADD.FTZ R7, R77, R76 ;  /* 0x0000004c4d077221 */ /* 0x000fe20000010000 */
[----:B------:R-:W-:Y:S01]  /*7fe0*/  FADD.FTZ R6, R79, R6 ;  /* 0x000000064f067221 */ /* 0x000fe20000010000 */
[----:B------:R-:W-:Y:S01]  /*7ff0*/  @!PT LDS RZ, [RZ] ;  /* 0x00000000fffff984 */ /* 0x000fe20000000800 */
[----:B------:R-:W-:Y:S01]  /*8000*/  @!PT LDS RZ, [RZ] ;  /* 0x00000000fffff984 */ /* 0x000fe20000000800 */
[----:B------:R-:W-:Y:S01]  /*8010*/  @!PT LDS RZ, [RZ] ;  /* 0x00000000fffff984 */ /* 0x000fe20000000800 */
[----:B------:R-:W-:Y:S01]  /*8020*/  @!PT LDS RZ, [RZ] ;  /* 0x00000000fffff984 */ /* 0x000fe20000000800 */
[----:B------:R1:W-:Y:S06]  /*8030*/  MEMBAR.ALL.CTA ;  /* 0x0000000000007992 */ /* 0x0003ec0000008000 */
[----:B-1----:R-:W1:Y:S01]  /*8040*/  FENCE.VIEW.ASYNC.S ;  /* 0x00000000000073c6 */ /* 0x002e620000000000 */
[-C--:B------:R-:W-:Y:S01]  /*8050*/  FMUL.FTZ R46, R46, R125.reuse ;  /* 0x0000007d2e2e7220 */ /* 0x080fe20000410000 */
        /* <DEDUP_REMOVED lines=12> */
[----:B------:R-:W-:Y:S01]  /*8120*/  FMUL.FTZ R71, R71, R125 ;  /* 0x0000007d47477220 */ /* 0x000fe20000410000 */
[----:B0-----:R-:W-:-:S02]  /*8130*/  IMAD.MOV.U32 R9, RZ, RZ, R16 ;  /* 0x000000ffff097224 */ /* 0x001fc400078e0010 */
[----:B------:R-:W-:Y:S02]  /*8140*/  IMAD.MOV.U32 R8, RZ, RZ, R73 ;  /* 0x000000ffff087224 */ /* 0x000fe400078e0049 */
[----:B------:R-:W-:Y:S01]  /*8150*/  IMAD.MOV.U32 R5, RZ, RZ, R0 ;  /* 0x000000ffff057224 */ /* 0x000fe200078e0000 */
[----:B-1----:R-:W-:Y:S01]  /*8160*/  NOP ;  /* 0x0000000000007918 */ /* 0x002fe20000000000 */
[----:B------:R-:W-:Y:S05]  /*8170*/  @P2 BRA `(.L_x_24) ;  /* 0xffffffc800482947 */ /* 0x000fea000383ffff */
.L_x_15:
[----:B------:R-:W-:Y:S06]  /*8180*/  BAR.ARV 0x8, 0x200 ;  /* 0x0208000000007b1d */ /* 0x000fec0000002000 */
[----:B------:R-:W-:Y:S05]  /*8190*/  @!P0 BRA `(.L_x_25) ;  /* 0x0000000000048947 */ /* 0x000fea0003800000 */
[----:B------:R-:W-:Y:S01]  /*81a0*/  BPT.TRAP 0x1 ;  /* 0x000000040000795c */ /* 0x000fe20000300000 */
.L_x_25:
[----:B------:R-:W-:Y:S01]  /*81b0*/  ULEA UR12, UR36, UR37, 0x3 ;  /* 0x00000025240c7291 */ /* 0x000fe2000f8e183f */
[----:B------:R-:W-:-:S08]  /*81c0*/  SHF.L.U32 R4, R16, 0x1f, RZ ;  /* 0x0000001f10047819 */ /* 0x000fd000000006ff */
[----:B------:R1:W2:Y:S01]  /*81d0*/  SYNCS.PHASECHK.TRANS64.TRYWAIT P2, [UR12+0x31c50], R4 ;  /* 0x031c5004ff0075a7 */ /* 0x0002a2000804014c */
[----:B------:R-:W-:Y:S05]  /*81e0*/  @!P0 BRA `(.L_x_26) ;  /* 0x0000000000048947 */ /* 0x000fea0003800000 */
[----:B------:R-:W-:Y:S01]  /*81f0*/  BPT.TRAP 0x1 ;  /* 0x000000040000795c */ /* 0x000fe20000300000 */
.L_x_26:
[----:B--2---:R-:W-:Y:S05]  /*8200*/  @P2 BRA `(.L_x_27) ;  /* 0x0000000000082947 */ /* 0x004fea0003800000 */
[----:B------:R-:W2:Y:S02]  /*8210*/  SYNCS.PHASECHK.TRANS64.TRYWAIT P0, [UR12+0x31c50], R4 ;  /* 0x031c5004ff0075a7 */ /* 0x000ea4000800014c */
[----:B--2---:R-:W-:Y:S05]  /*8220*/  @!P0 BRA `(.L_x_28) ;  /* 0x0000005c00dc8947 */ /* 0x004fea0003800000 */
.L_x_27:
[----:B------:R-:W-:Y:S01]  /*8230*/  UIADD3 UR4, UR37, 0x200, URZ ;  /* 0x0000020025047890 */ /* 0x000fe2000fffe03f */
[----:B------:R-:W-:Y:S01]  /*8240*/  WARPGROUP.ARRIVE ;  /* 0x00000000000079c5 */ /* 0x000fe20000000000 */
[----:B------:R-:W-:Y:S01]  /*8250*/  ULOP3.LUT UR6, UR39, 0x10000, URZ, 0xfc, !UPT ;  /* 0x0001000027067892 */ /* 0x000fe2000f8efc3f */
[----:B-12---:R-:W1:Y:S01]  /*8260*/  SHFL.BFLY PT, R4, R7, 0x2, 0x1f ;  /* 0x0c401f0007047f89 */ /* 0x006e6200000e0000 */
[----:B------:R-:W-:-:S03]  /*8270*/  USHF.R.U32.HI UR4, URZ, 0x4, UR4 ;  /* 0x000000043f047899 */ /* 0x000fc60008011604 */
[----:B------:R-:W2:Y:S01]  /*8280*/  S2UR UR5, SR_SWINHI ;  /* 0x00000000000579c3 */ /* 0x000ea20000002f00 */
[----:B------:R-:W-:Y:S01]  /*8290*/  UMOV UR9, 0xc0000010 ;  /* 0xc000001000097882 */ /* 0x000fe20000000000 */
[----:B------:R-:W-:Y:S01]  /*82a0*/  UMOV UR11, 0x80000020 ;  /* 0x80000020000b7882 */ /* 0x000fe20000000000 */
[----:B------:R-:W-:Y:S01]  /*82b0*/  ULOP3.LUT UR4, UR4, 0x3fff, URZ, 0xc0, !UPT ;  /* 0x00003fff04047892 */ /* 0x000fe2000f8ec03f */
[----:B0-----:R-:W0:Y:S01]  /*82c0*/  SHFL.BFLY PT, R9, R6, 0x2, 0x1f ;  /* 0x0c401f0006097f89 */ /* 0x001e2200000e0000 */
[----:B------:R-:W-:Y:S01]  /*82d0*/  UMOV UR8, UR6 ;  /* 0x0000000600087c82 */ /* 0x000fe20008000000 */
[----:B------:R-:W-:Y:S01]  /*82e0*/  R2UR UR15, R151 ;  /* 0x00000000970f72ca */ /* 0x000fe200000e0000 */
[----:B------:R-:W-:Y:S01]  /*82f0*/  ULOP3.LUT UR4, UR4, 0x2400000, URZ, 0xfc, !UPT ;  /* 0x0240000004047892 */ /* 0x000fe2000f8efc3f */
[----:B------:R-:W-:Y:S01]  /*8300*/  R2UR UR17, R152 ;  /* 0x00000000981172ca */ /* 0x000fe200000e0000 */
[----:B------:R-:W-:Y:S01]  /*8310*/  UIADD3 UR7, UR6, 0xc00, URZ ;  /* 0x00000c0006077890 */ /* 0x000fe2000fffe03f */
[----:B------:R-:W-:Y:S01]  /*8320*/  IMAD.MOV.U32 R76, RZ, RZ, -0x800000 ;  /* 0xff800000ff4c7424 */ /* 0x000fe200078e00ff */
[----:B------:R-:W-:Y:S01]  /*8330*/  UIMAD UR4, UR36, 0x6c0, UR4 ;  /* 0x000006c0240478a4 */ /* 0x000fe2000f8e0204 */
[----:B------:R-:W-:Y:S01]  /*8340*/  CS2R R14, SRZ ;  /* 0x00000000000e7805 */ /* 0x000fe2000001ff00 */
[----:B------:R-:W-:Y:S01]  /*8350*/  ULDC UR13, c[0x0][0xc44] ;  /* 0x00031100000d7ab9 */ /* 0x000fe20000000800 */
[----:B------:R-:W-:Y:S01]  /*8360*/  IMAD.MOV.U32 R77, RZ, RZ, -0x800000 ;  /* 0xff800000ff4d7424 */ /* 0x000fe200078e00ff */
[----:B------:R-:W3:Y:S01]  /*8370*/  LDC R22, c[0x0][0xc38] ;  /* 0x00030e00ff167b82 */ /* 0x000ee20000000800 */
[----:B------:R-:W-:-:S02]  /*8380*/  R2UR UR16, R150 ;  /* 0x00000000961072ca */ /* 0x000fc400000e0000 */
[----:B------:R-:W-:Y:S02]  /*8390*/  UMOV UR10, UR4 ;  /* 0x00000004000a7c82 */ /* 0x000fe40008000000 */
[----:B------:R-:W-:Y:S01]  /*83a0*/  HGMMA.64x96x16.F32 R24, gdesc[UR8].tnspB, R24, gsb0 ;  /* 0x41600000081879f0 */ /* 0x000fe20008000818 */
[----:B------:R-:W-:Y:S01]  /*83b0*/  UIADD3 UR8, UR6, 0x180, URZ ;  /* 0x0000018006087890 */ /* 0x000fe2000fffe03f */
[----:B-1----:R-:W-:Y:S01]  /*83c0*/  FADD.FTZ R4, R4, R7 ;  /* 0x0000000704047221 */ /* 0x002fe20000010000 */
[----:B------:R-:W-:Y:S01]  /*83d0*/  UIADD3 UR10, UR4, 0x40, URZ ;  /* 0x00000040040a7890 */ /* 0x000fe2000fffe03f */
[----:B------:R-:W-:Y:S01]  /*83e0*/  IMAD R7, R148, 0x20, R18 ;  /* 0x0000002094077824 */ /* 0x000fe200078e0212 */
[----:B------:R-:W-:Y:S01]  /*83f0*/  UMOV UR9, 0xc0000010 ;  /* 0xc000001000097882 */ /* 0x000fe20000000000 */
[----:B------:R-:W-:Y:S01]  /*8400*/  UMOV UR11, 0x80000020 ;  /* 0x80000020000b7882 */ /* 0x000fe20000000000 */
[----:B------:R-:W1:Y:S01]  /*8410*/  SHFL.BFLY PT, R5, R4, 0x1, 0x1f ;  /* 0x0c201f0004057f89 */ /* 0x000e6200000e0000 */
[----:B0-----:R-:W-:-:S05]  /*8420*/  FADD.FTZ R9, R9, R6 ;  /* 0x0000000609097221 */ /* 0x001fca0000010000 */
[----:B------:R-:W0:Y:S01]  /*8430*/  SHFL.BFLY PT, R8, R9, 0x1, 0x1f ;  /* 0x0c201f0009087f89 */ /* 0x000e2200000e0000 */
[----:B-1----:R-:W-:-:S05]  /*8440*/  FADD.FTZ R10, R4, R5 ;  /* 0x00000005040a7221 */ /* 0x002fca0000010000 */
[----:B------:R-:W-:Y:S01]  /*8450*/  FSETP.NE.FTZ.AND P0, PT, R10, RZ, PT ;  /* 0x000000ff0a00720b */ /* 0x000fe20003f15000 */
[----:B0-----:R-:W-:-:S05]  /*8460*/  FADD.FTZ R8, R9, R8 ;  /* 0x0000000809087221 */ /* 0x001fca0000010000 */
[----:B------:R-:W-:-:S07]  /*8470*/  FSETP.NE.FTZ.AND P2, PT, R8, RZ, PT ;  /* 0x000000ff0800720b */ /* 0x000fce0003f55000 */
[----:B------:R-:W0:Y:S01]  /*8480*/  @P0 MUFU.LG2 R6, R10 ;  /* 0x0000000a00060308 */ /* 0x000e220000000c00 */
[----:B------:R-:W-:-:S05]  /*8490*/  @P0 FMUL.FTZ R5, R3, 0.69314718246459960938 ;  /* 0x3f31721803050820 */ /* 0x000fca0000410000 */
[----:B------:R-:W-:Y:S02]  /*84a0*/  @P2 FMUL.FTZ R3, R3, 0.69314718246459960938 ;  /* 0x3f31721803032820 */ /* 0x000fe40000410000 */
[----:B------:R-:W1:Y:S08]  /*84b0*/  @P2 MUFU.LG2 R4, R8 ;  /* 0x0000000800042308 */ /* 0x000e700000000c00 */
[----:B------:R4:W3:Y:S01]  /*84c0*/  @P0 MUFU.RCP R15, R10 ;  /* 0x0000000a000f0308 */ /* 0x0008e20000001000 */
[----:B0-----:R-:W-:-:S04]  /*84d0*/  @P0 FMUL.FTZ R6, R6, 0.69314718246459960938 ;  /* 0x3f31721806060820 */ /* 0x001fc80000410000 */
[----:B------:R-:W-:Y:S02]  /*84e0*/  @P0 FFMA.FTZ R76, R5, R0, R6 ;  /* 0x00000000054c0223 */ /* 0x000fe40000010006 */
[----:B------:R-:W0:Y:S01]  /*84f0*/  LDC R0, c[0x0][0xbe8] ;  /* 0x0002fa00ff007b82 */ /* 0x000e220000000800 */
[----:B------:R3:W3:Y:S01]  /*8500*/  @P2 MUFU.RCP R14, R8 ;  /* 0x00000008000e2308 */ /* 0x0006e20000001000 */
[----:B-1----:R-:W-:-:S04]  /*8510*/  @P2 FMUL.FTZ R4, R4, 0.69314718246459960938 ;  /* 0x3f31721804042820 */ /* 0x002fc80000410000 */
[----:B------:R-:W-:Y:S01]  /*8520*/  @P2 FFMA.FTZ R77, R3, R73, R4 ;  /* 0x00000049034d2223 */ /* 0x000fe20000010004 */
[----:B------:R-:W-:Y:S02]  /*8530*/  WARPGROUP.DEPBAR.LE gsb0, 0x0 ;  /* 0x00008000000079c5 */ /* 0x000fe40000010000 */
        /* <DEDUP_REMOVED lines=41> */
[----:B------:R-:W-:-:S03]  /*87d0*/  UIADD3 UR6, UR4, 0x200, URZ ;  /* 0x0000020004067890 */ /* 0x000fc6000fffe03f */
[----:B------:R-:W-:Y:S01]  /*87e0*/  UMOV UR4, UR7 ;  /* 0x0000000700047c82 */ /* 0x000fe20008000000 */
[----:B------:R-:W-:Y:S01]  /*87f0*/  UMOV UR7, 0x80000020 ;  /* 0x8000002000077882 */ /* 0x000fe20000000000 */
[----:B------:R-:W-:Y:S02]  /*8800*/  WARPGROUP.DEPBAR.LE gsb0, 0x0 ;  /* 0x00008000000079c5 */ /* 0x000fe40000010000 */
[----:B------:R-:W-:-:S06]  /*8810*/  WARPGROUP.ARRIVE ;  /* 0x00000000000079c5 */ /* 0x000fcc0000000000 */
[----:B------:R-:W-:Y:S01]  /*8820*/  HGMMA.64x96x16.F32 R24, gdesc[UR8].tnspB, R24, gsb0 ;  /* 0x41600000081879f0 */ /* 0x000fe20008000818 */
[----:B------:R-:W-:Y:S01]  /*8830*/  UMOV UR8, UR37 ;  /* 0x0000002500087c82 */ /* 0x000fe20008000000 */
[----:B--2---:R-:W-:Y:S01]  /*8840*/  UMOV UR9, UR5 ;  /* 0x0000000500097c82 */ /* 0x004fe20008000000 */
[----:B------:R-:W-:Y:S01]  /*8850*/  UIADD3 UR5, -UR15, URZ, URZ ;  /* 0x0000003f0f057290 */ /* 0x000fe2000fffe13f */
[----:B------:R-:W-:Y:S01]  /*8860*/  IMAD.U32 R74, RZ, RZ, UR8 ;  /* 0x00000008ff4a7e24 */ /* 0x000fe2000f8e00ff */
[----:B------:R-:W-:Y:S01]  /*8870*/  ULDC.64 UR10, c[0x0][0xb90] ;  /* 0x0002e400000a7ab9 */ /* 0x000fe20000000a00 */
[----:B------:R-:W-:Y:S01]  /*8880*/  IMAD.U32 R75, RZ, RZ, UR9 ;  /* 0x00000009ff4b7e24 */ /* 0x000fe2000f8e00ff */
[----:B------:R-:W-:-:S03]  /*8890*/  UIMAD UR13, UR13, UR5, UR17 ;  /* 0x000000050d0d72a4 */ /* 0x000fc6000f8e0211 */
[----:B------:R-:W-:Y:S01]  /*88a0*/  UMOV UR5, 0xc0000010 ;  /* 0xc000001000057882 */ /* 0x000fe20000000000 */
[--C-:B------:R-:W-:Y:S01]  /*88b0*/  IMAD.WIDE R20, R156, 0x2, R74.reuse ;  /* 0x000000029c147825 */ /* 0x100fe200078e024a */
[----:B------:R-:W-:Y:S02]  /*88c0*/  USHF.R.S32.HI UR14, URZ, 0x1f, UR13 ;  /* 0x0000001f3f0e7899 */ /* 0x000fe4000801140d */
[----:B------:R-:W-:Y:S01]  /*88d0*/  UIMAD.WIDE.U32 UR8, UR13, UR10, URZ ;  /* 0x0000000a0d0872a5 */ /* 0x000fe2000f8e003f */
[----:B------:R-:W-:Y:S01]  /*88e0*/  IMAD.WIDE R74, R7, 0x2, R74 ;  /* 0x00000002074a7825 */ /* 0x000fe200078e024a */
[C---:B----4-:R-:W-:Y:S01]  /*88f0*/  IADD3 R10, P2, R20.reuse, 0x6000, RZ ;  /* 0x00006000140a7810 */ /* 0x050fe20007f5e0ff */
[----:B------:R-:W-:Y:S01]  /*8900*/  UIMAD UR10, UR14, UR10, URZ ;  /* 0x0000000a0e0a72a4 */ /* 0x000fe2000f8e023f */
[----:B------:R-:W-:Y:S02]  /*8910*/  LOP3.LUT R3, R20, 0x180, RZ, 0xc0, !PT ;  /* 0x0000018014037812 */ /* 0x000fe400078ec0ff */
[----:B------:R-:W-:Y:S01]  /*8920*/  LOP3.LUT R5, R10, 0x180, RZ, 0xc0, !PT ;  /* 0x000001800a057812 */ /* 0x000fe200078ec0ff */
[----:B------:R-:W-:Y:S01]  /*8930*/  IMAD.X R79, RZ, RZ, R21, P2 ;  /* 0x000000ffff4f7224 */ /* 0x000fe200010e0615 */
[----:B0-----:R-:W-:Y:S01]  /*8940*/  ISETP.NE.AND P2, PT, R0, 0x1, PT ;  /* 0x000000010000780c */ /* 0x001fe20003f45270 */
[----:B------:R-:W-:Y:S01]  /*8950*/  UIMAD UR10, UR13, UR11, UR10 ;  /* 0x0000000b0d0a72a4 */ /* 0x000fe2000f8e020a */
[----:B------:R-:W-:Y:S01]  /*8960*/  SHF.R.U64 R3, R3, 0x3, RZ ;  /* 0x0000000303037819 */ /* 0x000fe200000012ff */
[----:B------:R-:W-:Y:S01]  /*8970*/  IMAD.U32 R12, RZ, RZ, UR8 ;  /* 0x00000008ff0c7e24 */ /* 0x000fe2000f8e00ff */
[C---:B------:R-:W-:Y:S01]  /*8980*/  IADD3 R87, P0, R20.reuse, 0x6020, RZ ;  /* 0x0000602014577810 */ /* 0x040fe20007f1e0ff */
[----:B------:R-:W-:Y:S01]  /*8990*/  UIADD3 UR8, UR9, UR10, URZ ;  /* 0x0000000a09087290 */ /* 0x000fe2000fffe03f */
[C---:B---3--:R-:W-:Y:S01]  /*89a0*/  IADD3 R8, P3, R20.reuse, 0x3020, RZ ;  /* 0x0000302014087810 */ /* 0x048fe20007f7e0ff */
[----:B------:R-:W-:Y:S01]  /*89b0*/  IMAD.U32 R13, RZ, RZ, UR9 ;  /* 0x00000009ff0d7e24 */ /* 0x000fe2000f8e00ff */
[----:B------:R-:W-:-:S02]  /*89c0*/  IADD3 R6, P4, R20, 0x3000, RZ ;  /* 0x0000300014067810 */ /* 0x000fc40007f9e0ff */
[----:B------:R-:W-:Y:S01]  /*89d0*/  IADD3 R4, P5, R20, 0x20, RZ ;  /* 0x0000002014047810 */ /* 0x000fe20007fbe0ff */
[--C-:B------:R-:W-:Y:S01]  /*89e0*/  IMAD.X R85, RZ, RZ, R21.reuse, P3 ;  /* 0x000000ffff557224 */ /* 0x100fe200018e0615 */
[----:B------:R-:W-:Y:S01]  /*89f0*/  LOP3.LUT R20, R3, R20, RZ, 0x3c, !PT ;  /* 0x0000001403147212 */ /* 0x000fe200078e3cff */
[----:B------:R-:W0:Y:S01]  /*8a00*/  @P2 LDC R88, c[0x0][0xbec] ;  /* 0x0002fb00ff582b82 */ /* 0x000e220000000800 */
[----:B------:R-:W-:Y:S01]  /*8a10*/  SHF.R.U64 R3, R5, 0x3, RZ ;  /* 0x0000000305037819 */ /* 0x000fe200000012ff */
[--C-:B------:R-:W-:Y:S01]  /*8a20*/  IMAD.X R81, RZ, RZ, R21.reuse, P4 ;  /* 0x000000ffff517224 */ /* 0x100fe200020e0615 */
[----:B------:R-:W-:Y:S01]  /*8a30*/  LOP3.LUT R5, R6, 0x180, RZ, 0xc0, !PT ;  /* 0x0000018006057812 */ /* 0x000fe200078ec0ff */
[----:B------:R-:W-:Y:S01]  /*8a40*/  IMAD.X R83, RZ, RZ, R21, P5 ;  /* 0x000000ffff537224 */ /* 0x000fe200028e0615 */
[----:B------:R-:W-:Y:S01]  /*8a50*/  LOP3.LUT R78, R3, R10, RZ, 0x3c, !PT ;  /* 0x0000000a034e7212 */ /* 0x000fe200078e3cff */
[----:B------:R-:W-:Y:S01]  /*8a60*/  IMAD.U32 R13, RZ, RZ, UR8 ;  /* 0x00000008ff0d7e24 */ /* 0x000fe2000f8e00ff */
[----:B------:R-:W-:Y:S01]  /*8a70*/  LOP3.LUT R3, R4, 0x180, RZ, 0xc0, !PT ;  /* 0x0000018004037812 */ /* 0x000fe200078ec0ff */
[----:B------:R-:W1:Y:S01]  /*8a80*/  @P2 LDC R89, c[0x0][0xbf0] ;  /* 0x0002fc00ff592b82 */ /* 0x000e620000000800 */
[----:B------:R-:W-:Y:S01]  /*8a90*/  LOP3.LUT R86, R87, 0x180, RZ, 0xc0, !PT ;  /* 0x0000018057567812 */ /* 0x000fe200078ec0ff */
[----:B------:R-:W-:Y:S01]  /*8aa0*/  ULDC.64 UR8, c[0x0][0xae8] ;  /* 0x0002ba0000087ab9 */ /* 0x000fe20000000a00 */
[----:B------:R-:W-:-:S02]  /*8ab0*/  SHF.R.U64 R3, R3, 0x3, RZ ;  /* 0x0000000303037819 */ /* 0x000fc400000012ff */
[----:B------:R-:W-:Y:S02]  /*8ac0*/  SHF.R.U64 R5, R5, 0x3, RZ ;  /* 0x0000000305057819 */ /* 0x000fe400000012ff */
[----:B------:R-:W-:Y:S01]  /*8ad0*/  LOP3.LUT R82, R3, R4, RZ, 0x3c, !PT ;  /* 0x0000000403527212 */ /* 0x000fe200078e3cff */
[----:B------:R-:W-:Y:S01]  /*8ae0*/  IMAD R3, RZ, RZ, -UR17 ;  /* 0x80000011ff037e24 */ /* 0x000fe2000f8e02ff */
[----:B------:R-:W-:Y:S02]  /*8af0*/  R2UR UR10, R19 ;  /* 0x00000000130a72ca */ /* 0x000fe400000e0000 */
[----:B------:R-:W-:Y:S01]  /*8b00*/  IADD3 R19, P6, R74, 0x7800, RZ ;  /* 0x000078004a137810 */ /* 0x000fe20007fde0ff */
[----:B------:R-:W-:Y:S01]  /*8b10*/  IMAD R3, R22, R3, UR16 ;  /* 0x0000001016037e24 */ /* 0x000fe2000f8e0203 */
[----:B------:R-:W-:Y:S01]  /*8b20*/  SHF.R.U64 R86, R86, 0x3, RZ ;  /* 0x0000000356567819 */ /* 0x000fe200000012ff */
[----:B------:R-:W2:Y:S01]  /*8b30*/  LDC.64 R22, c[0x0][0xb98] ;  /* 0x0002e600ff167b82 */ /* 0x000ea20000000a00 */
[----:B------:R-:W-:Y:S01]  /*8b40*/  LOP3.LUT R80, R5, R6, RZ, 0x3c, !PT ;  /* 0x0000000605507212 */ /* 0x000fe200078e3cff */
[----:B------:R-:W-:Y:S01]  /*8b50*/  IMAD R93, R3, 0xc0, R155 ;  /* 0x000000c0035d7824 */ /* 0x000fe200078e029b */
[----:B------:R-:W-:-:S02]  /*8b60*/  LOP3.LUT R6, R19, 0x180, RZ, 0xc0, !PT ;  /* 0x0000018013067812 */ /* 0x000fc400078ec0ff */
[----:B------:R-:W-:Y:S01]  /*8b70*/  LOP3.LUT R86, R86, R87, RZ, 0x3c, !PT ;  /* 0x0000005756567212 */ /* 0x000fe200078e3cff */
[----:B------:R-:W-:Y:S01]  /*8b80*/  IMAD.X R87, RZ, RZ, R21, P0 ;  /* 0x000000ffff577224 */ /* 0x000fe200000e0615 */
[----:B------:R-:W-:Y:S02]  /*8b90*/  SHF.R.U64 R6, R6, 0x3, RZ ;  /* 0x0000000306067819 */ /* 0x000fe400000012ff */
[----:B------:R-:W-:Y:S01]  /*8ba0*/  MOV R21, R20 ;  /* 0x0000001400157202 */ /* 0x000fe20000000f00 */
[----:B0-----:R-:W-:Y:S01]  /*8bb0*/  @P2 IMAD.HI.U32 R20, R93, R88, RZ ;  /* 0x000000585d142227 */ /* 0x001fe200078e00ff */
[----:B------:R-:W-:Y:S02]  /*8bc0*/  LOP3.LUT R6, R6, R19, RZ, 0x3c, !PT ;  /* 0x0000001306067212 */ /* 0x000fe400078e3cff */
[----:B------:R-:W-:Y:S01]  /*8bd0*/  MOV R19, R86 ;  /* 0x0000005600137202 */ /* 0x000fe20000000f00 */
[----:B------:R-:W-:Y:S01]  /*8be0*/  IMAD.MOV.U32 R87, RZ, RZ, R93 ;  /* 0x000000ffff577224 */ /* 0x000fe200078e005d */
[----:B-1----:R-:W-:Y:S01]  /*8bf0*/  @P2 SHF.R.U32.HI R87, RZ, R89, R20 ;  /* 0x00000059ff572219 */ /* 0x002fe20000011614 */
[----:B------:R-:W-:Y:S01]  /*8c00*/  IMAD.U32 R20, RZ, RZ, UR12 ;  /* 0x0000000cff147e24 */ /* 0x000fe2000f8e00ff */
[----:B------:R-:W-:-:S02]  /*8c10*/  IADD3 R73, P0, R74, 0x1800, RZ ;  /* 0x000018004a497810 */ /* 0x000fc40007f1e0ff */
[----:B------:R-:W-:Y:S01]  /*8c20*/  LOP3.LUT R7, R8, 0x180, RZ, 0xc0, !PT ;  /* 0x0000018008077812 */ /* 0x000fe200078ec0ff */
[----:B------:R-:W-:Y:S01]  /*8c30*/  @!P1 VIADD R20, R20, 0x31c60 ;  /* 0x00031c6014149836 */ /* 0x000fe20000000000 */
[----:B------:R-:W-:Y:S01]  /*8c40*/  LOP3.LUT R72, R73, 0x180, RZ, 0xc0, !PT ;  /* 0x0000018049487812 */ /* 0x000fe200078ec0ff */
[----:B------:R-:W-:Y:S01]  /*8c50*/  IMAD.MOV R91, RZ, RZ, -R87 ;  /* 0x000000ffff5b7224 */ /* 0x000fe200078e0a57 */
[----:B------:R-:W-:Y:S01]  /*8c60*/  MOV R80, R80 ;  /* 0x0000005000507202 */ /* 0x000fe20000000f00 */
[----:B--2---:R-:W-:Y:S01]  /*8c70*/  IMAD.WIDE.U32 R12, R22, UR15, R12 ;  /* 0x0000000f160c7c25 */ /* 0x004fe2000f8e000c */
[----:B------:R-:W-:Y:S02]  /*8c80*/  @!P1 PRMT R20, RZ, 0x654, R20 ;  /* 0x00000654ff149816 */ /* 0x000fe40000000014 */
[----:B------:R-:W-:Y:S01]  /*8c90*/  SHF.R.U64 R72, R72, 0x3, RZ ;  /* 0x0000000348487819 */ /* 0x000fe200000012ff */
[----:B------:R-:W-:Y:S01]  /*8ca0*/  IMAD R91, R0, R91, R93 ;  /* 0x0000005b005b7224 */ /* 0x000fe200078e025d */
[----:B------:R-:W-:-:S02]  /*8cb0*/  MOV R81, R82 ;  /* 0x0000005200517202 */ /* 0x000fc40000000f00 */
[----:B------:R-:W-:Y:S02]  /*8cc0*/  SHF.R.U64 R7, R7, 0x3, RZ ;  /* 0x0000000307077819 */ /* 0x000fe400000012ff */
[----:B------:R-:W-:Y:S01]  /*8cd0*/  LOP3.LUT R72, R72, R73, RZ, 0x3c, !PT ;  /* 0x0000004948487212 */ /* 0x000fe200078e3cff */
[--C-:B------:R-:W-:Y:S01]  /*8ce0*/  IMAD.X R73, RZ, RZ, R75.reuse, P0 ;  /* 0x000000ffff497224 */ /* 0x100fe200000e064b */
[----:B------:R-:W-:Y:S01]  /*8cf0*/  LOP3.LUT R84, R7, R8, RZ, 0x3c, !PT ;  /* 0x0000000807547212 */ /* 0x000fe200078e3cff */
[----:B------:R-:W-:Y:S01]  /*8d00*/  IMAD.X R7, RZ, RZ, R75, P6 ;  /* 0x000000ffff077224 */ /* 0x000fe200030e064b */
[----:B------:R-:W-:Y:S02]  /*8d10*/  IADD3 R11, P3, R74, 0x3000, RZ ;  /* 0x000030004a0b7810 */ /* 0x000fe40007f7e0ff */
[----:B------:R-:W-:Y:S02]  /*8d20*/  SHF.R.S32.HI R93, RZ, 0x1f, R87 ;  /* 0x0000001fff5d7819 */ /* 0x000fe40000011457 */
[----:B------:R-:W-:-:S02]  /*8d30*/  SHF.R.S32.HI R90, RZ, 0x1f, R91 ;  /* 0x0000001fff5a7819 */ /* 0x000fc4000001145b */
[----:B------:R-:W-:Y:S02]  /*8d40*/  IADD3 R12, P0, R87, R12, RZ ;  /* 0x0000000c570c7210 */ /* 0x000fe40007f1e0ff */
[----:B------:R-:W-:Y:S01]  /*8d50*/  MOV R78, R78 ;  /* 0x0000004e004e7202 */ /* 0x000fe20000000f00 */
[----:B------:R-:W-:Y:S02]  /*8d60*/  WARPGROUP.DEPBAR.LE gsb0, 0x0 ;  /* 0x00008000000079c5 */ /* 0x000fe40000010000 */
[----:B------:R-:W-:Y:S01]  /*8d70*/  WARPGROUP.ARRIVE ;  /* 0x00000000000079c5 */ /* 0x000fe20000000000 */
[----:B------:R-:W-:Y:S02]  /*8d80*/  MOV R79, R84 ;  /* 0x00000054004f7202 */ /* 0x000fe40000000f00 */
[----:B------:R-:W-:Y:S02]  /*8d90*/  LOP3.LUT R10, R11, 0x180, RZ, 0xc0, !PT ;  /* 0x000001800b0a7812 */ /* 0x000fe400078ec0ff */
[----:B------:R-:W-:Y:S01]  /*8da0*/  IADD3 R5, P5, R74, 0x6000, RZ ;  /* 0x000060004a057810 */ /* 0x000fe20007fbe0ff */
[----:B------:R-:W-:Y:S01]  /*8db0*/  HGMMA.64x96x16.F32 R24, gdesc[UR4].tnspB, R24, gsb0 ;  /* 0x41600000041879f0 */ /* 0x000fe20008000818 */
[----:B------:R-:W-:Y:S01]  /*8dc0*/  USHF.R.S32.HI UR7, URZ, 0x1f, UR15 ;  /* 0x0000001f3f077899 */ /* 0x000fe2000801140f */
[----:B------:R-:W-:Y:S01]  /*8dd0*/  SHF.R.U64 R10, R10, 0x3, RZ ;  /* 0x000000030a0a7819 */ /* 0x000fe200000012ff */
[----:B------:R-:W-:Y:S01]  /*8de0*/  ULDC.64 UR4, c[0x0][0xb88] ;  /* 0x0002e20000047ab9 */ /* 0x000fe20000000a00 */
[----:B------:R-:W-:Y:S01]  /*8df0*/  ULDC UR6, c[0x0][0xa88] ;  /* 0x0002a20000067ab9 */ /* 0x000fe20000000800 */
[----:B------:R-:W-:Y:S01]  /*8e00*/  IMAD R90, R90, UR4, RZ ;  /* 0x000000045a5a7c24 */ /* 0x000fe2000f8e02ff */
[----:B------:R-:W-:Y:S01]  /*8e10*/  LOP3.LUT R10, R10, R11, RZ, 0x3c, !PT ;  /* 0x0000000b0a0a7212 */ /* 0x000fe200078e3cff */
[----:B------:R-:W-:Y:S01]  /*8e20*/  IMAD R82, R22, UR7, RZ ;  /* 0x0000000716527c24 */ /* 0x000fe2000f8e02ff */
[----:B------:R-:W-:Y:S01]  /*8e30*/  LOP3.LUT R4, R5, 0x180, RZ, 0xc0, !PT ;  /* 0x0000018005047812 */ /* 0x000fe200078ec0ff */
[----:B------:R-:W-:Y:S01]  /*8e40*/  IMAD.X R11, RZ, RZ, R75, P3 ;  /* 0x000000ffff0b7224 */ /* 0x000fe200018e064b */
[----:B------:R-:W-:Y:S01]  /*8e50*/  IADD3 R9, P4, R74, 0x4800, RZ ;  /* 0x000048004a097810 */ /* 0x000fe20007f9e0ff */
[----:B------:R-:W-:Y:S01]  /*8e60*/  IMAD R92, R23, UR15, R82 ;  /* 0x0000000f175c7c24 */ /* 0x000fe2000f8e0252 */
[----:B------:R-:W-:-:S02]  /*8e70*/  SHF.R.U64 R4, R4, 0x3, RZ ;  /* 0x0000000304047819 */ /* 0x000fc400000012ff */
[----:B------:R-:W-:Y:S02]  /*8e80*/  LOP3.LUT R8, R9, 0x180, RZ, 0xc0, !PT ;  /* 0x0000018009087812 */ /* 0x000fe400078ec0ff */
[----:B------:R-:W-:Y:S02]  /*8e90*/  IADD3.X R13, R93, R13, R92, P0, !PT ;  /* 0x0000000d5d0d7210 */ /* 0x000fe400007fe45c */
[----:B------:R-:W-:Y:S02]  /*8ea0*/  LOP3.LUT P0, RZ, R149, 0x3, RZ, 0xc0, !PT ;  /* 0x0000000395ff7812 */ /* 0x000fe4000780c0ff */
[----:B------:R-:W-:Y:S01]  /*8eb0*/  LOP3.LUT R4, R4, R5, RZ, 0x3c, !PT ;  /* 0x0000000504047212 */ /* 0x000fe200078e3cff */
[----:B------:R-:W-:Y:S01]  /*8ec0*/  IMAD.WIDE.U32 R12, R91, UR4, R12 ;  /* 0x000000045b0c7c25 */ /* 0x000fe2000f8e000c */
[----:B------:R-:W-:Y:S02]  /*8ed0*/  LOP3.LUT R5, R74, 0x180, RZ, 0xc0, !PT ;  /* 0x000001804a057812 */ /* 0x000fe400078ec0ff */
[----:B------:R-:W-:-:S02]  /*8ee0*/  SHF.R.U64 R8, R8, 0x3, RZ ;  /* 0x0000000308087819 */ /* 0x000fc400000012ff */
[----:B------:R-:W-:Y:S02]  /*8ef0*/  SHF.R.U64 R5, R5, 0x3, RZ ;  /* 0x0000000305057819 */ /* 0x000fe400000012ff */
[----:B------:R-:W-:Y:S01]  /*8f00*/  LOP3.LUT R8, R8, R9, RZ, 0x3c, !PT ;  /* 0x0000000908087212 */ /* 0x000fe200078e3cff */
[--C-:B------:R-:W-:Y:S01]  /*8f10*/  IMAD.X R9, RZ, RZ, R75.reuse, P4 ;  /* 0x000000ffff097224 */ /* 0x100fe200020e064b */
[----:B------:R-:W-:Y:S01]  /*8f20*/  LOP3.LUT R74, R5, R74, RZ, 0x3c, !PT ;  /* 0x0000004a054a7212 */ /* 0x000fe200078e3cff */
[----:B------:R-:W-:Y:S01]  /*8f30*/  IMAD.X R5, RZ, RZ, R75, P5 ;  /* 0x000000ffff057224 */ /* 0x000fe200028e064b */
[----:B------:R-:W-:Y:S02]  /*8f40*/  WARPGROUP.DEPBAR.LE gsb0, 0x0 ;  /* 0x00008000000079c5 */ /* 0x000fe40000010000 */
[----:B------:R0:W-:Y:S01]  /*8f50*/  @!P1 SYNCS.ARRIVE.TRANS64.RED.A1T0 RZ, [R20+URZ], RZ ;  /* 0x000000ff14ff99a7 */ /* 0x0001e2000810043f */
[-C--:B------:R-:W-:Y:S01]  /*8f60*/  FMUL.FTZ R84, R28, R15.reuse ;  /* 0x0000000f1c547220 */ /* 0x080fe20000410000 */
[-C--:B------:R-:W-:Y:S01]  /*8f70*/  FMUL.FTZ R83, R29, R15.reuse ;  /* 0x0000000f1d537220 */ /* 0x080fe20000410000 */
[-C--:B------:R-:W-:Y:S01]  /*8f80*/  FMUL.FTZ R85, R33, R15.reuse ;  /* 0x0000000f21557220 */ /* 0x080fe20000410000 */
[-C--:B------:R-:W-:Y:S01]  /*8f90*/  FMUL.FTZ R86, R32, R15.reuse ;  /* 0x0000000f20567220 */ /* 0x080fe20000410000 */
[-C--:B------:R-:W-:Y:S01]  /*8fa0*/  FMUL.FTZ R87, R37, R15.reuse ;  /* 0x0000000f25577220 */ /* 0x080fe20000410000 */
[-C--:B------:R-:W-:Y:S01]  /*8fb0*/  FMUL.FTZ R88, R36, R15.reuse ;  /* 0x0000000f24587220 */ /* 0x080fe20000410000 */
[-C--:B------:R-:W-:Y:S01]  /*8fc0*/  FMUL.FTZ R89, R40, R15.reuse ;  /* 0x0000000f28597220 */ /* 0x080fe20000410000 */
[-C--:B0-----:R-:W-:Y:S01]  /*8fd0*/  FMUL.FTZ R20, R41, R15.reuse ;  /* 0x0000000f29147220 */ /* 0x081fe20000410000 */
        /* <DEDUP_REMOVED lines=16> */
[-C--:B------:R-:W-:Y:S01]  /*90e0*/  FMUL.FTZ R15, R27, R14.reuse ;  /* 0x0000000e1b0f7220 */ /* 0x080fe20000410000 */
[-C--:B------:R-:W-:Y:S01]  /*90f0*/  FMUL.FTZ R26, R26, R14.reuse ;  /* 0x0000000e1a1a7220 */ /* 0x080fe20000410000 */
[-C--:B------:R-:W-:Y:S01]  /*9100*/  FMUL.FTZ R27, R31, R14.reuse ;  /* 0x0000000e1f1b7220 */ /* 0x080fe20000410000 */
[----:B------:R-:W-:Y:S01]  /*9110*/  FMUL.FTZ R30, R30, R14 ;  /* 0x0000000e1e1e7220 */ /* 0x000fe20000410000 */
[----:B------:R-:W-:-:S02]  /*9120*/  IMAD R49, R91, UR5, R90 ;  /* 0x000000055b317c24 */ /* 0x000fc4000f8e025a */
[-C--:B------:R-:W-:Y:S01]  /*9130*/  FMUL.FTZ R31, R35, R14.reuse ;  /* 0x0000000e231f7220 */ /* 0x080fe20000410000 */
[----:B------:R-:W-:Y:S02]  /*9140*/  IMAD R57, R3, 0xc0, R154 ;  /* 0x000000c003397824 */ /* 0x000fe400078e029a */
[-C--:B------:R-:W-:Y:S01]  /*9150*/  FMUL.FTZ R35, R39, R14.reuse ;  /* 0x0000000e27237220 */ /* 0x080fe20000410000 */
[----:B------:R-:W-:Y:S01]  /*9160*/  FMUL.FTZ R52, R50, R14 ;  /* 0x0000000e32347220 */ /* 0x000fe20000410000 */
[----:B------:R-:W-:Y:S01]  /*9170*/  F2FP.F16.F32.PACK_AB R24, R25, R24 ;  /* 0x000000181918723e */ /* 0x000fe200000000ff */
[----:B------:R-:W-:Y:S01]  /*9180*/  FMUL.FTZ R39, R43, R14 ;  /* 0x0000000e2b277220 */ /* 0x000fe20000410000 */
[----:B------:R-:W-:Y:S01]  /*9190*/  F2FP.F16.F32.PACK_AB R25, R15, R26 ;  /* 0x0000001a0f19723e */ /* 0x000fe200000000ff */
[----:B------:R-:W-:Y:S01]  /*91a0*/  ULDC.64 UR4, c[0x0][0xb50] ;  /* 0x0002d40000047ab9 */ /* 0x000fe20000000a00 */
[----:B------:R-:W-:Y:S02]  /*91b0*/  IMAD R50, R0, UR6, RZ ;  /* 0x0000000600327c24 */ /* 0x000fe4000f8e02ff */
[----:B------:R-:W-:Y:S01]  /*91c0*/  FMUL.FTZ R43, R47, R14 ;  /* 0x0000000e2f2b7220 */ /* 0x000fe20000410000 */
[----:B------:R-:W-:Y:S01]  /*91d0*/  F2FP.F16.F32.PACK_AB R27, R27, R30 ;  /* 0x0000001e1b1b723e */ /* 0x000fe200000000ff */
[----:B------:R-:W-:-:S02]  /*91e0*/  VIADD R15, R57, 0x8 ;  /* 0x00000008390f7836 */ /* 0x000fc40000000000 */
[-C--:B------:R-:W-:Y:S01]  /*91f0*/  FMUL.FTZ R34, R34, R14.reuse ;  /* 0x0000000e22227220 */ /* 0x080fe20000410000 */
[----:B------:R-:W-:Y:S02]  /*9200*/  IMAD.IADD R13, R13, 0x1, R49 ;  /* 0x000000010d0d7824 */ /* 0x000fe400078e0231 */
[-C--:B------:R-:W-:Y:S01]  /*9210*/  FMUL.FTZ R38, R38, R14.reuse ;  /* 0x0000000e26267220 */ /* 0x080fe20000410000 */
[----:B------:R-:W-:Y:S01]  /*9220*/  FMUL.FTZ R47, R51, R14 ;  /* 0x0000000e332f7220 */ /* 0x000fe20000410000 */
[----:B------:R-:W-:Y:S01]  /*9230*/  F2FP.F16.F32.PACK_AB R26, R83, R84 ;  /* 0x00000054531a723e */ /* 0x000fe200000000ff */
[----:B------:R-:W-:Y:S01]  /*9240*/  BAR.SYNC.DEFER_BLOCKING 0x1, 0x180 ;  /* 0x0046000000007b1d */ /* 0x000fe20000010000 */
[----:B------:R-:W-:Y:S01]  /*9250*/  LEA R30, P3, R12, UR4, 0x2 ;  /* 0x000000040c1e7c11 */ /* 0x000fe2000f8610ff */
        /* <DEDUP_REMOVED lines=8> */
[----:B------:R-:W-:Y:S01]  /*92e0*/  ISETP.GE.OR P1, PT, R57, R50, P0 ;  /* 0x000000323900720c */ /* 0x000fe20000726670 */
[-C--:B------:R-:W-:Y:S01]  /*92f0*/  FMUL.FTZ R61, R67, R14.reuse ;  /* 0x0000000e433d7220 */ /* 0x080fe20000410000 */
[-C--:B------:R-:W-:Y:S01]  /*9300*/  FMUL.FTZ R62, R66, R14.reuse ;  /* 0x0000000e423e7220 */ /* 0x080fe20000410000 */
[-C--:B------:R-:W-:Y:S01]  /*9310*/  FMUL.FTZ R63, R71, R14.reuse ;  /* 0x0000000e473f7220 */ /* 0x080fe20000410000 */
[----:B------:R-:W-:Y:S01]  /*9320*/  FMUL.FTZ R70, R70, R14 ;  /* 0x0000000e46467220 */ /* 0x000fe20000410000 */
[----:B------:R-:W-:Y:S01]  /*9330*/  ISETP.GE.OR P0, PT, R15, R50, P0 ;  /* 0x000000320f00720c */ /* 0x000fe20000706670 */
[----:B------:R-:W-:Y:S01]  /*9340*/  SHFL.IDX PT, R48, R30, RZ, 0x1c1f ;  /* 0x001c1fff1e307589 */ /* 0x000fe200000e0000 */
[----:B------:R-:W-:-:S02]  /*9350*/  LEA.HI.X R64, R12, UR5, R13, 0x2, P3 ;  /* 0x000000050c407c11 */ /* 0x000fc400098f140d */
[----:B------:R-:W-:Y:S01]  /*9360*/  F2FP.F16.F32.PACK_AB R12, R85, R86 ;  /* 0x00000056550c723e */ /* 0x000fe200000000ff */
[----:B------:R0:W-:Y:S01]  /*9370*/  SHFL.IDX PT, R56, R30, 0x1, 0x1c1f ;  /* 0x003c1f001e387f89 */ /* 0x0001e200000e0000 */
[----:B------:R-:W-:Y:S02]  /*9380*/  F2FP.F16.F32.PACK_AB R13, R31, R34 ;  /* 0x000000221f0d723e */ /* 0x000fe400000000ff */
[----:B------:R-:W-:Y:S01]  /*9390*/  F2FP.F16.F32.PACK_AB R14, R87, R88 ;  /* 0x00000058570e723e */ /* 0x000fe200000000ff */
[----:B------:R1:W-:Y:S01]  /*93a0*/  STSM.16.M88.4 [R21], R24 ;  /* 0x0000001815007844 */ /* 0x0003e20000000200 */
[----:B------:R-:W-:Y:S02]  /*93b0*/  F2FP.F16.F32.PACK_AB R15, R35, R38 ;  /* 0x00000026230f723e */ /* 0x000fe400000000ff */
[----:B------:R-:W-:Y:S01]  /*93c0*/  F2FP.F16.F32.PACK_AB R22, R22, R23 ;  /* 0x000000171616723e */ /* 0x000fe200000000ff */
[----:B------:R-:W2:Y:S01]  /*93d0*/  SHFL.IDX PT, R49, R64, RZ, 0x1c1f ;  /* 0x001c1fff40317589 */ /* 0x000ea200000e0000 */
[----:B------:R-:W-:-:S02]  /*93e0*/  F2FP.F16.F32.PACK_AB R20, R20, R89 ;  /* 0x000000591414723e */ /* 0x000fc400000000ff */
[----:B------:R-:W-:Y:S01]  /*93f0*/  F2FP.F16.F32.PACK_AB R23, R43, R46 ;  /* 0x0000002e2b17723e */ /* 0x000fe200000000ff */
[----:B------:R-:W-:Y:S01]  /*9400*/  STSM.16.M88.4 [R81], R12 ;  /* 0x0000000c51007844 */ /* 0x000fe20000000200 */
[----:B0-----:R-:W-:Y:S02]  /*9410*/  F2FP.F16.F32.PACK_AB R30, R32, R41 ;  /* 0x00000029201e723e */ /* 0x001fe400000000ff */
[----:B------:R-:W-:Y:S01]  /*9420*/  F2FP.F16.F32.PACK_AB R31, R59, R60 ;  /* 0x0000003c3b1f723e */ /* 0x000fe200000000ff */
[----:B------:R-:W0:Y:S01]  /*9430*/  SHFL.IDX PT, R57, R64, 0x1, 0x1c1f ;  /* 0x003c1f0040397f89 */ /* 0x000e2200000e0000 */
[----:B------:R-:W-:Y:S02]  /*9440*/  F2FP.F16.F32.PACK_AB R32, R33, R40 ;  /* 0x000000282120723e */ /* 0x000fe400000000ff */
[----:B------:R-:W-:Y:S02]  /*9450*/  F2FP.F16.F32.PACK_AB R33, R61, R62 ;  /* 0x0000003e3d21723e */ /* 0x000fe400000000ff */
[----:B-1----:R-:W-:-:S02]  /*9460*/  F2FP.F16.F32.PACK_AB R21, R39, R42 ;  /* 0x0000002a2715723e */ /* 0x002fc400000000ff */
[----:B------:R-:W-:Y:S02]  /*9470*/  F2FP.F16.F32.PACK_AB R26, R28, R45 ;  /* 0x0000002d1c1a723e */ /* 0x000fe400000000ff */
[----:B------:R-:W-:Y:S01]  /*9480*/  F2FP.F16.F32.PACK_AB R24, R37, R82 ;  /* 0x000000522518723e */ /* 0x000fe200000000ff */
[----:B------:R-:W-:Y:S01]  /*9490*/  STSM.16.M88.4 [R80], R20 ;  /* 0x0000001450007844 */ /* 0x000fe20000000200 */
[----:B------:R-:W-:Y:S02]  /*94a0*/  F2FP.F16.F32.PACK_AB R25, R47, R52 ;  /* 0x000000342f19723e */ /* 0x000fe400000000ff */
[----:B------:R-:W-:Y:S02]  /*94b0*/  F2FP.F16.F32.PACK_AB R27, R51, R54 ;  /* 0x00000036331b723e */ /* 0x000fe400000000ff */
[----:B------:R-:W-:Y:S02]  /*94c0*/  F2FP.F16.F32.PACK_AB R28, R29, R44 ;  /* 0x0000002c1d1c723e */ /* 0x000fe400000000ff */
[----:B------:R-:W-:Y:S01]  /*94d0*/  F2FP.F16.F32.PACK_AB R29, R55, R58 ;  /* 0x0000003a371d723e */ /* 0x000fe200000000ff */
[----:B------:R1:W-:Y:S01]  /*94e0*/  STSM.16.M88.4 [R79], R24 ;  /* 0x000000184f007844 */ /* 0x0003e20000000200 */
[----:B------:R-:W-:-:S02]  /*94f0*/  F2FP.F16.F32.PACK_AB R34, R36, R53 ;  /* 0x000000352422723e */ /* 0x000fc400000000ff */
[----:B------:R-:W-:Y:S01]  /*9500*/  F2FP.F16.F32.PACK_AB R35, R63, R70 ;  /* 0x000000463f23723e */ /* 0x000fe200000000ff */
[----:B------:R3:W-:Y:S04]  /*9510*/  STSM.16.M88.4 [R78], R28 ;  /* 0x0000001c4e007844 */ /* 0x0007e80000000200 */
[----:B------:R4:W-:Y:S01]  /*9520*/  STSM.16.M88.4 [R19], R32 ;  /* 0x0000002013007844 */ /* 0x0009e20000000200 */
[----:B------:R-:W-:Y:S08]  /*9530*/  BAR.SYNC.DEFER_BLOCKING 0x1, 0x180 ;  /* 0x0046000000007b1d */ /* 0x000ff00000010000 */
[----:B-1----:R-:W1:Y:S08]  /*9540*/  @P2 LDC R25, c[0x0][0xbec] ;  /* 0x0002fb00ff192b82 */ /* 0x002e700000000800 */
[----:B---3--:R-:W3:Y:S01]  /*9550*/  @P2 LDC R28, c[0x0][0xbf0] ;  /* 0x0002fc00ff1c2b82 */ /* 0x008ee20000000800 */
[----:B------:R-:W-:Y:S01]  /*9560*/  IMAD R24, R147, 0x60, R148 ;  /* 0x0000006093187824 */ /* 0x000fe200078e0294 */
[----:B------:R-:W-:-:S06]  /*9570*/  UIMAD UR6, UR14, UR8, URZ ;  /* 0x000000080e0672a4 */ /* 0x000fcc000f8e023f */
[----:B------:R-:W4:Y:S01]  /*9580*/  LDC.64 R26, c[0x0][0xae0] ;  /* 0x0002b800ff1a7b82 */ /* 0x000f220000000a00 */
[----:B------:R-:W-:Y:S01]  /*9590*/  IMAD R24, R3, 0xc0, R24 ;  /* 0x000000c003187824 */ /* 0x000fe200078e0218 */
[----:B--2---:R2:W-:Y:S01]  /*95a0*/  @!P1 ST.E desc[UR60][R48.64], R76 ;  /* 0x0000004c30009985 */ /* 0x0045e2000c10193c */
[----:B------:R-:W-:-:S03]  /*95b0*/  UIMAD.WIDE.U32 UR4, UR13, UR8, URZ ;  /* 0x000000080d0472a5 */ /* 0x000fc6000f8e003f */
[----:B0-----:R2:W-:Y:S01]  /*95c0*/  @!P0 ST.E desc[UR60][R56.64], R77 ;  /* 0x0000004d38008985 */ /* 0x0015e2000c10193c */
[----:B------:R-:W-:-:S03]  /*95d0*/  UIMAD UR6, UR13, UR9, UR6 ;  /* 0x000000090d0672a4 */ /* 0x000fc6000f8e0206 */
[----:B------:R1:W5:Y:S01]  /*95e0*/  LD.E.128 R52, desc[UR60][R4.64] ;  /* 0x0000003c04347980 */ /* 0x000362000c101d00 */
[----:B------:R-:W-:Y:S01]  /*95f0*/  ULDC.64 UR8, c[0x0][0xaf0] ;  /* 0x0002bc0000087ab9 */ /* 0x000fe20000000a00 */
[----:B------:R-:W-:Y:S02]  /*9600*/  UIADD3 UR5, UR5, UR6, URZ ;  /* 0x0000000605057290 */ /* 0x000fe4000fffe03f */
[----:B------:R-:W-:Y:S01]  /*9610*/  UIMAD UR6, UR7, UR8, URZ ;  /* 0x00000008070672a4 */ /* 0x000fe2000f8e023f */
[----:B------:R0:W5:Y:S04]  /*9620*/  LD.E.128 R20, desc[UR60][R6.64] ;  /* 0x0000003c06147980 */ /* 0x000168000c101d00 */
[----:B------:R-:W5:Y:S01]  /*9630*/  LD.E.128 R40, desc[UR60][R74.64] ;  /* 0x0000003c4a287980 */ /* 0x000f62000c101d00 */
[----:B-1----:R-:W-:-:S03]  /*9640*/  @P2 IMAD.HI.U32 R5, R24, R25, RZ ;  /* 0x0000001918052227 */ /* 0x002fc600078e00ff */
[----:B------:R-:W5:Y:S01]  /*9650*/  LD.E.128 R36, desc[UR60][R72.64] ;  /* 0x0000003c48247980 */ /* 0x000f62000c101d00 */
[----:B------:R-:W-:Y:S01]  /*9660*/  IMAD.MOV.U32 R4, RZ, RZ, R24 ;  /* 0x000000ffff047224 */ /* 0x000fe200078e0018 */
[----:B---3--:R-:W-:Y:S01]  /*9670*/  @P2 SHF.R.U32.HI R4, RZ, R28, R5 ;  /* 0x0000001cff042219 */ /* 0x008fe20000011605 */
[----:B------:R-:W-:Y:S01]  /*9680*/  UIMAD UR6, UR15, UR9, UR6 ;  /* 0x000000090f0672a4 */ /* 0x000fe2000f8e0206 */
[----:B------:R-:W5:Y:S01]  /*9690*/  LD.E.128 R44, desc[UR60][R10.64] ;  /* 0x0000003c0a2c7980 */ /* 0x000f62000c101d00 */
[----:B------:R-:W-:Y:S01]  /*96a0*/  UIMAD.WIDE.U32 UR4, UR15, UR8, UR4 ;  /* 0x000000080f0472a5 */ /* 0x000fe2000f8e0004 */
[--C-:B------:R-:W-:Y:S01]  /*96b0*/  SHF.R.S32.HI R5, RZ, 0x1f, R4.reuse ;  /* 0x0000001fff057819 */ /* 0x100fe20000011404 */
[----:B0-----:R-:W-:Y:S01]  /*96c0*/  IMAD.MOV R7, RZ, RZ, -R4 ;  /* 0x000000ffff077224 */ /* 0x001fe200078e0a04 */
[----:B------:R0:W5:Y:S01]  /*96d0*/  LD.E.128 R12, desc[UR60][R8.64] ;  /* 0x0000003c080c7980 */ /* 0x000162000c101d00 */
[----:B------:R-:W-:Y:S02]  /*96e0*/  UIADD3 UR5, UR5, UR6, URZ ;  /* 0x0000000605057290 */ /* 0x000fe4000fffe03f */
[----:B------:R-:W-:Y:S01]  /*96f0*/  IMAD R7, R0, R7, R24 ;  /* 0x0000000700077224 */ /* 0x000fe200078e0218 */
[----:B------:R-:W-:Y:S01]  /*9700*/  @!PT LDS RZ, [RZ] ;  /* 0x00000000fffff984 */ /* 0x000fe20000000800 */
[----:B------:R-:W-:Y:S01]  /*9710*/  @!PT LDS RZ, [RZ] ;  /* 0x00000000fffff984 */ /* 0x000fe20000000800 */
[----:B------:R-:W-:Y:S01]  /*9720*/  @!PT LDS RZ, [RZ] ;  /* 0x00000000fffff984 */ /* 0x000fe20000000800 */
[----:B------:R-:W-:Y:S01]  /*9730*/  @!PT LDS RZ, [RZ] ;  /* 0x00000000fffff984 */ /* 0x000fe20000000800 */
[----:B------:R1:W-:Y:S06]  /*9740*/  MEMBAR.ALL.CTA ;  /* 0x0000000000007992 */ /* 0x0003ec0000008000 */
[----:B-1----:R-:W1:Y:S01]  /*9750*/  FENCE.VIEW.ASYNC.S ;  /* 0x00000000000073c6 */ /* 0x002e620000000000 */
[-C--:B----4-:R-:W-:Y:S01]  /*9760*/  IMAD R5, R5, R26.reuse, RZ ;  /* 0x0000001a05057224 */ /* 0x090fe200078e02ff */
[----:B------:R-:W-:Y:S01]  /*9770*/  ULDC.64 UR6, c[0x0][0xad8] ;  /* 0x0002b60000067ab9 */ /* 0x000fe20000000a00 */
[----:B------:R-:W-:Y:S01]  /*9780*/  IMAD R25, R3, 0xc0, R148 ;  /* 0x000000c003197824 */ /* 0x000fe200078e0294 */
[----:B------:R-:W-:Y:S01]  /*9790*/  SHF.R.S32.HI R0, RZ, 0x1f, R7 ;  /* 0x0000001fff007819 */ /* 0x000fe20000011407 */
[----:B------:R-:W-:Y:S01]  /*97a0*/  UIADD3 UR36, UR36, 0x1, URZ ;  /* 0x0000000124247890 */ /* 0x000fe2000fffe03f */
[C---:B0-----:R-:W-:Y:S01]  /*97b0*/  IMAD R9, R4.reuse, R27, R5 ;  /* 0x0000001b04097224 */ /* 0x041fe200078e0205 */
[----:B------:R-:W-:Y:S01]  /*97c0*/  ULDC.64 UR8, c[0x0][0xa80] ;  /* 0x0002a00000087ab9 */ /* 0x000fe20000000a00 */
[----:B------:R-:W-:-:S04]  /*97d0*/  IMAD.WIDE.U32 R4, R4, R26, UR4 ;  /* 0x0000000404047e25 */ /* 0x000fc8000f8e001a */
[----:B------:R-:W-:Y:S02]  /*97e0*/  IMAD.IADD R5, R5, 0x1, R9 ;  /* 0x0000000105057824 */ /* 0x000fe400078e0209 */
[----:B------:R-:W-:Y:S01]  /*97f0*/  IMAD R0, R0, UR6, RZ ;  /* 0x0000000600007c24 */ /* 0x000fe2000f8e02ff */
[----:B------:R-:W-:Y:S01]  /*9800*/  UIADD3 UR4, UR37, 0x31c20, URZ ;  /* 0x00031c2025047890 */ /* 0x000fe2000fffe03f */
[----:B------:R-:W-:Y:S01]  /*9810*/  IMAD.WIDE.U32 R4, R7, UR6, R4 ;  /* 0x0000000607047c25 */ /* 0x000fe2000f8e0004 */
[----:B------:R-:W-:-:S03]  /*9820*/  ISETP.GE.AND P0, PT, R25, R50, PT ;  /* 0x000000321900720c */ /* 0x000fc60003f06270 */
[----:B------:R-:W-:Y:S01]  /*9830*/  IMAD R9, R7, UR7, R0 ;  /* 0x0000000707097c24 */ /* 0x000fe2000f8e0200 */
[----:B------:R-:W-:Y:S01]  /*9840*/  UISETP.NE.AND UP0, UPT, UR36, 0x2, UPT ;  /* 0x000000022400788c */ /* 0x000fe2000bf05270 */
[C---:B------:R-:W-:Y:S01]  /*9850*/  LEA R0, P1, R4.reuse, UR8, 0x1 ;  /* 0x0000000804007c11 */ /* 0x040fe2000f8208ff */
[----:B------:R-:W-:Y:S01]  /*9860*/  UPRMT UR4, URZ, 0x654, UR4 ;  /* 0x000006543f047896 */ /* 0x000fe20008000004 */
[----:B------:R-:W-:Y:S01]  /*9870*/  IMAD.IADD R3, R5, 0x1, R9 ;  /* 0x0000000105037824 */ /* 0x000fe200078e0209 */
[----:B------:R-:W-:Y:S01]  /*9880*/  ULDC UR5, c[0x0][0xc] ;  /* 0x0000030000057ab9 */ /* 0x000fe20000000800 */
[----:B------:R-:W-:Y:S02]  /*9890*/  USEL UR6, URZ, 0x1, UP0 ;  /* 0x000000013f067887 */ /* 0x000fe40008000000 */
[----:B------:R-:W-:Y:S01]  /*98a0*/  UIADD3 UR10, UR5, UR10, URZ ;  /* 0x0000000a050a7290 */ /* 0x000fe2000fffe03f */
[----:B------:R-:W-:Y:S01]  /*98b0*/  LEA.HI.X R24, R4, UR9, R3, 0x1, P1 ;  /* 0x0000000904187c11 */ /* 0x000fe200088f0c03 */
[----:B------:R-:W-:Y:S01]  /*98c0*/  USEL UR36, UR36, URZ, UP0 ;  /* 0x0000003f24247287 */ /* 0x000fe20008000000 */
[----:B-1----:R2:W0:Y:S01]  /*98d0*/  SHFL.IDX PT, R6, R0, RZ, 0x1c1f ;  /* 0x001c1fff00067589 */ /* 0x00242200000e0000 */
[----:B------:R-:W-:Y:S01]  /*98e0*/  LOP3.LUT R16, R16, UR6, RZ, 0x3c, !PT ;  /* 0x0000000610107c12 */ /* 0x000fe2000f8e3cff */
[----:B------:R-:W-:Y:S01]  /*98f0*/  SYNCS.ARRIVE.TRANS64.RED.A1T0 RZ, [UR4], RZ ;  /* 0x000000ffffff79a7 */ /* 0x000fe20008100404 */
[----:B------:R-:W-:Y:S01]  /*9900*/  IMAD.U32 R19, RZ, RZ, UR10 ;  /* 0x0000000aff137e24 */ /* 0x000fe2000f8e00ff */
[----:B------:R2:W1:Y:S01]  /*9910*/  SHFL.IDX PT, R7, R24, RZ, 0x1c1f ;  /* 0x001c1fff18077589 */ /* 0x00046200000e0000 */
[----:B------:R-:W-:Y:S01]  /*9920*/  BSSY B0, `(.L_x_29) ;  /* 0x0000010000007945 */ /* 0x000fe20003800000 */
[----:B------:R-:W-:-:S02]  /*9930*/  SHF.R.S32.HI R94, RZ, 0x1f, R144 ;  /* 0x0000001fff5e7819 */ /* 0x000fc40000011490 */
[----:B------:R-:W-:Y:S01]  /*9940*/  SHF.R.S32.HI R95, RZ, 0x1f, R145 ;  /* 0x0000001fff5f7819 */ /* 0x000fe20000011491 */
[----:B------:R-:W-:Y:S06]  /*9950*/  @P0 BRA `(.L_x_30) ;  /* 0x0000000000300947 */ /* 0x000fec0003800000 */
[----:B------:R-:W-:Y:S02]  /*9960*/  ULDC UR4, c[0x0][0xac8] ;  /* 0x0002b20000047ab9 */ /* 0x000fe40000000800 */
[----:B------:R-:W-:Y:S02]  /*9970*/  ISETP.GE.AND P1, PT, R145, UR4, PT ;  /* 0x0000000491007c0c */ /* 0x000fe4000bf26270 */
[----:B------:R-:W-:Y:S02]  /*9980*/  ISETP.GE.AND P2, PT, R144, UR4, PT ;  /* 0x0000000490007c0c */ /* 0x000fe4000bf46270 */
[----:B------:R-:W-:-:S09]  /*9990*/  ISETP.GE.AND P0, PT, R18, UR4, PT ;  /* 0x0000000412007c0c */ /* 0x000fd2000bf06270 */
[CC--:B0-----:R-:W-:Y:S02]  /*99a0*/  @!P1 LEA R8, P3, R145.reuse, R6.reuse, 0x1 ;  /* 0x0000000691089211 */ /* 0x0c1fe400078608ff */
[----:B------:R-:W-:Y:S02]  /*99b0*/  @!P2 LEA R10, P4, R144, R6, 0x1 ;  /* 0x00000006900aa211 */ /* 0x000fe400078808ff */
[----:B-1----:R-:W-:Y:S01]  /*99c0*/  @!P0 IMAD.WIDE R4, R18, 0x2, R6 ;  /* 0x0000000212048825 */ /* 0x002fe200078e0206 */
[-C--:B------:R-:W-:Y:S02]  /*99d0*/  @!P1 LEA.HI.X R9, R145, R7.reuse, R95, 0x1, P3 ;  /* 0x0000000791099211 */ /* 0x080fe400018f0c5f */
[----:B------:R-:W-:Y:S02]  /*99e0*/  @!P2 LEA.HI.X R11, R144, R7, R94, 0x1, P4 ;  /* 0x00000007900ba211 */ /* 0x000fe400020f0c5e */
[----:B-----5:R3:W-:Y:S04]  /*99f0*/  @!P0 ST.E.128 desc[UR60][R4.64], R40 ;  /* 0x0000002804008985 */ /* 0x0207e8000c101d3c */
[----:B------:R3:W-:Y:S04]  /*9a00*/  @!P1 ST.E.128 desc[UR60][R8.64], R44 ;  /* 0x0000002c08009985 */ /* 0x0007e8000c101d3c */
[----:B------:R3:W-:Y:S02]  /*9a10*/  @!P2 ST.E.128 desc[UR60][R10.64], R52 ;  /* 0x000000340a00a985 */ /* 0x0007e4000c101d3c */
.L_x_30:
[----:B------:R-:W-:Y:S05]  /*9a20*/  BSYNC B0 ;  /* 0x0000000000007941 */ /* 0x000fea0003800000 */
.L_x_29:
[----:B------:R-:W-:Y:S01]  /*9a30*/  VIADD R3, R25, 0x60 ;  /* 0x0000006019037836 */ /* 0x000fe20000000000 */
[----:B-1----:R1:W4:Y:S01]  /*9a40*/  SHFL.IDX PT, R7, R24, 0x1, 0x1c1f ;  /* 0x003c1f0018077f89 */ /* 0x00232200000e0000 */
[----:B------:R-:W-:Y:S01]  /*9a50*/  BSSY B0, `(.L_x_31) ;  /* 0x0000011000007945 */ /* 0x000fe20003800000 */
[----:B------:R-:W-:Y:S02]  /*9a60*/  VIADD R146, R146, 0x1 ;  /* 0x0000000192927836 */ /* 0x000fe40000000000 */
[----:B------:R-:W-:Y:S01]  /*9a70*/  ISETP.GE.AND P0, PT, R3, R50, PT ;  /* 0x000000320300720c */ /* 0x000fe20003f06270 */
[----:B0-----:R1:W0:-:S12]  /*9a80*/  SHFL.IDX PT, R6, R0, 0x1, 0x1c1f ;  /* 0x003c1f0000067f89 */ /* 0x00121800000e0000 */
[----:B-1----:R-:W-:Y:S05]  /*9a90*/  @P0 BRA `(.L_x_32) ;  /* 0x0000000000300947 */ /* 0x002fea0003800000 */
[----:B------:R-:W-:Y:S02]  /*9aa0*/  ULDC UR4, c[0x0][0xac8] ;  /* 0x0002b20000047ab9 */ /* 0x000fe40000000800 */
[----:B------:R-:W-:Y:S02]  /*9ab0*/  ISETP.GE.AND P3, PT, R145, UR4, PT ;  /* 0x0000000491007c0c */ /* 0x000fe4000bf66270 */
[----:B------:R-:W-:Y:S02]  /*9ac0*/  ISETP.GE.AND P4, PT, R144, UR4, PT ;  /* 0x0000000490007c0c */ /* 0x000fe4000bf86270 */
[----:B------:R-:W-:-:S09]  /*9ad0*/  ISETP.GE.AND P2, PT, R18, UR4, PT ;  /* 0x0000000412007c0c */ /* 0x000fd2000bf46270 */
[CC--:B0--3--:R-:W-:Y:S02]  /*9ae0*/  @!P3 LEA R8, P0, R145.reuse, R6.reuse, 0x1 ;  /* 0x000000069108b211 */ /* 0x0c9fe400078008ff */
[----:B------:R-:W-:Y:S02]  /*9af0*/  @!P4 LEA R10, P1, R144, R6, 0x1 ;  /* 0x00000006900ac211 */ /* 0x000fe400078208ff */
[----:B----4-:R-:W-:Y:S01]  /*9b00*/  @!P2 IMAD.WIDE R4, R18, 0x2, R6 ;  /* 0x000000021204a825 */ /* 0x010fe200078e0206 */
[-C--:B------:R-:W-:Y:S02]  /*9b10*/  @!P3 LEA.HI.X R9, R145, R7.reuse, R95, 0x1, P0 ;  /* 0x000000079109b211 */ /* 0x080fe400000f0c5f */
[----:B------:R-:W-:Y:S02]  /*9b20*/  @!P4 LEA.HI.X R11, R144, R7, R94, 0x1, P1 ;  /* 0x00000007900bc211 */ /* 0x000fe400008f0c5e */
[----:B-----5:R1:W-:Y:S04]  /*9b30*/  @!P2 ST.E.128 desc[UR60][R4.64], R36 ;  /* 0x000000240400a985 */ /* 0x0203e8000c101d3c */
[----:B------:R1:W-:Y:S04]  /*9b40*/  @!P3 ST.E.128 desc[UR60][R8.64], R12 ;  /* 0x0000000c0800b985 */ /* 0x0003e8000c101d3c */
[----:B------:R1:W-:Y:S02]  /*9b50*/  @!P4 ST.E.128 desc[UR60][R10.64], R20 ;  /* 0x000000140a00c985 */ /* 0x0003e4000c101d3c */
.L_x_32:
[----:B------:R-:W-:Y:S05]  /*9b60*/  BSYNC B0 ;  /* 0x0000000000007941 */ /* 0x000fea0003800000 */
.L_x_31:
[----:B--2---:R-:W2:Y:S01]  /*9b70*/  LDC R0, c[0x0][0xc34] ;  /* 0x00030d00ff007b82 */ /* 0x004ea20000000800 */
[----:B------:R-:W-:-:S13]  /*9b80*/  R2UR UR4, R19 ;  /* 0x00000000130472ca */ /* 0x000fda00000e0000 */
[----:B--2---:R-:W-:-:S13]  /*9b90*/  ISETP.LE.AND P0, PT, R0, UR4, PT ;  /* 0x0000000400007c0c */ /* 0x004fda000bf03270 */
[----:B------:R-:W-:Y:S05]  /*9ba0*/  @!P0 BRA `(.L_x_33) ;  /* 0xffffff7000d08947 */ /* 0x000fea000383ffff */
[----:B------:R-:W-:Y:S05]  /*9bb0*/  EXIT ;  /* 0x000000000000794d */ /* 0x000fea0003800000 */
.L_x_7:
[----:B------:R-:W-:-:S08]  /*9bc0*/  NOP ;  /* 0x0000000000007918 */ /* 0x000fd00000000000 */
[----:B--2---:R-:W0:-:S00]  /*9bd0*/  USETMAXREG.DEALLOC.CTAPOOL 0x20 ;  /* 0x00000020000079c8 */ /* 0x004e0000080e0500 */
[----:B------:R-:W1:Y:S01]  /*9be0*/  S2UR UR5, SR_CTAID.X ;  /* 0x00000000000579c3 */ /* 0x000e620000002500 */
[----:B0-----:R-:W-:Y:S02]  /*9bf0*/  IMAD.MOV.U32 R0, RZ, RZ, 0x1 ;  /* 0x00000001ff007424 */ /* 0x001fe400078e00ff */
[----:B------:R-:W-:Y:S02]  /*9c00*/  IMAD.MOV.U32 R16, RZ, RZ, RZ ;  /* 0x000000ffff107224 */ /* 0x000fe400078e00ff */
[----:B------:R-:W-:-:S03]  /*9c10*/  IMAD.MOV.U32 R23, RZ, RZ, 0x1 ;  /* 0x00000001ff177424 */ /* 0x000fc600078e00ff */
[----:B------:R-:W1:Y:S02]  /*9c20*/  LDC R2, c[0x0][0xc34] ;  /* 0x00030d00ff027b82 */ /* 0x000e640000000800 */
[----:B-1----:R-:W-:-:S13]  /*9c30*/  ISETP.LE.AND P0, PT, R2, UR5, PT ;  /* 0x0000000502007c0c */ /* 0x002fda000bf03270 */
[----:B------:R-:W-:Y:S05]  /*9c40*/  @P0 BRA `(.L_x_34) ;  /* 0x0000004000240947 */ /* 0x000fea0003800000 */
[----:B------:R-:W0:Y:S01]  /*9c50*/  S2R R6, SR_TID.X ;  /* 0x0000000000067919 */ /* 0x000e220000002100 */
[----:B------:R-:W1:Y:S01]  /*9c60*/  S2UR UR4, SR_CgaCtaId ;  /* 0x00000000000479c3 */ /* 0x000e620000008800 */
[----:B------:R-:W-:Y:S01]  /*9c70*/  UMOV UR36, 0x400 ;  /* 0x0000040000247882 */ /* 0x000fe20000000000 */
[----:B------:R-:W-:Y:S01]  /*9c80*/  IMAD.MOV.U32 R23, RZ, RZ, 0x1 ;  /* 0x00000001ff177424 */ /* 0x000fe200078e00ff */
[----:B------:R-:W-:Y:S01]  /*9c90*/  ULDC.64 UR38, c[0x0][0x198] ;  /* 0x0000660000267ab9 */ /* 0x000fe20000000a00 */
[----:B------:R-:W-:Y:S01]  /*9ca0*/  IMAD.MOV.U32 R16, RZ, RZ, RZ ;  /* 0x000000ffff107224 */ /* 0x000fe200078e00ff */
[----:B------:R-:W-:Y:S01]  /*9cb0*/  ULDC UR37, c[0x0][0xc] ;  /* 0x0000030000257ab9 */ /* 0x000fe20000000800 */
[----:B-1----:R-:W-:Y:S01]  /*9cc0*/  ULEA UR36, UR4, UR36, 0x18 ;  /* 0x0000002404247291 */ /* 0x002fe2000f8ec03f */
[C---:B0-----:R-:W-:Y:S01]  /*9cd0*/  LOP3.LUT R5, R6.reuse, 0x7f, RZ, 0xc0, !PT ;  /* 0x0000007f06057812 */ /* 0x041fe200078ec0ff */
[----:B------:R-:W-:-:S04]  /*9ce0*/  IMAD.SHL.U32 R0, R6, 0x8, RZ ;  /* 0x0000000806007824 */ /* 0x000fc800078e00ff */
[----:B------:R-:W-:Y:S01]  /*9cf0*/  IMAD.SHL.U32 R4, R5, 0x8, RZ ;  /* 0x0000000805047824 */ /* 0x000fe200078e00ff */
[C---:B------:R-:W-:Y:S02]  /*9d00*/  LOP3.LUT R3, R0.reuse, 0x20, RZ, 0xc0, !PT ;  /* 0x0000002000037812 */ /* 0x040fe400078ec0ff */
[----:B------:R-:W-:Y:S02]  /*9d10*/  LOP3.LUT R2, R0, 0xd8, RZ, 0xc0, !PT ;  /* 0x000000d800027812 */ /* 0x000fe400078ec0ff */
[----:B------:R-:W-:Y:S02]  /*9d20*/  LOP3.LUT R3, R3, 0x300, R4, 0xf8, !PT ;  /* 0x0000030003037812 */ /* 0x000fe400078ef804 */
[----:B------:R-:W-:Y:S01]  /*9d30*/  SHF.R.U32.HI R4, RZ, 0x2, R5 ;  /* 0x00000002ff047819 */ /* 0x000fe20000011605 */
[----:B------:R-:W-:Y:S01]  /*9d40*/  IMAD.U32 R5, RZ, RZ, UR5 ;  /* 0x00000005ff057e24 */ /* 0x000fe2000f8e00ff */
[----:B------:R-:W-:Y:S02]  /*9d50*/  LOP3.LUT R2, R2, 0x18, R6, 0x78, !PT ;  /* 0x0000001802027812 */ /* 0x000fe400078e7806 */
[----:B------:R-:W-:-:S02]  /*9d60*/  LOP3.LUT R0, R0, 0x18, RZ, 0xc0, !PT ;  /* 0x0000001800007812 */ /* 0x000fc400078ec0ff */
[----:B------:R0:W-:Y:S01]  /*9d70*/  STL [R1+0x4], R5 ;  /* 0x0000040501007387 */ /* 0x0001e20000100800 */
[----:B------:R-:W-:Y:S01]  /*9d80*/  LOP3.LUT R3, R3, R2, RZ, 0xfc, !PT ;  /* 0x0000000203037212 */ /* 0x000fe200078efcff */
[----:B------:R-:W-:Y:S02]  /*9d90*/  IMAD.SHL.U32 R2, R6, 0x20, RZ ;  /* 0x0000002006027824 */ /* 0x000fe400078e00ff */
[----:B------:R0:W-:Y:S01]  /*9da0*/  STL [R1+0x18], RZ ;  /* 0x000018ff01007387 */ /* 0x0001e20000100800 */
[----:B------:R-:W-:Y:S02]  /*9db0*/  LEA R26, R3, UR36, 0x1 ;  /* 0x00000024031a7c11 */ /* 0x000fe4000f8e08ff */
[----:B------:R-:W-:Y:S02]  /*9dc0*/  LOP3.LUT R4, R4, 0x60, R2, 0xf8, !PT ;  /* 0x0000006004047812 */ /* 0x000fe400078ef802 */
[C---:B------:R-:W-:Y:S02]  /*9dd0*/  LOP3.LUT R2, R0.reuse, 0x20, RZ, 0xfc, !PT ;  /* 0x0000002000027812 */ /* 0x040fe400078efcff */
[----:B------:R-:W-:-:S07]  /*9de0*/  LOP3.LUT R0, R0, 0x40, RZ, 0xfc, !PT ;  /* 0x0000004000007812 */ /* 0x000fce00078efcff */
.L_x_112:
[----:B------:R-:W2:Y:S01]  /*9df0*/  LDL R6, [R1+0x4] ;  /* 0x0000040001067983 */ /* 0x000ea20000100800 */
[----:B------:R-:W1:Y:S01]  /*9e00*/  LDC R2, c[0x0][0xc38] ;  /* 0x00030e00ff027b82 */ /* 0x000e620000000800 */
[----:B------:R-:W-:Y:S05]  /*9e10*/  YIELD ;  /* 0x0000000000007946 */ /* 0x000fea0003800000 */
[----:B------:R-:W-:Y:S02]  /*9e20*/  ULDC.64 UR4, c[0x0][0x418] ;  /* 0x0001060000047ab9 */ /* 0x000fe40000000a00 */
[----:B------:R-:W3:Y:S01]  /*9e30*/  LDC R0, c[0x0][0xc44] ;  /* 0x00031100ff007b82 */ /* 0x000ee20000000800 */
[----:B------:R-:W-:-:S03]  /*9e40*/  UISETP.NE.U32.AND UP0, UPT, UR4, URZ, UPT ;  /* 0x0000003f0400728c */ /* 0x000fc6000bf05070 */
[----:B------:R-:W-:Y:S01]  /*9e50*/  ULDC UR4, c[0x0][0x424] ;  /* 0x0001090000047ab9 */ /* 0x000fe20000000800 */
[----:B------:R-:W-:Y:S02]  /*9e60*/  UISETP.NE.AND.EX UP0, UPT, UR5, URZ, UPT, UP0 ;  /* 0x0000003f0500728c */ /* 0x000fe4000bf05300 */
[----:B------:R-:W-:Y:S02]  /*9e70*/  UIADD3 UR5, UR36, 0x16a00, URZ ;  /* 0x00016a0024057890 */ /* 0x000fe4000fffe03f */
[----:B------:R-:W-:Y:S02]  /*9e80*/  USEL UR4, UR4, 0x1, UP0 ;  /* 0x0000000104047887 */ /* 0x000fe40008000000 */
[----:B------:R-:W-:Y:S01]  /*9e90*/  ULOP3.LUT UP0, URZ, UR5, 0x1bf, URZ, 0xc0, !UPT ;  /* 0x000001bf053f7892 */ /* 0x000fe2000f80c03f */
[----:B-1----:R-:W-:Y:S02]  /*9ea0*/  ISETP.NE.AND P0, PT, R2, 0x1, PT ;  /* 0x000000010200780c */ /* 0x002fe40003f05270 */
[----:B---3--:R-:W-:-:S11]  /*9eb0*/  ISETP.NE.AND P1, PT, R0, 0x1, PT ;  /* 0x000000010000780c */ /* 0x008fd60003f25270 */
[----:B------:R-:W2:Y:S08]  /*9ec0*/  @P0 LDC R4, c[0x0][0xc3c] ;  /* 0x00030f00ff040b82 */ /* 0x000eb00000000800 */
[----:B0-----:R-:W0:Y:S08]  /*9ed0*/  @P0 LDC R5, c[0x0][0xc40] ;  /* 0x00031000ff050b82 */ /* 0x001e300000000800 */
[----:B------:R-:W1:Y:S01]  /*9ee0*/  @P1 LDC.64 R2, c[0x0][0xc48] ;  /* 0x00031200ff021b82 */ /* 0x000e620000000a00 */
[----:B--2---:R-:W-:-:S04]  /*9ef0*/  @P0 IMAD.HI.U32 R4, R6, R4, RZ ;  /* 0x0000000406040227 */ /* 0x004fc800078e00ff */
[----:B------:R-:W-:Y:S01]  /*9f00*/  IMAD.MOV.U32 R29, RZ, RZ, R6 ;  /* 0x000000ffff1d7224 */ /* 0x000fe200078e0006 */
[----:B0-----:R-:W-:Y:S02]  /*9f10*/  @P0 SHF.R.U32.HI R29, RZ, R5, R4 ;  /* 0x00000005ff1d0219 */ /* 0x001fe40000011604 */
[----:B------:R-:W-:-:S03]  /*9f20*/  PLOP3.LUT P0, PT, PT, PT, UP0, 0x80, 0x0 ;  /* 0x000000000000781c */ /* 0x000fc60003f0f008 */
[----:B-1----:R-:W-:-:S04]  /*9f30*/  @P1 IMAD.HI.U32 R2, R29, R2, RZ ;  /* 0x000000021d021227 */ /* 0x002fc800078e00ff */
[----:B------:R-:W-:Y:S01]  /*9f40*/  IMAD.MOV.U32 R27, RZ, RZ, R29 ;  /* 0x000000ffff1b7224 */ /* 0x000fe200078e001d */
[----:B------:R-:W-:Y:S02]  /*9f50*/  @P1 SHF.R.U32.HI R27, RZ, R3, R2 ;  /* 0x00000003ff1b1219 */ /* 0x000fe40000011602 */
[----:B------:R-:W0:Y:S03]  /*9f60*/  LDC R2, c[0x0][0x2f0] ;  /* 0x0000bc00ff027b82 */ /* 0x000e260000000800 */
[----:B------:R-:W-:-:S04]  /*9f70*/  IMAD.MOV R17, RZ, RZ, -R27 ;  /* 0x000000ffff117224 */ /* 0x000fc800078e0a1b */
[----:B------:R-:W-:Y:S02]  /*9f80*/  IMAD R17, R0, R17, R29 ;  /* 0x0000001100117224 */ /* 0x000fe400078e021d */
[----:B0-----:R-:W-:-:S04]  /*9f90*/  IMAD R6, R2, UR4, RZ ;  /* 0x0000000402067c24 */ /* 0x001fc8000f8e02ff */
[----:B------:R-:W-:Y:S01]  /*9fa0*/  VIADD R2, R6, 0x8f ;  /* 0x0000008f06027836 */ /* 0x000fe20000000000 */
[----:B------:R0:W-:Y:S03]  /*9fb0*/  STL [R1+0x8], R6 ;  /* 0x0000080601007387 */ /* 0x0001e60000100800 */
[----:B------:R-:W-:-:S05]  /*9fc0*/  IMAD.HI R2, R2, 0x38e38e39, RZ ;  /* 0x38e38e3902027827 */ /* 0x000fca00078e02ff */
[----:B------:R-:W-:-:S04]  /*9fd0*/  SHF.R.U32.HI R3, RZ, 0x1f, R2 ;  /* 0x0000001fff037819 */ /* 0x000fc80000011602 */
[----:B------:R-:W-:-:S05]  /*9fe0*/  LEA.HI.SX32 R25, R2, R3, 0x1b ;  /* 0x0000000302197211 */ /* 0x000fca00078fdaff */
[----:B------:R0:W-:Y:S01]  /*9ff0*/  STL [R1], R25 ;  /* 0x0000001901007387 */ /* 0x0001e20000100800 */
[----:B------:R-:W-:Y:S05]  /*a000*/  @!P0 BRA `(.L_x_35) ;  /* 0x0000000000408947 */ /* 0x000fea0003800000 */
[----:B------:R-:W-:Y:S01]  /*a010*/  MOV R2, 0x0 ;  /* 0x0000000000027802 */ /* 0x000fe20000000f00 */
[----:B------:R-:W-:Y:S01]  /*a020*/  ULDC.64 UR6, c[0x4][0xa8] ;  /* 0x01002a0000067ab9 */ /* 0x000fe20000000a00 */
[----:B------:R-:W-:Y:S01]  /*a030*/  ULDC.64 UR8, c[0x4][0xb0] ;  /* 0x01002c0000087ab9 */ /* 0x000fe20000000a00 */
[----:B------:R-:W-:Y:S01]  /*a040*/  ULDC.64 UR4, c[0x4][0x8] ;  /* 0x0100020000047ab9 */ /* 0x000fe20000000a00 */
[----:B------:R-:W-:Y:S02]  /*a050*/  IMAD.U32 R4, RZ, RZ, UR6 ;  /* 0x00000006ff047e24 */ /* 0x000fe4000f8e00ff */
[----:B------:R-:W1:Y:S01]  /*a060*/  LDC.64 R2, c[0x4][R2] ;  /* 0x0100000002027b82 */ /* 0x000e620000000a00 */
[----:B------:R-:W-:Y:S02]  /*a070*/  IMAD.U32 R5, RZ, RZ, UR7 ;  /* 0x00000007ff057e24 */ /* 0x000fe4000f8e00ff */
[----:B0-----:R-:W-:Y:S02]  /*a080*/  IMAD.U32 R6, RZ, RZ, UR8 ;  /* 0x00000008ff067e24 */ /* 0x001fe4000f8e00ff */
[----:B------:R-:W-:-:S02]  /*a090*/  IMAD.U32 R7, RZ, RZ, UR9 ;  /* 0x00000009ff077e24 */ /* 0x000fc4000f8e00ff */
[----:B------:R-:W-:Y:S02]  /*a0a0*/  IMAD.U32 R10, RZ, RZ, UR4 ;  /* 0x00000004ff0a7e24 */ /* 0x000fe4000f8e00ff */
[----:B------:R-:W-:Y:S02]  /*a0b0*/  IMAD.U32 R11, RZ, RZ, UR5 ;  /* 0x00000005ff0b7e24 */ /* 0x000fe4000f8e00ff */
[----:B------:R-:W-:Y:S02]  /*a0c0*/  IMAD.MOV.U32 R8, RZ, RZ, 0x70 ;  /* 0x00000070ff087424 */ /* 0x000fe400078e00ff */
[----:B------:R-:W-:Y:S02]  /*a0d0*/  IMAD.MOV.U32 R12, RZ, RZ, 0x1 ;  /* 0x00000001ff0c7424 */ /* 0x000fe400078e00ff */
[----:B------:R-:W-:-:S07]  /*a0e0*/  IMAD.MOV.U32 R13, RZ, RZ, RZ ;  /* 0x000000ffff0d7224 */ /* 0x000fce00078e00ff */
[----:B------:R-:W-:-:S07]  /*a0f0*/  LEPC R20, `(.L_x_35) ;  /* 0x000000001014794e */ /* 0x000fce0000000000 */
[----:B-1----:R-:W-:Y:S05]  /*a100*/  CALL.ABS.NOINC R2 ;  /* 0x0000000002007343 */ /* 0x002fea0003c00000 */
.L_x_35:
[----:B------:R-:W-:-:S04]  /*a110*/  UIADD3 UR4, UR36, 0x200, URZ ;  /* 0x0000020024047890 */ /* 0x000fc8000fffe03f */
[----:B------:R-:W-:-:S06]  /*a120*/  ULOP3.LUT UP0, URZ, UR4, 0x1bf, URZ, 0xc0, !UPT ;  /* 0x000001bf043f7892 */ /* 0x000fcc000f80c03f */
[----:B------:R-:W-:-:S13]  /*a130*/  PLOP3.LUT P0, PT, PT, PT, UP0, 0x80, 0x0 ;  /* 0x000000000000781c */ /* 0x000fda0003f0f008 */
[----:B------:R-:W-:Y:S05]  /*a140*/  @!P0 BRA `(.L_x_36) ;  /* 0x00000000007c8947 */ /* 0x000fea0003800000 */
[----:B------:R-:W-:Y:S01]  /*a150*/  MOV R18, 0x0 ;  /* 0x0000000000127802 */ /* 0x000fe20000000f00 */
[----:B------:R-:W-:Y:S01]  /*a160*/  ULDC.64 UR6, c[0x4][0xa8] ;  /* 0x01002a0000067ab9 */ /* 0x000fe20000000a00 */
[----:B------:R-:W-:Y:S01]  /*a170*/  ULDC.64 UR8, c[0x4][0xb0] ;  /* 0x01002c0000087ab9 */ /* 0x000fe20000000a00 */
[----:B------:R-:W-:Y:S01]  /*a180*/  ULDC.64 UR4, c[0x4][0x10] ;  /* 0x0100040000047ab9 */ /* 0x000fe20000000a00 */
[----:B------:R1:W2:Y:S01]  /*a190*/  LDC.64 R2, c[0x4][R18] ;  /* 0x0100000012027b82 */ /* 0x0002a20000000a00 */
[----:B------:R-:W-:Y:S02]  /*a1a0*/  IMAD.U32 R4, RZ, RZ, UR6 ;  /* 0x00000006ff047e24 */ /* 0x000fe4000f8e00ff */
[----:B------:R-:W-:Y:S02]  /*a1b0*/  IMAD.U32 R5, RZ, RZ, UR7 ;  /* 0x00000007ff057e24 */ /* 0x000fe4000f8e00ff */
[----:B0-----:R-:W-:Y:S02]  /*a1c0*/  IMAD.U32 R6, RZ, RZ, UR8 ;  /* 0x00000008ff067e24 */ /* 0x001fe4000f8e00ff */
[----:B------:R-:W-:-:S02]  /*a1d0*/  IMAD.U32 R7, RZ, RZ, UR9 ;  /* 0x00000009ff077e24 */ /* 0x000fc4000f8e00ff */
[----:B------:R-:W-:Y:S02]  /*a1e0*/  IMAD.U32 R10, RZ, RZ, UR4 ;  /* 0x00000004ff0a7e24 */ /* 0x000fe4000f8e00ff */
[----:B------:R-:W-:Y:S02]  /*a1f0*/  IMAD.U32 R11, RZ, RZ, UR5 ;  /* 0x00000005ff0b7e24 */ /* 0x000fe4000f8e00ff */
[----:B------:R-:W-:Y:S02]  /*a200*/  IMAD.MOV.U32 R8, RZ, RZ, 0x70 ;  /* 0x00000070ff087424 */ /* 0x000fe400078e00ff */
[----:B------:R-:W-:Y:S02]  /*a210*/  IMAD.MOV.U32 R12, RZ, RZ, 0x1 ;  /* 0x00000001ff0c7424 */ /* 0x000fe400078e00ff */
[----:B-1----:R-:W-:-:S07]  /*a220*/  IMAD.MOV.U32 R13, RZ, RZ, RZ ;  /* 0x000000ffff0d7224 */ /* 0x002fce00078e00ff */
[----:B------:R-:W-:-:S07]  /*a230*/  LEPC R20, `(.L_x_37) ;  /* 0x000000001014794e */ /* 0x000fce0000000000 */
[----:B--2---:R-:W-:Y:S05]  /*a240*/  CALL.ABS.NOINC R2 ;  /* 0x0000000002007343 */ /* 0x004fea0003c00000 */
.L_x_37:
[----:B------:R0:W1:Y:S01]  /*a250*/  LDC.64 R2, c[0x4][R18] ;  /* 0x0100000012027b82 */ /* 0x0000620000000a00 */
[----:B------:R-:W-:Y:S01]  /*a260*/  ULDC.64 UR6, c[0x4][0xa8] ;  /* 0x01002a0000067ab9 */ /* 0x000fe20000000a00 */
[----:B------:R-:W-:Y:S01]  /*a270*/  ULDC.64 UR8, c[0x4][0xb0] ;  /* 0x01002c0000087ab9 */ /* 0x000fe20000000a00 */
[----:B------:R-:W-:Y:S01]  /*a280*/  ULDC.64 UR4, c[0x4][0x18] ;  /* 0x0100060000047ab9 */ /* 0x000fe20000000a00 */
[----:B------:R-:W-:Y:S02]  /*a290*/  IMAD.U32 R4, RZ, RZ, UR6 ;  /* 0x00000006ff047e24 */ /* 0x000fe4000f8e00ff */
[----:B------:R-:W-:Y:S02]  /*a2a0*/  IMAD.U32 R5, RZ, RZ, UR7 ;  /* 0x00000007ff057e24 */ /* 0x000fe4000f8e00ff */
[----:B------:R-:W-:Y:S02]  /*a2b0*/  IMAD.U32 R6, RZ, RZ, UR8 ;  /* 0x00000008ff067e24 */ /* 0x000fe4000f8e00ff */
[----:B------:R-:W-:-:S02]  /*a2c0*/  IMAD.U32 R7, RZ, RZ, UR9 ;  /* 0x00000009ff077e24 */ /* 0x000fc4000f8e00ff */
[----:B------:R-:W-:Y:S02]  /*a2d0*/  IMAD.U32 R10, RZ, RZ, UR4 ;  /* 0x00000004ff0a7e24 */ /* 0x000fe4000f8e00ff */
[----:B------:R-:W-:Y:S02]  /*a2e0*/  IMAD.U32 R11, RZ, RZ, UR5 ;  /* 0x00000005ff0b7e24 */ /* 0x000fe4000f8e00ff */
[----:B------:R-:W-:Y:S02]  /*a2f0*/  IMAD.MOV.U32 R8, RZ, RZ, 0x70 ;  /* 0x00000070ff087424 */ /* 0x000fe400078e00ff */
[----:B------:R-:W-:Y:S02]  /*a300*/  IMAD.MOV.U32 R12, RZ, RZ, 0x1 ;  /* 0x00000001ff0c7424 */ /* 0x000fe400078e00ff */
[----:B0-----:R-:W-:-:S07]  /*a310*/  IMAD.MOV.U32 R13, RZ, RZ, RZ ;  /* 0x000000ffff0d7224 */ /* 0x001fce00078e00ff */
[----:B------:R-:W-:-:S07]  /*a320*/  LEPC R20, `(.L_x_36) ;  /* 0x000000001014794e */ /* 0x000fce0000000000 */
[----:B-1----:R-:W-:Y:S05]  /*a330*/  CALL.ABS.NOINC R2 ;  /* 0x0000000002007343 */ /* 0x002fea0003c00000 */
.L_x_36:
[----:B------:R-:W-:Y:S01]  /*a340*/  ULDC.64 UR4, c[0x0][0x9f8] ;  /* 0x00027e0000047ab9 */ /* 0x000fe20000000a00 */
[----:B------:R-:W-:Y:S01]  /*a350*/  IMAD.MOV.U32 R22, RZ, RZ, R27 ;  /* 0x000000ffff167224 */ /* 0x000fe200078e001b */
[----:B------:R-:W-:-:S04]  /*a360*/  ISETP.NE.U32.AND P0, PT, RZ, UR4, PT ;  /* 0x00000004ff007c0c */ /* 0x000fc8000bf05070 */
[----:B------:R-:W-:-:S13]  /*a370*/  ISETP.NE.AND.EX P0, PT, RZ, UR5, PT, P0 ;  /* 0x00000005ff007c0c */ /* 0x000fda000bf05300 */
[----:B------:R-:W1:Y:S02]  /*a380*/  @P0 LDC.64 R2, c[0x0][0x9f8] ;  /* 0x00027e00ff020b82 */ /* 0x000e640000000a00 */
[----:B-1----:R-:W-:-:S05]  /*a390*/  @P0 IMAD.WIDE R2, R27, 0x4, R2 ;  /* 0x000000041b020825 */ /* 0x002fca00078e0202 */
[----:B------:R1:W0:Y:S01]  /*a3a0*/  @P0 LDG.E R22, desc[UR60][R2.64] ;  /* 0x0000003c02160981 */ /* 0x000222000c1e1900 */
[----:B------:R-:W-:Y:S01]  /*a3b0*/  UMOV UR4, 0xffffffff ;  /* 0xffffffff00047882 */ /* 0x000fe20000000000 */
[----:B------:R-:W-:Y:S01]  /*a3c0*/  LOP3.LUT R19, R19, 0xfffffffe, RZ, 0xc0, !PT ;  /* 0xfffffffe13137812 */ /* 0x000fe200078ec0ff */
[----:B------:R-:W-:Y:S01]  /*a3d0*/  VIADD R28, R25, 0xffffffff ;  /* 0xffffffff191c7836 */ /* 0x000fe20000000000 */
[----:B-1----:R-:W1:Y:S02]  /*a3e0*/  LDC.64 R2, c[0x0][0x418] ;  /* 0x00010600ff027b82 */ /* 0x002e640000000a00 */
[----:B-1----:R-:W-:-:S04]  /*a3f0*/  ISETP.NE.U32.AND P0, PT, R2, RZ, PT ;  /* 0x000000ff0200720c */ /* 0x002fc80003f05070 */
[----:B------:R-:W-:-:S13]  /*a400*/  ISETP.NE.AND.EX P1, PT, R3, RZ, PT, P0 ;  /* 0x000000ff0300720c */ /* 0x000fda0003f25300 */
[----:B------:R-:W-:Y:S02]  /*a410*/  @P1 LOP3.LUT R19, R19, 0x1, RZ, 0xfc, !PT ;  /* 0x0000000113131812 */ /* 0x000fe400078efcff */
[----:B0-----:R-:W-:Y:S02]  /*a420*/  SHF.R.S32.HI R25, RZ, 0x1f, R22 ;  /* 0x0000001fff197819 */ /* 0x001fe40000011416 */
[----:B------:R-:W-:Y:S01]  /*a430*/  SEL R18, R22, RZ, !P1 ;  /* 0x000000ff16127207 */ /* 0x000fe20004800000 */
[----:B------:R-:W-:Y:S06]  /*a440*/  BRA.DIV UR4, `(.L_x_38) ;  /* 0x0000003e046c7947 */ /* 0x000fec000b800000 */
[----:B------:R-:W0:Y:S02]  /*a450*/  S2R R0, SR_TID.X ;  /* 0x0000000000007919 */ /* 0x000e240000002100 */
[----:B0-----:R-:W-:-:S04]  /*a460*/  SHF.R.U32.HI R0, RZ, 0x5, R0 ;  /* 0x00000005ff007819 */ /* 0x001fc80000011600 */
[----:B------:R-:W-:-:S05]  /*a470*/  LOP3.LUT R0, R0, 0x3, RZ, 0xc0, !PT ;  /* 0x0000000300007812 */ /* 0x000fca00078ec0ff */
[----:B------:R0:W1:Y:S02]  /*a480*/  SHFL.IDX PT, R14, R0, RZ, 0x1f ;  /* 0x00001fff000e7589 */ /* 0x00006400000e0000 */
.L_x_128:
[----:B-1----:R-:W-:Y:S02]  /*a490*/  ISETP.NE.AND P0, PT, R14, RZ, PT ;  /* 0x000000ff0e00720c */ /* 0x002fe40003f05270 */
[----:B------:R-:W-:Y:S02]  /*a4a0*/  PLOP3.LUT P2, PT, PT, PT, PT, 0x8, 0x0 ;  /* 0x000000000000781c */ /* 0x000fe40003f4e170 */
[----:B------:R-:W-:-:S11]  /*a4b0*/  LOP3.LUT R19, R19, 0xfffffffd, RZ, 0xc0, !PT ;  /* 0xfffffffd13137812 */ /* 0x000fd600078ec0ff */
[----:B------:R-:W-:Y:S01]  /*a4c0*/  @P2 LOP3.LUT R19, R19, 0x2, RZ, 0xfc, !PT ;  /* 0x0000000213132812 */ /* 0x000fe200078efcff */
[----:B------:R-:W-:Y:S06]  /*a4d0*/  @P0 BRA `(.L_x_39) ;  /* 0x0000000400140947 */ /* 0x000fec0003800000 */
[----:B------:R-:W-:-:S03]  /*a4e0*/  UMOV UR4, 0xffffffff ;  /* 0xffffffff00047882 */ /* 0x000fc60000000000 */
[----:B------:R-:W-:Y:S05]  /*a4f0*/  BRA.DIV UR4, `(.L_x_40) ;  /* 0x0000003e04747947 */ /* 0x000fea000b800000 */
[----:B------:R-:W-:-:S13]  /*a500*/  ELECT P6, URZ, PT ;  /* 0x00000000003f782f */ /* 0x000fda00038c0000 */
.L_x_131:
[----:B------:R-:W-:Y:S05]  /*a510*/  @!P6 BRA `(.L_x_39) ;  /* 0x000000040004e947 */ /* 0x000fea0003800000 */
[----:B------:R-:W-:Y:S02]  /*a520*/  IMAD.MOV.U32 R24, RZ, RZ, R28 ;  /* 0x000000ffff187224 */ /* 0x000fe400078e001c */
[----:B------:R-:W-:Y:S01]  /*a530*/  IMAD.MOV.U32 R18, RZ, RZ, R22 ;  /* 0x000000ffff127224 */ /* 0x000fe200078e0016 */
[----:B------:R-:W-:Y:S06]  /*a540*/  @!P1 BRA `(.L_x_41) ;  /* 0x0000000000449947 */ /* 0x000fec0003800000 */
[----:B------:R-:W1:Y:S01]  /*a550*/  LDC R7, c[0x0][0x43c] ;  /* 0x00010f00ff077b82 */ /* 0x000e620000000800 */
[----:B------:R-:W-:Y:S01]  /*a560*/  ULDC.64 UR4, c[0x0][0x428] ;  /* 0x00010a0000047ab9 */ /* 0x000fe20000000a00 */
[----:B-1----:R-:W-:-:S13]  /*a570*/  ISETP.NE.AND P0, PT, R7, 0x1, PT ;  /* 0x000000010700780c */ /* 0x002fda0003f05270 */
[----:B------:R-:W0:Y:S02]  /*a580*/  @P0 LDC.64 R4, c[0x0][0x440] ;  /* 0x00011000ff040b82 */ /* 0x000e240000000a00 */
[----:B0-----:R-:W-:-:S04]  /*a590*/  @P0 IMAD.HI.U32 R0, R28, R4, RZ ;  /* 0x000000041c000227 */ /* 0x001fc800078e00ff */
[----:B------:R-:W-:Y:S01]  /*a5a0*/  IMAD.MOV.U32 R4, RZ, RZ, R28 ;  /* 0x000000ffff047224 */ /* 0x000fe200078e001c */
[----:B------:R-:W-:Y:S01]  /*a5b0*/  @P0 SHF.R.U32.HI R4, RZ, R5, R0 ;  /* 0x00000005ff040219 */ /* 0x000fe20000011600 */
[----:B------:R-:W-:-:S03]  /*a5c0*/  IMAD R0, R25, UR4, RZ ;  /* 0x0000000419007c24 */ /* 0x000fc6000f8e02ff */
[--C-:B------:R-:W-:Y:S01]  /*a5d0*/  SHF.R.S32.HI R5, RZ, 0x1f, R4.reuse ;  /* 0x0000001fff057819 */ /* 0x100fe20000011404 */
[----:B------:R-:W-:Y:S02]  /*a5e0*/  IMAD.MOV R24, RZ, RZ, -R4 ;  /* 0x000000ffff187224 */ /* 0x000fe400078e0a04 */
[C---:B------:R-:W-:Y:S02]  /*a5f0*/  IMAD R0, R22.reuse, UR5, R0 ;  /* 0x0000000516007c24 */ /* 0x040fe4000f8e0200 */
[----:B------:R-:W-:-:S04]  /*a600*/  IMAD.WIDE.U32 R4, R22, UR4, R4 ;  /* 0x0000000416047c25 */ /* 0x000fc8000f8e0004 */
[----:B------:R-:W-:Y:S01]  /*a610*/  IMAD.IADD R0, R5, 0x1, R0 ;  /* 0x0000000105007824 */ /* 0x000fe200078e0200 */
[----:B------:R-:W-:Y:S01]  /*a620*/  LEA R2, P0, R4, R2, 0x2 ;  /* 0x0000000204027211 */ /* 0x000fe200078010ff */
[----:B------:R-:W-:-:S03]  /*a630*/  IMAD R24, R7, R24, R28 ;  /* 0x0000001807187224 */ /* 0x000fc600078e021c */
[----:B------:R-:W-:-:S05]  /*a640*/  LEA.HI.X R3, R4, R3, R0, 0x2, P0 ;  /* 0x0000000304037211 */ /* 0x000fca00000f1400 */
[----:B------:R1:W5:Y:S04]  /*a650*/  LDG.E R18, desc[UR60][R2.64] ;  /* 0x0000003c02127981 */ /* 0x000368000c1e1900 */
.L_x_41:
[----:B0-----:R-:W0:Y:S01]  /*a660*/  S2R R0, SR_TID.X ;  /* 0x0000000000007919 */ /* 0x001e220000002100 */
[----:B-1----:R-:W-:Y:S02]  /*a670*/  LEA R3, R16, UR36, 0x3 ;  /* 0x0000002410037c11 */ /* 0x002fe4000f8e18ff */
[----:B0-----:R-:W-:Y:S02]  /*a680*/  LOP3.LUT R2, R0, 0x7f, RZ, 0xc0, !PT ;  /* 0x0000007f00027812 */ /* 0x001fe400078ec0ff */
[----:B------:R-:W-:Y:S02]  /*a690*/  SHF.L.U32 R0, R23, 0x1f, RZ ;  /* 0x0000001f17007819 */ /* 0x000fe400000006ff */
[----:B------:R-:W-:Y:S02]  /*a6a0*/  ISETP.NE.AND P1, PT, R2, RZ, PT ;  /* 0x000000ff0200720c */ /* 0x000fe40003f25270 */
[----:B------:R-:W0:Y:S02]  /*a6b0*/  SYNCS.PHASECHK.TRANS64.TRYWAIT P0, [R3+URZ+0x31c40], R0 ;  /* 0x031c4000030075a7 */ /* 0x000e24000800017f */
[----:B0-----:R-:W-:Y:S09]  /*a6c0*/  @!P0 BRA `(.L_x_42) ;  /* 0x0000003c00208947 */ /* 0x001ff20003800000 */
.L_x_132:
[----:B------:R-:W-:Y:S05]  /*a6d0*/  @P1 BRA `(.L_x_43) ;  /* 0x00000000001c1947 */ /* 0x000fea0003800000 */
[----:B------:R-:W1:Y:S01]  /*a6e0*/  S2R R2, SR_TID.X ;  /* 0x0000000000027919 */ /* 0x000e620000002100 */
[----:B0-----:R-:W-:-:S04]  /*a6f0*/  IMAD.MOV.U32 R0, RZ, RZ, 0x6c00 ;  /* 0x00006c00ff007424 */ /* 0x001fc800078e00ff */
[----:B------:R2:W-:Y:S01]  /*a700*/  SYNCS.ARRIVE.TRANS64 RZ, [R3+URZ+0x31c30], R0 ;  /* 0x031c300003ff79a7 */ /* 0x0005e2000800003f */
[----:B-1----:R-:W-:-:S04]  /*a710*/  LOP3.LUT R2, R2, 0x1f, RZ, 0xc0, !PT ;  /* 0x0000001f02027812 */ /* 0x002fc800078ec0ff */
[----:B------:R-:W-:-:S13]  /*a720*/  ISETP.NE.AND P0, PT, R2, RZ, PT ;  /* 0x000000ff0200720c */ /* 0x000fda0003f05270 */
[----:B--2---:R-:W-:Y:S05]  /*a730*/  @!P0 BRA `(.L_x_43) ;  /* 0x0000000000048947 */ /* 0x004fea0003800000 */
[----:B------:R-:W-:Y:S01]  /*a740*/  BPT.TRAP 0x1 ;  /* 0x000000040000795c */ /* 0x000fe20000300000 */
.L_x_43:
[----:B------:R-:W-:Y:S01]  /*a750*/  R2UR UR8, R16 ;  /* 0x00000000100872ca */ /* 0x000fe200000e0000 */
[----:B------:R-:W-:Y:S01]  /*a760*/  UIADD3 UR4, UP0, UR38, 0x370, URZ ;  /* 0x0000037026047890 */ /* 0x000fe2000ff1e03f */
[----:B------:R-:W-:Y:S01]  /*a770*/  R2UR UR9, R3 ;  /* 0x00000000030972ca */ /* 0x000fe200000e0000 */
[----:B------:R-:W-:Y:S01]  /*a780*/  UMOV UR10, URZ ;  /* 0x0000003f000a7c82 */ /* 0x000fe20008000000 */
[----:B------:R-:W-:Y:S01]  /*a790*/  R2UR UR11, R24 ;  /* 0x00000000180b72ca */ /* 0x000fe200000e0000 */
[----:B------:R-:W-:Y:S01]  /*a7a0*/  UIADD3.X UR5, URZ, UR39, URZ, UP0, !UPT ;  /* 0x000000273f057290 */ /* 0x000fe200087fe43f */
[----:B------:R-:W-:Y:S01]  /*a7b0*/  R2UR UR12, R17 ;  /* 0x00000000110c72ca */ /* 0x000fe200000e0000 */
[----:B------:R-:W-:Y:S01]  /*a7c0*/  UMOV UR6, 0x0 ;  /* 0x0000000000067882 */ /* 0x000fe20000000000 */
[----:B-----5:R-:W-:Y:S01]  /*a7d0*/  R2UR UR13, R18 ;  /* 0x00000000120d72ca */ /* 0x020fe200000e0000 */
[----:B------:R-:W-:Y:S01]  /*a7e0*/  UMOV UR7, 0x14f00000 ;  /* 0x14f0000000077882 */ /* 0x000fe20000000000 */
[----:B------:R-:W-:Y:S01]  /*a7f0*/  UMOV UR16, 0x20 ;  /* 0x0000002000107882 */ /* 0x000fe20000000000 */
[----:B------:R-:W-:-:S02]  /*a800*/  PLOP3.LUT P0, PT, PT, PT, PT, 0x80, 0x0 ;  /* 0x000000000000781c */ /* 0x000fc40003f0f070 */
[----:B------:R-:W-:Y:S01]  /*a810*/  UIMAD UR8, UR8, 0x6c00, UR36 ;  /* 0x00006c00080878a4 */ /* 0x000fe2000f8e0224 */
[----:B------:R-:W-:Y:S01]  /*a820*/  LOP3.LUT R19, R19, 0xfffffffd, RZ, 0xc0, !PT ;  /* 0xfffffffd13137812 */ /* 0x000fe200078ec0ff */
[----:B------:R-:W-:Y:S02]  /*a830*/  UIADD3 UR9, UR9, 0x31c30, URZ ;  /* 0x00031c3009097890 */ /* 0x000fe4000fffe03f */
[----:B------:R-:W-:Y:S02]  /*a840*/  UIMAD UR11, UR11, 0x90, URZ ;  /* 0x000000900b0b78a4 */ /* 0x000fe4000f8e023f */
[----:B------:R-:W-:Y:S02]  /*a850*/  UIADD3 UR14, UR8, 0x16a00, URZ ;  /* 0x00016a00080e7890 */ /* 0x000fe4000fffe03f */
[----:B------:R-:W-:Y:S02]  /*a860*/  UIADD3 UR15, UR8, 0x18e00, URZ ;  /* 0x00018e00080f7890 */ /* 0x000fe4000fffe03f */
[----:B------:R-:W-:Y:S01]  /*a870*/  UIADD3 UR17, UR8, 0x1b200, URZ ;  /* 0x0001b20008117890 */ /* 0x000fe2000fffe03f */
[----:B------:R-:W-:-:S02]  /*a880*/  @P0 LOP3.LUT R19, R19, 0x2, RZ, 0xfc, !PT ;  /* 0x0000000213130812 */ /* 0x000fc400078efcff */
[----:B------:R-:W-:Y:S01]  /*a890*/  UMOV UR8, UR14 ;  /* 0x0000000e00087c82 */ /* 0x000fe20008000000 */
[----:B------:R-:W-:Y:S01]  /*a8a0*/  UMOV UR14, 0x40 ;  /* 0x00000040000e7882 */ /* 0x000fe20000000000 */
[----:B------:R1:W-:Y:S02]  /*a8b0*/  UTMALDG.4D [UR8], [UR4], desc[UR6] ;  /* 0x00000608040075b4 */ /* 0x0003e40008019000 */
[----:B-1----:R-:W-:Y:S01]  /*a8c0*/  UMOV UR8, UR15 ;  /* 0x0000000f00087c82 */ /* 0x002fe20008000000 */
[----:B------:R-:W-:Y:S02]  /*a8d0*/  UMOV UR10, UR16 ;  /* 0x00000010000a7c82 */ /* 0x000fe40008000000 */
[----:B------:R1:W-:Y:S02]  /*a8e0*/  UTMALDG.4D [UR8], [UR4], desc[UR6] ;  /* 0x00000608040075b4 */ /* 0x0003e40008019000 */
[----:B-1----:R-:W-:Y:S01]  /*a8f0*/  UMOV UR8, UR17 ;  /* 0x0000001100087c82 */ /* 0x002fe20008000000 */
[----:B------:R-:W-:-:S02]  /*a900*/  UMOV UR10, UR14 ;  /* 0x0000000e000a7c82 */ /* 0x000fc40008000000 */
[----:B------:R1:W-:Y:S02]  /*a910*/  UTMALDG.4D [UR8], [UR4], desc[UR6] ;  /* 0x00000608040075b4 */ /* 0x0003e40008019000 */
[----:B-1----:R-:W-:Y:S01]  /*a920*/  NOP ;  /* 0x0000000000007918 */ /* 0x002fe20000000000 */
.L_x_39:
[----:B------:R-:W-:Y:S05]  /*a930*/  WARPSYNC.ALL ;  /* 0x0000000000007948 */ /* 0x000fea0003800000 */
[----:B------:R-:W-:Y:S01]  /*a940*/  UIADD3 UR4, UR36, 0xda00, URZ ;  /* 0x0000da0024047890 */ /* 0x000fe2000fffe03f */
[----:B0-----:R-:W-:Y:S01]  /*a950*/  SHF.R.S32.HI R0, RZ, 0x1f, R17 ;  /* 0x0000001fff007819 */ /* 0x001fe20000011411 */
[----:B------:R-:W-:Y:S02]  /*a960*/  BAR.SYNC.DEFER_BLOCKING 0x8, 0x200 ;  /* 0x0208000000007b1d */ /* 0x000fe40000010000 */
[----:B------:R-:W-:-:S04]  /*a970*/  ULOP3.LUT UP0, URZ, UR4, 0x1bf, URZ, 0xc0, !UPT ;  /* 0x000001bf043f7892 */ /* 0x000fc8000f80c03f */
[----:B------:R-:W-:Y:S02]  /*a980*/  ULDC.64 UR4, c[0x0][0x2d8] ;  /* 0x0000b60000047ab9 */ /* 0x000fe40000000a00 */
[----:B------:R-:W-:Y:S01]  /*a990*/  IMAD R0, R0, UR4, RZ ;  /* 0x0000000400007c24 */ /* 0x000fe2000f8e02ff */
[----:B------:R-:W-:Y:S01]  /*a9a0*/  PLOP3.LUT P0, PT, PT, PT, UP0, 0x80, 0x0 ;  /* 0x000000000000781c */ /* 0x000fe20003f0f008 */
[----:B------:R-:W-:-:S04]  /*a9b0*/  IMAD.WIDE.U32 R2, R17, UR4, RZ ;  /* 0x0000000411027c25 */ /* 0x000fc8000f8e00ff */
[----:B------:R-:W-:Y:S01]  /*a9c0*/  IMAD R0, R17, UR5, R0 ;  /* 0x0000000511007c24 */ /* 0x000fe2000f8e0200 */
[----:B------:R0:W-:Y:S03]  /*a9d0*/  STL.64 [R1+0x10], R2 ;  /* 0x0000100201007387 */ /* 0x0001e60000100a00 */
[----:B0-----:R-:W-:Y:S01]  /*a9e0*/  IMAD.IADD R2, R3, 0x1, R0 ;  /* 0x0000000103027824 */ /* 0x001fe200078e0200 */
[----:B------:R-:W-:-:S05]  /*a9f0*/  SHF.R.S32.HI R0, RZ, 0x1f, R27 ;  /* 0x0000001fff007819 */ /* 0x000fca000001141b */
[----:B------:R0:W-:Y:S04]  /*aa00*/  STL [R1+0x20], R0 ;  /* 0x0000200001007387 */ /* 0x0001e80000100800 */
[----:B------:R0:W-:Y:S01]  /*aa10*/  STL [R1+0x1c], R2 ;  /* 0x00001c0201007387 */ /* 0x0001e20000100800 */
[----:B------:R-:W-:Y:S05]  /*aa20*/  @!P0 BRA `(.L_x_44) ;  /* 0x0000000000408947 */ /* 0x000fea0003800000 */
[----:B0-----:R-:W-:Y:S01]  /*aa30*/  MOV R2, 0x0 ;  /* 0x0000000000027802 */ /* 0x001fe20000000f00 */
[----:B------:R-:W-:Y:S01]  /*aa40*/  ULDC.64 UR6, c[0x4][0xa8] ;  /* 0x01002a0000067ab9 */ /* 0x000fe20000000a00 */
[----:B------:R-:W-:Y:S01]  /*aa50*/  ULDC.64 UR8, c[0x4][0xb0] ;  /* 0x01002c0000087ab9 */ /* 0x000fe20000000a00 */
[----:B------:R-:W-:Y:S01]  /*aa60*/  ULDC.64 UR4, c[0x4][0x20] ;  /* 0x0100080000047ab9 */ /* 0x000fe20000000a00 */
[----:B------:R-:W-:Y:S02]  /*aa70*/  IMAD.U32 R4, RZ, RZ, UR6 ;  /* 0x00000006ff047e24 */ /* 0x000fe4000f8e00ff */
[----:B------:R-:W0:Y:S01]  /*aa80*/  LDC.64 R2, c[0x4][R2] ;  /* 0x0100000002027b82 */ /* 0x000e220000000a00 */
[----:B------:R-:W-:Y:S02]  /*aa90*/  IMAD.U32 R5, RZ, RZ, UR7 ;  /* 0x00000007ff057e24 */ /* 0x000fe4000f8e00ff */
[----:B------:R-:W-:Y:S02]  /*aaa0*/  IMAD.U32 R6, RZ, RZ, UR8 ;  /* 0x00000008ff067e24 */ /* 0x000fe4000f8e00ff */
[----:B------:R-:W-:-:S02]  /*aab0*/  IMAD.U32 R7, RZ, RZ, UR9 ;  /* 0x00000009ff077e24 */ /* 0x000fc4000f8e00ff */
[----:B------:R-:W-:Y:S02]  /*aac0*/  IMAD.U32 R10, RZ, RZ, UR4 ;  /* 0x00000004ff0a7e24 */ /* 0x000fe4000f8e00ff */
[----:B------:R-:W-:Y:S02]  /*aad0*/  IMAD.U32 R11, RZ, RZ, UR5 ;  /* 0x00000005ff0b7e24 */ /* 0x000fe4000f8e00ff */
[----:B------:R-:W-:Y:S02]  /*aae0*/  IMAD.MOV.U32 R8, RZ, RZ, 0x70 ;  /* 0x00000070ff087424 */ /* 0x000fe400078e00ff */
[----:B------:R-:W-:Y:S02]  /*aaf0*/  IMAD.MOV.U32 R12, RZ, RZ, 0x1 ;  /* 0x00000001ff0c7424 */ /* 0x000fe400078e00ff */
[----:B------:R-:W-:-:S07]  /*ab00*/  IMAD.MOV.U32 R13, RZ, RZ, RZ ;  /* 0x000000ffff0d7224 */ /* 0x000fce00078e00ff */
[----:B------:R-:W-:-:S07]  /*ab10*/  LEPC R20, `(.L_x_44) ;  /* 0x000000001014794e */ /* 0x000fce0000000000 */
[----:B0-----:R-:W-:Y:S05]  /*ab20*/  CALL.ABS.NOINC R2 ;  /* 0x0000000002007343 */ /* 0x001fea0003c00000 */
.L_x_44:
[----:B------:R-:W2:Y:S01]  /*ab30*/  LDL.LU R20, [R1+0x1c] ;  /* 0x00001c0001147983 */ /* 0x000ea20000300800 */
[----:B------:R-:W1:Y:S01]  /*ab40*/  LDC R10, c[0x0][0x448] ;  /* 0x00011200ff0a7b82 */ /* 0x000e620000000800 */
[----:B------:R-:W-:Y:S01]  /*ab50*/  ULDC.64 UR4, c[0x0][0x2e0] ;  /* 0x0000b80000047ab9 */ /* 0x000fe20000000a00 */
[----:B------:R-:W-:Y:S01]  /*ab60*/  ULDC.64 UR6, c[0x0][0x2c8] ;  /* 0x0000b20000067ab9 */ /* 0x000fe20000000a00 */
[----:B0-----:R-:W2:Y:S01]  /*ab70*/  LDL.LU.64 R2, [R1+0x10] ;  /* 0x0000100001027983 */ /* 0x001ea20000300a00 */
[----:B------:R-:W-:-:S03]  /*ab80*/  ULDC.64 UR8, c[0x0][0x280] ;  /* 0x0000a00000087ab9 */ /* 0x000fc60000000a00 */
[----:B------:R-:W3:Y:S04]  /*ab90*/  LDL.LU R0, [R1+0x20] ;  /* 0x0000200001007983 */ /* 0x000ee80000300800 */
[----:B------:R-:W4:Y:S01]  /*aba0*/  LDL R21, [R1+0x4] ;  /* 0x0000040001157983 */ /* 0x000f220000100800 */
[----:B------:R-:W0:Y:S01]  /*abb0*/  S2R R12, SR_TID.X ;  /* 0x00000000000c7919 */ /* 0x000e220000002100 */
[----:B------:R-:W5:Y:S01]  /*abc0*/  S2R R11, SR_TID.X ;  /* 0x00000000000b7919 */ /* 0x000f620000002100 */
[----:B-1----:R-:W-:-:S13]  /*abd0*/  ISETP.NE.AND P0, PT, R10, 0x1, PT ;  /* 0x000000010a00780c */ /* 0x002fda0003f05270 */
[----:B------:R-:W1:Y:S08]  /*abe0*/  @P0 LDC R4, c[0x0][0x450] ;  /* 0x00011400ff040b82 */ /* 0x000e700000000800 */
[----:B------:R-:W1:Y:S01]  /*abf0*/  @P0 LDC R9, c[0x0][0x44c] ;  /* 0x00011300ff090b82 */ /* 0x000e620000000800 */
[----:B--2---:R-:W-:Y:S02]  /*ac00*/  IMAD.MOV.U32 R3, RZ, RZ, R20 ;  /* 0x000000ffff037224 */ /* 0x004fe400078e0014 */
[----:B------:R-:W2:Y:S01]  /*ac10*/  S2R R20, SR_TID.X ;  /* 0x0000000000147919 */ /* 0x000ea20000002100 */
[----:B---3--:R-:W-:-:S02]  /*ac20*/  IMAD R0, R0, UR4, RZ ;  /* 0x0000000400007c24 */ /* 0x008fc4000f8e02ff */
[----:B------:R-:W-:Y:S01]  /*ac30*/  IMAD.WIDE.U32 R2, R27, UR4, R2 ;  /* 0x000000041b027c25 */ /* 0x000fe2000f8e0002 */
[----:B------:R-:W-:-:S03]  /*ac40*/  ULDC UR4, c[0x0][0xc38] ;  /* 0x00030e0000047ab9 */ /* 0x000fc60000000800 */
[----:B------:R-:W-:Y:S02]  /*ac50*/  IMAD R5, R27, UR5, R0 ;  /* 0x000000051b057c24 */ /* 0x000fe4000f8e0200 */
[----:B------:R-:W3:Y:S02]  /*ac60*/  @P0 LDC R0, c[0x0][0x44c] ;  /* 0x00011300ff000b82 */ /* 0x000ee40000000800 */
[----:B------:R-:W-:Y:S01]  /*ac70*/  IMAD.IADD R3, R3, 0x1, R5 ;  /* 0x0000000103037824 */ /* 0x000fe200078e0205 */
[C---:B--2---:R-:W-:Y:S01]  /*ac80*/  LOP3.LUT R6, R20.reuse, 0x7f, RZ, 0xc0, !PT ;  /* 0x0000007f14067812 */ /* 0x044fe200078ec0ff */
[----:B------:R-:W-:-:S03]  /*ac90*/  IMAD.SHL.U32 R20, R20, 0x20, RZ ;  /* 0x0000002014147824 */ /* 0x000fc600078e00ff */
[----:B------:R-:W-:Y:S01]  /*aca0*/  SHF.R.U32.HI R7, RZ, 0x2, R6 ;  /* 0x00000002ff077819 */ /* 0x000fe20000011606 */
[----:B------:R-:W-:-:S03]  /*acb0*/  IMAD.MOV R6, RZ, RZ, -R29 ;  /* 0x000000ffff067224 */ /* 0x000fc600078e0a1d */
[----:B------:R-:W-:Y:S01]  /*acc0*/  LOP3.LUT R20, R7, 0x60, R20, 0xf8, !PT ;  /* 0x0000006007147812 */ /* 0x000fe200078ef814 */
[----:B----4-:R-:W-:Y:S01]  /*acd0*/  IMAD R6, R6, UR4, R21 ;  /* 0x0000000406067c24 */ /* 0x010fe2000f8e0215 */
[----:B------:R-:W-:Y:S01]  /*ace0*/  ULDC.64 UR4, c[0x0][0x2d0] ;  /* 0x0000b40000047ab9 */ /* 0x000fe20000000a00 */
[----:B0-----:R-:W-:Y:S02]  /*acf0*/  IMAD.SHL.U32 R21, R12, 0x8, RZ ;  /* 0x000000080c157824 */ /* 0x001fe400078e00ff */
[----:B------:R-:W-:Y:S02]  /*ad00*/  IMAD R7, R6, 0xc0, R20 ;  /* 0x000000c006077824 */ /* 0x000fe400078e0214 */
[----:B-----5:R-:W-:Y:S01]  /*ad10*/  IMAD.SHL.U32 R20, R11, 0x8, RZ ;  /* 0x000000080b147824 */ /* 0x020fe200078e00ff */
[----:B------:R-:W-:Y:S01]  /*ad20*/  LOP3.LUT R21, R21, 0x18, RZ, 0xc0, !PT ;  /* 0x0000001815157812 */ /* 0x000fe200078ec0ff */
[----:B---3--:R-:W-:-:S03]  /*ad30*/  @P0 IMAD.HI.U32 R0, R7, R0, RZ ;  /* 0x0000000007000227 */ /* 0x008fc600078e00ff */
[----:B------:R-:W-:Y:S01]  /*ad40*/  LOP3.LUT R20, R20, 0x18, RZ, 0xc0, !PT ;  /* 0x0000001814147812 */ /* 0x000fe200078ec0ff */
[----:B------:R-:W-:Y:S01]  /*ad50*/  IMAD.MOV.U32 R5, RZ, RZ, R7 ;  /* 0x000000ffff057224 */ /* 0x000fe200078e0007 */
[----:B-1----:R-:W-:Y:S02]  /*ad60*/  @P0 SHF.R.U32.HI R5, RZ, R4, R0 ;  /* 0x00000004ff050219 */ /* 0x002fe40000011600 */
[C---:B------:R-:W-:Y:S02]  /*ad70*/  LOP3.LUT R13, R21.reuse, 0x20, RZ, 0xfc, !PT ;  /* 0x00000020150d7812 */ /* 0x040fe400078efcff */
[----:B------:R-:W-:Y:S02]  /*ad80*/  SHF.R.S32.HI R0, RZ, 0x1f, R5 ;  /* 0x0000001fff007819 */ /* 0x000fe40000011405 */
[----:B------:R-:W-:Y:S02]  /*ad90*/  LOP3.LUT R12, R21, 0x40, RZ, 0xfc, !PT ;  /* 0x00000040150c7812 */ /* 0x000fe400078efcff */
[----:B------:R-:W-:Y:S01]  /*ada0*/  LOP3.LUT R21, R11, 0x7f, RZ, 0xc0, !PT ;  /* 0x0000007f0b157812 */ /* 0x000fe200078ec0ff */
[----:B------:R-:W-:-:S04]  /*adb0*/  IMAD R0, R0, UR4, RZ ;  /* 0x0000000400007c24 */ /* 0x000fc8000f8e02ff */
[C---:B------:R-:W-:Y:S02]  /*adc0*/  IMAD R8, R5.reuse, UR5, R0 ;  /* 0x0000000505087c24 */ /* 0x040fe4000f8e0200 */
[----:B------:R-:W-:Y:S02]  /*add0*/  IMAD.MOV R0, RZ, RZ, -R5 ;  /* 0x000000ffff007224 */ /* 0x000fe400078e0a05 */
[----:B------:R-:W-:-:S04]  /*ade0*/  IMAD.WIDE.U32 R4, R5, UR4, R2 ;  /* 0x0000000405047c25 */ /* 0x000fc8000f8e0002 */
[----:B------:R-:W-:Y:S02]  /*adf0*/  IMAD R0, R10, R0, R7 ;  /* 0x000000000a007224 */ /* 0x000fe400078e0207 */
[----:B------:R-:W-:-:S03]  /*ae00*/  IMAD.IADD R5, R5, 0x1, R8 ;  /* 0x0000000105057824 */ /* 0x000fc600078e0208 */
[----:B------:R-:W-:Y:S01]  /*ae10*/  SHF.R.S32.HI R8, RZ, 0x1f, R0 ;  /* 0x0000001fff087819 */ /* 0x000fe20000011400 */
[----:B------:R-:W-:-:S04]  /*ae20*/  IMAD.WIDE.U32 R4, R0, UR6, R4 ;  /* 0x0000000600047c25 */ /* 0x000fc8000f8e0004 */
[----:B------:R-:W-:-:S04]  /*ae30*/  IMAD R8, R8, UR6, RZ ;  /* 0x0000000608087c24 */ /* 0x000fc8000f8e02ff */
[----:B------:R-:W-:Y:S01]  /*ae40*/  IMAD R8, R0, UR7, R8 ;  /* 0x0000000700087c24 */ /* 0x000fe2000f8e0208 */
[----:B------:R-:W-:-:S03]  /*ae50*/  LEA R0, P1, R4, UR8, 0x1 ;  /* 0x0000000804007c11 */ /* 0x000fc6000f8208ff */
[----:B------:R-:W-:Y:S02]  /*ae60*/  IMAD.IADD R5, R5, 0x1, R8 ;  /* 0x0000000105057824 */ /* 0x000fe400078e0208 */
[----:B------:R-:W-:-:S03]  /*ae70*/  VIADD R8, R7, 0x80 ;  /* 0x0000008007087836 */ /* 0x000fc60000000000 */
[----:B------:R-:W-:Y:S01]  /*ae80*/  LEA.HI.X R4, R4, UR9, R5, 0x1, P1 ;  /* 0x0000000904047c11 */ /* 0x000fe200088f0c05 */
[----:B------:R-:W-:Y:S01]  /*ae90*/  @P0 IMAD.HI.U32 R9, R8, R9, RZ ;  /* 0x0000000908090227 */ /* 0x000fe200078e00ff */
[----:B------:R-:W0:Y:S03]  /*aea0*/  @P0 LDC R5, c[0x0][0x450] ;  /* 0x00011400ff050b82 */ /* 0x000e260000000800 */
[----:B------:R-:W-:Y:S01]  /*aeb0*/  IMAD.MOV.U32 R7, RZ, RZ, R8 ;  /* 0x000000ffff077224 */ /* 0x000fe200078e0008 */
[----:B0-----:R-:W-:Y:S02]  /*aec0*/  @P0 SHF.R.U32.HI R7, RZ, R5, R9 ;  /* 0x00000005ff070219 */ /* 0x001fe40000011609 */
[----:B------:R-:W-:-:S03]  /*aed0*/  SHF.R.U32.HI R9, RZ, 0x2, R21 ;  /* 0x00000002ff097819 */ /* 0x000fc60000011615 */
[----:B------:R-:W-:Y:S02]  /*aee0*/  IMAD.MOV R5, RZ, RZ, -R7 ;  /* 0x000000ffff057224 */ /* 0x000fe400078e0a07 */
[----:B------:R-:W-:-:S04]  /*aef0*/  IMAD.WIDE.U32 R2, R7, UR4, R2 ;  /* 0x0000000407027c25 */ /* 0x000fc8000f8e0002 */
[----:B------:R-:W-:Y:S01]  /*af00*/  IMAD R5, R10, R5, R8 ;  /* 0x000000050a057224 */ /* 0x000fe200078e0208 */
[----:B------:R-:W-:-:S05]  /*af10*/  SHF.R.S32.HI R8, RZ, 0x1f, R7 ;  /* 0x0000001fff087819 */ /* 0x000fca0000011407 */
[----:B------:R-:W-:Y:S01]  /*af20*/  IMAD R8, R8, UR4, RZ ;  /* 0x0000000408087c24 */ /* 0x000fe2000f8e02ff */
[----:B------:R-:W-:Y:S02]  /*af30*/  ULDC UR4, c[0x0][0x2b8] ;  /* 0x0000ae0000047ab9 */ /* 0x000fe40000000800 */
[----:B------:R-:W-:Y:S01]  /*af40*/  ISETP.GE.AND P0, PT, R20, UR4, PT ;  /* 0x0000000414007c0c */ /* 0x000fe2000bf06270 */
[----:B------:R-:W-:Y:S01]  /*af50*/  IMAD R8, R7, UR5, R8 ;  /* 0x0000000507087c24 */ /* 0x000fe2000f8e0208 */
[----:B------:R-:W-:Y:S02]  /*af60*/  SHF.R.S32.HI R7, RZ, 0x1f, R5 ;  /* 0x0000001fff077819 */ /* 0x000fe40000011405 */
[----:B------:R-:W-:Y:S01]  /*af70*/  ISETP.GE.AND P1, PT, R13, UR4, PT ;  /* 0x000000040d007c0c */ /* 0x000fe2000bf26270 */
[----:B------:R-:W-:Y:S01]  /*af80*/  IMAD.IADD R3, R3, 0x1, R8 ;  /* 0x0000000103037824 */ /* 0x000fe200078e0208 */
[----:B------:R-:W-:Y:S01]  /*af90*/  ISETP.GE.AND P2, PT, R12, UR4, PT ;  /* 0x000000040c007c0c */ /* 0x000fe2000bf46270 */
[----:B------:R-:W-:Y:S01]  /*afa0*/  IMAD R7, R7, UR6, RZ ;  /* 0x0000000607077c24 */ /* 0x000fe2000f8e02ff */
[----:B------:R-:W-:Y:S01]  /*afb0*/  UMOV UR4, 0xffffffff ;  /* 0xffffffff00047882 */ /* 0x000fe20000000000 */
[----:B------:R-:W-:-:S04]  /*afc0*/  IMAD.WIDE.U32 R2, R5, UR6, R2 ;  /* 0x0000000605027c25 */ /* 0x000fc8000f8e0002 */
[----:B------:R-:W-:Y:S01]  /*afd0*/  IMAD R7, R5, UR7, R7 ;  /* 0x0000000705077c24 */ /* 0x000fe2000f8e0207 */
[----:B------:R-:W-:-:S03]  /*afe0*/  LEA R8, P3, R2, UR8, 0x1 ;  /* 0x0000000802087c11 */ /* 0x000fc6000f8608ff */
[----:B------:R-:W-:-:S05]  /*aff0*/  IMAD.IADD R7, R3, 0x1, R7 ;  /* 0x0000000103077824 */ /* 0x000fca00078e0207 */
[----:B------:R-:W-:Y:S01]  /*b000*/  LEA.HI.X R7, R2, UR9, R7, 0x1, P3 ;  /* 0x0000000902077c11 */ /* 0x000fe200098f0c07 */
[----:B------:R-:W-:Y:S06]  /*b010*/  BRA.DIV UR4, `(.L_x_45) ;  /* 0x0000003204e07947 */ /* 0x000fec000b800000 */
[----:B------:R-:W0:Y:S01]  /*b020*/  SHFL.IDX PT, R3, R0, RZ, 0x1c1f ;  /* 0x001c1fff00037589 */ /* 0x000e2200000e0000 */
[----:B------:R-:W-:Y:S01]  /*b030*/  ULDC UR4, c[0x0][0x288] ;  /* 0x0000a20000047ab9 */ /* 0x000fe20000000800 */
[----:B------:R-:W-:Y:S02]  /*b040*/  IMAD R6, R6, 0xc0, R9 ;  /* 0x000000c006067824 */ /* 0x000fe400078e0209 */
[----:B------:R-:W1:Y:S01]  /*b050*/  SHFL.IDX PT, R2, R4, RZ, 0x1c1f ;  /* 0x001c1fff04027589 */ /* 0x000e6200000e0000 */
[----:B------:R-:W-:-:S03]  /*b060*/  IMAD R5, R10, UR4, RZ ;  /* 0x000000040a057c24 */ /* 0x000fc6000f8e02ff */
[----:B------:R-:W-:Y:S02]  /*b070*/  SHFL.IDX PT, R14, R8, 0x1, 0x1c1f ;  /* 0x003c1f00080e7f89 */ /* 0x000fe400000e0000 */
[----:B------:R-:W-:-:S13]  /*b080*/  ISETP.GE.AND P4, PT, R6, R5, PT ;  /* 0x000000050600720c */ /* 0x000fda0003f86270 */
[----:B0-----:R-:W-:-:S05]  /*b090*/  @!P4 LEA R3, P3, R20, R3, 0x1 ;  /* 0x000000031403c211 */ /* 0x001fca00078608ff */
[----:B-1----:R-:W-:-:S05]  /*b0a0*/  @!P4 IMAD.X R2, RZ, RZ, R2, P3 ;  /* 0x000000ffff02c224 */ /* 0x002fca00018e0602 */
[----:B------:R-:W-:-:S04]  /*b0b0*/  @!P4 LOP3.LUT R3, R3, R2, RZ, 0x3c, !PT ;  /* 0x000000020303c212 */ /* 0x000fc800078e3cff */
[----:B------:R-:W-:-:S04]  /*b0c0*/  @!P4 LOP3.LUT R2, R3, R2, RZ, 0x3c, !PT ;  /* 0x000000020302c212 */ /* 0x000fc800078e3cff */
[----:B------:R-:W-:-:S05]  /*b0d0*/  @!P4 LOP3.LUT R3, R3, R2, RZ, 0x3c, !PT ;  /* 0x000000020303c212 */ /* 0x000fca00078e3cff */
[----:B------:R-:W-:Y:S04]  /*b0e0*/  @!P4 LDGSTS.E.BYPASS.LTC128B.128 [R26+0xda00], desc[UR60][R2.64], !P0 ;  /* 0x0da00000021acfae */ /* 0x000fe8000c101d7c */
[----:B------:R-:W-:Y:S04]  /*b0f0*/  @!P4 LDGSTS.E.BYPASS.LTC128B.128 [R26+0x10a00], desc[UR60][R2.64+0x40], !P1 ;  /* 0x10a00040021acfae */ /* 0x000fe8000c901d7c */
[----:B------:R0:W-:Y:S02]  /*b100*/  @!P4 LDGSTS.E.BYPASS.LTC128B.128 [R26+0x13a00], desc[UR60][R2.64+0x80], !P2 ;  /* 0x13a00080021acfae */ /* 0x0001e4000d101d7c */
[----:B0-----:R-:W-:-:S02]  /*b110*/  VIADD R2, R6, 0x20 ;  /* 0x0000002006027836 */ /* 0x001fc40000000000 */
[----:B------:R-:W0:Y:S03]  /*b120*/  SHFL.IDX PT, R3, R0, 0x1, 0x1c1f ;  /* 0x003c1f0000037f89 */ /* 0x000e2600000e0000 */
[----:B------:R-:W-:Y:S02]  /*b130*/  ISETP.GE.AND P3, PT, R2, R5, PT ;  /* 0x000000050200720c */ /* 0x000fe40003f66270 */
[----:B------:R-:W1:Y:S11]  /*b140*/  SHFL.IDX PT, R2, R4, 0x1, 0x1c1f ;  /* 0x003c1f0004027f89 */ /* 0x000e7600000e0000 */
        /* <DEDUP_REMOVED lines=11> */
[----:B------:R-:W1:Y:S04]  /*b200*/  SHFL.IDX PT, R2, R4, 0x2, 0x1c1f ;  /* 0x005c1f0004027f89 */ /* 0x000e6800000e0000 */
[----:B------:R-:W-:Y:S07]  /*b210*/  SHFL.IDX PT, R4, R4, 0x3, 0x1c1f ;  /* 0x007c1f0004047f89 */ /* 0x000fee00000e0000 */
[----:B0-----:R-:W-:-:S05]  /*b220*/  @!P3 LEA R3, P4, R20, R3, 0x1 ;  /* 0x000000031403b211 */ /* 0x001fca00078808ff */
[----:B-1----:R-:W-:-:S05]  /*b230*/  @!P3 IMAD.X R2, RZ, RZ, R2, P4 ;  /* 0x000000ffff02b224 */ /* 0x002fca00020e0602 */
[----:B------:R-:W-:-:S04]  /*b240*/  @!P3 LOP3.LUT R3, R3, R2, RZ, 0x3c, !PT ;  /* 0x000000020303b212 */ /* 0x000fc800078e3cff */
[----:B------:R-:W-:-:S04]  /*b250*/  @!P3 LOP3.LUT R2, R3, R2, RZ, 0x3c, !PT ;  /* 0x000000020302b212 */ /* 0x000fc800078e3cff */
[----:B------:R-:W-:-:S05]  /*b260*/  @!P3 LOP3.LUT R3, R3, R2, RZ, 0x3c, !PT ;  /* 0x000000020303b212 */ /* 0x000fca00078e3cff */
[----:B------:R-:W-:Y:S04]  /*b270*/  @!P3 LDGSTS.E.BYPASS.LTC128B.128 [R26+0xea00], desc[UR60][R2.64], !P0 ;  /* 0x0ea00000021abfae */ /* 0x000fe8000c101d7c */
[----:B------:R-:W-:Y:S04]  /*b280*/  @!P3 LDGSTS.E.BYPASS.LTC128B.128 [R26+0x11a00], desc[UR60][R2.64+0x40], !P1 ;  /* 0x11a00040021abfae */ /* 0x000fe8000c901d7c */
[----:B------:R0:W-:Y:S04]  /*b290*/  @!P3 LDGSTS.E.BYPASS.LTC128B.128 [R26+0x14a00], desc[UR60][R2.64+0x80], !P2 ;  /* 0x14a00080021abfae */ /* 0x0001e8000d101d7c */
[----:B0-----:R0:W1:Y:S02]  /*b2a0*/  SHFL.IDX PT, R2, R0, 0x3, 0x1c1f ;  /* 0x007c1f0000027f89 */ /* 0x00106400000e0000 */
[----:B0-----:R-:W-:-:S05]  /*b2b0*/  VIADD R0, R6, 0x80 ;  /* 0x0000008006007836 */ /* 0x001fca0000000000 */
[----:B------:R-:W-:Y:S01]  /*b2c0*/  ISETP.GE.AND P3, PT, R0, R5, PT ;  /* 0x000000050000720c */ /* 0x000fe20003f66270 */
[----:B------:R-:W-:-:S05]  /*b2d0*/  VIADD R0, R6, 0x60 ;  /* 0x0000006006007836 */ /* 0x000fca0000000000 */
[----:B------:R-:W-:Y:S02]  /*b2e0*/  ISETP.GE.AND P4, PT, R0, R5, PT ;  /* 0x000000050000720c */ /* 0x000fe40003f86270 */
[----:B------:R-:W-:Y:S04]  /*b2f0*/  SHFL.IDX PT, R0, R7, RZ, 0x1c1f ;  /* 0x001c1fff07007589 */ /* 0x000fe800000e0000 */
[----:B------:R-:W-:Y:S07]  /*b300*/  SHFL.IDX PT, R7, R7, 0x1, 0x1c1f ;  /* 0x003c1f0007077f89 */ /* 0x000fee00000e0000 */
[----:B-1----:R-:W-:-:S05]  /*b310*/  @!P4 LEA R2, P5, R20, R2, 0x1 ;  /* 0x000000021402c211 */ /* 0x002fca00078a08ff */
[----:B------:R-:W-:Y:S02]  /*b320*/  @!P4 IMAD.X R3, RZ, RZ, R4, P5 ;  /* 0x000000ffff03c224 */ /* 0x000fe400028e0604 */
[----:B------:R-:W0:Y:S04]  /*b330*/  SHFL.IDX PT, R4, R8, RZ, 0x1c1f ;  /* 0x001c1fff08047589 */ /* 0x000e2800000e0000 */
[----:B------:R-:W-:Y:S04]  /*b340*/  @!P4 LDGSTS.E.BYPASS.LTC128B.128 [R26+0xf200], desc[UR60][R2.64], !P0 ;  /* 0x0f200000021acfae */ /* 0x000fe8000c101d7c */
[----:B------:R-:W-:Y:S04]  /*b350*/  @!P4 LDGSTS.E.BYPASS.LTC128B.128 [R26+0x12200], desc[UR60][R2.64+0x40], !P1 ;  /* 0x12200040021acfae */ /* 0x000fe8000c901d7c */
[----:B------:R1:W-:Y:S01]  /*b360*/  @!P4 LDGSTS.E.BYPASS.LTC128B.128 [R26+0x15200], desc[UR60][R2.64+0x80], !P2 ;  /* 0x15200080021acfae */ /* 0x0003e2000d101d7c */
[----:B0-----:R-:W-:-:S05]  /*b370*/  @!P3 LEA R4, P5, R20, R4, 0x1 ;  /* 0x000000041404b211 */ /* 0x001fca00078a08ff */
[----:B------:R-:W-:Y:S02]  /*b380*/  @!P3 IMAD.X R0, RZ, RZ, R0, P5 ;  /* 0x000000ffff00b224 */ /* 0x000fe400028e0600 */
[----:B-1----:R-:W-:Y:S02]  /*b390*/  @!P3 IMAD.MOV.U32 R2, RZ, RZ, R4 ;  /* 0x000000ffff02b224 */ /* 0x002fe400078e0004 */
[----:B------:R-:W-:-:S05]  /*b3a0*/  @!P3 IMAD.MOV.U32 R3, RZ, RZ, R0 ;  /* 0x000000ffff03b224 */ /* 0x000fca00078e0000 */
[----:B------:R0:W-:Y:S04]  /*b3b0*/  @!P3 LDGSTS.E.BYPASS.LTC128B.128 [R26+0xfa00], desc[UR60][R2.64], !P0 ;  /* 0x0fa00000021abfae */ /* 0x0001e8000c101d7c */
[----:B------:R0:W-:Y:S04]  /*b3c0*/  @!P3 LDGSTS.E.BYPASS.LTC128B.128 [R26+0x12a00], desc[UR60][R2.64+0x40], !P1 ;  /* 0x12a00040021abfae */ /* 0x0001e8000c901d7c */
[----:B------:R0:W-:Y:S02]  /*b3d0*/  @!P3 LDGSTS.E.BYPASS.LTC128B.128 [R26+0x15a00], desc[UR60][R2.64+0x80], !P2 ;  /* 0x15a00080021abfae */ /* 0x0001e4000d101d7c */
.L_x_145:
[----:B------:R-:W2:Y:S01]  /*b3e0*/  LDL R0, [R1+0x18] ;  /* 0x0000180001007983 */ /* 0x000ea20000100800 */
[----:B------:R-:W-:-:S05]  /*b3f0*/  VIADD R6, R6, 0xa0 ;  /* 0x000000a006067836 */ /* 0x000fca0000000000 */
[----:B------:R-:W-:-:S13]  /*b400*/  ISETP.GE.AND P3, PT, R6, R5, PT ;  /* 0x000000050600720c */ /* 0x000fda0003f66270 */
[----:B0-----:R-:W-:-:S05]  /*b410*/  @!P3 LEA R2, P4, R20, R14, 0x1 ;  /* 0x0000000e1402b211 */ /* 0x001fca00078808ff */
[----:B------:R-:W-:-:S05]  /*b420*/  @!P3 IMAD.X R3, RZ, RZ, R7, P4 ;  /* 0x000000ffff03b224 */ /* 0x000fca00020e0607 */
[----:B------:R-:W-:Y:S01]  /*b430*/  @!PT LDS RZ, [RZ] ;  /* 0x00000000fffff984 */ /* 0x000fe20000000800 */
[----:B------:R-:W-:Y:S01]  /*b440*/  @!PT LDS RZ, [RZ] ;  /* 0x00000000fffff984 */ /* 0x000fe20000000800 */
[----:B------:R-:W-:Y:S01]  /*b450*/  @!PT LDS RZ, [RZ] ;  /* 0x00000000fffff984 */ /* 0x000fe20000000800 */
[----:B------:R0:W-:Y:S04]  /*b460*/  @!P3 LDGSTS.E.BYPASS.LTC128B.128 [R26+0x10200], desc[UR60][R2.64], !P0 ;  /* 0x10200000021abfae */ /* 0x0001e8000c101d7c */
[----:B------:R0:W-:Y:S04]  /*b470*/  @!P3 LDGSTS.E.BYPASS.LTC128B.128 [R26+0x13200], desc[UR60][R2.64+0x40], !P1 ;  /* 0x13200040021abfae */ /* 0x0001e8000c901d7c */
[----:B------:R0:W-:Y:S01]  /*b480*/  @!P3 LDGSTS.E.BYPASS.LTC128B.128 [R26+0x16200], desc[UR60][R2.64+0x80], !P2 ;  /* 0x16200080021abfae */ /* 0x0001e2000d101d7c */
[----:B------:R-:W-:Y:S01]  /*b490*/  NOP ;  /* 0x0000000000007918 */ /* 0x000fe20000000000 */
[----:B------:R-:W-:Y:S02]  /*b4a0*/  SYNCS.ARRIVE.TRANS64.RED.A0T1 RZ, [UR36+0x31c00], RZ ;  /* 0x031c00ffffff79a7 */ /* 0x000fe40008200424 */
[----:B------:R-:W-:Y:S01]  /*b4b0*/  ARRIVES.LDGSTSBAR.64.TRANSCNT [UR36+0x31c00] ;  /* 0x031c0000ff0079b0 */ /* 0x000fe20008000aa4 */
[----:B--2---:R-:W-:-:S04]  /*b4c0*/  LOP3.LUT R0, R0, 0x1, RZ, 0xc, !PT ;  /* 0x0000000100007812 */ /* 0x004fc800078e0cff */
[----:B------:R-:W-:Y:S01]  /*b4d0*/  SHF.L.U32 R0, R0, 0x1f, RZ ;  /* 0x0000001f00007819 */ /* 0x000fe200000006ff */
[----:B------:R-:W-:Y:S01]  /*b4e0*/  NOP ;  /* 0x0000000000007918 */ /* 0x000fe20000000000 */
[----:B------:R-:W2:Y:S01]  /*b4f0*/  LDL.LU R8, [R1+0x8] ;  /* 0x0000080001087983 */ /* 0x000ea20000300800 */
[----:B------:R-:W-:Y:S01]  /*b500*/  SYNCS.ARRIVE.TRANS64.A1T0 RZ, [UR36+0x31c00], RZ ;  /* 0x031c00ffffff79a7 */ /* 0x000fe20008100024 */
[----:B------:R-:W-:Y:S01]  /*b510*/  BSSY B0, `(.L_x_46) ;  /* 0x0000005000007945 */ /* 0x000fe20003800000 */
[----:B------:R-:W-:Y:S01]  /*b520*/  IMAD.U32 R9, RZ, RZ, UR36 ;  /* 0x00000024ff097e24 */ /* 0x000fe2000f8e00ff */
[----:B------:R-:W1:Y:S01]  /*b530*/  SYNCS.PHASECHK.TRANS64.TRYWAIT P0, [UR36+0x31c20], R0 ;  /* 0x031c2000ff0075a7 */ /* 0x000e620008000164 */
[----:B--2---:R-:W-:Y:S01]  /*b540*/  ISETP.GE.AND P1, PT, R8, 0x91, PT ;  /* 0x000000910800780c */ /* 0x004fe20003f26270 */
[----:B01----:R-:W-:-:S12]  /*b550*/  @!P0 BRA `(.L_x_47) ;  /* 0x00000034009c8947 */ /* 0x003fd80003800000 */
.L_x_146:
[----:B------:R-:W-:Y:S05]  /*b560*/  BSYNC B0 ;  /* 0x0000000000007941 */ /* 0x000fea0003800000 */
.L_x_46:
[----:B------:R-:W-:Y:S01]  /*b570*/  VIADD R8, R9, 0x31c00 ;  /* 0x00031c0009087836 */ /* 0x000fe20000000000 */
[----:B------:R-:W-:Y:S06]  /*b580*/  @!P1 BRA `(.L_x_48) ;  /* 0x0000002000749947 */ /* 0x000fec0003800000 */
[----:B------:R-:W2:Y:S01]  /*b590*/  LDL R2, [R1] ;  /* 0x0000000001027983 */ /* 0x000ea20000100800 */
[----:B------:R-:W-:Y:S02]  /*b5a0*/  IMAD.MOV.U32 R3, RZ, RZ, 0x1 ;  /* 0x00000001ff037424 */ /* 0x000fe400078e00ff */
[----:B--2---:R-:W-:-:S05]  /*b5b0*/  IMAD.MOV R6, RZ, RZ, -R2 ;  /* 0x000000ffff067224 */ /* 0x004fca00078e0a02 */
[----:B------:R-:W-:-:S05]  /*b5c0*/  VIADDMNMX R6, R6, R3, 0xffffffff, !PT ;  /* 0xffffffff06067446 */ /* 0x000fca0007800103 */
[----:B0-----:R-:W-:-:S05]  /*b5d0*/  IMAD.IADD R0, R2, 0x1, R6 ;  /* 0x0000000102007824 */ /* 0x001fca00078e0206 */
[----:B------:R-:W-:-:S04]  /*b5e0*/  LOP3.LUT R0, R0, 0x1, RZ, 0xc0, !PT ;  /* 0x0000000100007812 */ /* 0x000fc800078ec0ff */
[----:B------:R-:W-:Y:S01]  /*b5f0*/  ISETP.NE.U32.AND P0, PT, R0, 0x1, PT ;  /* 0x000000010000780c */ /* 0x000fe20003f05070 */
[----:B------:R-:W-:-:S12]  /*b600*/  VIADD R0, R2, 0xfffffffe ;  /* 0xfffffffe02007836 */ /* 0x000fd80000000000 */
[----:B------:R-:W-:Y:S05]  /*b610*/  @P0 BRA `(.L_x_49) ;  /* 0x0000000800c80947 */ /* 0x000fea0003800000 */
[----:B------:R-:W-:Y:S01]  /*b620*/  LOP3.LUT P2, RZ, R19, 0x2, RZ, 0xc0, !PT ;  /* 0x0000000213ff7812 */ /* 0x000fe2000784c0ff */
[----:B------:R-:W-:Y:S01]  /*b630*/  VIADD R7, R16, 0x1 ;  /* 0x0000000110077836 */ /* 0x000fe20000000000 */
[----:B------:R-:W-:Y:S04]  /*b640*/  BSSY B0, `(.L_x_50) ;  /* 0x00000ab000007945 */ /* 0x000fe80003800000 */
[----:B------:R-:W-:-:S04]  /*b650*/  ISETP.NE.AND P0, PT, R7, 0x2, PT ;  /* 0x000000020700780c */ /* 0x000fc80003f05270 */
[----:B------:R-:W-:Y:S02]  /*b660*/  SEL R10, RZ, 0x1, P0 ;  /* 0x00000001ff0a7807 */ /* 0x000fe40000000000 */
[----:B------:R-:W-:Y:S02]  /*b670*/  SEL R7, R7, RZ, P0 ;  /* 0x000000ff07077207 */ /* 0x000fe40000000000 */
[----:B------:R-:W-:Y:S01]  /*b680*/  LOP3.LUT R10, R23, R10, RZ, 0x3c, !PT ;  /* 0x0000000a170a7212 */ /* 0x000fe200078e3cff */
[----:B------:R-:W-:Y:S06]  /*b690*/  @!P2 BRA `(.L_x_51) ;  /* 0x000000080094a947 */ /* 0x000fec0003800000 */
[----:B------:R-:W-:Y:S01]  /*b6a0*/  LOP3.LUT P2, RZ, R19, 0x1, RZ, 0xc0, !PT ;  /* 0x0000000113ff7812 */ /* 0x000fe2000784c0ff */
[----:B------:R-:W-:-:S12]  /*b6b0*/  IMAD.MOV.U32 R5, RZ, RZ, R18 ;  /* 0x000000ffff057224 */ /* 0x000fd800078e0012 */
[----:B------:R-:W-:Y:S05]  /*b6c0*/  @!P2 BRA `(.L_x_52) ;  /* 0x000000000048a947 */ /* 0x000fea0003800000 */
[----:B------:R-:W0:Y:S01]  /*b6d0*/  LDC R5, c[0x0][0x43c] ;  /* 0x00010f00ff057b82 */ /* 0x000e220000000800 */
[----:B------:R-:W-:Y:S01]  /*b6e0*/  ULDC.64 UR4, c[0x0][0x428] ;  /* 0x00010a0000047ab9 */ /* 0x000fe20000000a00 */
[----:B0-----:R-:W-:-:S13]  /*b6f0*/  ISETP.NE.AND P0, PT, R5, 0x1, PT ;  /* 0x000000010500780c */ /* 0x001fda0003f05270 */
[----:B------:R-:W0:Y:S02]  /*b700*/  @P0 LDC.64 R2, c[0x0][0x440] ;  /* 0x00011000ff020b82 */ /* 0x000e240000000a00 */
[----:B0-----:R-:W-:-:S04]  /*b710*/  @P0 IMAD.HI.U32 R4, R0, R2, RZ ;  /* 0x0000000200040227 */ /* 0x001fc800078e00ff */
[----:B------:R-:W-:Y:S01]  /*b720*/  IMAD.MOV.U32 R2, RZ, RZ, R0 ;  /* 0x000000ffff027224 */ /* 0x000fe200078e0000 */
[----:B------:R-:W-:Y:S01]  /*b730*/  @P0 SHF.R.U32.HI R2, RZ, R3, R4 ;  /* 0x00000003ff020219 */ /* 0x000fe20000011604 */
[----:B------:R-:W-:-:S04]  /*b740*/  IMAD R4, R25, UR4, RZ ;  /* 0x0000000419047c24 */ /* 0x000fc8000f8e02ff */
[----:B------:R-:W-:Y:S02]  /*b750*/  IMAD.MOV R3, RZ, RZ, -R2 ;  /* 0x000000ffff037224 */ /* 0x000fe400078e0a02 */
[----:B------:R-:W-:Y:S02]  /*b760*/  IMAD R4, R22, UR5, R4 ;  /* 0x0000000516047c24 */ /* 0x000fe4000f8e0204 */
[----:B------:R-:W-:Y:S01]  /*b770*/  IMAD R0, R5, R3, R0 ;  /* 0x0000000305007224 */ /* 0x000fe200078e0200 */
[----:B------:R-:W-:-:S03]  /*b780*/  SHF.R.S32.HI R3, RZ, 0x1f, R2 ;  /* 0x0000001fff037819 */ /* 0x000fc60000011402 */
[----:B------:R-:W-:Y:S01]  /*b790*/  IMAD.WIDE.U32 R2, R22, UR4, R2 ;  /* 0x0000000416027c25 */ /* 0x000fe2000f8e0002 */
[----:B------:R-:W-:-:S03]  /*b7a0*/  ULDC.64 UR4, c[0x0][0x418] ;  /* 0x0001060000047ab9 */ /* 0x000fc60000000a00 */
[----:B------:R-:W-:Y:S01]  /*b7b0*/  IMAD.IADD R3, R4, 0x1, R3 ;  /* 0x0000000104037824 */ /* 0x000fe200078e0203 */
[----:B------:R-:W-:-:S04]  /*b7c0*/  LEA R4, P0, R2, UR4, 0x2 ;  /* 0x0000000402047c11 */ /* 0x000fc8000f8010ff */
[----:B------:R-:W-:-:S06]  /*b7d0*/  LEA.HI.X R5, R2, UR5, R3, 0x2, P0 ;  /* 0x0000000502057c11 */ /* 0x000fcc00080f1403 */
[----:B------:R0:W5:Y:S03]  /*b7e0*/  LDG.E R5, desc[UR60][R4.64] ;  /* 0x0000003c04057981 */ /* 0x000166000c1e1900 */
.L_x_52:
[----:B------:R-:W-:Y:S01]  /*b7f0*/  LEA R3, R7, UR36, 0x3 ;  /* 0x0000002407037c11 */ /* 0x000fe2000f8e18ff */
[----:B------:R-:W-:Y:S01]  /*b800*/  BSSY B1, `(.L_x_53) ;  /* 0x0000004000017945 */ /* 0x000fe20003800000 */
[----:B------:R-:W-:-:S04]  /*b810*/  SHF.L.U32 R2, R10, 0x1f, RZ ;  /* 0x0000001f0a027819 */ /* 0x000fc800000006ff */
[----:B------:R-:W1:Y:S02]  /*b820*/  SYNCS.PHASECHK.TRANS64.TRYWAIT P0, [R3+URZ+0x31c40], R2 ;  /* 0x031c4002030075a7 */ /* 0x000e64000800017f */
[----:B-1----:R-:W-:Y:S05]  /*b830*/  @!P0 BRA `(.L_x_54) ;  /* 0x0000003000f88947 */ /* 0x002fea0003800000 */
.L_x_147:
[----:B------:R-:W-:Y:S05]  /*b840*/  BSYNC B1 ;  /* 0x0000000000017941 */ /* 0x000fea0003800000 */
.L_x_53:
[----:B0-----:R-:W0:Y:S01]  /*b850*/  S2R R4, SR_TID.X ;  /* 0x0000000000047919 */ /* 0x001e220000002100 */
[----:B------:R-:W-:Y:S01]  /*b860*/  BSSY B1, `(.L_x_55) ;  /* 0x000000b000017945 */ /* 0x000fe20003800000 */
[----:B0-----:R-:W-:-:S04]  /*b870*/  LOP3.LUT R4, R4, 0x7f, RZ, 0xc0, !PT ;  /* 0x0000007f04047812 */ /* 0x001fc800078ec0ff */
[----:B------:R-:W-:-:S13]  /*b880*/  ISETP.NE.AND P1, PT, R4, RZ, PT ;  /* 0x000000ff0400720c */ /* 0x000fda0003f25270 */
[----:B------:R-:W-:Y:S05]  /*b890*/  @P1 BRA `(.L_x_56) ;  /* 0x00000000001c1947 */ /* 0x000fea0003800000 */
[----:B------:R-:W0:Y:S01]  /*b8a0*/  S2R R4, SR_TID.X ;  /* 0x0000000000047919 */ /* 0x000e220000002100 */
[----:B-1----:R-:W-:-:S04]  /*b8b0*/  IMAD.MOV.U32 R2, RZ, RZ, 0x6c00 ;  /* 0x00006c00ff027424 */ /* 0x002fc800078e00ff */
[----:B------:R2:W-:Y:S01]  /*b8c0*/  SYNCS.ARRIVE.TRANS64 RZ, [R3+URZ+0x31c30], R2 ;  /* 0x031c300203ff79a7 */ /* 0x0005e2000800003f */
[----:B0-----:R-:W-:-:S04]  /*b8d0*/  LOP3.LUT R4, R4, 0x1f, RZ, 0xc0, !PT ;  /* 0x0000001f04047812 */ /* 0x001fc800078ec0ff */
[----:B------:R-:W-:-:S13]  /*b8e0*/  ISETP.NE.AND P0, PT, R4, RZ, PT ;  /* 0x000000ff0400720c */ /* 0x000fda0003f05270 */
[----:B--2---:R-:W-:Y:S05]  /*b8f0*/  @!P0 BRA `(.L_x_56) ;  /* 0x0000000000048947 */ /* 0x004fea0003800000 */
[----:B------:R-:W-:Y:S01]  /*b900*/  BPT.TRAP 0x1 ;  /* 0x000000040000795c */ /* 0x000fe20000300000 */
.L_x_56:
[----:B------:R-:W-:Y:S05]  /*b910*/  BSYNC B1 ;  /* 0x0000000000017941 */ /* 0x000fea0003800000 */
.L_x_55:
[----:B------:R-:W-:Y:S01]  /*b920*/  IMAD.MOV.U32 R12, RZ, RZ, RZ ;  /* 0x000000ffff0c7224 */ /* 0x000fe200078e00ff */
[----:B------:R-:W-:Y:S01]  /*b930*/  UIADD3 UR4, UP0, UR38, 0x370, URZ ;  /* 0x0000037026047890 */ /* 0x000fe2000ff1e03f */
[----:B------:R-:W-:Y:S01]  /*b940*/  IMAD R4, R7, 0x6c00, R9 ;  /* 0x00006c0007047824 */ /* 0x000fe200078e0209 */
[----:B------:R-:W-:Y:S01]  /*b950*/  PLOP3.LUT P0, PT, PT, PT, PT, 0x80, 0x0 ;  /* 0x000000000000781c */ /* 0x000fe20003f0f070 */
[----:B-1----:R-:W-:Y:S01]  /*b960*/  VIADD R3, R3, 0x31c30 ;  /* 0x00031c3003037836 */ /* 0x002fe20000000000 */
[----:B------:R-:W-:Y:S01]  /*b970*/  R2UR UR10, R12 ;  /* 0x000000000c0a72ca */ /* 0x000fe200000e0000 */
[----:B------:R-:W-:Y:S01]  /*b980*/  IMAD R2, R0, 0x90, RZ ;  /* 0x0000009000027824 */ /* 0x000fe200078e02ff */
[----:B------:R-:W-:Y:S01]  /*b990*/  UIADD3.X UR5, URZ, UR39, URZ, UP0, !UPT ;  /* 0x000000273f057290 */ /* 0x000fe200087fe43f */
[----:B------:R-:W-:Y:S01]  /*b9a0*/  VIADD R11, R4, 0x16a00 ;  /* 0x00016a00040b7836 */ /* 0x000fe20000000000 */
[----:B------:R-:W-:Y:S01]  /*b9b0*/  UMOV UR6, 0x0 ;  /* 0x0000000000067882 */ /* 0x000fe20000000000 */
[----:B------:R-:W-:-:S10]  /*b9c0*/  UMOV UR7, 0x14f00000 ;  /* 0x14f0000000077882 */ /* 0x000fd40000000000 */
.L_x_57:
[----:B------:R-:W-:-:S13]  /*b9d0*/  @P0 ELECT P2, URZ, PT ;  /* 0x00000000003f082f */ /* 0x000fda0003840000 */
[----:B-----5:R-:W-:Y:S02]  /*b9e0*/  @P2 R2UR UR13, R5 ;  /* 0x00000000050d22ca */ /* 0x020fe400000e0000 */
[----:B------:R-:W-:Y:S02]  /*b9f0*/  @P2 R2UR UR12, R17 ;  /* 0x00000000110c22ca */ /* 0x000fe400000e0000 */
[----:B------:R-:W-:Y:S02]  /*ba00*/  @P2 R2UR UR11, R2 ;  /* 0x00000000020b22ca */ /* 0x000fe400000e0000 */
[----:B------:R-:W-:Y:S02]  /*ba10*/  @P2 R2UR UR9, R3 ;  /* 0x00000000030922ca */ /* 0x000fe400000e0000 */
[----:B------:R-:W-:Y:S02]  /*ba20*/  @P2 R2UR UR8, R11 ;  /* 0x000000000b0822ca */ /* 0x000fe400000e0000 */
[----:B------:R-:W-:-:S02]  /*ba30*/  @P2 PLOP3.LUT P0, PT, P2, PT, PT, 0x8, 0x0 ;  /* 0x000000000000281c */ /* 0x000fc4000170e170 */
[----:B------:R-:W-:-:S09]  /*ba40*/  PLOP3.LUT P2, PT, PT, PT, PT, 0x8, 0x0 ;  /* 0x000000000000781c */ /* 0x000fd20003f4e170 */
[----:B------:R0:W-:Y:S02]  /*ba50*/  UTMALDG.4D [UR8], [UR4], desc[UR6] ;  /* 0x00000608040075b4 */ /* 0x0001e40008019000 */
[----:B0-----:R-:W-:Y:S05]  /*ba60*/  @P0 BRA.U.ANY `(.L_x_57) ;  /* 0xfffffffd00d80947 */ /* 0x001fea000393ffff */
[----:B------:R-:W-:Y:S01]  /*ba70*/  IMAD.MOV.U32 R15, RZ, RZ, 0x20 ;  /* 0x00000020ff0f7424 */ /* 0x000fe200078e00ff */
[----:B------:R-:W-:Y:S01]  /*ba80*/  PLOP3.LUT P0, PT, PT, PT, PT, 0x80, 0x0 ;  /* 0x000000000000781c */ /* 0x000fe20003f0f070 */
[----:B------:R-:W-:Y:S01]  /*ba90*/  VIADD R11, R4, 0x18e00 ;  /* 0x00018e00040b7836 */ /* 0x000fe20000000000 */
[----:B------:R-:W-:Y:S01]  /*baa0*/  UMOV UR6, 0x0 ;  /* 0x0000000000067882 */ /* 0x000fe20000000000 */
[----:B------:R-:W-:Y:S01]  /*bab0*/  UMOV UR7, 0x14f00000 ;  /* 0x14f0000000077882 */ /* 0x000fe20000000000 */
[----:B------:R-:W-:-:S15]  /*bac0*/  R2UR UR10, R15 ;  /* 0x000000000f0a72ca */ /* 0x000fde00000e0000 */
.L_x_58:
[----:B------:R-:W-:-:S13]  /*bad0*/  @P0 ELECT P2, URZ, PT ;  /* 0x00000000003f082f */ /* 0x000fda0003840000 */
[----:B------:R-:W-:Y:S02]  /*bae0*/  @P2 R2UR UR13, R5 ;  /* 0x00000000050d22ca */ /* 0x000fe400000e0000 */
        /* <DEDUP_REMOVED lines=14> */
.L_x_59:
        /* <DEDUP_REMOVED lines=10> */
[----:B------:R-:W-:Y:S01]  /*bc70*/  SHF.L.U32 R2, R23, 0x1f, RZ ;  /* 0x0000001f17027819 */ /* 0x000fe200000006ff */
[----:B------:R-:W-:Y:S01]  /*bc80*/  IMAD R3, R16, 0x8, R8 ;  /* 0x0000000810037824 */ /* 0x000fe200078e0208 */
[----:B------:R-:W-:Y:S03]  /*bc90*/  BSSY B1, `(.L_x_60) ;  /* 0x0000003000017945 */ /* 0x000fe60003800000 */
[----:B------:R-:W0:Y:S02]  /*bca0*/  SYNCS.PHASECHK.TRANS64.TRYWAIT P0, [R3+URZ+0x60], R2 ;  /* 0x00006002030075a7 */ /* 0x000e24000800017f */
[----:B0-----:R-:W-:Y:S05]  /*bcb0*/  @!P0 BRA `(.L_x_61) ;  /* 0x0000002c00ec8947 */ /* 0x001fea0003800000 */
.L_x_148:
[----:B------:R-:W-:Y:S05]  /*bcc0*/  BSYNC B1 ;  /* 0x0000000000017941 */ /* 0x000fea0003800000 */
.L_x_60:
[----:B------:R-:W-:Y:S01]  /*bcd0*/  BSSY B1, `(.L_x_62) ;  /* 0x000000c000017945 */ /* 0x000fe20003800000 */
[----:B0-----:R-:W-:Y:S02]  /*bce0*/  IMAD.MOV.U32 R2, RZ, RZ, 0x0 ;  /* 0x00000000ff027424 */ /* 0x001fe400078e00ff */
[----:B------:R-:W-:Y:S01]  /*bcf0*/  IMAD.MOV.U32 R3, RZ, RZ, 0x14f00000 ;  /* 0x14f00000ff037424 */ /* 0x000fe200078e00ff */
[----:B------:R-:W-:Y:S06]  /*bd00*/  @P1 BRA `(.L_x_63) ;  /* 0x0000000000201947 */ /* 0x000fec0003800000 */
[----:B------:R-:W0:Y:S01]  /*bd10*/  S2R R4, SR_TID.X ;  /* 0x0000000000047919 */ /* 0x000e220000002100 */
[----:B------:R-:W-:Y:S01]  /*bd20*/  IMAD.MOV.U32 R11, RZ, RZ, 0x6c00 ;  /* 0x00006c00ff0b7424 */ /* 0x000fe200078e00ff */
[----:B0-----:R-:W-:Y:S02]  /*bd30*/  LOP3.LUT R13, R4, 0x1f, RZ, 0xc0, !PT ;  /* 0x0000001f040d7812 */ /* 0x001fe400078ec0ff */
[----:B------:R-:W-:Y:S02]  /*bd40*/  LEA R4, R16, UR36, 0x3 ;  /* 0x0000002410047c11 */ /* 0x000fe4000f8e18ff */
[----:B------:R-:W-:Y:S02]  /*bd50*/  ISETP.NE.AND P0, PT, R13, RZ, PT ;  /* 0x000000ff0d00720c */ /* 0x000fe40003f05270 */
[----:B------:R0:W-:Y:S11]  /*bd60*/  SYNCS.ARRIVE.TRANS64 RZ, [R4+URZ+0x31c50], R11 ;  /* 0x031c500b04ff79a7 */ /* 0x0001f6000800003f */
[----:B0-----:R-:W-:Y:S05]  /*bd70*/  @!P0 BRA `(.L_x_63) ;  /* 0x0000000000048947 */ /* 0x001fea0003800000 */
[----:B------:R-:W-:Y:S01]  /*bd80*/  BPT.TRAP 0x1 ;  /* 0x000000040000795c */ /* 0x000fe20000300000 */
.L_x_63:
[----:B------:R-:W-:Y:S05]  /*bd90*/  BSYNC B1 ;  /* 0x0000000000017941 */ /* 0x000fea0003800000 */
.L_x_62:
[----:B------:R-:W-:Y:S01]  /*bda0*/  R2UR UR6, R2 ;  /* 0x00000000020672ca */ /* 0x000fe200000e0000 */
[C---:B------:R-:W-:Y:S01]  /*bdb0*/  IMAD R11, R16.reuse, 0x6c00, R9 ;  /* 0x00006c00100b7824 */ /* 0x040fe200078e0209 */
[----:B------:R-:W-:Y:S01]  /*bdc0*/  R2UR UR7, R3 ;  /* 0x00000000030772ca */ /* 0x000fe200000e0000 */
[----:B------:R-:W-:Y:S01]  /*bdd0*/  UIADD3 UR4, UP0, UR38, 0x470, URZ ;  /* 0x0000047026047890 */ /* 0x000fe2000ff1e03f */
[----:B------:R-:W-:Y:S01]  /*bde0*/  LEA R4, R16, UR36, 0x3 ;  /* 0x0000002410047c11 */ /* 0x000fe2000f8e18ff */
[----:B------:R-:W-:Y:S01]  /*bdf0*/  VIADD R13, R11, 0x200 ;  /* 0x000002000b0d7836 */ /* 0x000fe20000000000 */
[----:B------:R-:W-:Y:S01]  /*be00*/  R2UR UR10, R12 ;  /* 0x000000000c0a72ca */ /* 0x000fe200000e0000 */
[----:B------:R-:W-:Y:S01]  /*be10*/  IMAD R12, R24, 0x90, RZ ;  /* 0x00000090180c7824 */ /* 0x000fe200078e02ff */
[----:B------:R-:W-:Y:S01]  /*be20*/  PLOP3.LUT P0, PT, PT, PT, PT, 0x80, 0x0 ;  /* 0x000000000000781c */ /* 0x000fe20003f0f070 */
[----:B------:R-:W-:Y:S01]  /*be30*/  VIADD R4, R4, 0x31c50 ;  /* 0x00031c5004047836 */ /* 0x000fe20000000000 */
[----:B------:R-:W-:-:S12]  /*be40*/  UIADD3.X UR5, URZ, UR39, URZ, UP0, !UPT ;  /* 0x000000273f057290 */ /* 0x000fd800087fe43f */
.L_x_64:
        /* <DEDUP_REMOVED lines=10> */
[----:B------:R-:W-:Y:S01]  /*bef0*/  R2UR UR10, R15 ;  /* 0x000000000f0a72ca */ /* 0x000fe200000e0000 */
[----:B------:R-:W-:Y:S01]  /*bf00*/  VIADD R13, R11, 0x2600 ;  /* 0x000026000b0d7836 */ /* 0x000fe20000000000 */
[----:B------:R-:W-:Y:S02]  /*bf10*/  R2UR UR6, R2 ;  /* 0x00000000020672ca */ /* 0x000fe400000e0000 */
[----:B------:R-:W-:Y:S02]  /*bf20*/  R2UR UR7, R3 ;  /* 0x00000000030772ca */ /* 0x000fe400000e0000 */
[----:B------:R-:W-:-:S13]  /*bf30*/  PLOP3.LUT P0, PT, PT, PT, PT, 0x80, 0x0 ;  /* 0x000000000000781c */ /* 0x000fda0003f0f070 */
.L_x_65:
        /* <DEDUP_REMOVED lines=15> */
.L_x_66:
        /* <DEDUP_REMOVED lines=10> */
[----:B------:R-:W-:Y:S02]  /*c0d0*/  IMAD.MOV.U32 R18, RZ, RZ, R5 ;  /* 0x000000ffff127224 */ /* 0x000fe400078e0005 */
[----:B------:R-:W-:-:S07]  /*c0e0*/  IMAD.MOV.U32 R24, RZ, RZ, R0 ;  /* 0x000000ffff187224 */ /* 0x000fce00078e0000 */
.L_x_51:
[----:B------:R-:W-:Y:S05]  /*c0f0*/  BSYNC B0 ;  /* 0x0000000000007941 */ /* 0x000fea0003800000 */
.L_x_50:
[----:B------:R-:W2:Y:S01]  /*c100*/  LDL.LU R0, [R1] ;  /* 0x0000000001007983 */ /* 0x000ea20000300800 */
[----:B------:R-:W-:Y:S02]  /*c110*/  IMAD.MOV.U32 R16, RZ, RZ, R7 ;  /* 0x000000ffff107224 */ /* 0x000fe400078e0007 */
[----:B------:R-:W-:Y:S02]  /*c120*/  IMAD.MOV.U32 R23, RZ, RZ, R10 ;  /* 0x000000ffff177224 */ /* 0x000fe400078e000a */
[----:B--2---:R-:W-:-:S07]  /*c130*/  VIADD R0, R0, 0xfffffffd ;  /* 0xfffffffd00007836 */ /* 0x004fce0000000000 */
.L_x_49:
[----:B------:R-:W-:Y:S01]  /*c140*/  IMAD.MOV R3, RZ, RZ, -R6 ;  /* 0x000000ffff037224 */ /* 0x000fe200078e0a06 */
[----:B------:R-:W-:Y:S04]  /*c150*/  BSSY B0, `(.L_x_48) ;  /* 0x0000160000007945 */ /* 0x000fe80003800000 */
[----:B------:R-:W-:-:S13]  /*c160*/  ISETP.NE.AND P0, PT, R28, R3, PT ;  /* 0x000000031c00720c */ /* 0x000fda0003f05270 */
[----:B------:R-:W-:Y:S05]  /*c170*/  @!P0 BRA `(.L_x_67) ;  /* 0x0000001400748947 */ /* 0x000fea0003800000 */
[----:B------:R-:W-:-:S07]  /*c180*/  IMAD.MOV.U32 R4, RZ, RZ, R18 ;  /* 0x000000ffff047224 */ /* 0x000fce00078e0012 */
.L_x_102:
        /* <DEDUP_REMOVED lines=22> */
[----:B------:R-:W-:Y:S01]  /*c2f0*/  IMAD.WIDE.U32 R2, R22, UR4, R2 ;  /* 0x0000000416027c25 */ /* 0x000fe2000f8e0002 */
[----:B------:R-:W-:-:S03]  /*c300*/  ULDC.64 UR4, c[0x0][0x418] ;  /* 0x0001060000047ab9 */ /* 0x000fc60000000a00 */
[----:B------:R-:W-:Y:S01]  /*c310*/  IMAD.IADD R3, R4, 0x1, R3 ;  /* 0x0000000104037824 */ /* 0x000fe200078e0203 */
[----:B------:R-:W-:Y:S01]  /*c320*/  LEA R4, P0, R2, UR4, 0x2 ;  /* 0x0000000402047c11 */ /* 0x000fe2000f8010ff */
[----:B------:R-:W-:-:S03]  /*c330*/  IMAD R10, R5, R10, R0 ;  /* 0x0000000a050a7224 */ /* 0x000fc600078e0200 */
[----:B------:R-:W-:-:S05]  /*c340*/  LEA.HI.X R5, R2, UR5, R3, 0x2, P0 ;  /* 0x0000000502057c11 */ /* 0x000fca00080f1403 */
[----:B------:R0:W5:Y:S04]  /*c350*/  LDG.E R4, desc[UR60][R4.64] ;  /* 0x0000003c04047981 */ /* 0x000168000c1e1900 */
.L_x_70:
[----:B------:R-:W-:Y:S01]  /*c360*/  LEA R3, R6, UR36, 0x3 ;  /* 0x0000002406037c11 */ /* 0x000fe2000f8e18ff */
[----:B------:R-:W-:Y:S01]  /*c370*/  BSSY B2, `(.L_x_71) ;  /* 0x0000004000027945 */ /* 0x000fe20003800000 */
[----:B------:R-:W-:-:S04]  /*c380*/  SHF.L.U32 R2, R7, 0x1f, RZ ;  /* 0x0000001f07027819 */ /* 0x000fc800000006ff */
[----:B------:R-:W1:Y:S02]  /*c390*/  SYNCS.PHASECHK.TRANS64.TRYWAIT P0, [R3+URZ+0x31c40], R2 ;  /* 0x031c4002030075a7 */ /* 0x000e64000800017f */
[----:B-1----:R-:W-:Y:S05]  /*c3a0*/  @!P0 BRA `(.L_x_72) ;  /* 0x0000002800448947 */ /* 0x002fea0003800000 */
.L_x_149:
[----:B------:R-:W-:Y:S05]  /*c3b0*/  BSYNC B2 ;  /* 0x0000000000027941 */ /* 0x000fea0003800000 */
.L_x_71:
        /* <DEDUP_REMOVED lines=12> */
.L_x_74:
[----:B------:R-:W-:Y:S05]  /*c480*/  BSYNC B2 ;  /* 0x0000000000027941 */ /* 0x000fea0003800000 */
.L_x_73:
        /* <DEDUP_REMOVED lines=11> */
.L_x_75:
        /* <DEDUP_REMOVED lines=16> */
.L_x_76:
        /* <DEDUP_REMOVED lines=16> */
.L_x_77:
        /* <DEDUP_REMOVED lines=15> */
.L_x_150:
[----:B------:R-:W-:Y:S05]  /*c830*/  BSYNC B2 ;  /* 0x0000000000027941 */ /* 0x000fea0003800000 */
.L_x_78:
[----:B------:R-:W-:Y:S01]  /*c840*/  BSSY B2, `(.L_x_80) ;  /* 0x000000b000027945 */ /* 0x000fe20003800000 */
[----:B------:R-:W-:Y:S02]  /*c850*/  IMAD.MOV.U32 R2, RZ, RZ, 0x0 ;  /* 0x00000000ff027424 */ /* 0x000fe400078e00ff */
[----:B------:R-:W-:Y:S01]  /*c860*/  IMAD.MOV.U32 R3, RZ, RZ, 0x14f00000 ;  /* 0x14f00000ff037424 */ /* 0x000fe200078e00ff */
[----:B------:R-:W-:Y:S06]  /*c870*/  @P1 BRA `(.L_x_81) ;  /* 0x00000000001c1947 */ /* 0x000fec0003800000 */
[----:B------:R-:W1:Y:S02]  /*c880*/  S2R R14, SR_TID.X ;  /* 0x00000000000e7919 */ /* 0x000e640000002100 */
[----:B-1----:R-:W-:Y:S01]  /*c890*/  LOP3.LUT R15, R14, 0x1f, RZ, 0xc0, !PT ;  /* 0x0000001f0e0f7812 */ /* 0x002fe200078ec0ff */
[----:B------:R-:W-:-:S03]  /*c8a0*/  IMAD.MOV.U32 R14, RZ, RZ, 0x6c00 ;  /* 0x00006c00ff0e7424 */ /* 0x000fc600078e00ff */
[----:B------:R-:W-:Y:S01]  /*c8b0*/  ISETP.NE.AND P0, PT, R15, RZ, PT ;  /* 0x000000ff0f00720c */ /* 0x000fe20003f05270 */
[----:B------:R1:W-:-:S12]  /*c8c0*/  SYNCS.ARRIVE.TRANS64 RZ, [R13+URZ+0x50], R14 ;  /* 0x0000500e0dff79a7 */ /* 0x0003d8000800003f */
[----:B-1----:R-:W-:Y:S05]  /*c8d0*/  @!P0 BRA `(.L_x_81) ;  /* 0x0000000000048947 */ /* 0x002fea0003800000 */
[----:B------:R-:W-:Y:S01]  /*c8e0*/  BPT.TRAP 0x1 ;  /* 0x000000040000795c */ /* 0x000fe20000300000 */
.L_x_81:
[----:B------:R-:W-:Y:S05]  /*c8f0*/  BSYNC B2 ;  /* 0x0000000000027941 */ /* 0x000fea0003800000 */
.L_x_80:
[----:B------:R-:W-:Y:S01]  /*c900*/  R2UR UR6, R2 ;  /* 0x00000000020672ca */ /* 0x000fe200000e0000 */
[----:B------:R-:W-:Y:S01]  /*c910*/  IMAD R16, R16, 0x6c00, R9 ;  /* 0x00006c0010107824 */ /* 0x000fe200078e0209 */
[----:B------:R-:W-:Y:S01]  /*c920*/  R2UR UR7, R3 ;  /* 0x00000000030772ca */ /* 0x000fe200000e0000 */
[----:B------:R-:W-:Y:S01]  /*c930*/  UIADD3 UR4, UP0, UR38, 0x470, URZ ;  /* 0x0000047026047890 */ /* 0x000fe2000ff1e03f */
[----:B------:R-:W-:Y:S01]  /*c940*/  R2UR UR10, R5 ;  /* 0x00000000050a72ca */ /* 0x000fe200000e0000 */
[----:B------:R-:W-:Y:S01]  /*c950*/  IMAD R5, R24, 0x90, RZ ;  /* 0x0000009018057824 */ /* 0x000fe200078e02ff */
[----:B------:R-:W-:Y:S01]  /*c960*/  PLOP3.LUT P0, PT, PT, PT, PT, 0x80, 0x0 ;  /* 0x000000000000781c */ /* 0x000fe20003f0f070 */
[----:B0-----:R-:W-:Y:S01]  /*c970*/  VIADD R13, R13, 0x50 ;  /* 0x000000500d0d7836 */ /* 0x001fe20000000000 */
[----:B------:R-:W-:Y:S01]  /*c980*/  UIADD3.X UR5, URZ, UR39, URZ, UP0, !UPT ;  /* 0x000000273f057290 */ /* 0x000fe200087fe43f */
[----:B------:R-:W-:-:S11]  /*c990*/  VIADD R14, R16, 0x200 ;  /* 0x00000200100e7836 */ /* 0x000fd60000000000 */
.L_x_82:
        /* <DEDUP_REMOVED lines=10> */
[----:B------:R-:W-:Y:S02]  /*ca40*/  R2UR UR6, R2 ;  /* 0x00000000020672ca */ /* 0x000fe400000e0000 */
[----:B------:R-:W-:Y:S02]  /*ca50*/  R2UR UR7, R3 ;  /* 0x00000000030772ca */ /* 0x000fe400000e0000 */
[----:B------:R-:W-:Y:S01]  /*ca60*/  R2UR UR10, R11 ;  /* 0x000000000b0a72ca */ /* 0x000fe200000e0000 */
[----:B------:R-:W-:Y:S01]  /*ca70*/  VIADD R11, R16, 0x2600 ;  /* 0x00002600100b7836 */ /* 0x000fe20000000000 */
[----:B------:R-:W-:-:S13]  /*ca80*/  PLOP3.LUT P0, PT, PT, PT, PT, 0x80, 0x0 ;  /* 0x000000000000781c */ /* 0x000fda0003f0f070 */
.L_x_83:
        /* <DEDUP_REMOVED lines=15> */
.L_x_84:
        /* <DEDUP_REMOVED lines=12> */
.L_x_69:
[----:B------:R-:W-:Y:S05]  /*cc40*/  BSYNC B1 ;  /* 0x0000000000017941 */ /* 0x000fea0003800000 */
.L_x_68:
        /* <DEDUP_REMOVED lines=9> */
[----:B------:R-:W-:-:S12]  /*cce0*/  VIADD R10, R0, 0xffffffff ;  /* 0xffffffff000a7836 */ /* 0x000fd80000000000 */
[----:B------:R-:W-:Y:S05]  /*ccf0*/  @!P1 BRA `(.L_x_87) ;  /* 0x0000000000489947 */ /* 0x000fea0003800000 */
[----:B------:R-:W0:Y:S01]  /*cd00*/  LDC R4, c[0x0][0x43c] ;  /* 0x00010f00ff047b82 */ /* 0x000e220000000800 */
[----:B------:R-:W-:Y:S01]  /*cd10*/  ULDC.64 UR4, c[0x0][0x428] ;  /* 0x00010a0000047ab9 */ /* 0x000fe20000000a00 */
[----:B0-----:R-:W-:-:S13]  /*cd20*/  ISETP.NE.AND P0, PT, R4, 0x1, PT ;  /* 0x000000010400780c */ /* 0x001fda0003f05270 */
[----:B------:R-:W0:Y:S02]  /*cd30*/  @P0 LDC.64 R2, c[0x0][0x440] ;  /* 0x00011000ff020b82 */ /* 0x000e240000000a00 */
[----:B0-----:R-:W-:-:S04]  /*cd40*/  @P0 IMAD.HI.U32 R5, R10, R2, RZ ;  /* 0x000000020a050227 */ /* 0x001fc800078e00ff */
[----:B------:R-:W-:Y:S01]  /*cd50*/  IMAD.MOV.U32 R2, RZ, RZ, R10 ;  /* 0x000000ffff027224 */ /* 0x000fe200078e000a */
[----:B------:R-:W-:-:S05]  /*cd60*/  @P0 SHF.R.U32.HI R2, RZ, R3, R5 ;  /* 0x00000003ff020219 */ /* 0x000fca0000011605 */
[----:B------:R-:W-:-:S04]  /*cd70*/  IMAD.MOV R3, RZ, RZ, -R2 ;  /* 0x000000ffff037224 */ /* 0x000fc800078e0a02 */
[----:B------:R-:W-:Y:S01]  /*cd80*/  IMAD R10, R4, R3, R10 ;  /* 0x00000003040a7224 */ /* 0x000fe200078e020a */
[----:B------:R-:W-:Y:S01]  /*cd90*/  SHF.R.S32.HI R3, RZ, 0x1f, R2 ;  /* 0x0000001fff037819 */ /* 0x000fe20000011402 */
[----:B------:R-:W-:-:S04]  /*cda0*/  IMAD R4, R25, UR4, RZ ;  /* 0x0000000419047c24 */ /* 0x000fc8000f8e02ff */
[C---:B------:R-:W-:Y:S02]  /*cdb0*/  IMAD R4, R22.reuse, UR5, R4 ;  /* 0x0000000516047c24 */ /* 0x040fe4000f8e0204 */
[----:B------:R-:W-:Y:S01]  /*cdc0*/  IMAD.WIDE.U32 R2, R22, UR4, R2 ;  /* 0x0000000416027c25 */ /* 0x000fe2000f8e0002 */
[----:B------:R-:W-:-:S03]  /*cdd0*/  ULDC.64 UR4, c[0x0][0x418] ;  /* 0x0001060000047ab9 */ /* 0x000fc60000000a00 */
[----:B------:R-:W-:Y:S01]  /*cde0*/  IMAD.IADD R3, R4, 0x1, R3 ;  /* 0x0000000104037824 */ /* 0x000fe200078e0203 */
[----:B------:R-:W-:-:S04]  /*cdf0*/  LEA R4, P0, R2, UR4, 0x2 ;  /* 0x0000000402047c11 */ /* 0x000fc8000f8010ff */
[----:B------:R-:W-:-:S05]  /*ce00*/  LEA.HI.X R5, R2, UR5, R3, 0x2, P0 ;  /* 0x0000000502057c11 */ /* 0x000fca00080f1403 */
[----:B------:R0:W5:Y:S04]  /*ce10*/  LDG.E R4, desc[UR60][R4.64] ;  /* 0x0000003c04047981 */ /* 0x000168000c1e1900 */
.L_x_87:
[----:B------:R-:W-:Y:S01]  /*ce20*/  LEA R2, R16, UR36, 0x3 ;  /* 0x0000002410027c11 */ /* 0x000fe2000f8e18ff */
[----:B------:R-:W-:Y:S01]  /*ce30*/  BSSY B2, `(.L_x_88) ;  /* 0x0000004000027945 */ /* 0x000fe20003800000 */
[----:B------:R-:W-:-:S04]  /*ce40*/  SHF.L.U32 R3, R23, 0x1f, RZ ;  /* 0x0000001f17037819 */ /* 0x000fc800000006ff */
[----:B------:R-:W1:Y:S02]  /*ce50*/  SYNCS.PHASECHK.TRANS64.TRYWAIT P0, [R2+URZ+0x31c40], R3 ;  /* 0x031c4003020075a7 */ /* 0x000e64000800017f */
[----:B-1----:R-:W-:Y:S05]  /*ce60*/  @!P0 BRA `(.L_x_89) ;  /* 0x0000001c00bc8947 */ /* 0x002fea0003800000 */
.L_x_151:
[----:B------:R-:W-:Y:S05]  /*ce70*/  BSYNC B2 ;  /* 0x0000000000027941 */ /* 0x000fea0003800000 */
.L_x_88:
        /* <DEDUP_REMOVED lines=12> */
.L_x_91:
[----:B------:R-:W-:Y:S05]  /*cf40*/  BSYNC B2 ;  /* 0x0000000000027941 */ /* 0x000fea0003800000 */
.L_x_90:
[----:B------:R-:W-:Y:S01]  /*cf50*/  IMAD.MOV.U32 R5, RZ, RZ, RZ ;  /* 0x000000ffff057224 */ /* 0x000fe200078e00ff */
[----:B------:R-:W-:Y:S01]  /*cf60*/  UIADD3 UR4, UP0, UR38, 0x370, URZ ;  /* 0x0000037026047890 */ /* 0x000fe2000ff1e03f */
[C---:B-1----:R-:W-:Y:S01]  /*cf70*/  IMAD R3, R16.reuse, 0x8, R8 ;  /* 0x0000000810037824 */ /* 0x042fe200078e0208 */
[----:B------:R-:W-:Y:S01]  /*cf80*/  PLOP3.LUT P0, PT, PT, PT, PT, 0x80, 0x0 ;  /* 0x000000000000781c */ /* 0x000fe20003f0f070 */
[----:B------:R-:W-:Y:S01]  /*cf90*/  IMAD R13, R16, 0x6c00, R9 ;  /* 0x00006c00100d7824 */ /* 0x000fe200078e0209 */
[----:B------:R-:W-:Y:S01]  /*cfa0*/  R2UR UR10, R5 ;  /* 0x00000000050a72ca */ /* 0x000fe200000e0000 */
[----:B------:R-:W-:Y:S01]  /*cfb0*/  VIADD R3, R3, 0x30 ;  /* 0x0000003003037836 */ /* 0x000fe20000000000 */
[----:B------:R-:W-:Y:S01]  /*cfc0*/  UIADD3.X UR5, URZ, UR39, URZ, UP0, !UPT ;  /* 0x000000273f057290 */ /* 0x000fe200087fe43f */
[----:B------:R-:W-:Y:S01]  /*cfd0*/  IMAD R2, R10, 0x90, RZ ;  /* 0x000000900a027824 */ /* 0x000fe200078e02ff */
[----:B------:R-:W-:Y:S01]  /*cfe0*/  UMOV UR6, 0x0 ;  /* 0x0000000000067882 */ /* 0x000fe20000000000 */
[----:B------:R-:W-:Y:S01]  /*cff0*/  VIADD R11, R13, 0x16a00 ;  /* 0x00016a000d0b7836 */ /* 0x000fe20000000000 */
[----:B------:R-:W-:-:S09]  /*d000*/  UMOV UR7, 0x14f00000 ;  /* 0x14f0000000077882 */ /* 0x000fd20000000000 */
.L_x_92:
        /* <DEDUP_REMOVED lines=16> */
.L_x_93:
        /* <DEDUP_REMOVED lines=16> */
.L_x_94:
        /* <DEDUP_REMOVED lines=15> */
.L_x_152:
[----:B------:R-:W-:Y:S05]  /*d300*/  BSYNC B2 ;  /* 0x0000000000027941 */ /* 0x000fea0003800000 */
.L_x_95:
[----:B------:R-:W-:Y:S01]  /*d310*/  BSSY B2, `(.L_x_97) ;  /* 0x000000b000027945 */ /* 0x000fe20003800000 */
[----:B0-----:R-:W-:Y:S02]  /*d320*/  IMAD.MOV.U32 R2, RZ, RZ, 0x0 ;  /* 0x00000000ff027424 */ /* 0x001fe400078e00ff */
[----:B------:R-:W-:Y:S01]  /*d330*/  IMAD.MOV.U32 R3, RZ, RZ, 0x14f00000 ;  /* 0x14f00000ff037424 */ /* 0x000fe200078e00ff */
[----:B------:R-:W-:Y:S06]  /*d340*/  @P1 BRA `(.L_x_98) ;  /* 0x00000000001c1947 */ /* 0x000fec0003800000 */
[----:B------:R-:W0:Y:S02]  /*d350*/  S2R R13, SR_TID.X ;  /* 0x00000000000d7919 */ /* 0x000e240000002100 */
[----:B0-----:R-:W-:Y:S01]  /*d360*/  LOP3.LUT R14, R13, 0x1f, RZ, 0xc0, !PT ;  /* 0x0000001f0d0e7812 */ /* 0x001fe200078ec0ff */
[----:B------:R-:W-:-:S03]  /*d370*/  IMAD.MOV.U32 R13, RZ, RZ, 0x6c00 ;  /* 0x00006c00ff0d7424 */ /* 0x000fc600078e00ff */
[----:B------:R-:W-:Y:S01]  /*d380*/  ISETP.NE.AND P0, PT, R14, RZ, PT ;  /* 0x000000ff0e00720c */ /* 0x000fe20003f05270 */
[----:B------:R0:W-:-:S12]  /*d390*/  SYNCS.ARRIVE.TRANS64 RZ, [R7+URZ+0x50], R13 ;  /* 0x0000500d07ff79a7 */ /* 0x0001d8000800003f */
[----:B0-----:R-:W-:Y:S05]  /*d3a0*/  @!P0 BRA `(.L_x_98) ;  /* 0x0000000000048947 */ /* 0x001fea0003800000 */
[----:B------:R-:W-:Y:S01]  /*d3b0*/  BPT.TRAP 0x1 ;  /* 0x000000040000795c */ /* 0x000fe20000300000 */
.L_x_98:
[----:B------:R-:W-:Y:S05]  /*d3c0*/  BSYNC B2 ;  /* 0x0000000000027941 */ /* 0x000fea0003800000 */
.L_x_97:
[----:B------:R-:W-:Y:S01]  /*d3d0*/  R2UR UR6, R2 ;  /* 0x00000000020672ca */ /* 0x000fe200000e0000 */
[----:B------:R-:W-:Y:S01]  /*d3e0*/  IMAD R6, R6, 0x6c00, R9 ;  /* 0x00006c0006067824 */ /* 0x000fe200078e0209 */
[----:B------:R-:W-:Y:S01]  /*d3f0*/  R2UR UR7, R3 ;  /* 0x00000000030772ca */ /* 0x000fe200000e0000 */
[----:B------:R-:W-:Y:S01]  /*d400*/  UIADD3 UR4, UP0, UR38, 0x470, URZ ;  /* 0x0000047026047890 */ /* 0x000fe2000ff1e03f */
[----:B------:R-:W-:Y:S01]  /*d410*/  R2UR UR10, R5 ;  /* 0x00000000050a72ca */ /* 0x000fe200000e0000 */
[----:B------:R-:W-:Y:S01]  /*d420*/  IMAD R5, R24, 0x90, RZ ;  /* 0x0000009018057824 */ /* 0x000fe200078e02ff */
[----:B------:R-:W-:Y:S01]  /*d430*/  PLOP3.LUT P0, PT, PT, PT, PT, 0x80, 0x0 ;  /* 0x000000000000781c */ /* 0x000fe20003f0f070 */
[----:B------:R-:W-:Y:S01]  /*d440*/  VIADD R7, R7, 0x50 ;  /* 0x0000005007077836 */ /* 0x000fe20000000000 */
[----:B------:R-:W-:Y:S01]  /*d450*/  UIADD3.X UR5, URZ, UR39, URZ, UP0, !UPT ;  /* 0x000000273f057290 */ /* 0x000fe200087fe43f */
[----:B------:R-:W-:-:S11]  /*d460*/  VIADD R13, R6, 0x200 ;  /* 0x00000200060d7836 */ /* 0x000fd60000000000 */
.L_x_99:
        /* <DEDUP_REMOVED lines=15> */
.L_x_100:
        /* <DEDUP_REMOVED lines=15> */
.L_x_101:
        /* <DEDUP_REMOVED lines=12> */
.L_x_86:
[----:B------:R-:W-:Y:S05]  /*d710*/  BSYNC B1 ;  /* 0x0000000000017941 */ /* 0x000fea0003800000 */
.L_x_85:
[C---:B------:R-:W-:Y:S01]  /*d720*/  ISETP.GT.AND P0, PT, R0.reuse, 0x1, PT ;  /* 0x000000010000780c */ /* 0x040fe20003f04270 */
[----:B------:R-:W-:-:S12]  /*d730*/  VIADD R0, R0, 0xfffffffe ;  /* 0xfffffffe00007836 */ /* 0x000fd80000000000 */
[----:B------:R-:W-:Y:S05]  /*d740*/  @P0 BRA `(.L_x_102) ;  /* 0xffffffe800900947 */ /* 0x000fea000383ffff */
.L_x_67:
[----:B------:R-:W-:Y:S05]  /*d750*/  BSYNC B0 ;  /* 0x0000000000007941 */ /* 0x000fea0003800000 */
.L_x_48:
[----:B------:R-:W-:Y:S01]  /*d760*/  LOP3.LUT P0, RZ, R19, 0x2, RZ, 0xc0, !PT ;  /* 0x0000000213ff7812 */ /* 0x000fe2000780c0ff */
[----:B------:R-:W-:-:S12]  /*d770*/  BSSY B0, `(.L_x_103) ;  /* 0x0000047000007945 */ /* 0x000fd80003800000 */
[----:B------:R-:W-:Y:S05]  /*d780*/  @!P0 BRA `(.L_x_104) ;  /* 0x0000000400148947 */ /* 0x000fea0003800000 */
[----:B0-----:R-:W0:Y:S01]  /*d790*/  S2R R0, SR_TID.X ;  /* 0x0000000000007919 */ /* 0x001e220000002100 */
[----:B------:R-:W-:Y:S01]  /*d7a0*/  LEA R3, R16, UR36, 0x3 ;  /* 0x0000002410037c11 */ /* 0x000fe2000f8e18ff */
[----:B------:R-:W-:Y:S01]  /*d7b0*/  BSSY B1, `(.L_x_105) ;  /* 0x0000006000017945 */ /* 0x000fe20003800000 */
[----:B0-----:R-:W-:Y:S02]  /*d7c0*/  LOP3.LUT R2, R0, 0x7f, RZ, 0xc0, !PT ;  /* 0x0000007f00027812 */ /* 0x001fe400078ec0ff */
[----:B------:R-:W-:Y:S02]  /*d7d0*/  SHF.L.U32 R0, R23, 0x1f, RZ ;  /* 0x0000001f17007819 */ /* 0x000fe400000006ff */
[----:B------:R-:W-:Y:S02]  /*d7e0*/  ISETP.NE.AND P1, PT, R2, RZ, PT ;  /* 0x000000ff0200720c */ /* 0x000fe40003f25270 */
[----:B------:R-:W0:Y:S02]  /*d7f0*/  SYNCS.PHASECHK.TRANS64.TRYWAIT P0, [R3+URZ+0x31c60], R0 ;  /* 0x031c6000030075a7 */ /* 0x000e24000800017f */
[----:B0-----:R-:W-:Y:S09]  /*d800*/  @!P0 BRA `(.L_x_106) ;  /* 0x00000014007c8947 */ /* 0x001ff20003800000 */
.L_x_153:
[----:B------:R-:W-:Y:S05]  /*d810*/  BSYNC B1 ;  /* 0x0000000000017941 */ /* 0x000fea0003800000 */
.L_x_105:
[----:B------:R-:W-:Y:S04]  /*d820*/  BSSY B1, `(.L_x_107) ;  /* 0x0000009000017945 */ /* 0x000fe80003800000 */
        /* <DEDUP_REMOVED lines=8> */
.L_x_108:
[----:B------:R-:W-:Y:S05]  /*d8b0*/  BSYNC B1 ;  /* 0x0000000000017941 */ /* 0x000fea0003800000 */
.L_x_107:
[----:B------:R-:W-:Y:S01]  /*d8c0*/  IMAD R9, R16, 0x6c00, R9 ;  /* 0x00006c0010097824 */ /* 0x000fe200078e0209 */
[----:B------:R-:W-:Y:S01]  /*d8d0*/  UIADD3 UR4, UP0, UR38, 0x470, URZ ;  /* 0x0000047026047890 */ /* 0x000fe2000ff1e03f */
[----:B0-----:R-:W-:Y:S01]  /*d8e0*/  VIADD R0, R3, 0x31c50 ;  /* 0x00031c5003007836 */ /* 0x001fe20000000000 */
[----:B------:R-:W-:Y:S01]  /*d8f0*/  PLOP3.LUT P0, PT, PT, PT, PT, 0x80, 0x0 ;  /* 0x000000000000781c */ /* 0x000fe20003f0f070 */
[----:B------:R-:W-:Y:S01]  /*d900*/  IMAD R3, R24, 0x90, RZ ;  /* 0x0000009018037824 */ /* 0x000fe200078e02ff */
[----:B------:R-:W-:Y:S01]  /*d910*/  UIADD3.X UR5, URZ, UR39, URZ, UP0, !UPT ;  /* 0x000000273f057290 */ /* 0x000fe200087fe43f */
[----:B------:R-:W-:Y:S01]  /*d920*/  VIADD R2, R9, 0x200 ;  /* 0x0000020009027836 */ /* 0x000fe20000000000 */
[----:B------:R-:W-:Y:S01]  /*d930*/  UMOV UR6, 0x0 ;  /* 0x0000000000067882 */ /* 0x000fe20000000000 */
[----:B------:R-:W-:Y:S01]  /*d940*/  UMOV UR7, 0x14f00000 ;  /* 0x14f0000000077882 */ /* 0x000fe20000000000 */
[----:B------:R-:W-:-:S08]  /*d950*/  UMOV UR10, URZ ;  /* 0x0000003f000a7c82 */ /* 0x000fd00008000000 */
.L_x_109:
        /* <DEDUP_REMOVED lines=10> */
[----:B------:R-:W-:Y:S01]  /*da00*/  PLOP3.LUT P0, PT, PT, PT, PT, 0x80, 0x0 ;  /* 0x000000000000781c */ /* 0x000fe20003f0f070 */
[----:B------:R-:W-:Y:S01]  /*da10*/  VIADD R2, R9, 0x2600 ;  /* 0x0000260009027836 */ /* 0x000fe20000000000 */
[----:B------:R-:W-:Y:S01]  /*da20*/  UMOV UR6, 0x0 ;  /* 0x0000000000067882 */ /* 0x000fe20000000000 */
[----:B------:R-:W-:Y:S01]  /*da30*/  UMOV UR7, 0x14f00000 ;  /* 0x14f0000000077882 */ /* 0x000fe20000000000 */
[----:B------:R-:W-:-:S09]  /*da40*/  UMOV UR10, 0x20 ;  /* 0x00000020000a7882 */ /* 0x000fd20000000000 */
.L_x_110:
        /* <DEDUP_REMOVED lines=15> */
.L_x_111:
        /* <DEDUP_REMOVED lines=9> */
[----:B-1----:R-:W-:Y:S05]  /*dbd0*/  @P0 BRA.U.ANY `(.L_x_111) ;  /* 0xfffffffd00d80947 */ /* 0x002fea000393ffff */
.L_x_104:
[----:B------:R-:W-:Y:S05]  /*dbe0*/  BSYNC B0 ;  /* 0x0000000000007941 */ /* 0x000fea0003800000 */
.L_x_103:
[----:B------:R-:W2:Y:S01]  /*dbf0*/  LDL.LU R4, [R1+0x4] ;  /* 0x0000040001047983 */ /* 0x000ea20000300800 */
[----:B------:R-:W-:-:S03]  /*dc00*/  ULDC UR4, c[0x0][0xc34] ;  /* 0x00030d0000047ab9 */ /* 0x000fc60000000800 */
[----:B------:R-:W3:Y:S01]  /*dc10*/  LDL.LU R2, [R1+0x18] ;  /* 0x0000180001027983 */ /* 0x000ee20000300800 */
[----:B------:R-:W-:-:S05]  /*dc20*/  VIADD R16, R16, 0x1 ;  /* 0x0000000110107836 */ /* 0x000fca0000000000 */
[----:B------:R-:W-:-:S04]  /*dc30*/  ISETP.NE.AND P0, PT, R16, 0x2, PT ;  /* 0x000000021000780c */ /* 0x000fc80003f05270 */
[----:B0-----:R-:W-:Y:S02]  /*dc40*/  SEL R0, RZ, 0x1, P0 ;  /* 0x00000001ff007807 */ /* 0x001fe40000000000 */
[----:B------:R-:W-:Y:S02]  /*dc50*/  SEL R16, R16, RZ, P0 ;  /* 0x000000ff10107207 */ /* 0x000fe40000000000 */
[----:B------:R-:W-:Y:S01]  /*dc60*/  LOP3.LUT R23, R23, R0, RZ, 0x3c, !PT ;  /* 0x0000000017177212 */ /* 0x000fe200078e3cff */
[----:B--2---:R-:W-:Y:S02]  /*dc70*/  VIADD R4, R4, UR37 ;  /* 0x0000002504047c36 */ /* 0x004fe40008000000 */
[----:B---3--:R-:W-:-:S03]  /*dc80*/  VIADD R2, R2, 0x1 ;  /* 0x0000000102027836 */ /* 0x008fc60000000000 */
[----:B------:R1:W-:Y:S01]  /*dc90*/  STL [R1+0x4], R4 ;  /* 0x0000040401007387 */ /* 0x0003e20000100800 */
[----:B------:R-:W-:-:S03]  /*dca0*/  ISETP.GE.AND P1, PT, R4, UR4, PT ;  /* 0x0000000404007c0c */ /* 0x000fc6000bf26270 */
[----:B------:R1:W-:Y:S10]  /*dcb0*/  STL [R1+0x18], R2 ;  /* 0x0000180201007387 */ /* 0x0003f40000100800 */
[----:B-1----:R-:W-:Y:S05]  /*dcc0*/  @!P1 BRA `(.L_x_112) ;  /* 0xffffffc000489947 */ /* 0x002fea000383ffff */
[----:B------:R-:W-:-:S07]  /*dcd0*/  LOP3.LUT R0, R2, 0x1, RZ, 0xc, !PT ;  /* 0x0000000102007812 */ /* 0x000fce00078e0cff */
.L_x_34:
[----:B------:R-:W0:Y:S01]  /*dce0*/  S2R R3, SR_CgaCtaId ;  /* 0x0000000000037919 */ /* 0x000e220000008800 */
[----:B------:R-:W-:Y:S01]  /*dcf0*/  MOV R2, 0x400 ;  /* 0x0000040000027802 */ /* 0x000fe20000000f00 */
[----:B------:R-:W-:Y:S01]  /*dd00*/  BSSY B0, `(.L_x_113) ;  /* 0x0000005000007945 */ /* 0x000fe20003800000 */
[----:B------:R-:W-:Y:S02]  /*dd10*/  SHF.L.U32 R0, R0, 0x1f, RZ ;  /* 0x0000001f00007819 */ /* 0x000fe400000006ff */
[----:B0-----:R-:W-:-:S04]  /*dd20*/  LEA R7, R3, R2, 0x18 ;  /* 0x0000000203077211 */ /* 0x001fc800078ec0ff */
[----:B------:R-:W0:Y:S02]  /*dd30*/  SYNCS.PHASECHK.TRANS64.TRYWAIT P0, [R7+URZ+0x31c20], R0 ;  /* 0x031c2000070075a7 */ /* 0x000e24000800017f */
[----:B0-----:R-:W-:Y:S05]  /*dd40*/  @!P0 BRA `(.L_x_114) ;  /* 0x0000001000408947 */ /* 0x001fea0003800000 */
.L_x_154:
[----:B------:R-:W-:Y:S05]  /*dd50*/  BSYNC B0 ;  /* 0x0000000000007941 */ /* 0x000fea0003800000 */
.L_x_113:
[----:B------:R-:W-:-:S03]  /*dd60*/  UMOV UR4, 0xffffffff ;  /* 0xffffffff00047882 */ /* 0x000fc60000000000 */
[----:B------:R-:W-:Y:S05]  /*dd70*/  BRA.DIV UR4, `(.L_x_115) ;  /* 0x0000001204487947 */ /* 0x000fea000b800000 */
[----:B0-----:R-:W0:Y:S02]  /*dd80*/  S2R R0, SR_TID.X ;  /* 0x0000000000007919 */ /* 0x001e240000002100 */
[----:B0-----:R-:W-:-:S04]  /*dd90*/  SHF.R.U32.HI R0, RZ, 0x5, R0 ;  /* 0x00000005ff007819 */ /* 0x001fc80000011600 */
[----:B------:R-:W-:-:S05]  /*dda0*/  LOP3.LUT R0, R0, 0x3, RZ, 0xc0, !PT ;  /* 0x0000000300007812 */ /* 0x000fca00078ec0ff */
[----:B------:R0:W1:Y:S02]  /*ddb0*/  SHFL.IDX PT, R14, R0, RZ, 0x1f ;  /* 0x00001fff000e7589 */ /* 0x00006400000e0000 */
.L_x_157:
[----:B-1----:R-:W-:Y:S01]  /*ddc0*/  ISETP.NE.AND P0, PT, R14, RZ, PT ;  /* 0x000000ff0e00720c */ /* 0x002fe20003f05270 */
[----:B------:R-:W-:-:S12]  /*ddd0*/  BSSY B0, `(.L_x_116) ;  /* 0x0000024000007945 */ /* 0x000fd80003800000 */
[----:B------:R-:W-:Y:S05]  /*dde0*/  @P0 BRA `(.L_x_117) ;  /* 0x0000000000880947 */ /* 0x000fea0003800000 */
[----:B------:R-:W-:-:S03]  /*ddf0*/  UMOV UR4, 0xffffffff ;  /* 0xffffffff00047882 */ /* 0x000fc60000000000 */
[----:B------:R-:W-:Y:S05]  /*de00*/  BRA.DIV UR4, `(.L_x_118) ;  /* 0x0000001204587947 */ /* 0x000fea000b800000 */
[----:B------:R-:W-:-:S13]  /*de10*/  ELECT P6, URZ, PT ;  /* 0x00000000003f782f */ /* 0x000fda00038c0000 */
.L_x_160:
[----:B------:R-:W-:Y:S05]  /*de20*/  @!P6 BRA `(.L_x_117) ;  /* 0x000000000078e947 */ /* 0x000fea0003800000 */
[----:B0-----:R-:W2:Y:S02]  /*de30*/  LDL.LU R0, [R1+0x24] ;  /* 0x0000240001007983 */ /* 0x001ea40000300800 */
[----:B--2---:R-:W-:-:S04]  /*de40*/  LOP3.LUT R0, R0, 0x2, RZ, 0xfc, !PT ;  /* 0x0000000200007812 */ /* 0x004fc800078efcff */
[----:B------:R-:W-:-:S13]  /*de50*/  ISETP.NE.AND P2, PT, R0, 0x3, PT ;  /* 0x000000030000780c */ /* 0x000fda0003f45270 */
[----:B------:R-:W-:Y:S05]  /*de60*/  @!P2 BRA `(.L_x_119) ;  /* 0x000000000004a947 */ /* 0x000fea0003800000 */
[----:B------:R-:W-:Y:S01]  /*de70*/  BPT.TRAP 0x1 ;  /* 0x000000040000795c */ /* 0x000fe20000300000 */
.L_x_119:
[----:B------:R-:W-:Y:S01]  /*de80*/  VIADD R3, R7, 0x31c40 ;  /* 0x00031c4007037836 */ /* 0x000fe20000000000 */
[----:B------:R-:W-:Y:S01]  /*de90*/  SHF.L.U32 R4, R23, 0x1f, RZ ;  /* 0x0000001f17047819 */ /* 0x000fe200000006ff */
[C---:B------:R-:W-:Y:S02]  /*dea0*/  VIADD R0, R16.reuse, 0x1 ;  /* 0x0000000110007836 */ /* 0x040fe40000000000 */
[----:B------:R-:W-:-:S03]  /*deb0*/  IMAD R5, R16, 0x8, R3 ;  /* 0x0000000810057824 */ /* 0x000fc600078e0203 */
[C---:B------:R-:W-:Y:S01]  /*dec0*/  ISETP.NE.AND P1, PT, R0.reuse, 0x2, PT ;  /* 0x000000020000780c */ /* 0x040fe20003f25270 */
[----:B------:R-:W0:Y:S03]  /*ded0*/  SYNCS.PHASECHK.TRANS64.TRYWAIT P0, [R5+URZ], R4 ;  /* 0x00000004050075a7 */ /* 0x000e26000800017f */
[----:B------:R-:W-:Y:S02]  /*dee0*/  SEL R2, RZ, 0x1, P1 ;  /* 0x00000001ff027807 */ /* 0x000fe40000800000 */
[----:B------:R-:W-:Y:S02]  /*def0*/  SEL R6, R0, RZ, P1 ;  /* 0x000000ff00067207 */ /* 0x000fe40000800000 */
[----:B------:R-:W-:-:S03]  /*df00*/  LOP3.LUT R0, R23, R2, RZ, 0x3c, !PT ;  /* 0x0000000217007212 */ /* 0x000fc600078e3cff */
[----:B------:R-:W-:Y:S01]  /*df10*/  IMAD R3, R6, 0x8, R3 ;  /* 0x0000000806037824 */ /* 0x000fe200078e0203 */
[----:B------:R-:W-:Y:S01]  /*df20*/  SHF.L.U32 R0, R0, 0x1f, RZ ;  /* 0x0000001f00007819 */ /* 0x000fe200000006ff */
[----:B0-----:R-:W-:Y:S06]  /*df30*/  @!P0 BRA `(.L_x_120) ;  /* 0x00000010002c8947 */ /* 0x001fec0003800000 */
.L_x_161:
[----:B------:R-:W1:Y:S02]  /*df40*/  SYNCS.PHASECHK.TRANS64.TRYWAIT P0, [R3+URZ], R0 ;  /* 0x00000000030075a7 */ /* 0x000e64000800017f */
[----:B-1----:R-:W-:Y:S05]  /*df50*/  @!P0 BRA `(.L_x_121) ;  /* 0x0000001000388947 */ /* 0x002fea0003800000 */
.L_x_162:
[----:B------:R-:W-:Y:S05]  /*df60*/  @!P2 BRA `(.L_x_122) ;  /* 0x000000000004a947 */ /* 0x000fea0003800000 */
[----:B------:R-:W-:Y:S01]  /*df70*/  BPT.TRAP 0x1 ;  /* 0x000000040000795c */ /* 0x000fe20000300000 */
.L_x_122:
[----:B-1----:R-:W-:-:S04]  /*df80*/  VIADD R3, R7, 0x31c60 ;  /* 0x00031c6007037836 */ /* 0x002fc80000000000 */
[----:B0-----:R-:W-:-:S04]  /*df90*/  IMAD R5, R16, 0x8, R3 ;  /* 0x0000000810057824 */ /* 0x001fc800078e0203 */
[----:B------:R-:W0:Y:S02]  /*dfa0*/  SYNCS.PHASECHK.TRANS64.TRYWAIT P0, [R5+URZ], R4 ;  /* 0x00000004050075a7 */ /* 0x000e24000800017f */
[----:B0-----:R-:W-:Y:S05]  /*dfb0*/  @!P0 BRA `(.L_x_123) ;  /* 0x0000001000348947 */ /* 0x001fea0003800000 */
.L_x_163:
[----:B------:R-:W-:-:S07]  /*dfc0*/  IMAD R3, R6, 0x8, R3 ;  /* 0x0000000806037824 */ /* 0x000fce00078e0203 */
.L_x_124:
[----:B-1----:R1:W2:Y:S02]  /*dfd0*/  SYNCS.PHASECHK.TRANS64.TRYWAIT P0, [R3+URZ], R0 ;  /* 0x00000000030075a7 */ /* 0x0022a4000800017f */
[----:B--2---:R-:W-:Y:S05]  /*dfe0*/  @!P0 NANOSLEEP.SYNCS 0x989680 ;  /* 0x009896800000895d */ /* 0x004fea0003900000 */
[----:B------:R-:W2:Y:S02]  /*dff0*/  @!P0 SYNCS.PHASECHK.TRANS64 P0, [R3+URZ], R0 ;  /* 0x00000000030085a7 */ /* 0x000ea4000800007f */
[----:B--2---:R-:W-:Y:S05]  /*e000*/  @!P0 BRA `(.L_x_124) ;  /* 0xfffffffc00f08947 */ /* 0x004fea000383ffff */
.L_x_117:
[----:B------:R-:W-:Y:S05]  /*e010*/  BSYNC B0 ;  /* 0x0000000000007941 */ /* 0x000fea0003800000 */
.L_x_116:
[----:B------:R-:W-:Y:S05]  /*e020*/  EXIT ;  /* 0x000000000000794d */ /* 0x000fea0003800000 */
.L_x_10:
[----:B0-----:R-:W-:-:S04]  /*e030*/  IMAD.U32 R3, RZ, RZ, UR37 ;  /* 0x00000025ff037e24 */ /* 0x001fc8000f8e00ff */
[----:B------:R0:W1:Y:S03]  /*e040*/  SYNCS.PHASECHK.TRANS64.TRYWAIT P1, [R3+URZ+0x31c00], R0 ;  /* 0x031c0000030075a7 */ /* 0x000066000802017f */
[----:B-1----:R-:W-:Y:S05]  /*e050*/  @!P1 NANOSLEEP.SYNCS 0x989680 ;  /* 0x009896800000995d */ /* 0x002fea0003900000 */
[----:B------:R-:W1:Y:S02]  /*e060*/  @!P1 SYNCS.PHASECHK.TRANS64 P1, [R3+URZ+0x31c00], R0 ;  /* 0x031c0000030095a7 */ /* 0x000e64000802007f */
[----:B-1----:R-:W-:Y:S05]  /*e070*/  @!P1 BRA `(.L_x_10) ;  /* 0xfffffffc00ec9947 */ /* 0x002fea000383ffff */
[----:B------:R-:W-:Y:S05]  /*e080*/  BRA `(.L_x_125) ;  /* 0xffffff3000907947 */ /* 0x000fea000383ffff */
.L_x_14:
[----:B-1----:R1:W2:Y:S02]  /*e090*/  SYNCS.PHASECHK.TRANS64.TRYWAIT P2, [R4+URZ+0x31c30], R3 ;  /* 0x031c3003040075a7 */ /* 0x0022a4000804017f */
[----:B--2---:R-:W-:Y:S05]  /*e0a0*/  @!P2 NANOSLEEP.SYNCS 0x989680 ;  /* 0x009896800000a95d */ /* 0x004fea0003900000 */
[----:B------:R-:W2:Y:S02]  /*e0b0*/  @!P2 SYNCS.PHASECHK.TRANS64 P2, [R4+URZ+0x31c30], R3 ;  /* 0x031c30030400a5a7 */ /* 0x000ea4000804007f */
[----:B--2---:R-:W-:Y:S05]  /*e0c0*/  @!P2 BRA `(.L_x_14) ;  /* 0xfffffffc00f0a947 */ /* 0x004fea000383ffff */
[----:B------:R-:W-:Y:S05]  /*e0d0*/  BRA `(.L_x_13) ;  /* 0xffffff3000b47947 */ /* 0x000fea000383ffff */
.L_x_19:
[----:B-1----:R-:W-:-:S04]  /*e0e0*/  IMAD.U32 R3, RZ, RZ, UR4 ;  /* 0x00000004ff037e24 */ /* 0x002fc8000f8e00ff */
[----:B------:R1:W2:Y:S03]  /*e0f0*/  SYNCS.PHASECHK.TRANS64.TRYWAIT P2, [R3+URZ+0x31c30], R0 ;  /* 0x031c3000030075a7 */ /* 0x0002a6000804017f */
[----:B--2---:R-:W-:Y:S05]  /*e100*/  @!P2 NANOSLEEP.SYNCS 0x989680 ;  /* 0x009896800000a95d */ /* 0x004fea0003900000 */
[----:B------:R-:W2:Y:S02]  /*e110*/  @!P2 SYNCS.PHASECHK.TRANS64 P2, [R3+URZ+0x31c30], R0 ;  /* 0x031c30000300a5a7 */ /* 0x000ea4000804007f */
[----:B--2---:R-:W-:Y:S05]  /*e120*/  @!P2 BRA `(.L_x_19) ;  /* 0xfffffffc00eca947 */ /* 0x004fea000383ffff */
[----:B------:R-:W-:Y:S05]  /*e130*/  BRA `(.L_x_16) ;  /* 0xffffff68009c7947 */ /* 0x000fea000383ffff */
.L_x_23:
[----:B-1----:R-:W-:-:S04]  /*e140*/  IMAD.U32 R3, RZ, RZ, UR4 ;  /* 0x00000004ff037e24 */ /* 0x002fc8000f8e00ff */
[----:B------:R1:W2:Y:S03]  /*e150*/  SYNCS.PHASECHK.TRANS64.TRYWAIT P2, [R3+URZ+0x31c50], R0 ;  /* 0x031c5000030075a7 */ /* 0x0002a6000804017f */
[----:B--2---:R-:W-:Y:S05]  /*e160*/  @!P2 NANOSLEEP.SYNCS 0x989680 ;  /* 0x009896800000a95d */ /* 0x004fea0003900000 */
[----:B------:R-:W2:Y:S02]  /*e170*/  @!P2 SYNCS.PHASECHK.TRANS64 P2, [R3+URZ+0x31c50], R0 ;  /* 0x031c50000300a5a7 */ /* 0x000ea4000804007f */
[----:B--2---:R-:W-:Y:S05]  /*e180*/  @!P2 BRA `(.L_x_23) ;  /* 0xfffffffc00eca947 */ /* 0x004fea000383ffff */
[----:B------:R-:W-:Y:S05]  /*e190*/  BRA `(.L_x_20) ;  /* 0xffffff8000347947 */ /* 0x000fea000383ffff */
.L_x_28:
[----:B--2---:R-:W-:-:S04]  /*e1a0*/  IMAD.U32 R5, RZ, RZ, UR12 ;  /* 0x0000000cff057e24 */ /* 0x004fc8000f8e00ff */
[----:B------:R2:W3:Y:S03]  /*e1b0*/  SYNCS.PHASECHK.TRANS64.TRYWAIT P0, [R5+URZ+0x31c50], R4 ;  /* 0x031c5004050075a7 */ /* 0x0004e6000800017f */
[----:B---3--:R-:W-:Y:S05]  /*e1c0*/  @!P0 NANOSLEEP.SYNCS 0x989680 ;  /* 0x009896800000895d */ /* 0x008fea0003900000 */
[----:B------:R-:W3:Y:S02]  /*e1d0*/  @!P0 SYNCS.PHASECHK.TRANS64 P0, [R5+URZ+0x31c50], R4 ;  /* 0x031c5004050085a7 */ /* 0x000ee4000800007f */
[----:B---3--:R-:W-:Y:S05]  /*e1e0*/  @!P0 BRA `(.L_x_28) ;  /* 0xfffffffc00ec8947 */ /* 0x008fea000383ffff */
[----:B------:R-:W-:Y:S05]  /*e1f0*/  BRA `(.L_x_27) ;  /* 0xffffffa0000c7947 */ /* 0x000fea000383ffff */
.L_x_38:
[----:B------:R-:W0:Y:S01]  /*e200*/  S2R R20, SR_TID.X ;  /* 0x0000000000147919 */ /* 0x000e220000002100 */
[----:B------:R-:W-:Y:S01]  /*e210*/  BSSY B0, `(.L_x_126) ;  /* 0x000000a000007945 */ /* 0x000fe20003800000 */
[----:B------:R-:W-:Y:S02]  /*e220*/  IMAD.MOV.U32 R12, RZ, RZ, RZ ;  /* 0x000000ffff0c7224 */ /* 0x000fe400078e00ff */
[----:B------:R-:W-:Y:S02]  /*e230*/  IMAD.MOV.U32 R11, RZ, RZ, 0x1f ;  /* 0x0000001fff0b7424 */ /* 0x000fe400078e00ff */
[----:B------:R-:W-:Y:S01]  /*e240*/  IMAD.MOV.U32 R15, RZ, RZ, -0x1 ;  /* 0xffffffffff0f7424 */ /* 0x000fe200078e00ff */
[----:B0-----:R-:W-:-:S04]  /*e250*/  SHF.R.U32.HI R20, RZ, 0x5, R20 ;  /* 0x00000005ff147819 */ /* 0x001fc80000011614 */
[----:B------:R-:W-:-:S05]  /*e260*/  LOP3.LUT R20, R20, 0x3, RZ, 0xc0, !PT ;  /* 0x0000000314147812 */ /* 0x000fca00078ec0ff */
[----:B------:R-:W-:-:S07]  /*e270*/  IMAD.MOV.U32 R13, RZ, RZ, R20 ;  /* 0x000000ffff0d7224 */ /* 0x000fce00078e0014 */
[----:B------:R-:W-:Y:S05]  /*e280*/  WARPSYNC.COLLECTIVE R15, `(.L_x_127) ;  /* 0x000000000f087348 */ /* 0x000fea0003c00000 */
[----:B------:R0:W1:Y:S02]  /*e290*/  SHFL.IDX P6, R14, R13, R12, R11 ;  /* 0x0000000c0d0e7389 */ /* 0x00006400000c000b */
[----:B01----:R-:W-:Y:S01]  /*e2a0*/  ENDCOLLECTIVE ;  /* 0x000000000000791b */ /* 0x003fe20003800000 */
.L_x_127:
[----:B------:R-:W-:Y:S05]  /*e2b0*/  BSYNC B0 ;  /* 0x0000000000007941 */ /* 0x000fea0003800000 */
.L_x_126:
[----:B------:R-:W-:Y:S05]  /*e2c0*/  BRA `(.L_x_128) ;  /* 0xffffffc000707947 */ /* 0x000fea000383ffff */
.L_x_40:
[----:B------:R-:W-:Y:S01]  /*e2d0*/  BSSY B0, `(.L_x_129) ;  /* 0x0000006000007945 */ /* 0x000fe20003800000 */
[----:B------:R-:W-:-:S07]  /*e2e0*/  IMAD.MOV.U32 R15, RZ, RZ, -0x1 ;  /* 0xffffffffff0f7424 */ /* 0x000fce00078e00ff */
[----:B0-----:R-:W-:Y:S05]  /*e2f0*/  WARPSYNC.COLLECTIVE R15, `(.L_x_130) ;  /* 0x000000000f0c7348 */ /* 0x001fea0003c00000 */
[----:B------:R-:W-:Y:S02]  /*e300*/  ELECT P6, UR62, PT ;  /* 0x00000000003e782f */ /* 0x000fe400038c0000 */
[----:B------:R-:W-:Y:S01]  /*e310*/  MOV R14, UR62 ;  /* 0x0000003e000e7c02 */ /* 0x000fe20008000f00 */
[----:B0-----:R-:W-:Y:S10]  /*e320*/  ENDCOLLECTIVE ;  /* 0x000000000000791b */ /* 0x001ff40003800000 */
.L_x_130:
[----:B------:R-:W-:Y:S05]  /*e330*/  BSYNC B0 ;  /* 0x0000000000007941 */ /* 0x000fea0003800000 */
.L_x_129:
[----:B------:R-:W-:Y:S05]  /*e340*/  BRA `(.L_x_131) ;  /* 0xffffffc000707947 */ /* 0x000fea000383ffff */
.L_x_42:
[----:B0-----:R0:W1:Y:S02]  /*e350*/  SYNCS.PHASECHK.TRANS64.TRYWAIT P0, [R3+URZ+0x31c40], R0 ;  /* 0x031c4000030075a7 */ /* 0x001064000800017f */
[----:B-1----:R-:W-:Y:S05]  /*e360*/  @!P0 NANOSLEEP.SYNCS 0x989680 ;  /* 0x009896800000895d */ /* 0x002fea0003900000 */
[----:B------:R-:W1:Y:S02]  /*e370*/  @!P0 SYNCS.PHASECHK.TRANS64 P0, [R3+URZ+0x31c40], R0 ;  /* 0x031c4000030085a7 */ /* 0x000e64000800007f */
[----:B-1----:R-:W-:Y:S05]  /*e380*/  @!P0 BRA `(.L_x_42) ;  /* 0xfffffffc00f08947 */ /* 0x002fea000383ffff */
[----:B------:R-:W-:Y:S05]  /*e390*/  BRA `(.L_x_132) ;  /* 0xffffffc000cc7947 */ /* 0x000fea000383ffff */
.L_x_45:
[----:B------:R-:W-:Y:S02]  /*e3a0*/  IMAD.MOV.U32 R13, RZ, RZ, R4 ;  /* 0x000000ffff0d7224 */ /* 0x000fe400078e0004 */
[----:B------:R-:W-:Y:S02]  /*e3b0*/  IMAD.MOV.U32 R12, RZ, RZ, RZ ;  /* 0x000000ffff0c7224 */ /* 0x000fe400078e00ff */
[----:B------:R-:W-:Y:S02]  /*e3c0*/  IMAD.MOV.U32 R11, RZ, RZ, 0x1c1f ;  /* 0x00001c1fff0b7424 */ /* 0x000fe400078e00ff */
[----:B------:R-:W-:Y:S02]  /*e3d0*/  IMAD.MOV.U32 R15, RZ, RZ, -0x1 ;  /* 0xffffffffff0f7424 */ /* 0x000fe400078e00ff */
[----:B------:R-:W-:-:S07]  /*e3e0*/  IMAD R6, R6, 0xc0, R9 ;  /* 0x000000c006067824 */ /* 0x000fce00078e0209 */
[----:B------:R-:W-:Y:S05]  /*e3f0*/  WARPSYNC.COLLECTIVE R15, `(.L_x_133) ;  /* 0x000000000f087348 */ /* 0x000fea0003c00000 */
[----:B------:R0:W1:Y:S02]  /*e400*/  SHFL.IDX P6, R14, R13, R12, R11 ;  /* 0x0000000c0d0e7389 */ /* 0x00006400000c000b */
[----:B01----:R-:W-:Y:S01]  /*e410*/  ENDCOLLECTIVE ;  /* 0x000000000000791b */ /* 0x003fe20003800000 */
.L_x_133:
[----:B------:R-:W-:Y:S02]  /*e420*/  IMAD.MOV.U32 R13, RZ, RZ, R0 ;  /* 0x000000ffff0d7224 */ /* 0x000fe400078e0000 */
[----:B------:R-:W-:-:S07]  /*e430*/  IMAD.MOV.U32 R2, RZ, RZ, R14 ;  /* 0x000000ffff027224 */ /* 0x000fce00078e000e */
[----:B------:R-:W-:Y:S05]  /*e440*/  WARPSYNC.COLLECTIVE R15, `(.L_x_134) ;  /* 0x000000000f087348 */ /* 0x000fea0003c00000 */
[----:B------:R0:W1:Y:S02]  /*e450*/  SHFL.IDX P6, R14, R13, R12, R11 ;  /* 0x0000000c0d0e7389 */ /* 0x00006400000c000b */
[----:B01----:R-:W-:Y:S01]  /*e460*/  ENDCOLLECTIVE ;  /* 0x000000000000791b */ /* 0x003fe20003800000 */
.L_x_134:
[----:B------:R-:W-:Y:S02]  /*e470*/  ULDC UR4, c[0x0][0x288] ;  /* 0x0000a20000047ab9 */ /* 0x000fe40000000800 */
[----:B------:R-:W-:Y:S02]  /*e480*/  IMAD R5, R10, UR4, RZ ;  /* 0x000000040a057c24 */ /* 0x000fe4000f8e02ff */
[----:B------:R-:W-:-:S03]  /*e490*/  VIADD R10, R6, 0x20 ;  /* 0x00000020060a7836 */ /* 0x000fc60000000000 */
[----:B------:R-:W-:Y:S01]  /*e4a0*/  ISETP.GE.AND P4, PT, R6, R5, PT ;  /* 0x000000050600720c */ /* 0x000fe20003f86270 */
[----:B------:R-:W-:Y:S02]  /*e4b0*/  IMAD.MOV.U32 R13, RZ, RZ, R4 ;  /* 0x000000ffff0d7224 */ /* 0x000fe400078e0004 */
[----:B------:R-:W-:Y:S02]  /*e4c0*/  IMAD.MOV.U32 R12, RZ, RZ, 0x1 ;  /* 0x00000001ff0c7424 */ /* 0x000fe400078e00ff */
[----:B------:R-:W-:-:S08]  /*e4d0*/  IMAD.MOV.U32 R3, RZ, RZ, R14 ;  /* 0x000000ffff037224 */ /* 0x000fd000078e000e */
[----:B------:R-:W-:Y:S05]  /*e4e0*/  WARPSYNC.COLLECTIVE R15, `(.L_x_135) ;  /* 0x000000000f087348 */ /* 0x000fea0003c00000 */
[----:B------:R0:W1:Y:S02]  /*e4f0*/  SHFL.IDX P6, R14, R13, R12, R11 ;  /* 0x0000000c0d0e7389 */ /* 0x00006400000c000b */
[----:B01----:R-:W-:Y:S01]  /*e500*/  ENDCOLLECTIVE ;  /* 0x000000000000791b */ /* 0x003fe20003800000 */
.L_x_135:
[----:B------:R-:W-:-:S05]  /*e510*/  @!P4 LEA R3, P3, R20, R3, 0x1 ;  /* 0x000000031403c211 */ /* 0x000fca00078608ff */
[----:B------:R-:W-:Y:S01]  /*e520*/  @!P4 IMAD.X R2, RZ, RZ, R2, P3 ;  /* 0x000000ffff02c224 */ /* 0x000fe200018e0602 */
[----:B------:R-:W-:-:S04]  /*e530*/  ISETP.GE.AND P3, PT, R10, R5, PT ;  /* 0x000000050a00720c */ /* 0x000fc80003f66270 */
[----:B------:R-:W-:Y:S01]  /*e540*/  @!P4 LOP3.LUT R3, R3, R2, RZ, 0x3c, !PT ;  /* 0x000000020303c212 */ /* 0x000fe200078e3cff */
[----:B------:R-:W-:-:S03]  /*e550*/  IMAD.MOV.U32 R13, RZ, RZ, R0 ;  /* 0x000000ffff0d7224 */ /* 0x000fc600078e0000 */
[----:B------:R-:W-:-:S04]  /*e560*/  @!P4 LOP3.LUT R2, R3, R2, RZ, 0x3c, !PT ;  /* 0x000000020302c212 */ /* 0x000fc800078e3cff */
[----:B------:R-:W-:-:S05]  /*e570*/  @!P4 LOP3.LUT R3, R3, R2, RZ, 0x3c, !PT ;  /* 0x000000020303c212 */ /* 0x000fca00078e3cff */
[----:B------:R-:W-:Y:S01]  /*e580*/  @!PT LDS RZ, [RZ] ;  /* 0x00000000fffff984 */ /* 0x000fe20000000800 */
[----:B------:R-:W-:Y:S01]  /*e590*/  @!PT LDS RZ, [RZ] ;  /* 0x00000000fffff984 */ /* 0x000fe20000000800 */
[----:B------:R-:W-:Y:S01]  /*e5a0*/  @!PT LDS RZ, [RZ] ;  /* 0x00000000fffff984 */ /* 0x000fe20000000800 */
[----:B------:R-:W-:Y:S04]  /*e5b0*/  @!P4 LDGSTS.E.BYPASS.LTC128B.128 [R26+0xda00], desc[UR60][R2.64], !P0 ;  /* 0x0da00000021acfae */ /* 0x000fe8000c101d7c */
[----:B------:R-:W-:Y:S04]  /*e5c0*/  @!P4 LDGSTS.E.BYPASS.LTC128B.128 [R26+0x10a00], desc[UR60][R2.64+0x40], !P1 ;  /* 0x10a00040021acfae */ /* 0x000fe8000c901d7c */
[----:B------:R0:W-:Y:S02]  /*e5d0*/  @!P4 LDGSTS.E.BYPASS.LTC128B.128 [R26+0x13a00], desc[UR60][R2.64+0x80], !P2 ;  /* 0x13a00080021acfae */ /* 0x0001e4000d101d7c */
[----:B0-----:R-:W-:-:S07]  /*e5e0*/  IMAD.MOV.U32 R2, RZ, RZ, R14 ;  /* 0x000000ffff027224 */ /* 0x001fce00078e000e */
[----:B------:R-:W-:Y:S05]  /*e5f0*/  WARPSYNC.COLLECTIVE R15, `(.L_x_136) ;  /* 0x000000000f087348 */ /* 0x000fea0003c00000 */
[----:B------:R0:W1:Y:S02]  /*e600*/  SHFL.IDX P6, R14, R13, R12, R11 ;  /* 0x0000000c0d0e7389 */ /* 0x00006400000c000b */
[----:B01----:R-:W-:Y:S01]  /*e610*/  ENDCOLLECTIVE ;  /* 0x000000000000791b */ /* 0x003fe20003800000 */
.L_x_136:
[----:B------:R-:W-:Y:S02]  /*e620*/  IMAD.MOV.U32 R13, RZ, RZ, R4 ;  /* 0x000000ffff0d7224 */ /* 0x000fe400078e0004 */
[----:B------:R-:W-:Y:S02]  /*e630*/  IMAD.MOV.U32 R12, RZ, RZ, 0x2 ;  /* 0x00000002ff0c7424 */ /* 0x000fe400078e00ff */
[----:B------:R-:W-:-:S07]  /*e640*/  IMAD.MOV.U32 R3, RZ, RZ, R14 ;  /* 0x000000ffff037224 */ /* 0x000fce00078e000e */
[----:B------:R-:W-:Y:S05]  /*e650*/  WARPSYNC.COLLECTIVE R15, `(.L_x_137) ;  /* 0x000000000f087348 */ /* 0x000fea0003c00000 */
[----:B------:R0:W1:Y:S02]  /*e660*/  SHFL.IDX P6, R14, R13, R12, R11 ;  /* 0x0000000c0d0e7389 */ /* 0x00006400000c000b */
[----:B01----:R-:W-:Y:S01]  /*e670*/  ENDCOLLECTIVE ;  /* 0x000000000000791b */ /* 0x003fe20003800000 */
.L_x_137:
[----:B------:R-:W-:-:S05]  /*e680*/  @!P3 LEA R3, P4, R20, R3, 0x1 ;  /* 0x000000031403b211 */ /* 0x000fca00078808ff */
[----:B------:R-:W-:-:S05]  /*e690*/  @!P3 IMAD.X R2, RZ, RZ, R2, P4 ;  /* 0x000000ffff02b224 */ /* 0x000fca00020e0602 */
        /* <DEDUP_REMOVED lines=10> */
[----:B0-----:R-:W-:-:S05]  /*e740*/  VIADD R2, R6, 0x40 ;  /* 0x0000004006027836 */ /* 0x001fca0000000000 */
[----:B------:R-:W-:Y:S01]  /*e750*/  ISETP.GE.AND P3, PT, R2, R5, PT ;  /* 0x000000050200720c */ /* 0x000fe20003f66270 */
[----:B------:R-:W-:-:S12]  /*e760*/  IMAD.MOV.U32 R2, RZ, RZ, R14 ;  /* 0x000000ffff027224 */ /* 0x000fd800078e000e */
[----:B------:R-:W-:Y:S05]  /*e770*/  WARPSYNC.COLLECTIVE R15, `(.L_x_138) ;  /* 0x000000000f087348 */ /* 0x000fea0003c00000 */
[----:B------:R0:W1:Y:S02]  /*e780*/  SHFL.IDX P6, R14, R13, R12, R11 ;  /* 0x0000000c0d0e7389 */ /* 0x00006400000c000b */
[----:B01----:R-:W-:Y:S01]  /*e790*/  ENDCOLLECTIVE ;  /* 0x000000000000791b */ /* 0x003fe20003800000 */
.L_x_138:
[----:B------:R-:W-:Y:S02]  /*e7a0*/  IMAD.MOV.U32 R13, RZ, RZ, R4 ;  /* 0x000000ffff0d7224 */ /* 0x000fe400078e0004 */
[----:B------:R-:W-:Y:S02]  /*e7b0*/  IMAD.MOV.U32 R12, RZ, RZ, 0x3 ;  /* 0x00000003ff0c7424 */ /* 0x000fe400078e00ff */
[----:B------:R-:W-:-:S07]  /*e7c0*/  IMAD.MOV.U32 R3, RZ, RZ, R14 ;  /* 0x000000ffff037224 */ /* 0x000fce00078e000e */
[----:B------:R-:W-:Y:S05]  /*e7d0*/  WARPSYNC.COLLECTIVE R15, `(.L_x_139) ;  /* 0x000000000f087348 */ /* 0x000fea0003c00000 */
[----:B------:R0:W1:Y:S02]  /*e7e0*/  SHFL.IDX P6, R14, R13, R12, R11 ;  /* 0x0000000c0d0e7389 */ /* 0x00006400000c000b */
[----:B01----:R-:W-:Y:S01]  /*e7f0*/  ENDCOLLECTIVE ;  /* 0x000000000000791b */ /* 0x003fe20003800000 */
.L_x_139:
[----:B------:R-:W-:-:S05]  /*e800*/  @!P3 LEA R3, P4, R20, R3, 0x1 ;  /* 0x000000031403b211 */ /* 0x000fca00078808ff */
[----:B------:R-:W-:-:S05]  /*e810*/  @!P3 IMAD.X R2, RZ, RZ, R2, P4 ;  /* 0x000000ffff02b224 */ /* 0x000fca00020e0602 */
[-C--:B------:R-:W-:Y:S01]  /*e820*/  @!P3 LOP3.LUT R3, R3, R2.reuse, RZ, 0x3c, !PT ;  /* 0x000000020303b212 */ /* 0x080fe200078e3cff */
[----:B------:R-:W-:Y:S02]  /*e830*/  IMAD.MOV.U32 R13, RZ, RZ, R0 ;  /* 0x000000ffff0d7224 */ /* 0x000fe400078e0000 */
[----:B------:R-:W-:Y:S01]  /*e840*/  VIADD R0, R6, 0x60 ;  /* 0x0000006006007836 */ /* 0x000fe20000000000 */
[----:B------:R-:W-:-:S04]  /*e850*/  @!P3 LOP3.LUT R2, R3, R2, RZ, 0x3c, !PT ;  /* 0x000000020302b212 */ /* 0x000fc800078e3cff */
[----:B------:R-:W-:Y:S01]  /*e860*/  @!P3 LOP3.LUT R3, R3, R2, RZ, 0x3c, !PT ;  /* 0x000000020303b212 */ /* 0x000fe200078e3cff */
[----:B------:R-:W-:-:S07]  /*e870*/  IMAD.MOV.U32 R4, RZ, RZ, R14 ;  /* 0x000000ffff047224 */ /* 0x000fce00078e000e */
[----:B------:R-:W-:Y:S05]  /*e880*/  WARPSYNC.COLLECTIVE R15, `(.L_x_140) ;  /* 0x000000000f087348 */ /* 0x000fea0003c00000 */
[----:B------:R0:W1:Y:S02]  /*e890*/  SHFL.IDX P6, R14, R13, R12, R11 ;  /* 0x0000000c0d0e7389 */ /* 0x00006400000c000b */
[----:B01----:R-:W-:Y:S01]  /*e8a0*/  ENDCOLLECTIVE ;  /* 0x000000000000791b */ /* 0x003fe20003800000 */
.L_x_140:
[----:B------:R-:W-:Y:S01]  /*e8b0*/  @!PT LDS RZ, [RZ] ;  /* 0x00000000fffff984 */ /* 0x000fe20000000800 */
[----:B------:R-:W-:Y:S01]  /*e8c0*/  @!PT LDS RZ, [RZ] ;  /* 0x00000000fffff984 */ /* 0x000fe20000000800 */
[----:B------:R-:W-:Y:S01]  /*e8d0*/  @!PT LDS RZ, [RZ] ;  /* 0x00000000fffff984 */ /* 0x000fe20000000800 */
[----:B------:R-:W-:Y:S04]  /*e8e0*/  @!P3 LDGSTS.E.BYPASS.LTC128B.128 [R26+0xea00], desc[UR60][R2.64], !P0 ;  /* 0x0ea00000021abfae */ /* 0x000fe8000c101d7c */
[----:B------:R-:W-:Y:S04]  /*e8f0*/  @!P3 LDGSTS.E.BYPASS.LTC128B.128 [R26+0x11a00], desc[UR60][R2.64+0x40], !P1 ;  /* 0x11a00040021abfae */ /* 0x000fe8000c901d7c */
[----:B------:R0:W-:Y:S01]  /*e900*/  @!P3 LDGSTS.E.BYPASS.LTC128B.128 [R26+0x14a00], desc[UR60][R2.64+0x80], !P2 ;  /* 0x14a00080021abfae */ /* 0x0001e2000d101d7c */
[----:B------:R-:W-:Y:S01]  /*e910*/  ISETP.GE.AND P3, PT, R0, R5, PT ;  /* 0x000000050000720c */ /* 0x000fe20003f66270 */
[----:B------:R-:W-:-:S02]  /*e920*/  IMAD.MOV.U32 R13, RZ, RZ, R7 ;  /* 0x000000ffff0d7224 */ /* 0x000fc400078e0007 */
[----:B------:R-:W-:Y:S02]  /*e930*/  IMAD.MOV.U32 R12, RZ, RZ, RZ ;  /* 0x000000ffff0c7224 */ /* 0x000fe400078e00ff */
[----:B0-----:R-:W-:-:S08]  /*e940*/  IMAD.MOV.U32 R2, RZ, RZ, R14 ;  /* 0x000000ffff027224 */ /* 0x001fd000078e000e */
[----:B------:R-:W-:Y:S05]  /*e950*/  WARPSYNC.COLLECTIVE R15, `(.L_x_141) ;  /* 0x000000000f087348 */ /* 0x000fea0003c00000 */
[----:B------:R0:W1:Y:S02]  /*e960*/  SHFL.IDX P6, R14, R13, R12, R11 ;  /* 0x0000000c0d0e7389 */ /* 0x00006400000c000b */
[----:B01----:R-:W-:Y:S01]  /*e970*/  ENDCOLLECTIVE ;  /* 0x000000000000791b */ /* 0x003fe20003800000 */
.L_x_141:
[----:B------:R-:W-:-:S05]  /*e980*/  @!P3 LEA R2, P5, R20, R2, 0x1 ;  /* 0x000000021402b211 */ /* 0x000fca00078a08ff */
[----:B------:R-:W-:-:S05]  /*e990*/  @!P3 IMAD.X R3, RZ, RZ, R4, P5 ;  /* 0x000000ffff03b224 */ /* 0x000fca00028e0604 */
[----:B------:R-:W-:Y:S01]  /*e9a0*/  @!PT LDS RZ, [RZ] ;  /* 0x00000000fffff984 */ /* 0x000fe20000000800 */
[----:B------:R-:W-:Y:S01]  /*e9b0*/  @!PT LDS RZ, [RZ] ;  /* 0x00000000fffff984 */ /* 0x000fe20000000800 */
[----:B------:R-:W-:Y:S01]  /*e9c0*/  @!PT LDS RZ, [RZ] ;  /* 0x00000000fffff984 */ /* 0x000fe20000000800 */
[----:B------:R0:W-:Y:S01]  /*e9d0*/  @!P3 LDGSTS.E.BYPASS.LTC128B.128 [R26+0xf200], desc[UR60][R2.64], !P0 ;  /* 0x0f200000021abfae */ /* 0x0001e2000c101d7c */
[----:B------:R-:W-:-:S03]  /*e9e0*/  IMAD.MOV.U32 R13, RZ, RZ, R8 ;  /* 0x000000ffff0d7224 */ /* 0x000fc600078e0008 */
[----:B------:R0:W-:Y:S04]  /*e9f0*/  @!P3 LDGSTS.E.BYPASS.LTC128B.128 [R26+0x12200], desc[UR60][R2.64+0x40], !P1 ;  /* 0x12200040021abfae */ /* 0x0001e8000c901d7c */
[----:B------:R0:W-:Y:S01]  /*ea00*/  @!P3 LDGSTS.E.BYPASS.LTC128B.128 [R26+0x15200], desc[UR60][R2.64+0x80], !P2 ;  /* 0x15200080021abfae */ /* 0x0001e2000d101d7c */
[----:B------:R-:W-:-:S07]  /*ea10*/  IMAD.MOV.U32 R0, RZ, RZ, R14 ;  /* 0x000000ffff007224 */ /* 0x000fce00078e000e */
[----:B0-----:R-:W-:Y:S05]  /*ea20*/  WARPSYNC.COLLECTIVE R15, `(.L_x_142) ;  /* 0x000000000f087348 */ /* 0x001fea0003c00000 */
[----:B------:R1:W2:Y:S02]  /*ea30*/  SHFL.IDX P6, R14, R13, R12, R11 ;  /* 0x0000000c0d0e7389 */ /* 0x0002a400000c000b */
[----:B012---:R-:W-:Y:S01]  /*ea40*/  ENDCOLLECTIVE ;  /* 0x000000000000791b */ /* 0x007fe20003800000 */
.L_x_142:
[----:B------:R-:W-:-:S05]  /*ea50*/  VIADD R2, R6, 0x80 ;  /* 0x0000008006027836 */ /* 0x000fca0000000000 */
[----:B------:R-:W-:Y:S01]  /*ea60*/  ISETP.GE.AND P3, PT, R2, R5, PT ;  /* 0x000000050200720c */ /* 0x000fe20003f66270 */
[----:B------:R-:W-:Y:S02]  /*ea70*/  IMAD.MOV.U32 R13, RZ, RZ, R7 ;  /* 0x000000ffff0d7224 */ /* 0x000fe400078e0007 */
[----:B------:R-:W-:Y:S02]  /*ea80*/  IMAD.MOV.U32 R12, RZ, RZ, 0x1 ;  /* 0x00000001ff0c7424 */ /* 0x000fe400078e00ff */
[----:B------:R-:W-:-:S08]  /*ea90*/  IMAD.MOV.U32 R4, RZ, RZ, R14 ;  /* 0x000000ffff047224 */ /* 0x000fd000078e000e */
[----:B------:R-:W-:Y:S05]  /*eaa0*/  WARPSYNC.COLLECTIVE R15, `(.L_x_143) ;  /* 0x000000000f087348 */ /* 0x000fea0003c00000 */
[----:B------:R0:W1:Y:S02]  /*eab0*/  SHFL.IDX P6, R14, R13, R12, R11 ;  /* 0x0000000c0d0e7389 */ /* 0x00006400000c000b */
[----:B01----:R-:W-:Y:S01]  /*eac0*/  ENDCOLLECTIVE ;  /* 0x000000000000791b */ /* 0x003fe20003800000 */
.L_x_143:
[----:B------:R-:W-:-:S05]  /*ead0*/  @!P3 LEA R4, P5, R20, R4, 0x1 ;  /* 0x000000041404b211 */ /* 0x000fca00078a08ff */
[----:B------:R-:W-:Y:S02]  /*eae0*/  @!P3 IMAD.X R0, RZ, RZ, R0, P5 ;  /* 0x000000ffff00b224 */ /* 0x000fe400028e0600 */
[----:B------:R-:W-:Y:S02]  /*eaf0*/  @!P3 IMAD.MOV.U32 R2, RZ, RZ, R4 ;  /* 0x000000ffff02b224 */ /* 0x000fe400078e0004 */
[----:B------:R-:W-:Y:S02]  /*eb00*/  @!P3 IMAD.MOV.U32 R3, RZ, RZ, R0 ;  /* 0x000000ffff03b224 */ /* 0x000fe400078e0000 */
[----:B------:R-:W-:-:S03]  /*eb10*/  IMAD.MOV.U32 R13, RZ, RZ, R8 ;  /* 0x000000ffff0d7224 */ /* 0x000fc600078e0008 */
[----:B------:R-:W-:Y:S01]  /*eb20*/  @!PT LDS RZ, [RZ] ;  /* 0x00000000fffff984 */ /* 0x000fe20000000800 */
[----:B------:R-:W-:Y:S01]  /*eb30*/  @!PT LDS RZ, [RZ] ;  /* 0x00000000fffff984 */ /* 0x000fe20000000800 */
[----:B------:R-:W-:Y:S01]  /*eb40*/  @!PT LDS RZ, [RZ] ;  /* 0x00000000fffff984 */ /* 0x000fe20000000800 */
[----:B------:R0:W-:Y:S04]  /*eb50*/  @!P3 LDGSTS.E.BYPASS.LTC128B.128 [R26+0xfa00], desc[UR60][R2.64], !P0 ;  /* 0x0fa00000021abfae */ /* 0x0001e8000c101d7c */
[----:B------:R0:W-:Y:S01]  /*eb60*/  @!P3 LDGSTS.E.BYPASS.LTC128B.128 [R26+0x12a00], desc[UR60][R2.64+0x40], !P1 ;  /* 0x12a00040021abfae */ /* 0x0001e2000c901d7c */
[----:B------:R-:W-:-:S03]  /*eb70*/  IMAD.MOV.U32 R7, RZ, RZ, R14 ;  /* 0x000000ffff077224 */ /* 0x000fc600078e000e */
[----:B------:R0:W-:Y:S04]  /*eb80*/  @!P3 LDGSTS.E.BYPASS.LTC128B.128 [R26+0x15a00], desc[UR60][R2.64+0x80], !P2 ;  /* 0x15a00080021abfae */ /* 0x0001e8000d101d7c */
[----:B0-----:R-:W-:Y:S05]  /*eb90*/  WARPSYNC.COLLECTIVE R15, `(.L_x_144) ;  /* 0x000000000f087348 */ /* 0x001fea0003c00000 */
[----:B------:R1:W2:Y:S02]  /*eba0*/  SHFL.IDX P6, R14, R13, R12, R11 ;  /* 0x0000000c0d0e7389 */ /* 0x0002a400000c000b */
[----:B012---:R-:W-:Y:S01]  /*ebb0*/  ENDCOLLECTIVE ;  /* 0x000000000000791b */ /* 0x007fe20003800000 */
.L_x_144:
[----:B------:R-:W-:Y:S05]  /*ebc0*/  BRA `(.L_x_145) ;  /* 0xffffffc800047947 */ /* 0x000fea000383ffff */
.L_x_47:
[----:B0-----:R0:W1:Y:S02]  /*ebd0*/  SYNCS.PHASECHK.TRANS64.TRYWAIT P0, [R9+URZ+0x31c20], R0 ;  /* 0x031c2000090075a7 */ /* 0x001064000800017f */
[----:B-1----:R-:W-:Y:S05]  /*ebe0*/  @!P0 NANOSLEEP.SYNCS 0x989680 ;  /* 0x009896800000895d */ /* 0x002fea0003900000 */
[----:B------:R-:W1:Y:S02]  /*ebf0*/  @!P0 SYNCS.PHASECHK.TRANS64 P0, [R9+URZ+0x31c20], R0 ;  /* 0x031c2000090085a7 */ /* 0x000e64000800007f */
[----:B-1----:R-:W-:Y:S05]  /*ec00*/  @!P0 BRA `(.L_x_47) ;  /* 0xfffffffc00f08947 */ /* 0x002fea000383ffff */
[----:B------:R-:W-:Y:S05]  /*ec10*/  BRA `(.L_x_146) ;  /* 0xffffffc800507947 */ /* 0x000fea000383ffff */
.L_x_54:
[----:B-1----:R1:W2:Y:S02]  /*ec20*/  SYNCS.PHASECHK.TRANS64.TRYWAIT P0, [R3+URZ+0x31c40], R2 ;  /* 0x031c4002030075a7 */ /* 0x0022a4000800017f */
[----:B--2---:R-:W-:Y:S05]  /*ec30*/  @!P0 NANOSLEEP.SYNCS 0x989680 ;  /* 0x009896800000895d */ /* 0x004fea0003900000 */
[----:B------:R-:W2:Y:S02]  /*ec40*/  @!P0 SYNCS.PHASECHK.TRANS64 P0, [R3+URZ+0x31c40], R2 ;  /* 0x031c4002030085a7 */ /* 0x000ea4000800007f */
[----:B--2---:R-:W-:Y:S05]  /*ec50*/  @!P0 BRA `(.L_x_54) ;  /* 0xfffffffc00f08947 */ /* 0x004fea000383ffff */
[----:B------:R-:W-:Y:S05]  /*ec60*/  BRA `(.L_x_147) ;  /* 0xffffffc800f47947 */ /* 0x000fea000383ffff */
.L_x_61:
[----:B0-----:R0:W1:Y:S02]  /*ec70*/  SYNCS.PHASECHK.TRANS64.TRYWAIT P0, [R3+URZ+0x60], R2 ;  /* 0x00006002030075a7 */ /* 0x001064000800017f */
[----:B-1----:R-:W-:Y:S05]  /*ec80*/  @!P0 NANOSLEEP.SYNCS 0x989680 ;  /* 0x009896800000895d */ /* 0x002fea0003900000 */
[----:B------:R-:W1:Y:S02]  /*ec90*/  @!P0 SYNCS.PHASECHK.TRANS64 P0, [R3+URZ+0x60], R2 ;  /* 0x00006002030085a7 */ /* 0x000e64000800007f */
[----:B-1----:R-:W-:Y:S05]  /*eca0*/  @!P0 BRA `(.L_x_61) ;  /* 0xfffffffc00f08947 */ /* 0x002fea000383ffff */
[----:B------:R-:W-:Y:S05]  /*ecb0*/  BRA `(.L_x_148) ;  /* 0xffffffd000007947 */ /* 0x000fea000383ffff */
.L_x_72:
[----:B-1----:R1:W2:Y:S02]  /*ecc0*/  SYNCS.PHASECHK.TRANS64.TRYWAIT P0, [R3+URZ+0x31c40], R2 ;  /* 0x031c4002030075a7 */ /* 0x0022a4000800017f */
[----:B--2---:R-:W-:Y:S05]  /*ecd0*/  @!P0 NANOSLEEP.SYNCS 0x989680 ;  /* 0x009896800000895d */ /* 0x004fea0003900000 */
[----:B------:R-:W2:Y:S02]  /*ece0*/  @!P0 SYNCS.PHASECHK.TRANS64 P0, [R3+URZ+0x31c40], R2 ;  /* 0x031c4002030085a7 */ /* 0x000ea4000800007f */
[----:B--2---:R-:W-:Y:S05]  /*ecf0*/  @!P0 BRA `(.L_x_72) ;  /* 0xfffffffc00f08947 */ /* 0x004fea000383ffff */
[----:B------:R-:W-:Y:S05]  /*ed00*/  BRA `(.L_x_149) ;  /* 0xffffffd400a87947 */ /* 0x000fea000383ffff */
.L_x_79:
[----:B0-----:R0:W1:Y:S02]  /*ed10*/  SYNCS.PHASECHK.TRANS64.TRYWAIT P0, [R13+URZ+0x60], R23 ;  /* 0x000060170d0075a7 */ /* 0x001064000800017f */
[----:B-1----:R-:W-:Y:S05]  /*ed20*/  @!P0 NANOSLEEP.SYNCS 0x989680 ;  /* 0x009896800000895d */ /* 0x002fea0003900000 */
[----:B------:R-:W1:Y:S02]  /*ed30*/  @!P0 SYNCS.PHASECHK.TRANS64 P0, [R13+URZ+0x60], R23 ;  /* 0x000060170d0085a7 */ /* 0x000e64000800007f */
[----:B-1----:R-:W-:Y:S05]  /*ed40*/  @!P0 BRA `(.L_x_79) ;  /* 0xfffffffc00f08947 */ /* 0x002fea000383ffff */
[----:B------:R-:W-:Y:S05]  /*ed50*/  BRA `(.L_x_150) ;  /* 0xffffffd800b47947 */ /* 0x000fea000383ffff */
.L_x_89:
[----:B-1----:R1:W2:Y:S02]  /*ed60*/  SYNCS.PHASECHK.TRANS64.TRYWAIT P0, [R2+URZ+0x31c40], R3 ;  /* 0x031c4003020075a7 */ /* 0x0022a4000800017f */
[----:B--2---:R-:W-:Y:S05]  /*ed70*/  @!P0 NANOSLEEP.SYNCS 0x989680 ;  /* 0x009896800000895d */ /* 0x004fea0003900000 */
[----:B------:R-:W2:Y:S02]  /*ed80*/  @!P0 SYNCS.PHASECHK.TRANS64 P0, [R2+URZ+0x31c40], R3 ;  /* 0x031c4003020085a7 */ /* 0x000ea4000800007f */
[----:B--2---:R-:W-:Y:S05]  /*ed90*/  @!P0 BRA `(.L_x_89) ;  /* 0xfffffffc00f08947 */ /* 0x004fea000383ffff */
[----:B------:R-:W-:Y:S05]  /*eda0*/  BRA `(.L_x_151) ;  /* 0xffffffe000307947 */ /* 0x000fea000383ffff */
.L_x_96:
[----:B0-----:R0:W1:Y:S02]  /*edb0*/  SYNCS.PHASECHK.TRANS64.TRYWAIT P0, [R7+URZ+0x60], R2 ;  /* 0x00006002070075a7 */ /* 0x001064000800017f */
[----:B-1----:R-:W-:Y:S05]  /*edc0*/  @!P0 NANOSLEEP.SYNCS 0x989680 ;  /* 0x009896800000895d */ /* 0x002fea0003900000 */
[----:B------:R-:W1:Y:S02]  /*edd0*/  @!P0 SYNCS.PHASECHK.TRANS64 P0, [R7+URZ+0x60], R2 ;  /* 0x00006002070085a7 */ /* 0x000e64000800007f */
[----:B-1----:R-:W-:Y:S05]  /*ede0*/  @!P0 BRA `(.L_x_96) ;  /* 0xfffffffc00f08947 */ /* 0x002fea000383ffff */
[----:B------:R-:W-:Y:S05]  /*edf0*/  BRA `(.L_x_152) ;  /* 0xffffffe400407947 */ /* 0x000fea000383ffff */
.L_x_106:
[----:B0-----:R0:W1:Y:S02]  /*ee00*/  SYNCS.PHASECHK.TRANS64.TRYWAIT P0, [R3+URZ+0x31c60], R0 ;  /* 0x031c6000030075a7 */ /* 0x001064000800017f */
[----:B-1----:R-:W-:Y:S05]  /*ee10*/  @!P0 NANOSLEEP.SYNCS 0x989680 ;  /* 0x009896800000895d */ /* 0x002fea0003900000 */
[----:B------:R-:W1:Y:S02]  /*ee20*/  @!P0 SYNCS.PHASECHK.TRANS64 P0, [R3+URZ+0x31c60], R0 ;  /* 0x031c6000030085a7 */ /* 0x000e64000800007f */
[----:B-1----:R-:W-:Y:S05]  /*ee30*/  @!P0 BRA `(.L_x_106) ;  /* 0xfffffffc00f08947 */ /* 0x002fea000383ffff */
[----:B------:R-:W-:Y:S05]  /*ee40*/  BRA `(.L_x_153) ;  /* 0xffffffe800707947 */ /* 0x000fea000383ffff */
.L_x_114:
[----:B0-----:R0:W1:Y:S02]  /*ee50*/  SYNCS.PHASECHK.TRANS64.TRYWAIT P0, [R7+URZ+0x31c20], R0 ;  /* 0x031c2000070075a7 */ /* 0x001064000800017f */
[----:B-1----:R-:W-:Y:S05]  /*ee60*/  @!P0 NANOSLEEP.SYNCS 0x989680 ;  /* 0x009896800000895d */ /* 0x002fea0003900000 */
[----:B------:R-:W1:Y:S02]  /*ee70*/  @!P0 SYNCS.PHASECHK.TRANS64 P0, [R7+URZ+0x31c20], R0 ;  /* 0x031c2000070085a7 */ /* 0x000e64000800007f */
[----:B-1----:R-:W-:Y:S05]  /*ee80*/  @!P0 BRA `(.L_x_114) ;  /* 0xfffffffc00f08947 */ /* 0x002fea000383ffff */
[----:B------:R-:W-:Y:S05]  /*ee90*/  BRA `(.L_x_154) ;  /* 0xffffffec00ac7947 */ /* 0x000fea000383ffff */
.L_x_115:
[----:B------:R-:W1:Y:S01]  /*eea0*/  S2R R2, SR_TID.X ;  /* 0x0000000000027919 */ /* 0x000e620000002100 */
[----:B------:R-:W-:Y:S01]  /*eeb0*/  BSSY B0, `(.L_x_155) ;  /* 0x000000a000007945 */ /* 0x000fe20003800000 */
[----:B------:R-:W-:Y:S02]  /*eec0*/  IMAD.MOV.U32 R12, RZ, RZ, RZ ;  /* 0x000000ffff0c7224 */ /* 0x000fe400078e00ff */
[----:B------:R-:W-:Y:S02]  /*eed0*/  IMAD.MOV.U32 R11, RZ, RZ, 0x1f ;  /* 0x0000001fff0b7424 */ /* 0x000fe400078e00ff */
[----:B------:R-:W-:Y:S01]  /*eee0*/  IMAD.MOV.U32 R15, RZ, RZ, -0x1 ;  /* 0xffffffffff0f7424 */ /* 0x000fe200078e00ff */
[----:B-1----:R-:W-:-:S04]  /*eef0*/  SHF.R.U32.HI R2, RZ, 0x5, R2 ;  /* 0x00000005ff027819 */ /* 0x002fc80000011602 */
[----:B------:R-:W-:-:S05]  /*ef00*/  LOP3.LUT R2, R2, 0x3, RZ, 0xc0, !PT ;  /* 0x0000000302027812 */ /* 0x000fca00078ec0ff */
[----:B------:R-:W-:-:S07]  /*ef10*/  IMAD.MOV.U32 R13, RZ, RZ, R2 ;  /* 0x000000ffff0d7224 */ /* 0x000fce00078e0002 */
[----:B0-----:R-:W-:Y:S05]  /*ef20*/  WARPSYNC.COLLECTIVE R15, `(.L_x_156) ;  /* 0x000000000f087348 */ /* 0x001fea0003c00000 */
[----:B------:R1:W2:Y:S02]  /*ef30*/  SHFL.IDX P6, R14, R13, R12, R11 ;  /* 0x0000000c0d0e7389 */ /* 0x0002a400000c000b */
[----:B012---:R-:W-:Y:S01]  /*ef40*/  ENDCOLLECTIVE ;  /* 0x000000000000791b */ /* 0x007fe20003800000 */
.L_x_156:
[----:B------:R-:W-:Y:S05]  /*ef50*/  BSYNC B0 ;  /* 0x0000000000007941 */ /* 0x000fea0003800000 */
.L_x_155:
[----:B------:R-:W-:Y:S05]  /*ef60*/  BRA `(.L_x_157) ;  /* 0xffffffec00947947 */ /* 0x000fea000383ffff */
.L_x_118:
[----:B------:R-:W-:Y:S01]  /*ef70*/  BSSY B1, `(.L_x_158) ;  /* 0x0000006000017945 */ /* 0x000fe20003800000 */
[----:B------:R-:W-:-:S07]  /*ef80*/  IMAD.MOV.U32 R15, RZ, RZ, -0x1 ;  /* 0xffffffffff0f7424 */ /* 0x000fce00078e00ff */
[----:B0-----:R-:W-:Y:S05]  /*ef90*/  WARPSYNC.COLLECTIVE R15, `(.L_x_159) ;  /* 0x000000000f0c7348 */ /* 0x001fea0003c00000 */
[----:B------:R-:W-:Y:S02]  /*efa0*/  ELECT P6, UR62, PT ;  /* 0x00000000003e782f */ /* 0x000fe400038c0000 */
[----:B------:R-:W-:Y:S01]  /*efb0*/  MOV R14, UR62 ;  /* 0x0000003e000e7c02 */ /* 0x000fe20008000f00 */
[----:B0-----:R-:W-:Y:S10]  /*efc0*/  ENDCOLLECTIVE ;  /* 0x000000000000791b */ /* 0x001ff40003800000 */
.L_x_159:
[----:B------:R-:W-:Y:S05]  /*efd0*/  BSYNC B1 ;  /* 0x0000000000017941 */ /* 0x000fea0003800000 */
.L_x_158:
[----:B------:R-:W-:Y:S05]  /*efe0*/  BRA `(.L_x_160) ;  /* 0xffffffec008c7947 */ /* 0x000fea000383ffff */
.L_x_120:
[----:B0-----:R0:W1:Y:S02]  /*eff0*/  SYNCS.PHASECHK.TRANS64.TRYWAIT P0, [R5+URZ], R4 ;  /* 0x00000004050075a7 */ /* 0x001064000800017f */
[----:B-1----:R-:W-:Y:S05]  /*f000*/  @!P0 NANOSLEEP.SYNCS 0x989680 ;  /* 0x009896800000895d */ /* 0x002fea0003900000 */
[----:B------:R-:W1:Y:S02]  /*f010*/  @!P0 SYNCS.PHASECHK.TRANS64 P0, [R5+URZ], R4 ;  /* 0x00000004050085a7 */ /* 0x000e64000800007f */
[----:B-1----:R-:W-:Y:S05]  /*f020*/  @!P0 BRA `(.L_x_120) ;  /* 0xfffffffc00f08947 */ /* 0x002fea000383ffff */
[----:B------:R-:W-:Y:S05]  /*f030*/  BRA `(.L_x_161) ;  /* 0xffffffec00c07947 */ /* 0x000fea000383ffff */
.L_x_121:
[----:B-1----:R1:W2:Y:S02]  /*f040*/  SYNCS.PHASECHK.TRANS64.TRYWAIT P0, [R3+URZ], R0 ;  /* 0x00000000030075a7 */ /* 0x0022a4000800017f */
[----:B--2---:R-:W-:Y:S05]  /*f050*/  @!P0 NANOSLEEP.SYNCS 0x989680 ;  /* 0x009896800000895d */ /* 0x004fea0003900000 */
[----:B------:R-:W2:Y:S02]  /*f060*/  @!P0 SYNCS.PHASECHK.TRANS64 P0, [R3+URZ], R0 ;  /* 0x00000000030085a7 */ /* 0x000ea4000800007f */
[----:B--2---:R-:W-:Y:S05]  /*f070*/  @!P0 BRA `(.L_x_121) ;  /* 0xfffffffc00f08947 */ /* 0x004fea000383ffff */
[----:B------:R-:W-:Y:S05]  /*f080*/  BRA `(.L_x_162) ;  /* 0xffffffec00b47947 */ /* 0x000fea000383ffff */
.L_x_123:
[----:B0-----:R0:W1:Y:S02]  /*f090*/  SYNCS.PHASECHK.TRANS64.TRYWAIT P0, [R5+URZ], R4 ;  /* 0x00000004050075a7 */ /* 0x001064000800017f */
[----:B-1----:R-:W-:Y:S05]  /*f0a0*/  @!P0 NANOSLEEP.SYNCS 0x989680 ;  /* 0x009896800000895d */ /* 0x002fea0003900000 */
[----:B------:R-:W1:Y:S02]  /*f0b0*/  @!P0 SYNCS.PHASECHK.TRANS64 P0, [R5+URZ], R4 ;  /* 0x00000004050085a7 */ /* 0x000e64000800007f */
[----:B-1----:R-:W-:Y:S05]  /*f0c0*/  @!P0 BRA `(.L_x_123) ;  /* 0xfffffffc00f08947 */ /* 0x002fea000383ffff */
[----:B------:R-:W-:Y:S05]  /*f0d0*/  BRA `(.L_x_163) ;  /* 0xffffffec00b87947 */ /* 0x000fea000383ffff */
.L_x_164:
[----:B------:R-:W-:-:S00]  /*f0e0*/  BRA `(.L_x_164) ;  /* 0xfffffffc00fc7947 */ /* 0x000fc0000383ffff */
[----:B------:R-:W-:-:S00]  /*f0f0*/  NOP ;  /* 0x0000000000007918 */ /* 0x000fc00000000000 */
        /* <DEDUP_REMOVED lines=8> */
.L_x_2724:


//--------------------- .text._ZN7cutlass13device_kernelIN5flash11enable_sm90INS1_16FlashAttnFwdSm90INS1_25CollectiveMainloopFwdSm90ILi2EN4cute5tupleIJNS5_1CILi1EEES8_S8_EEENS6_IJNS7_ILi192EEENS7_ILi144EEENS7_ILi96EEEEEELi96ENS_6half_tEfNS_4arch4Sm90ELb0ELb0ELb0ELb1ELb0ELb0ELb0ELb0ELb1ELb1ELb0ELb0EEENS1_21CollectiveEpilogueFwdINS6_IJSA_SC_SB_EEES9_SE_SG_Li384ELb1ELb1ELb0ELb0EEENS1_36VarlenDynamicPersistentTileSchedulerILi192ELi144ELi384ELi128ELb0ELb1ELb1ELb0ELb1ELb1EEEEEEEEEvNT_6ParamsE --------------------------
	.section	.text._ZN7cutlass13device_kernelIN5flash11enable_sm90INS1_16FlashAttnFwdSm90INS1_25CollectiveMainloopFwdSm90ILi2EN4cute5tupleIJNS5_1CILi1EEES8_S8_EEENS6_IJNS7_ILi192EEENS7_ILi144EEENS7_ILi96EEEEEELi96ENS_6half_tEfNS_4arch4Sm90ELb0ELb0ELb0ELb1ELb0ELb0ELb0ELb0ELb1ELb1ELb0ELb0EEENS1_21CollectiveEpilogueFwdINS6_IJSA_SC_SB_EEES9_SE_SG_Li384ELb1ELb1ELb0ELb0EEENS1_36VarlenDynamicPersistentTileSchedulerILi192ELi144ELi384ELi128ELb0ELb1ELb1ELb0ELb1ELb1EEEEEEEEEvNT_6ParamsE,"ax",@progbits
	.align	128
.text._ZN7cutlass13device_kernelIN5flash11enable_sm90INS1_16FlashAttnFwdSm90INS1_25CollectiveMainloopFwdSm90ILi2EN4cute5tupleIJNS5_1CILi1EEES8_S8_EEENS6_IJNS7_ILi192EEENS7_ILi144EEENS7_ILi96EEEEEELi96ENS_6half_tEfNS_4arch4Sm90ELb0ELb0ELb0ELb1ELb0ELb0ELb0ELb0ELb1ELb1ELb0ELb0EEENS1_21CollectiveEpilogueFwdINS6_IJSA_SC_SB_EEES9_SE_SG_Li384ELb1ELb1ELb0ELb0EEENS1_36VarlenDynamicPersistentTileSchedulerILi192ELi144ELi384ELi128ELb0ELb1ELb1ELb0ELb1ELb1EEEEEEEEEvNT_6ParamsE:
        .type           _ZN7cutlass13device_kernelIN5flash11enable_sm90INS1_16FlashAttnFwdSm90INS1_25CollectiveMainloopFwdSm90ILi2EN4cute5tupleIJNS5_1CILi1EEES8_S8_EEENS6_IJNS7_ILi192EEENS7_ILi144EEENS7_ILi96EEEEEELi96ENS_6half_tEfNS_4arch4Sm90ELb0ELb0ELb0ELb1ELb0ELb0ELb0ELb0ELb1ELb1ELb0ELb0EEENS1_21CollectiveEpilogueFwdINS6_IJSA_SC_SB_EEES9_SE_SG_Li384ELb1ELb1ELb0ELb0EEENS1_36VarlenDynamicPersistentTileSchedulerILi192ELi144ELi384ELi128ELb0ELb1ELb1ELb0ELb1ELb1EEEEEEEEEvNT_6ParamsE,@function
        .size           _ZN7cutlass13device_kernelIN5flash11enable_sm90INS1_16FlashAttnFwdSm90INS1_25CollectiveMainloopFwdSm90ILi2EN4cute5tupleIJNS5_1CILi1EEES8_S8_EEENS6_IJNS7_ILi192EEENS7_ILi144EEENS7_ILi96EEEEEELi96ENS_6half_tEfNS_4arch4Sm90ELb0ELb0ELb0ELb1ELb0ELb0ELb0ELb0ELb1ELb1ELb0ELb0EEENS1_21CollectiveEpilogueFwdINS6_IJSA_SC_SB_EEES9_SE_SG_Li384ELb1ELb1ELb0ELb0EEENS1_36VarlenDynamicPersistentTileSchedulerILi192ELi144ELi384ELi128ELb0ELb1ELb1ELb0ELb1ELb1EEEEEEEEEvNT_6ParamsE,(.L_x_2725 - _ZN7cutlass13device_kernelIN5flash11enable_sm90INS1_16FlashAttnFwdSm90INS1_25CollectiveMainloopFwdSm90ILi2EN4cute5tupleIJNS5_1CILi1EEES8_S8_EEENS6_IJNS7_ILi192EEENS7_ILi144EEENS7_ILi96EEEEEELi96ENS_6half_tEfNS_4arch4Sm90ELb0ELb0ELb0ELb1ELb0ELb0ELb0ELb0ELb1ELb1ELb0ELb0EEENS1_21CollectiveEpilogueFwdINS6_IJSA_SC_SB_EEES9_SE_SG_Li384ELb1ELb1ELb0ELb0EEENS1_36VarlenDynamicPersistentTileSchedulerILi192ELi144ELi384ELi128ELb0ELb1ELb1ELb0ELb1ELb1EEEEEEEEEvNT_6ParamsE)
        .other          _ZN7cutlass13device_kernelIN5flash11enable_sm90INS1_16FlashAttnFwdSm90INS1_25CollectiveMainloopFwdSm90ILi2EN4cute5tupleIJNS5_1CILi1EEES8_S8_EEENS6_IJNS7_ILi192EEENS7_ILi144EEENS7_ILi96EEEEEELi96ENS_6half_tEfNS_4arch4Sm90ELb0ELb0ELb0ELb1ELb0ELb0ELb0ELb0ELb1ELb1ELb0ELb0EEENS1_21CollectiveEpilogueFwdINS6_IJSA_SC_SB_EEES9_SE_SG_Li384ELb1ELb1ELb0ELb0EEENS1_36VarlenDynamicPersistentTileSchedulerILi192ELi144ELi384ELi128ELb0ELb1ELb1ELb0ELb1ELb1EEEEEEEEEvNT_6ParamsE,@"STO_CUDA_ENTRY STV_DEFAULT"
_ZN7cutlass13device_kernelIN5flash11enable_sm90INS1_16FlashAttnFwdSm90INS1_25CollectiveMainloopFwdSm90ILi2EN4cute5tupleIJNS5_1CILi1EEES8_S8_EEENS6_IJNS7_ILi192EEENS7_ILi144EEENS7_ILi96EEEEEELi96ENS_6half_tEfNS_4arch4Sm90ELb0ELb0ELb0ELb1ELb0ELb0ELb0ELb0ELb1ELb1ELb0ELb0EEENS1_21CollectiveEpilogueFwdINS6_IJSA_SC_SB_EEES9_SE_SG_Li384ELb1ELb1ELb0ELb0EEENS1_36VarlenDynamicPersistentTileSchedulerILi192ELi144ELi384ELi128ELb0ELb1ELb1ELb0ELb1ELb1EEEEEEEEEvNT_6ParamsE:
        /* <DEDUP_REMOVED lines=17> */
.L_x_166:
[----:B------:R-:W-:Y:S05]  /*0110*/  BSYNC B0 ;  /* 0x0000000000007941 */ /* 0x000fea0003800000 */
.L_x_165:
        /* <DEDUP_REMOVED lines=40> */
.L_x_167:
        /* <DEDUP_REMOVED lines=22> */
.L_x_168:
        /* <DEDUP_REMOVED lines=18> */
.L_x_169:
        /* <DEDUP_REMOVED lines=22> */
.L_x_170:
        /* <DEDUP_REMOVED lines=22> */
.L_x_171:
        /* <DEDUP_REMOVED lines=8> */
.L_x_173:
[----:B------:R-:W-:-:S08]  /*0960*/  NOP ;  /* 0x0000000000007918 */ /* 0x000fd00000000000 */
[----:B------:R-:W0:Y:S02]  /*0970*/  USETMAXREG.TRY_ALLOC.CTAPOOL UP0, 0xa0 ;  /* 0x000000a0000079c8 */ /* 0x000e240008000600 */
[----:B0-----:R-:W-:-:S13]  /*0980*/  PLOP3.LUT P0, PT, PT, PT, UP0, 0x80, 0x0 ;  /* 0x000000000000781c */ /* 0x001fda0003f0f008 */
[----:B------:R-:W-:Y:S05]  /*0990*/  @!P0 BRA `(.L_x_173) ;  /* 0xfffffffc00f08947 */ /* 0x000fea000383ffff */
[----:B------:R-:W0:Y:S01]  /*09a0*/  S2R R0, SR_TID.X ;  /* 0x0000000000007919 */ /* 0x000e220000002100 */
[----:B------:R-:W1:Y:S01]  /*09b0*/  S2UR UR4, SR_CgaCtaId ;  /* 0x00000000000479c3 */ /* 0x000e620000008800 */
[----:B------:R-:W-:-:S07]  /*09c0*/  UMOV UR36, 0x400 ;  /* 0x0000040000247882 */ /* 0x000fce0000000000 */
[----:B------:R-:W-:Y:S06]  /*09d0*/  BAR.ARV 0x8, 0x200 ;  /* 0x0208000000007b1d */ /* 0x000fec0000002000 */
[----:B-1----:R-:W-:-:S03]  /*09e0*/  ULEA UR36, UR4, UR36, 0x18 ;  /* 0x0000002404247291 */ /* 0x002fc6000f8ec03f */
[----:B------:R-:W-:Y:S01]  /*09f0*/  ULDC UR4, c[0x0][0xc3c] ;  /* 0x00030f0000047ab9 */ /* 0x000fe20000000800 */
[----:B0-----:R-:W-:-:S04]  /*0a00*/  SHF.R.U32.HI R0, RZ, 0x7, R0 ;  /* 0x00000007ff007819 */ /* 0x001fc80000011600 */
[----:B------:R-:W-:-:S13]  /*0a10*/  ISETP.NE.AND P0, PT, R0, 0x1, PT ;  /* 0x000000010000780c */ /* 0x000fda0003f05270 */
[----:B------:R-:W-:Y:S08]  /*0a20*/  @!P0 BAR.ARV 0x9, 0x100 ;  /* 0x0244000000008b1d */ /* 0x000ff00000002000 */
[----:B------:R-:W-:Y:S06]  /*0a30*/  BAR.SYNC.DEFER_BLOCKING 0x5, 0x200 ;  /* 0x0148000000007b1d */ /* 0x000fec0000010000 */
[----:B------:R-:W0:Y:S02]  /*0a40*/  LDS.128 R32, [UR36+0x31cd0] ;  /* 0x031cd024ff207984 */ /* 0x000e240008000c00 */
[----:B------:R-:W-:Y:S06]  /*0a50*/  BAR.ARV 0x4, 0x200 ;  /* 0x0108000000007b1d */ /* 0x000fec0000002000 */
[----:B0-----:R-:W-:-:S13]  /*0a60*/  ISETP.GE.AND P0, PT, R35, UR4, PT ;  /* 0x0000000423007c0c */ /* 0x001fda000bf06270 */
[----:B------:R-:W-:Y:S05]  /*0a70*/  @P0 EXIT ;  /* 0x000000000000094d */ /* 0x000fea0003800000 */
[----:B------:R-:W3:Y:S01]  /*0a80*/  LDL.LU R13, [R1+0x38] ;  /* 0x00003800010d7983 */ /* 0x000ee20000300800 */
[----:B------:R-:W0:Y:S02]  /*0a90*/  S2R R0, SR_TID.X ;  /* 0x0000000000007919 */ /* 0x000e240000002100 */
[----:B0-----:R-:W-:-:S05]  /*0aa0*/  VIADD R15, R0, 0xffffff80 ;  /* 0xffffff80000f7836 */ /* 0x001fca0000000000 */
[----:B------:R-:W-:-:S04]  /*0ab0*/  SHF.R.S32.HI R0, RZ, 0x1f, R15 ;  /* 0x0000001fff007819 */ /* 0x000fc8000001140f */
[----:B--2---:R-:W-:-:S04]  /*0ac0*/  LEA.HI R2, R0, R15, RZ, 0x4 ;  /* 0x0000000f00027211 */ /* 0x004fc800078f20ff */
[----:B------:R-:W-:Y:S02]  /*0ad0*/  SHF.R.S32.HI R5, RZ, 0x4, R2 ;  /* 0x00000004ff057819 */ /* 0x000fe40000011402 */
[C---:B------:R-:W-:Y:S02]  /*0ae0*/  LOP3.LUT R3, R2.reuse, 0xfffffff0, RZ, 0xc0, !PT ;  /* 0xfffffff002037812 */ /* 0x040fe400078ec0ff */
[----:B------:R-:W-:Y:S02]  /*0af0*/  LEA.HI R2, R2, R5, RZ, 0x1 ;  /* 0x0000000502027211 */ /* 0x000fe400078f08ff */
[----:B------:R-:W-:Y:S01]  /*0b00*/  LEA.HI R151, R0, R15, RZ, 0x7 ;  /* 0x0000000f00977211 */ /* 0x000fe200078f38ff */
[----:B------:R-:W-:Y:S01]  /*0b10*/  IMAD.IADD R3, R15, 0x1, -R3 ;  /* 0x000000010f037824 */ /* 0x000fe200078e0a03 */
[----:B------:R-:W-:Y:S02]  /*0b20*/  LOP3.LUT R4, R2, 0x1ffffffe, RZ, 0xc0, !PT ;  /* 0x1ffffffe02047812 */ /* 0x000fe400078ec0ff */
[----:B------:R-:W-:-:S02]  /*0b30*/  LOP3.LUT R150, R151, 0xffffff80, RZ, 0xc0, !PT ;  /* 0xffffff8097967812 */ /* 0x000fc400078ec0ff */
[----:B------:R-:W-:Y:S01]  /*0b40*/  SHF.R.S32.HI R2, RZ, 0x1f, R3 ;  /* 0x0000001fff027819 */ /* 0x000fe20000011403 */
[----:B------:R-:W-:Y:S02]  /*0b50*/  IMAD.IADD R4, R5, 0x1, -R4 ;  /* 0x0000000105047824 */ /* 0x000fe400078e0a04 */
[----:B------:R-:W-:Y:S01]  /*0b60*/  IMAD.IADD R150, R15, 0x1, -R150 ;  /* 0x000000010f967824 */ /* 0x000fe200078e0a96 */
[CC--:B------:R-:W-:Y:S02]  /*0b70*/  LEA.HI R5, R2.reuse, R3.reuse, RZ, 0x3 ;  /* 0x0000000302057211 */ /* 0x0c0fe400078f18ff */
[----:B------:R-:W-:Y:S02]  /*0b80*/  LEA.HI R2, R2, R3, RZ, 0x2 ;  /* 0x0000000302027211 */ /* 0x000fe400078f10ff */
[----:B------:R-:W-:Y:S01]  /*0b90*/  LEA.HI R7, R0, R15, RZ, 0x5 ;  /* 0x0000000f00077211 */ /* 0x000fe200078f28ff */
[----:B------:R-:W-:Y:S01]  /*0ba0*/  IMAD.SHL.U32 R5, R5, 0x10, RZ ;  /* 0x0000001005057824 */ /* 0x000fe200078e00ff */
[----:B------:R-:W-:-:S02]  /*0bb0*/  LOP3.LUT R6, R2, 0x7fffffc, RZ, 0xc0, !PT ;  /* 0x07fffffc02067812 */ /* 0x000fc400078ec0ff */
[----:B------:R-:W-:Y:S02]  /*0bc0*/  SHF.R.S32.HI R9, RZ, 0x1f, R150 ;  /* 0x0000001fff097819 */ /* 0x000fe40000011496 */
[----:B------:R-:W-:Y:S02]  /*0bd0*/  SHF.R.S32.HI R2, RZ, 0x2, R2 ;  /* 0x00000002ff027819 */ /* 0x000fe40000011402 */
[----:B------:R-:W-:Y:S02]  /*0be0*/  SHF.R.S32.HI R8, RZ, 0x5, R7 ;  /* 0x00000005ff087819 */ /* 0x000fe40000011407 */
[----:B------:R-:W-:Y:S01]  /*0bf0*/  LEA.HI R10, R9, R150, RZ, 0x2 ;  /* 0x00000096090a7211 */ /* 0x000fe200078f10ff */
[----:B------:R-:W-:Y:S01]  /*0c00*/  IMAD.SHL.U32 R2, R2, 0x40, RZ ;  /* 0x0000004002027824 */ /* 0x000fe200078e00ff */
[----:B------:R-:W-:Y:S02]  /*0c10*/  LOP3.LUT R5, R5, 0x7fffff80, RZ, 0xc0, !PT ;  /* 0x7fffff8005057812 */ /* 0x000fe400078ec0ff */
[----:B------:R-:W-:Y:S01]  /*0c20*/  LEA.HI R0, R0, R15, RZ, 0x2 ;  /* 0x0000000f00007211 */ /* 0x000fe200078f10ff */
[----:B------:R-:W-:Y:S01]  /*0c30*/  IMAD.IADD R6, R3, 0x1, -R6 ;  /* 0x0000000103067824 */ /* 0x000fe200078e0a06 */
[--C-:B------:R-:W-:Y:S01]  /*0c40*/  SHF.R.S32.HI R11, RZ, 0x2, R10.reuse ;  /* 0x00000002ff0b7819 */ /* 0x100fe2000001140a */
[----:B------:R-:W-:Y:S01]  /*0c50*/  IMAD R14, R8, 0x10, R3 ;  /* 0x00000010080e7824 */ /* 0x000fe200078e0203 */
[----:B------:R-:W-:Y:S01]  /*0c60*/  SHF.R.S32.HI R12, RZ, 0x1f, R10 ;  /* 0x0000001fff0c7819 */ /* 0x000fe2000001140a */
[----:B------:R-:W-:Y:S01]  /*0c70*/  IMAD.SHL.U32 R3, R4, 0x8, RZ ;  /* 0x0000000804037824 */ /* 0x000fe200078e00ff */
[----:B------:R-:W-:Y:S01]  /*0c80*/  SHF.R.S32.HI R151, RZ, 0x7, R151 ;  /* 0x00000007ff977819 */ /* 0x000fe20000011497 */
[----:B------:R-:W-:Y:S01]  /*0c90*/  IMAD R5, R8, 0x100, R5 ;  /* 0x0000010008057824 */ /* 0x000fe200078e0205 */
[----:B------:R-:W-:-:S02]  /*0ca0*/  LOP3.LUT R2, R2, 0x40, RZ, 0xc0, !PT ;  /* 0x0000004002027812 */ /* 0x000fc400078ec0ff */
[----:B------:R-:W-:Y:S01]  /*0cb0*/  LOP3.LUT R147, R0, 0xfffffffc, RZ, 0xc0, !PT ;  /* 0xfffffffc00937812 */ /* 0x000fe200078ec0ff */
[----:B------:R-:W-:Y:S01]  /*0cc0*/  IMAD.U32 R155, R14, 0x20, R3 ;  /* 0x000000200e9b7824 */ /* 0x000fe200078e0003 */
[----:B------:R-:W-:Y:S01]  /*0cd0*/  LEA.HI R12, R12, R11, RZ, 0x3 ;  /* 0x0000000b0c0c7211 */ /* 0x000fe200078f18ff */
[----:B------:R-:W-:Y:S01]  /*0ce0*/  IMAD R5, R6, 0x10, R5 ;  /* 0x0000001006057824 */ /* 0x000fe200078e0205 */
[----:B------:R-:W-:Y:S01]  /*0cf0*/  LOP3.LUT R3, R2, 0x8, R3, 0xf8, !PT ;  /* 0x0000000802037812 */ /* 0x000fe200078ef803 */
[----:B------:R-:W-:Y:S01]  /*0d00*/  IMAD.HI R6, R151, 0x55555556, RZ ;  /* 0x5555555697067827 */ /* 0x000fe200078e02ff */
[----:B------:R-:W-:Y:S02]  /*0d10*/  SHF.R.U32.HI R2, RZ, 0x3, R2 ;  /* 0x00000003ff027819 */ /* 0x000fe40000011602 */
[----:B------:R-:W-:Y:S01]  /*0d20*/  LOP3.LUT R12, R12, 0xfffffff8, RZ, 0xc0, !PT ;  /* 0xfffffff80c0c7812 */ /* 0x000fe200078ec0ff */
[----:B------:R-:W-:Y:S01]  /*0d30*/  IMAD.IADD R147, R15, 0x1, -R147 ;  /* 0x000000010f937824 */ /* 0x000fe200078e0a93 */
[----:B------:R-:W-:-:S02]  /*0d40*/  LEA.HI R9, R9, R150, RZ, 0x5 ;  /* 0x0000009609097211 */ /* 0x000fc400078f28ff */
[----:B------:R-:W-:Y:S01]  /*0d50*/  LOP3.LUT R2, R3, R2, RZ, 0x3c, !PT ;  /* 0x0000000203027212 */ /* 0x000fe200078e3cff */
[----:B------:R-:W-:Y:S01]  /*0d60*/  IMAD.IADD R12, R11, 0x1, -R12 ;  /* 0x000000010b0c7824 */ /* 0x000fe200078e0a0c */
[----:B------:R-:W-:Y:S02]  /*0d70*/  LEA.HI R6, R6, R6, RZ, 0x1 ;  /* 0x0000000606067211 */ /* 0x000fe400078f08ff */
[----:B------:R-:W-:Y:S02]  /*0d80*/  SHF.R.S32.HI R9, RZ, 0x5, R9 ;  /* 0x00000005ff097819 */ /* 0x000fe40000011409 */
[C---:B------:R-:W-:Y:S01]  /*0d90*/  LEA.HI R3, R147.reuse, R147, RZ, 0x1 ;  /* 0x0000009393037211 */ /* 0x040fe200078f08ff */
[----:B------:R-:W-:Y:S01]  /*0da0*/  IMAD.SHL.U32 R18, R147, 0x8, RZ ;  /* 0x0000000893127824 */ /* 0x000fe200078e00ff */
[----:B------:R-:W-:Y:S01]  /*0db0*/  LOP3.LUT R7, R10, 0x7ffffffc, RZ, 0xc0, !PT ;  /* 0x7ffffffc0a077812 */ /* 0x000fe200078ec0ff */
[----:B------:R-:W-:Y:S01]  /*0dc0*/  IMAD R6, R6, -0x3, R151 ;  /* 0xfffffffd06067824 */ /* 0x000fe200078e0297 */
[----:B------:R-:W-:Y:S01]  /*0dd0*/  LOP3.LUT R4, R3, 0x1ffffffe, RZ, 0xc0, !PT ;  /* 0x1ffffffe03047812 */ /* 0x000fe200078ec0ff */
[----:B------:R-:W-:-:S02]  /*0de0*/  IMAD R9, R9, 0x10, R12 ;  /* 0x0000001009097824 */ /* 0x000fc400078e020c */
[----:B------:R-:W-:Y:S02]  /*0df0*/  IMAD.IADD R2, R2, 0x1, R5 ;  /* 0x0000000102027824 */ /* 0x000fe400078e0205 */
[C---:B------:R-:W-:Y:S02]  /*0e00*/  VIADD R144, R18.reuse, 0x20 ;  /* 0x0000002012907836 */ /* 0x040fe40000000000 */
[----:B------:R-:W-:Y:S02]  /*0e10*/  VIADD R145, R18, 0x40 ;  /* 0x0000004012917836 */ /* 0x000fe40000000000 */
[----:B------:R-:W-:Y:S02]  /*0e20*/  IMAD.MOV.U32 R8, RZ, RZ, -0x2 ;  /* 0xfffffffeff087424 */ /* 0x000fe400078e00ff */
[----:B------:R-:W-:Y:S02]  /*0e30*/  IMAD.IADD R7, R150, 0x1, -R7 ;  /* 0x0000000196077824 */ /* 0x000fe400078e0a07 */
[----:B------:R-:W-:-:S02]  /*0e40*/  IMAD R152, R6, 0x40, R9 ;  /* 0x0000004006987824 */ /* 0x000fc400078e0209 */
        /* <DEDUP_REMOVED lines=8> */
[----:B------:R-:W-:Y:S01]  /*0ed0*/  IMAD R154, R3, 0x8, R152 ;  /* 0x00000008039a7824 */ /* 0x000fe200078e0298 */
[----:B------:R-:W-:Y:S01]  /*0ee0*/  UMOV UR39, URZ ;  /* 0x0000003f00277c82 */ /* 0x000fe20008000000 */
[----:B---3--:R-:W-:-:S07]  /*0ef0*/  LOP3.LUT R17, R13, 0x1, RZ, 0xfc, !PT ;  /* 0x000000010d117812 */ /* 0x008fce00078efcff */
.L_x_207:
[----:B0-2---:R-:W0:Y:S01]  /*0f00*/  LDC.64 R4, c[0x0][0xc88] ;  /* 0x00032200ff047b82 */ /* 0x005e220000000a00 */
[----:B------:R-:W-:Y:S01]  /*0f10*/  ULDC.64 UR4, c[0x0][0xa28] ;  /* 0x00028a0000047ab9 */ /* 0x000fe20000000a00 */
[----:B------:R-:W-:Y:S01]  /*0f20*/  IMAD.MOV.U32 R3, RZ, RZ, RZ ;  /* 0x000000ffff037224 */ /* 0x000fe200078e00ff */
[----:B------:R-:W-:Y:S01]  /*0f30*/  ULDC.64 UR6, c[0x0][0xa20] ;  /* 0x0002880000067ab9 */ /* 0x000fe20000000a00 */
[----:B0-----:R-:W-:-:S05]  /*0f40*/  IMAD.WIDE R4, R35, 0x4, R4 ;  /* 0x0000000423047825 */ /* 0x001fca00078e0204 */
[----:B------:R-:W2:Y:S01]  /*0f50*/  LDG.E R19, desc[UR56][R4.64] ;  /* 0x0000003804137981 */ /* 0x000ea2000c1e1900 */
[----:B------:R-:W-:-:S04]  /*0f60*/  ISETP.NE.U32.AND P0, PT, RZ, UR4, PT ;  /* 0x00000004ff007c0c */ /* 0x000fc8000bf05070 */
[----:B------:R-:W-:Y:S02]  /*0f70*/  ISETP.NE.AND.EX P0, PT, RZ, UR5, PT, P0 ;  /* 0x00000005ff007c0c */ /* 0x000fe4000bf05300 */
[----:B--2---:R-:W-:-:S11]  /*0f80*/  SHF.R.S32.HI R146, RZ, 0x1f, R19 ;  /* 0x0000001fff927819 */ /* 0x004fd60000011413 */
[----:B---3--:R-:W-:-:S04]  /*0f90*/  @P0 LEA R6, P1, R19, UR4, 0x2 ;  /* 0x0000000413060c11 */ /* 0x008fc8000f8210ff */
[----:B----4-:R-:W-:Y:S01]  /*0fa0*/  @P0 LEA.HI.X R7, R19, UR5, R146, 0x2, P1 ;  /* 0x0000000513070c11 */ /* 0x010fe200088f1492 */
[----:B------:R-:W-:-:S04]  /*0fb0*/  ULDC.64 UR4, c[0x0][0x418] ;  /* 0x0001060000047ab9 */ /* 0x000fc80000000a00 */
[----:B------:R0:W5:Y:S01]  /*0fc0*/  @P0 LDG.E R3, desc[UR56][R6.64] ;  /* 0x0000003806030981 */ /* 0x000162000c1e1900 */
[----:B------:R-:W-:Y:S01]  /*0fd0*/  ISETP.NE.U32.AND P0, PT, RZ, UR6, PT ;  /* 0x00000006ff007c0c */ /* 0x000fe2000bf05070 */
[----:B------:R-:W-:-:S03]  /*0fe0*/  UISETP.NE.U32.AND UP0, UPT, UR4, URZ, UPT ;  /* 0x0000003f0400728c */ /* 0x000fc6000bf05070 */
[----:B------:R-:W-:Y:S01]  /*0ff0*/  ISETP.NE.AND.EX P0, PT, RZ, UR7, PT, P0 ;  /* 0x00000007ff007c0c */ /* 0x000fe2000bf05300 */
[----:B------:R-:W-:Y:S01]  /*1000*/  UISETP.NE.AND.EX UP0, UPT, UR5, URZ, UPT, UP0 ;  /* 0x0000003f0500728c */ /* 0x000fe2000bf05300 */
[----:B------:R-:W-:Y:S02]  /*1010*/  ULDC UR4, c[0x0][0x424] ;  /* 0x0001090000047ab9 */ /* 0x000fe40000000800 */
[----:B------:R-:W-:Y:S01]  /*1020*/  ULDC UR5, c[0x0][0x2f0] ;  /* 0x0000bc0000057ab9 */ /* 0x000fe20000000800 */
[----:B------:R-:W-:-:S04]  /*1030*/  USEL UR4, UR4, 0x1, UP0 ;  /* 0x0000000104047887 */ /* 0x000fc80008000000 */
[----:B------:R-:W-:-:S04]  /*1040*/  UIMAD UR4, UR4, UR5, URZ ;  /* 0x00000005040472a4 */ /* 0x000fc8000f8e023f */
[C---:B------:R-:W-:Y:S02]  /*1050*/  @P0 LEA R4, P1, R19.reuse, UR6, 0x2 ;  /* 0x0000000613040c11 */ /* 0x040fe4000f8210ff */
[----:B------:R-:W-:Y:S02]  /*1060*/  IMAD.U32 R64, RZ, RZ, UR4 ;  /* 0x00000004ff407e24 */ /* 0x000fe4000f8e00ff */
[----:B------:R-:W-:-:S05]  /*1070*/  @P0 LEA.HI.X R5, R19, UR7, R146, 0x2, P1 ;  /* 0x0000000713050c11 */ /* 0x000fca00088f1492 */
[----:B------:R0:W5:Y:S01]  /*1080*/  @P0 LDG.E R64, desc[UR56][R4.64] ;  /* 0x0000003804400981 */ /* 0x000162000c1e1900 */
[----:B------:R-:W-:Y:S05]  /*1090*/  @P0 BRA `(.L_x_174) ;  /* 0x0000000000240947 */ /* 0x000fea0003800000 */
[----:B------:R-:W-:Y:S02]  /*10a0*/  ULDC.64 UR4, c[0x0][0xa08] ;  /* 0x0002820000047ab9 */ /* 0x000fe40000000a00 */
[----:B------:R-:W-:-:S04]  /*10b0*/  ISETP.NE.U32.AND P0, PT, RZ, UR4, PT ;  /* 0x00000004ff007c0c */ /* 0x000fc8000bf05070 */
[----:B------:R-:W-:-:S13]  /*10c0*/  ISETP.NE.AND.EX P0, PT, RZ, UR5, PT, P0 ;  /* 0x00000005ff007c0c */ /* 0x000fda000bf05300 */
[----:B------:R-:W-:Y:S05]  /*10d0*/  @!P0 BRA `(.L_x_174) ;  /* 0x0000000000148947 */ /* 0x000fea0003800000 */
[----:B0-----:R-:W0:Y:S02]  /*10e0*/  LDC.64 R4, c[0x0][0xa08] ;  /* 0x00028200ff047b82 */ /* 0x001e240000000a00 */
[----:B0-----:R-:W-:-:S05]  /*10f0*/  IMAD.WIDE R4, R19, 0x4, R4 ;  /* 0x0000000413047825 */ /* 0x001fca00078e0204 */
[----:B-----5:R-:W2:Y:S04]  /*1100*/  LDG.E R64, desc[UR56][R4.64] ;  /* 0x0000003804407981 */ /* 0x020ea8000c1e1900 */
[----:B------:R-:W2:Y:S02]  /*1110*/  LDG.E R7, desc[UR56][R4.64+0x4] ;  /* 0x0000043804077981 */ /* 0x000ea4000c1e1900 */
[----:B--2---:R-:W-:-:S07]  /*1120*/  IMAD.IADD R64, R7, 0x1, -R64 ;  /* 0x0000000107407824 */ /* 0x004fce00078e0a40 */
.L_x_174:
[----:B-----5:R-:W-:Y:S01]  /*1130*/  IMAD.IADD R64, R64, 0x1, -R3 ;  /* 0x0000000140407824 */ /* 0x020fe200078e0a03 */
[----:B------:R-:W-:Y:S01]  /*1140*/  PLOP3.LUT P0, PT, PT, PT, PT, 0x80, 0x0 ;  /* 0x000000000000781c */ /* 0x000fe20003f0f070 */
[----:B------:R-:W-:Y:S01]  /*1150*/  IMAD.MOV.U32 R23, RZ, RZ, R33 ;  /* 0x000000ffff177224 */ /* 0x000fe200078e0021 */
[----:B------:R-:W-:Y:S01]  /*1160*/  CS2R R20, SRZ ;  /* 0x0000000000147805 */ /* 0x000fe2000001ff00 */
[C---:B------:R-:W-:Y:S01]  /*1170*/  VIADD R0, R64.reuse, 0x8f ;  /* 0x0000008f40007836 */ /* 0x040fe20000000000 */
[----:B------:R-:W-:Y:S01]  /*1180*/  ISETP.GE.AND P1, PT, R64, 0x1, PT ;  /* 0x000000014000780c */ /* 0x000fe20003f26270 */
[----:B------:R-:W-:Y:S01]  /*1190*/  IMAD.MOV.U32 R22, RZ, RZ, R34 ;  /* 0x000000ffff167224 */ /* 0x000fe200078e0022 */
[----:B------:R-:W-:Y:S01]  /*11a0*/  CS2R R38, SRZ ;  /* 0x0000000000267805 */ /* 0x000fe2000001ff00 */
[----:B------:R-:W-:Y:S01]  /*11b0*/  IMAD.HI R0, R0, 0x38e38e39, RZ ;  /* 0x38e38e3900007827 */ /* 0x000fe200078e02ff */
[----:B------:R-:W-:Y:S02]  /*11c0*/  CS2R R42, SRZ ;  /* 0x00000000002a7805 */ /* 0x000fe4000001ff00 */
[----:B------:R-:W-:-:S02]  /*11d0*/  CS2R R44, SRZ ;  /* 0x00000000002c7805 */ /* 0x000fc4000001ff00 */
[----:B------:R-:W-:Y:S01]  /*11e0*/  CS2R R36, SRZ ;  /* 0x0000000000247805 */ /* 0x000fe2000001ff00 */
[----:B------:R-:W-:Y:S01]  /*11f0*/  IMAD.MOV.U32 R71, RZ, RZ, RZ ;  /* 0x000000ffff477224 */ /* 0x000fe200078e00ff */
[----:B------:R-:W-:Y:S02]  /*1200*/  SHF.R.U32.HI R3, RZ, 0x1f, R0 ;  /* 0x0000001fff037819 */ /* 0x000fe40000011600 */
[----:B------:R-:W-:Y:S02]  /*1210*/  CS2R R46, SRZ ;  /* 0x00000000002e7805 */ /* 0x000fe4000001ff00 */
[----:B------:R-:W-:Y:S02]  /*1220*/  CS2R R48, SRZ ;  /* 0x0000000000307805 */ /* 0x000fe4000001ff00 */
[----:B------:R-:W-:Y:S02]  /*1230*/  CS2R R50, SRZ ;  /* 0x0000000000327805 */ /* 0x000fe4000001ff00 */
[----:B------:R-:W-:Y:S01]  /*1240*/  LEA.HI.SX32 R104, R0, R3, 0x1b ;  /* 0x0000000300687211 */ /* 0x000fe200078fdaff */
[----:B------:R-:W-:Y:S01]  /*1250*/  IMAD.MOV.U32 R3, RZ, RZ, RZ ;  /* 0x000000ffff037224 */ /* 0x000fe200078e00ff */
[----:B------:R-:W-:Y:S01]  /*1260*/  CS2R R40, SRZ ;  /* 0x0000000000287805 */ /* 0x000fe2000001ff00 */
[----:B------:R-:W-:Y:S01]  /*1270*/  IMAD.MOV.U32 R0, RZ, RZ, RZ ;  /* 0x000000ffff007224 */ /* 0x000fe200078e00ff */
[----:B------:R-:W-:Y:S01]  /*1280*/  CS2R R52, SRZ ;  /* 0x0000000000347805 */ /* 0x000fe2000001ff00 */
[----:B------:R-:W-:Y:S01]  /*1290*/  IMAD.MOV.U32 R54, RZ, RZ, RZ ;  /* 0x000000ffff367224 */ /* 0x000fe200078e00ff */
[----:B------:R-:W-:-:S02]  /*12a0*/  CS2R R56, SRZ ;  /* 0x0000000000387805 */ /* 0x000fc4000001ff00 */
[----:B------:R-:W-:Y:S02]  /*12b0*/  CS2R R72, SRZ ;  /* 0x0000000000487805 */ /* 0x000fe4000001ff00 */
[----:B------:R-:W-:Y:S02]  /*12c0*/  CS2R R60, SRZ ;  /* 0x00000000003c7805 */ /* 0x000fe4000001ff00 */
[----:B------:R-:W-:Y:S02]  /*12d0*/  CS2R R76, SRZ ;  /* 0x00000000004c7805 */ /* 0x000fe4000001ff00 */
[----:B------:R-:W-:Y:S02]  /*12e0*/  CS2R R14, SRZ ;  /* 0x00000000000e7805 */ /* 0x000fe4000001ff00 */
[----:B------:R-:W-:Y:S02]  /*12f0*/  CS2R R68, SRZ ;  /* 0x0000000000447805 */ /* 0x000fe4000001ff00 */
[----:B------:R-:W-:Y:S01]  /*1300*/  CS2R R78, SRZ ;  /* 0x00000000004e7805 */ /* 0x000fe2000001ff00 */
[----:B------:R-:W-:Y:S01]  /*1310*/  IMAD.MOV.U32 R65, RZ, RZ, RZ ;  /* 0x000000ffff417224 */ /* 0x000fe200078e00ff */
[----:B------:R-:W-:-:S02]  /*1320*/  CS2R R74, SRZ ;  /* 0x00000000004a7805 */ /* 0x000fc4000001ff00 */
[----:B------:R-:W-:Y:S01]  /*1330*/  CS2R R80, SRZ ;  /* 0x0000000000507805 */ /* 0x000fe2000001ff00 */
[----:B------:R-:W-:Y:S01]  /*1340*/  IMAD.MOV.U32 R24, RZ, RZ, RZ ;  /* 0x000000ffff187224 */ /* 0x000fe200078e00ff */
[----:B0-----:R-:W-:Y:S01]  /*1350*/  CS2R R6, SRZ ;  /* 0x0000000000067805 */ /* 0x001fe2000001ff00 */
[----:B------:R-:W-:Y:S02]  /*1360*/  IMAD.MOV.U32 R26, RZ, RZ, RZ ;  /* 0x000000ffff1a7224 */ /* 0x000fe400078e00ff */
[----:B------:R-:W-:Y:S02]  /*1370*/  IMAD.MOV.U32 R83, RZ, RZ, RZ ;  /* 0x000000ffff537224 */ /* 0x000fe400078e00ff */
[----:B------:R-:W-:Y:S02]  /*1380*/  IMAD.MOV.U32 R85, RZ, RZ, RZ ;  /* 0x000000ffff557224 */ /* 0x000fe400078e00ff */
[----:B------:R-:W-:Y:S01]  /*1390*/  IMAD.MOV.U32 R8, RZ, RZ, RZ ;  /* 0x000000ffff087224 */ /* 0x000fe200078e00ff */
[----:B------:R-:W-:Y:S06]  /*13a0*/  @!P1 BRA `(.L_x_175) ;  /* 0x0000007c000c9947 */ /* 0x000fec0003800000 */
[----:B------:R-:W0:Y:S01]  /*13b0*/  SHFL.IDX PT, R0, R151, RZ, 0x1f ;  /* 0x00001fff97007589 */ /* 0x000e2200000e0000 */
[----:B------:R-:W-:-:S04]  /*13c0*/  UIADD3 UR6, UR36, 0x24300, URZ ;  /* 0x0002430024067890 */ /* 0x000fc8000fffe03f */
[----:B------:R-:W-:-:S06]  /*13d0*/  ULOP3.LUT UP0, URZ, UR6, 0x9f, URZ, 0xc0, !UPT ;  /* 0x0000009f063f7892 */ /* 0x000fcc000f80c03f */
[----:B------:R-:W-:Y:S02]  /*13e0*/  PLOP3.LUT P0, PT, PT, PT, UP0, 0x80, 0x0 ;  /* 0x000000000000781c */ /* 0x000fe40003f0f008 */
[----:B0-----:R-:W-:-:S13]  /*13f0*/  R2UR UR38, R0 ;  /* 0x00000000002672ca */ /* 0x001fda00000e0000 */
[----:B------:R-:W-:-:S04]  /*1400*/  UIMAD.WIDE UR4, UR38, 0x55555556, URZ ;  /* 0x55555556260478a5 */ /* 0x000fc8000f8e023f */
[----:B------:R-:W-:-:S04]  /*1410*/  ULEA.HI UR5, UR5, UR5, URZ, 0x1 ;  /* 0x0000000505057291 */ /* 0x000fc8000f8f083f */
[----:B------:R-:W-:-:S04]  /*1420*/  UIMAD UR40, UR5, -0x3, UR38 ;  /* 0xfffffffd052878a4 */ /* 0x000fc8000f8e0226 */
[----:B------:R-:W-:-:S04]  /*1430*/  ULEA UR4, UR40, UR6, 0xb ;  /* 0x0000000628047291 */ /* 0x000fc8000f8e583f */
[----:B------:R-:W-:-:S04]  /*1440*/  USHF.R.U32.HI UR4, URZ, 0x4, UR4 ;  /* 0x000000043f047899 */ /* 0x000fc80008011604 */
[----:B------:R-:W-:Y:S01]  /*1450*/  ULOP3.LUT UR37, UR4, 0x3fff, URZ, 0xc0, !UPT ;  /* 0x00003fff04257892 */ /* 0x000fe2000f8ec03f */
[----:B------:R-:W-:Y:S11]  /*1460*/  @!P0 BRA `(.L_x_176) ;  /* 0x0000000000408947 */ /* 0x000ff60003800000 */
        /* <DEDUP_REMOVED lines=16> */
.L_x_176:
[----:B------:R-:W-:Y:S02]  /*1570*/  LEA.HI R0, R149, R149, RZ, 0x1 ;  /* 0x0000009595007211 */ /* 0x000fe400078f08ff */
[----:B------:R-:W-:Y:S02]  /*1580*/  ISETP.NE.AND P0, PT, R17, 0x3, PT ;  /* 0x000000031100780c */ /* 0x000fe40003f05270 */
[----:B------:R-:W-:-:S05]  /*1590*/  LOP3.LUT R0, R0, 0xfffffffe, RZ, 0xc0, !PT ;  /* 0xfffffffe00007812 */ /* 0x000fca00078ec0ff */
[----:B------:R-:W-:-:S05]  /*15a0*/  IMAD.IADD R0, R149, 0x1, -R0 ;  /* 0x0000000195007824 */ /* 0x000fca00078e0a00 */
[----:B------:R-:W-:-:S04]  /*15b0*/  SHF.L.U32 R0, R0, 0x1f, RZ ;  /* 0x0000001f00007819 */ /* 0x000fc800000006ff */
[----:B------:R-:W0:Y:S02]  /*15c0*/  SYNCS.PHASECHK.TRANS64.TRYWAIT P1, [UR36+0x31c00], R0 ;  /* 0x031c0000ff0075a7 */ /* 0x000e240008020164 */
[----:B0-----:R-:W-:Y:S05]  /*15d0*/  @!P1 BRA `(.L_x_177) ;  /* 0x000000f000d49947 */ /* 0x001fea0003800000 */
.L_x_334:
[----:B------:R-:W-:Y:S05]  /*15e0*/  @!P0 BRA `(.L_x_178) ;  /* 0x0000000000048947 */ /* 0x000fea0003800000 */
[----:B------:R-:W-:Y:S01]  /*15f0*/  BPT.TRAP 0x1 ;  /* 0x000000040000795c */ /* 0x000fe20000300000 */
.L_x_178:
[----:B------:R-:W-:Y:S01]  /*1600*/  IMAD.U32 R4, RZ, RZ, UR39 ;  /* 0x00000027ff047e24 */ /* 0x000fe2000f8e00ff */
[----:B0-----:R-:W-:-:S04]  /*1610*/  SHF.L.U32 R3, R16, 0x1f, RZ ;  /* 0x0000001f10037819 */ /* 0x001fc800000006ff */
[----:B------:R-:W-:-:S04]  /*1620*/  LEA R4, R4, UR36, 0x3 ;  /* 0x0000002404047c11 */ /* 0x000fc8000f8e18ff */
[----:B------:R0:W1:Y:S01]  /*1630*/  SYNCS.PHASECHK.TRANS64.TRYWAIT P2, [R4+URZ+0x31c30], R3 ;  /* 0x031c3003040075a7 */ /* 0x000062000804017f */
[----:B------:R-:W-:Y:S05]  /*1640*/  @!P0 BRA `(.L_x_179) ;  /* 0x0000000000048947 */ /* 0x000fea0003800000 */
[----:B------:R-:W-:Y:S01]  /*1650*/  BPT.TRAP 0x1 ;  /* 0x000000040000795c */ /* 0x000fe20000300000 */
.L_x_179:
[----:B------:R-:W2:Y:S01]  /*1660*/  S2R R0, SR_TID.X ;  /* 0x0000000000007919 */ /* 0x000ea20000002100 */
[----:B------:R-:W-:Y:S01]  /*1670*/  IMAD.MOV.U32 R71, RZ, RZ, RZ ;  /* 0x000000ffff477224 */ /* 0x000fe200078e00ff */
[----:B--2---:R-:W-:Y:S01]  /*1680*/  LOP3.LUT P1, RZ, R0, 0x7f, RZ, 0xc0, !PT ;  /* 0x0000007f00ff7812 */ /* 0x004fe2000782c0ff */
[----:B-1----:R-:W-:-:S12]  /*1690*/  @P2 BRA `(.L_x_180) ;  /* 0x0000000000082947 */ /* 0x002fd80003800000 */
[----:B------:R-:W1:Y:S02]  /*16a0*/  SYNCS.PHASECHK.TRANS64.TRYWAIT P2, [R4+URZ+0x31c30], R3 ;  /* 0x031c3003040075a7 */ /* 0x000e64000804017f */
[----:B-1----:R-:W-:Y:S05]  /*16b0*/  @!P2 BRA `(.L_x_181) ;  /* 0x000000f000b4a947 */ /* 0x002fea0003800000 */
.L_x_180:
        /* <DEDUP_REMOVED lines=26> */
[----:B------:R-:W-:Y:S01]  /*1860*/  UMOV UR7, 0x80000020 ;  /* 0x8000002000077882 */ /* 0x000fe20000000000 */
[----:B------:R-:W-:Y:S01]  /*1870*/  HGMMA.64x16x16.F32 R96, gdesc[UR24], RZ, !UPT, gsb0 ;  /* 0x00200000186079f0 */ /* 0x000fe2000c0008ff */
[----:B------:R-:W-:Y:S01]  /*1880*/  UIADD3 UR8, UR26, 0xc0, URZ ;  /* 0x000000c01a087890 */ /* 0x000fe2000fffe03f */
[C---:B------:R-:W-:Y:S01]  /*1890*/  ISETP.GT.AND P1, PT, R5.reuse, 0x69, PT ;  /* 0x000000690500780c */ /* 0x040fe20003f24270 */
[----:B------:R-:W-:Y:S01]  /*18a0*/  UIADD3 UR9, UR26, 0x100, URZ ;  /* 0x000001001a097890 */ /* 0x000fe2000fffe03f */
[----:B------:R-:W-:Y:S01]  /*18b0*/  ISETP.GT.AND P0, PT, R5, 0x70, PT ;  /* 0x000000700500780c */ /* 0x000fe20003f04270 */
[----:B------:R-:W-:-:S02]  /*18c0*/  UIADD3 UR10, UR26, 0x140, URZ ;  /* 0x000001401a0a7890 */ /* 0x000fc4000fffe03f */
[----:B------:R-:W-:Y:S02]  /*18d0*/  UIADD3 UR11, UR26, 0x180, URZ ;  /* 0x000001801a0b7890 */ /* 0x000fe4000fffe03f */
[----:B------:R-:W-:Y:S02]  /*18e0*/  UIADD3 UR12, UR26, 0x240, URZ ;  /* 0x000002401a0c7890 */ /* 0x000fe4000fffe03f */
[----:B------:R-:W-:Y:S02]  /*18f0*/  UIADD3 UR13, UR26, 0x3c0, URZ ;  /* 0x000003c01a0d7890 */ /* 0x000fe4000fffe03f */
[----:B------:R-:W-:Y:S01]  /*1900*/  UIADD3 UR14, UR26, 0x242, URZ ;  /* 0x000002421a0e7890 */ /* 0x000fe2000fffe03f */
[----:B------:R-:W-:Y:S01]  /*1910*/  UMOV UR15, 0x80000020 ;  /* 0x80000020000f7882 */ /* 0x000fe20000000000 */
[----:B------:R-:W-:Y:S02]  /*1920*/  UIADD3 UR16, UR24, 0x600, URZ ;  /* 0x0000060018107890 */ /* 0x000fe4000fffe03f */
[----:B------:R-:W-:Y:S01]  /*1930*/  UIADD3 UR18, UR26, 0x480, URZ ;  /* 0x000004801a127890 */ /* 0x000fe2000fffe03f */
[----:B------:R-:W-:Y:S01]  /*1940*/  UMOV UR17, 0x80000020 ;  /* 0x8000002000117882 */ /* 0x000fe20000000000 */
[----:B------:R-:W-:Y:S01]  /*1950*/  UMOV UR19, 0x80000020 ;  /* 0x8000002000137882 */ /* 0x000fe20000000000 */
[----:B------:R-:W-:-:S02]  /*1960*/  UIADD3 UR20, UR24, 0x602, URZ ;  /* 0x0000060218147890 */ /* 0x000fc4000fffe03f */
[----:B------:R-:W-:Y:S01]  /*1970*/  UIADD3 UR22, UR26, 0x482, URZ ;  /* 0x000004821a167890 */ /* 0x000fe2000fffe03f */
[----:B------:R-:W-:Y:S01]  /*1980*/  UMOV UR21, 0x80000020 ;  /* 0x8000002000157882 */ /* 0x000fe20000000000 */
        /* <DEDUP_REMOVED lines=12> */
[----:B------:R-:W-:Y:S01]  /*1a50*/  UMOV UR5, UR25 ;  /* 0x0000001900057c82 */ /* 0x000fe20008000000 */
[----:B------:R-:W-:Y:S01]  /*1a60*/  UMOV UR6, UR8 ;  /* 0x0000000800067c82 */ /* 0x000fe20008000000 */
[----:B------:R-:W-:Y:S01]  /*1a70*/  UMOV UR7, 0x80000020 ;  /* 0x8000002000077882 */ /* 0x000fe20000000000 */
[----:B------:R-:W-:Y:S01]  /*1a80*/  UIADD3 UR8, UR26, 0x1c0, URZ ;  /* 0x000001c01a087890 */ /* 0x000fe2000fffe03f */
        /* <DEDUP_REMOVED lines=88> */
[----:B------:R-:W-:Y:S01]  /*2010*/  UMOV UR8, UR10 ;  /* 0x0000000a00087c82 */ /* 0x000fe20008000000 */
[----:B------:R-:W-:Y:S01]  /*2020*/  UMOV UR10, UR12 ;  /* 0x0000000c000a7c82 */ /* 0x000fe20008000000 */
        /* <DEDUP_REMOVED lines=272> */
[----:B------:R-:W-:Y:S01]  /*3130*/  FSEL R60, R49, -INF , P2 ;  /* 0xff800000313c7808 */ /* 0x000fe20001000000 */
[----:B------:R-:W-:Y:S01]  /*3140*/  ULDC UR6, c[0x0][0x988] ;  /* 0x0002620000067ab9 */ /* 0x000fe20000000800 */
[----:B------:R-:W-:-:S02]  /*3150*/  FMNMX.FTZ R3, R116, R3, !PT ;  /* 0x0000000374037209 */ /* 0x000fc40007810000 */
[----:B------:R-:W-:Y:S02]  /*3160*/  FSEL R76, R52, -INF , P6 ;  /* 0xff800000344c7808 */ /* 0x000fe40003000000 */
[----:B------:R-:W-:Y:S02]  /*3170*/  FMNMX.FTZ R3, R60, R3, !PT ;  /* 0x000000033c037209 */ /* 0x000fe40007810000 */
[----:B------:R-:W-:Y:S02]  /*3180*/  FSEL R52, R63, -INF , P4 ;  /* 0xff8000003f347808 */ /* 0x000fe40002000000 */
[----:B------:R-:W-:Y:S02]  /*3190*/  ISETP.GT.AND P4, PT, R5, 0x60, PT ;  /* 0x000000600500780c */ /* 0x000fe40003f84270 */
[----:B------:R-:W-:Y:S02]  /*31a0*/  FSEL R118, R53, -INF , P5 ;  /* 0xff80000035767808 */ /* 0x000fe40002800000 */
[----:B------:R-:W-:-:S02]  /*31b0*/  FMNMX.FTZ R3, R76, R3, !PT ;  /* 0x000000034c037209 */ /* 0x000fc40007810000 */
[----:B------:R-:W-:Y:S02]  /*31c0*/  FSEL R50, R50, -INF , P3 ;  /* 0xff80000032327808 */ /* 0x000fe40001800000 */
[----:B------:R-:W-:Y:S02]  /*31d0*/  ISETP.GT.AND P3, PT, R5, 0x61, PT ;  /* 0x000000610500780c */ /* 0x000fe40003f64270 */
[----:B------:R-:W-:Y:S02]  /*31e0*/  FMNMX.FTZ R3, R118, R3, !PT ;  /* 0x0000000376037209 */ /* 0x000fe40007810000 */
[----:B------:R-:W-:Y:S02]  /*31f0*/  FSEL R56, R51, -INF , P2 ;  /* 0xff80000033387808 */ /* 0x000fe40001000000 */
[----:B------:R-:W-:Y:S02]  /*3200*/  ISETP.GT.AND P2, PT, R5, 0x68, PT ;  /* 0x000000680500780c */ /* 0x000fe40003f44270 */
[----:B------:R-:W-:-:S02]  /*3210*/  FSEL R54, R54, -INF , P6 ;  /* 0xff80000036367808 */ /* 0x000fc40003000000 */
[----:B------:R-:W-:Y:S01]  /*3220*/  ISETP.GT.AND P6, PT, R5, 0x89, PT ;  /* 0x000000890500780c */ /* 0x000fe20003fc4270 */
[----:B------:R-:W-:Y:S02]  /*3230*/  WARPGROUP.DEPBAR.LE gsb0, 0x0 ;  /* 0x00008000000079c5 */ /* 0x000fe40000010000 */
[----:B------:R-:W-:Y:S01]  /*3240*/  WARPGROUP.ARRIVE ;  /* 0x00000000000079c5 */ /* 0x000fe20000000000 */
[----:B------:R-:W-:Y:S02]  /*3250*/  FSEL R138, R45, -INF , P1 ;  /* 0xff8000002d8a7808 */ /* 0x000fe40000800000 */
[----:B------:R-:W-:Y:S02]  /*3260*/  ISETP.GT.AND P1, PT, R5, 0x71, PT ;  /* 0x000000710500780c */ /* 0x000fe40003f24270 */
[----:B------:R-:W-:Y:S01]  /*3270*/  FSEL R124, R40, -INF , P4 ;  /* 0xff800000287c7808 */ /* 0x000fe20002000000 */
[----:B------:R-:W-:Y:S01]  /*3280*/  HGMMA.64x16x16.F32 R32, gdesc[UR20], R32, gsb0 ;  /* 0x00200000142079f0 */ /* 0x000fe20008000820 */
[----:B------:R-:W-:Y:S01]  /*3290*/  UIADD3 UR22, UR26, 0x682, URZ ;  /* 0x000006821a167890 */ /* 0x000fe2000fffe03f */
[----:B------:R-:W-:Y:S01]  /*32a0*/  FSEL R40, R55, -INF , P5 ;  /* 0xff80000037287808 */ /* 0x000fe20002800000 */
[----:B------:R-:W-:Y:S01]  /*32b0*/  UMOV UR23, 0x80000020 ;  /* 0x8000002000177882 */ /* 0x000fe20000000000 */
[----:B------:R-:W-:-:S02]  /*32c0*/  ISETP.GT.AND P5, PT, R5, 0x88, PT ;  /* 0x000000880500780c */ /* 0x000fc40003fa4270 */
[----:B------:R-:W-:Y:S02]  /*32d0*/  FSEL R134, R41, -INF , P3 ;  /* 0xff80000029867808 */ /* 0x000fe40001800000 */
[----:B------:R-:W-:Y:S02]  /*32e0*/  FMNMX.FTZ R3, R124, R3, !PT ;  /* 0x000000037c037209 */ /* 0x000fe40007810000 */
[----:B------:R-:W-:Y:S02]  /*32f0*/  FSEL R136, R44, -INF , P2 ;  /* 0xff8000002c887808 */ /* 0x000fe40001000000 */
[----:B------:R-:W-:Y:S02]  /*3300*/  FMNMX.FTZ R3, R134, R3, !PT ;  /* 0x0000000386037209 */ /* 0x000fe40007810000 */
[----:B------:R-:W-:Y:S02]  /*3310*/  FSEL R46, R46, -INF , P2 ;  /* 0xff8000002e2e7808 */ /* 0x000fe40001000000 */
[----:B------:R-:W-:-:S02]  /*3320*/  FMNMX.FTZ R3, R136, R3, !PT ;  /* 0x0000000388037209 */ /* 0x000fc40007810000 */
[C---:B------:R-:W-:Y:S02]  /*3330*/  ISETP.GT.AND P2, PT, R5.reuse, 0x79, PT ;  /* 0x000000790500780c */ /* 0x040fe40003f44270 */
[----:B------:R-:W-:Y:S02]  /*3340*/  FMNMX.FTZ R3, R138, R3, !PT ;  /* 0x000000038a037209 */ /* 0x000fe40007810000 */
[----:B------:R-:W-:Y:S02]  /*3350*/  FSEL R42, R42, -INF , P4 ;  /* 0xff8000002a2a7808 */ /* 0x000fe40002000000 */
[----:B------:R-:W-:Y:S02]  /*3360*/  ISETP.GT.AND P4, PT, R5, 0x81, PT ;  /* 0x000000810500780c */ /* 0x000fe40003f84270 */
[----:B------:R-:W-:Y:S01]  /*3370*/  P2R R15, PR, RZ, 0x4 ;  /* 0x00000004ff0f7803 */ /* 0x000fe20000000000 */
[----:B------:R-:W-:Y:S02]  /*3380*/  WARPGROUP.DEPBAR.LE gsb0, 0x0 ;  /* 0x00008000000079c5 */ /* 0x000fe40000010000 */
[----:B------:R-:W-:Y:S01]  /*3390*/  WARPGROUP.ARRIVE ;  /* 0x00000000000079c5 */ /* 0x000fe20000000000 */
[----:B------:R-:W-:-:S02]  /*33a0*/  FSEL R142, R33, -INF , P1 ;  /* 0xff800000218e7808 */ /* 0x000fc40000800000 */
[----:B------:R-:W-:Y:S02]  /*33b0*/  P2R R33, PR, RZ, 0x2 ;  /* 0x00000002ff217803 */ /* 0x000fe40000000000 */
[----:B------:R-:W-:Y:S01]  /*33c0*/  ISETP.GT.AND P1, PT, R5, 0x70, PT ;  /* 0x000000700500780c */ /* 0x000fe20003f24270 */
[----:B------:R-:W-:Y:S01]  /*33d0*/  HGMMA.64x16x16.F32 R24, gdesc[UR20], R24, gsb0 ;  /* 0x00200000141879f0 */ /* 0x000fe20008000818 */
[----:B------:R-:W-:Y:S02]  /*33e0*/  FSEL R140, R32, -INF , P0 ;  /* 0xff800000208c7808 */ /* 0x000fe40000000000 */
[----:B------:R-:W-:Y:S02]  /*33f0*/  FSEL R34, R34, -INF , P1 ;  /* 0xff80000022227808 */ /* 0x000fe40000800000 */
[----:B------:R-:W-:Y:S02]  /*3400*/  ISETP.NE.AND P1, PT, R33, RZ, PT ;  /* 0x000000ff2100720c */ /* 0x000fe40003f25270 */
[----:B------:R-:W-:-:S02]  /*3410*/  ISETP.GT.AND P0, PT, R5, 0x78, PT ;  /* 0x000000780500780c */ /* 0x000fc40003f04270 */
[----:B------:R-:W-:Y:S02]  /*3420*/  FMNMX.FTZ R3, R140, R3, !PT ;  /* 0x000000038c037209 */ /* 0x000fe40007810000 */
[----:B------:R-:W-:Y:S02]  /*3430*/  FSEL R53, R36, -INF , P0 ;  /* 0xff80000024357808 */ /* 0x000fe40000000000 */
[----:B------:R-:W-:Y:S01]  /*3440*/  FMNMX.FTZ R0, R142, R3, !PT ;  /* 0x000000038e007209 */ /* 0x000fe20007810000 */
[----:B------:R-:W-:Y:S01]  /*3450*/  IMAD.U32 R3, RZ, RZ, UR6 ;  /* 0x00000006ff037e24 */ /* 0x000fe2000f8e00ff */
[----:B------:R-:W-:Y:S02]  /*3460*/  FSEL R32, R43, -INF , P3 ;  /* 0xff8000002b207808 */ /* 0x000fe40001800000 */
[----:B------:R-:W-:Y:S02]  /*3470*/  FSEL R59, R37, -INF , P2 ;  /* 0xff800000253b7808 */ /* 0x000fe40001000000 */
[----:B------:R-:W-:-:S02]  /*3480*/  FMNMX.FTZ R0, R53, R0, !PT ;  /* 0x0000000035007209 */ /* 0x000fc40007810000 */
[----:B------:R-:W-:Y:S02]  /*3490*/  ISETP.GT.AND P3, PT, R5, 0x80, PT ;  /* 0x000000800500780c */ /* 0x000fe40003f64270 */
[----:B------:R-:W-:Y:S02]  /*34a0*/  FMNMX.FTZ R0, R59, R0, !PT ;  /* 0x000000003b007209 */ /* 0x000fe40007810000 */
[----:B------:R-:W-:Y:S02]  /*34b0*/  P2R R21, PR, RZ, 0x1 ;  /* 0x00000001ff157803 */ /* 0x000fe40000000000 */
[----:B------:R-:W-:Y:S01]  /*34c0*/  ISETP.GT.AND P0, PT, R5, 0x69, PT ;  /* 0x000000690500780c */ /* 0x000fe20003f04270 */
[----:B------:R-:W-:Y:S02]  /*34d0*/  WARPGROUP.DEPBAR.LE gsb0, 0x0 ;  /* 0x00008000000079c5 */ /* 0x000fe40000010000 */
[----:B------:R-:W-:Y:S02]  /*34e0*/  FSEL R49, R28, -INF , P5 ;  /* 0xff8000001c317808 */ /* 0x000fe40002800000 */
[----:B------:R-:W-:-:S02]  /*34f0*/  FSEL R28, R35, -INF , P1 ;  /* 0xff800000231c7808 */ /* 0x000fc40000800000 */
[----:B------:R-:W-:Y:S02]  /*3500*/  ISETP.NE.AND P1, PT, R9, RZ, PT ;  /* 0x000000ff0900720c */ /* 0x000fe40003f25270 */
[----:B------:R-:W-:Y:S02]  /*3510*/  FMNMX.FTZ R9, R98, R99, !PT ;  /* 0x0000006362097209 */ /* 0x000fe40007810000 */
[----:B------:R-:W-:Y:S02]  /*3520*/  FSEL R37, R24, -INF , P3 ;  /* 0xff80000018257808 */ /* 0x000fe40001800000 */
[----:B------:R-:W-:Y:S02]  /*3530*/  FMNMX.FTZ R9, R102, R9, !PT ;  /* 0x0000000966097209 */ /* 0x000fe40007810000 */
[----:B------:R-:W-:Y:S02]  /*3540*/  FSEL R57, R25, -INF , P4 ;  /* 0xff80000019397808 */ /* 0x000fe40002000000 */
[----:B------:R-:W-:-:S02]  /*3550*/  FMNMX.FTZ R9, R6, R9, !PT ;  /* 0x0000000906097209 */ /* 0x000fc40007810000 */
[----:B------:R-:W-:Y:S01]  /*3560*/  FMNMX.FTZ R0, R37, R0, !PT ;  /* 0x0000000025007209 */ /* 0x000fe20007810000 */
[----:B------:R-:W-:Y:S01]  /*3570*/  @!P1 VIADD R4, R4, 0x31c40 ;  /* 0x00031c4004049836 */ /* 0x000fe20000000000 */
[----:B------:R-:W-:Y:S02]  /*3580*/  FMNMX.FTZ R9, R90, R9, !PT ;  /* 0x000000095a097209 */ /* 0x000fe40007810000 */
[----:B------:R-:W-:Y:S02]  /*3590*/  FMNMX.FTZ R0, R57, R0, !PT ;  /* 0x0000000039007209 */ /* 0x000fe40007810000 */
[----:B------:R-:W-:Y:S02]  /*35a0*/  FMNMX.FTZ R9, R8, R9, !PT ;  /* 0x0000000908097209 */ /* 0x000fe40007810000 */
[----:B------:R-:W-:Y:S02]  /*35b0*/  FSEL R51, R29, -INF , P6 ;  /* 0xff8000001d337808 */ /* 0x000fe40003000000 */
[----:B------:R-:W-:-:S02]  /*35c0*/  FMNMX.FTZ R9, R94, R9, !PT ;  /* 0x000000095e097209 */ /* 0x000fc40007810000 */
[----:B------:R-:W-:Y:S02]  /*35d0*/  FMNMX.FTZ R0, R49, R0, !PT ;  /* 0x0000000031007209 */ /* 0x000fe40007810000 */
[----:B------:R-:W-:Y:S02]  /*35e0*/  FMNMX.FTZ R9, R12, R9, !PT ;  /* 0x000000090c097209 */ /* 0x000fe40007810000 */
[----:B------:R-:W-:Y:S02]  /*35f0*/  FMNMX.FTZ R11, R51, R0, !PT ;  /* 0x00000000330b7209 */ /* 0x000fe40007810000 */
[----:B------:R-:W-:Y:S02]  /*3600*/  FMNMX.FTZ R9, R82, R9, !PT ;  /* 0x0000000952097209 */ /* 0x000fe40007810000 */
[----:B------:R-:W-:Y:S01]  /*3610*/  FSEL R24, R47, -INF , P0 ;  /* 0xff8000002f187808 */ /* 0x000fe20000000000 */
[----:B------:R-:W0:Y:S01]  /*3620*/  SHFL.BFLY PT, R0, R11, 0x2, 0x1f ;  /* 0x0c401f000b007f89 */ /* 0x000e2200000e0000 */
[----:B------:R-:W-:-:S02]  /*3630*/  FMNMX.FTZ R9, R14, R9, !PT ;  /* 0x000000090e097209 */ /* 0x000fc40007810000 */
[----:B------:R-:W-:Y:S02]  /*3640*/  ISETP.NE.AND P0, PT, R21, RZ, PT ;  /* 0x000000ff1500720c */ /* 0x000fe40003f05270 */
[----:B------:R-:W-:Y:S02]  /*3650*/  FMNMX.FTZ R9, R86, R9, !PT ;  /* 0x0000000956097209 */ /* 0x000fe40007810000 */
[----:B------:R-:W-:Y:S02]  /*3660*/  FSEL R38, R38, -INF , P0 ;  /* 0xff80000026267808 */ /* 0x000fe40000000000 */
[----:B------:R-:W-:Y:S02]  /*3670*/  FMNMX.FTZ R9, R20, R9, !PT ;  /* 0x0000000914097209 */ /* 0x000fe40007810000 */
[----:B------:R-:W-:Y:S02]  /*3680*/  FSEL R26, R26, -INF , P3 ;  /* 0xff8000001a1a7808 */ /* 0x000fe40001800000 */
[----:B------:R-:W-:-:S02]  /*3690*/  FMNMX.FTZ R9, R74, R9, !PT ;  /* 0x000000094a097209 */ /* 0x000fc40007810000 */
[----:B------:R-:W-:Y:S02]  /*36a0*/  FSEL R30, R30, -INF , P5 ;  /* 0xff8000001e1e7808 */ /* 0x000fe40002800000 */
[----:B------:R-:W-:Y:S02]  /*36b0*/  FMNMX.FTZ R9, R66, R9, !PT ;  /* 0x0000000942097209 */ /* 0x000fe40007810000 */
[----:B------:R-:W-:Y:S02]  /*36c0*/  ISETP.NE.AND P0, PT, R7, RZ, PT ;  /* 0x000000ff0700720c */ /* 0x000fe40003f05270 */
[----:B------:R-:W-:Y:S02]  /*36d0*/  FMNMX.FTZ R9, R78, R9, !PT ;  /* 0x000000094e097209 */ /* 0x000fe40007810000 */
[----:B------:R-:W-:Y:S02]  /*36e0*/  @!P1 PRMT R4, RZ, 0x654, R4 ;  /* 0x00000654ff049816 */ /* 0x000fe40000000004 */
[----:B------:R-:W-:-:S02]  /*36f0*/  FMNMX.FTZ R9, R68, R9, !PT ;  /* 0x0000000944097209 */ /* 0x000fc40007810000 */
[----:B0-----:R-:W-:Y:S01]  /*3700*/  FMNMX.FTZ R13, R11, R0, !PT ;  /* 0x000000000b0d7209 */ /* 0x001fe20007810000 */
[----:B------:R0:W-:Y:S01]  /*3710*/  @!P1 SYNCS.ARRIVE.TRANS64.RED.A1T0 RZ, [R4+URZ], RZ ;  /* 0x000000ff04ff99a7 */ /* 0x0001e2000810043f */
[----:B------:R-:W-:-:S03]  /*3720*/  FMNMX.FTZ R9, R58, R9, !PT ;  /* 0x000000093a097209 */ /* 0x000fc60007810000 */
[----:B------:R-:W1:Y:S01]  /*3730*/  SHFL.BFLY PT, R0, R13, 0x1, 0x1f ;  /* 0x0c201f000d007f89 */ /* 0x000e6200000e0000 */
[----:B------:R-:W-:-:S04]  /*3740*/  FMNMX.FTZ R9, R48, R9, !PT ;  /* 0x0000000930097209 */ /* 0x000fc80007810000 */
[----:B------:R-:W-:-:S04]  /*3750*/  FMNMX.FTZ R9, R62, R9, !PT ;  /* 0x000000093e097209 */ /* 0x000fc80007810000 */
[----:B------:R-:W-:-:S04]  /*3760*/  FMNMX.FTZ R9, R52, R9, !PT ;  /* 0x0000000934097209 */ /* 0x000fc80007810000 */
[----:B------:R-:W-:-:S04]  /*3770*/  FMNMX.FTZ R9, R50, R9, !PT ;  /* 0x0000000932097209 */ /* 0x000fc80007810000 */
[----:B------:R-:W-:-:S04]  /*3780*/  FMNMX.FTZ R9, R56, R9, !PT ;  /* 0x0000000938097209 */ /* 0x000fc80007810000 */
[----:B------:R-:W-:Y:S02]  /*3790*/  FMNMX.FTZ R9, R54, R9, !PT ;  /* 0x0000000936097209 */ /* 0x000fe40007810000 */
[----:B-1----:R-:W-:Y:S02]  /*37a0*/  FMNMX.FTZ R0, R13, R0, !PT ;  /* 0x000000000d007209 */ /* 0x002fe40007810000 */
        /* <DEDUP_REMOVED lines=44> */
[-CC-:B------:R-:W-:Y:S01]  /*3a70*/  FFMA.FTZ R128, R128, R3.reuse, -R55.reuse ;  /* 0x0000000380807223 */ /* 0x180fe20000010837 */
[-CC-:B------:R-:W-:Y:S01]  /*3a80*/  FFMA.FTZ R84, R132, R3.reuse, -R55.reuse ;  /* 0x0000000384547223 */ /* 0x180fe20000010837 */
[----:B------:R-:W1:Y:S01]  /*3a90*/  SHFL.BFLY PT, R10, R39, 0x2, 0x1f ;  /* 0x0c401f00270a7f89 */ /* 0x000e6200000e0000 */
        /* <DEDUP_REMOVED lines=12> */
[----:B------:R-:W-:Y:S01]  /*3b60*/  FFMA.FTZ R49, R49, R3, -R55 ;  /* 0x0000000331317223 */ /* 0x000fe20000010837 */
[----:B0-----:R-:W-:-:S04]  /*3b70*/  F2FP.F16.F32.PACK_AB R4, R96, R5 ;  /* 0x000000056004723e */ /* 0x001fc800000000ff */
[----:B------:R-:W-:Y:S01]  /*3b80*/  MUFU.EX2 R100, R100 ;  /* 0x0000006400647308 */ /* 0x000fe20000000800 */
[----:B-1----:R-:W-:Y:S01]  /*3b90*/  FMNMX.FTZ R27, R39, R10, !PT ;  /* 0x0000000a271b7209 */ /* 0x002fe20007810000 */
[----:B------:R-:W-:-:S06]  /*3ba0*/  FFMA.FTZ R39, R53, R3, -R55 ;  /* 0x0000000335277223 */ /* 0x000fcc0000010837 */
[----:B------:R0:W-:Y:S01]  /*3bb0*/  MUFU.EX2 R35, R116 ;  /* 0x0000007400237308 */ /* 0x0001e20000000800 */
[----:B------:R-:W1:Y:S07]  /*3bc0*/  SHFL.BFLY PT, R10, R27, 0x1, 0x1f ;  /* 0x0c201f001b0a7f89 */ /* 0x000e6e00000e0000 */
[----:B------:R-:W-:Y:S01]  /*3bd0*/  MUFU.EX2 R15, R15 ;  /* 0x0000000f000f7308 */ /* 0x000fe20000000800 */
[----:B0-----:R-:W-:-:S07]  /*3be0*/  FFMA.FTZ R116, R51, R3, -R55 ;  /* 0x0000000333747223 */ /* 0x001fce0000010837 */
[----:B------:R-:W-:Y:S08]  /*3bf0*/  MUFU.EX2 R44, R44 ;  /* 0x0000002c002c7308 */ /* 0x000ff00000000800 */
[----:B------:R-:W-:Y:S01]  /*3c00*/  MUFU.EX2 R33, R33 ;  /* 0x0000002100217308 */ /* 0x000fe20000000800 */
[----:B-1----:R-:W-:-:S04]  /*3c10*/  FMNMX.FTZ R10, R27, R10, !PT ;  /* 0x0000000a1b0a7209 */ /* 0x002fc80007810000 */
[C---:B------:R-:W-:Y:S01]  /*3c20*/  FSETP.NEU.FTZ.AND P2, PT, R10.reuse, -INF , PT ;  /* 0xff8000000a00780b */ /* 0x040fe20003f5d000 */
[-C--:B------:R-:W-:Y:S02]  /*3c30*/  FMUL.FTZ R27, R10, R3.reuse ;  /* 0x000000030a1b7220 */ /* 0x080fe40000410000 */
[----:B------:R-:W-:Y:S03]  /*3c40*/  MUFU.EX2 R88, R88 ;  /* 0x0000005800587308 */ /* 0x000fe60000000800 */
[----:B------:R-:W-:Y:S02]  /*3c50*/  FSEL R27, R27, RZ, P2 ;  /* 0x000000ff1b1b7208 */ /* 0x000fe40001000000 */
[----:B------:R-:W-:Y:S01]  /*3c60*/  ISETP.GE.AND P2, PT, R64, 0x91, PT ;  /* 0x000000914000780c */ /* 0x000fe20003f46270 */
[----:B------:R-:W-:Y:S02]  /*3c70*/  IMAD.MOV.U32 R64, RZ, RZ, R71 ;  /* 0x000000ffff407224 */ /* 0x000fe400078e0047 */
        /* <DEDUP_REMOVED lines=43> */
[----:B------:R-:W-:Y:S01]  /*3f30*/  FFMA.FTZ R69, R32, R3, -R27 ;  /* 0x0000000320457223 */ /* 0x000fe2000001081b */
[----:B------:R-:W-:Y:S01]  /*3f40*/  F2FP.F16.F32.PACK_AB R5, R99, R98 ;  /* 0x000000626305723e */ /* 0x000fe200000000ff */
[----:B------:R-:W-:Y:S01]  /*3f50*/  FADD.FTZ R73, R7, R6 ;  /* 0x0000000607497221 */ /* 0x000fe20000010000 */
[C---:B------:R-:W-:Y:S01]  /*3f60*/  F2FP.F16.F32.PACK_AB R6, R114.reuse, R7 ;  /* 0x000000077206723e */ /* 0x040fe200000000ff */
[----:B------:R-:W-:Y:S01]  /*3f70*/  IMAD.MOV.U32 R62, RZ, RZ, R71 ;  /* 0x000000ffff3e7224 */ /* 0x000fe200078e0047 */
[----:B------:R-:W1:Y:S01]  /*3f80*/  MUFU.EX2 R90, R90 ;  /* 0x0000005a005a7308 */ /* 0x000e620000000800 */
[----:B------:R-:W-:Y:S01]  /*3f90*/  FADD.FTZ R14, R114, R73 ;  /* 0x00000049720e7221 */ /* 0x000fe20000010000 */
[C---:B---3--:R-:W-:Y:S01]  /*3fa0*/  FADD.FTZ R12, R67.reuse, R12 ;  /* 0x0000000c430c7221 */ /* 0x048fe20000010000 */
[----:B------:R-:W-:Y:S01]  /*3fb0*/  F2FP.F16.F32.PACK_AB R7, R67, R102 ;  /* 0x000000664307723e */ /* 0x000fe200000000ff */
[----:B------:R-:W-:Y:S01]  /*3fc0*/  FFMA.FTZ R67, R40, R3, -R27 ;  /* 0x0000000328437223 */ /* 0x000fe2000001081b */
[----:B------:R-:W-:-:S03]  /*3fd0*/  FADD.FTZ R73, R13, R14 ;  /* 0x0000000e0d497221 */ /* 0x000fc60000010000 */
[----:B------:R-:W2:Y:S01]  /*3fe0*/  MUFU.EX2 R8, R8 ;  /* 0x0000000800087308 */ /* 0x000ea20000000800 */
[----:B0-----:R-:W-:Y:S01]  /*3ff0*/  FADD.FTZ R75, R31, R12 ;  /* 0x0000000c1f4b7221 */ /* 0x001fe20000010000 */
[----:B------:R-:W-:Y:S01]  /*4000*/  FADD.FTZ R12, R100, R73 ;  /* 0x00000049640c7221 */ /* 0x000fe20000010000 */
[----:B------:R0:W-:Y:S03]  /*4010*/  STSM.16.M88.4 [R2+0x24300], R4 ;  /* 0x0243000402007844 */ /* 0x0001e60000000200 */
[----:B------:R-:W-:Y:S02]  /*4020*/  FADD.FTZ R73, R15, R12 ;  /* 0x0000000c0f497221 */ /* 0x000fe40000010000 */
[----:B------:R-:W3:Y:S01]  /*4030*/  MUFU.EX2 R51, R51 ;  /* 0x0000003300337308 */ /* 0x000ee20000000800 */
[----:B-1----:R-:W-:Y:S01]  /*4040*/  FADD.FTZ R75, R90, R75 ;  /* 0x0000004b5a4b7221 */ /* 0x002fe20000010000 */
[----:B------:R-:W-:-:S04]  /*4050*/  FADD.FTZ R14, R44, R73 ;  /* 0x000000492c0e7221 */ /* 0x000fc80000010000 */
[----:B------:R-:W-:Y:S02]  /*4060*/  FADD.FTZ R73, R33, R14 ;  /* 0x0000000e21497221 */ /* 0x000fe40000010000 */
[----:B------:R-:W1:Y:S01]  /*4070*/  MUFU.EX2 R53, R53 ;  /* 0x0000003500357308 */ /* 0x000e620000000800 */
[----:B--2---:R-:W-:Y:S01]  /*4080*/  FADD.FTZ R12, R8, R75 ;  /* 0x0000004b080c7221 */ /* 0x004fe20000010000 */
[----:B0-----:R-:W-:-:S06]  /*4090*/  F2FP.F16.F32.PACK_AB R4, R88, R33 ;  /* 0x000000215804723e */ /* 0x001fcc00000000ff */
[----:B------:R-:W0:Y:S01]  /*40a0*/  MUFU.EX2 R82, R82 ;  /* 0x0000005200527308 */ /* 0x000e220000000800 */
[----:B---3--:R-:W-:-:S07]  /*40b0*/  FADD.FTZ R12, R51, R12 ;  /* 0x0000000c330c7221 */ /* 0x008fce0000010000 */
[----:B------:R-:W2:Y:S01]  /*40c0*/  MUFU.EX2 R55, R55 ;  /* 0x0000003700377308 */ /* 0x000ea20000000800 */
[----:B-1----:R-:W-:Y:S01]  /*40d0*/  FADD.FTZ R75, R53, R12 ;  /* 0x0000000c354b7221 */ /* 0x002fe20000010000 */
[----:B------:R-:W-:-:S04]  /*40e0*/  FADD.FTZ R12, R88, R73 ;  /* 0x00000049580c7221 */ /* 0x000fc80000010000 */
[----:B------:R-:W-:Y:S02]  /*40f0*/  FADD.FTZ R73, R29, R12 ;  /* 0x0000000c1d497221 */ /* 0x000fe40000010000 */
[----:B------:R-:W1:Y:S01]  /*4100*/  MUFU.EX2 R80, R80 ;  /* 0x0000005000507308 */ /* 0x000e620000000800 */
[----:B0-----:R-:W-:-:S07]  /*4110*/  FADD.FTZ R14, R82, R75 ;  /* 0x0000004b520e7221 */ /* 0x001fce0000010000 */
[----:B------:R-:W0:Y:S01]  /*4120*/  MUFU.EX2 R86, R86 ;  /* 0x0000005600567308 */ /* 0x000e220000000800 */
[----:B--2---:R-:W-:Y:S01]  /*4130*/  FADD.FTZ R75, R55, R14 ;  /* 0x0000000e374b7221 */ /* 0x004fe20000010000 */
[----:B------:R-:W-:Y:S01]  /*4140*/  F2FP.F16.F32.PACK_AB R14, R44, R15 ;  /* 0x0000000f2c0e723e */ /* 0x000fe200000000ff */
[--C-:B------:R-:W-:Y:S01]  /*4150*/  IMAD.MOV.U32 R44, RZ, RZ, R71.reuse ;  /* 0x000000ffff2c7224 */ /* 0x100fe200078e0047 */
[----:B------:R-:W-:Y:S01]  /*4160*/  F2FP.F16.F32.PACK_AB R15, R51, R8 ;  /* 0x00000008330f723e */ /* 0x000fe200000000ff */
[----:B------:R-:W-:-:S03]  /*4170*/  IMAD.MOV.U32 R51, RZ, RZ, R71 ;  /* 0x000000ffff337224 */ /* 0x000fc600078e0047 */
[----:B------:R-:W-:Y:S01]  /*4180*/  MUFU.EX2 R25, R25 ;  /* 0x0000001900197308 */ /* 0x000fe20000000800 */
[----:B-1----:R-:W-:-:S07]  /*4190*/  FADD.FTZ R12, R80, R73 ;  /* 0x00000049500c7221 */ /* 0x002fce0000010000 */
[----:B------:R-:W1:Y:S01]  /*41a0*/  MUFU.EX2 R20, R20 ;  /* 0x0000001400147308 */ /* 0x000e620000000800 */
[----:B0-----:R-:W-:-:S07]  /*41b0*/  FADD.FTZ R75, R86, R75 ;  /* 0x0000004b564b7221 */ /* 0x001fce0000010000 */
[----:B------:R-:W-:Y:S08]  /*41c0*/  MUFU.EX2 R70, R70 ;  /* 0x0000004600467308 */ /* 0x000ff00000000800 */
[----:B------:R-:W0:Y:S01]  /*41d0*/  MUFU.EX2 R59, R59 ;  /* 0x0000003b003b7308 */ /* 0x000e220000000800 */
[----:B-1----:R-:W-:-:S07]  /*41e0*/  FADD.FTZ R26, R20, R75 ;  /* 0x0000004b141a7221 */ /* 0x002fce0000010000 */
[----:B------:R-:W-:Y:S08]  /*41f0*/  MUFU.EX2 R21, R21 ;  /* 0x0000001500157308 */ /* 0x000ff00000000800 */
[----:B------:R-:W1:Y:S01]  /*4200*/  MUFU.EX2 R61, R61 ;  /* 0x0000003d003d7308 */ /* 0x000e620000000800 */
[----:B0-----:R-:W-:-:S07]  /*4210*/  FADD.FTZ R26, R59, R26 ;  /* 0x0000001a3b1a7221 */ /* 0x001fce0000010000 */
[----:B------:R-:W0:Y:S08]  /*4220*/  MUFU.EX2 R36, R36 ;  /* 0x0000002400247308 */ /* 0x000e300000000800 */
[----:B------:R-:W2:Y:S01]  /*4230*/  MUFU.EX2 R66, R66 ;  /* 0x0000004200427308 */ /* 0x000ea20000000800 */
[----:B-1----:R-:W-:-:S07]  /*4240*/  FADD.FTZ R7, R61, R26 ;  /* 0x0000001a3d077221 */ /* 0x002fce0000010000 */
[----:B------:R1:W-:Y:S01]  /*4250*/  MUFU.EX2 R40, R54 ;  /* 0x0000003600287308 */ /* 0x0003e20000000800 */
[----:B0-----:R-:W-:-:S07]  /*4260*/  F2FP.F16.F32.PACK_AB R26, R36, R21 ;  /* 0x00000015241a723e */ /* 0x001fce00000000ff */
[----:B------:R-:W0:Y:S01]  /*4270*/  MUFU.EX2 R11, R11 ;  /* 0x0000000b000b7308 */ /* 0x000e220000000800 */
[----:B-1----:R-:W-:Y:S01]  /*4280*/  FFMA.FTZ R54, R38, R3, -R27 ;  /* 0x0000000326367223 */ /* 0x002fe2000001081b */
[----:B------:R-:W-:Y:S01]  /*4290*/  FADD.FTZ R27, R25, R12 ;  /* 0x0000000c191b7221 */ /* 0x000fe20000010000 */
[----:B--2---:R-:W-:Y:S01]  /*42a0*/  FADD.FTZ R8, R66, R7 ;  /* 0x0000000742087221 */ /* 0x004fe20000010000 */
[----:B------:R-:W-:Y:S02]  /*42b0*/  F2FP.F16.F32.PACK_AB R12, R100, R13 ;  /* 0x0000000d640c723e */ /* 0x000fe400000000ff */
[----:B------:R-:W-:Y:S01]  /*42c0*/  FADD.FTZ R30, R70, R27 ;  /* 0x0000001b461e7221 */ /* 0x000fe20000010000 */
[----:B------:R-:W-:Y:S01]  /*42d0*/  F2FP.F16.F32.PACK_AB R13, R90, R31 ;  /* 0x0000001f5a0d723e */ /* 0x000fe200000000ff */
[----:B------:R-:W1:Y:S01]  /*42e0*/  MUFU.EX2 R57, R57 ;  /* 0x0000003900397308 */ /* 0x000e620000000800 */
[----:B------:R-:W-:Y:S01]  /*42f0*/  F2FP.F16.F32.PACK_AB R7, R86, R55 ;  /* 0x000000375607723e */ /* 0x000fe200000000ff */
[----:B------:R-:W-:Y:S01]  /*4300*/  FADD.FTZ R5, R21, R30 ;  /* 0x0000001e15057221 */ /* 0x000fe20000010000 */
[----:B------:R-:W-:Y:S01]  /*4310*/  IMAD.MOV.U32 R55, RZ, RZ, R71 ;  /* 0x000000ffff377224 */ /* 0x000fe200078e0047 */
[----:B------:R-:W-:Y:S02]  /*4320*/  STSM.16.M88.4 [R2+0x25b00], R12 ;  /* 0x025b000c02007844 */ /* 0x000fe40000000200 */
[----:B------:R-:W-:Y:S01]  /*4330*/  FADD.FTZ R6, R36, R5 ;  /* 0x0000000524067221 */ /* 0x000fe20000010000 */
[----:B------:R-:W-:Y:S01]  /*4340*/  F2FP.F16.F32.PACK_AB R5, R82, R53 ;  /* 0x000000355205723e */ /* 0x000fe200000000ff */
[----:B------:R-:W2:Y:S01]  /*4350*/  MUFU.EX2 R72, R72 ;  /* 0x0000004800487308 */ /* 0x000ea20000000800 */
[----:B------:R-:W-:-:S02]  /*4360*/  IMAD.MOV.U32 R53, RZ, RZ, R71 ;  /* 0x000000ffff357224 */ /* 0x000fc400078e0047 */
[----:B0-----:R-:W-:Y:S01]  /*4370*/  FADD.FTZ R27, R11, R6 ;  /* 0x000000060b1b7221 */ /* 0x001fe20000010000 */
[----:B------:R-:W-:Y:S01]  /*4380*/  F2FP.F16.F32.PACK_AB R6, R80, R29 ;  /* 0x0000001d5006723e */ /* 0x000fe200000000ff */
[----:B------:R-:W-:-:S03]  /*4390*/  IMAD.MOV.U32 R36, RZ, RZ, R71 ;  /* 0x000000ffff247224 */ /* 0x000fc600078e0047 */
[----:B------:R-:W0:Y:S01]  /*43a0*/  MUFU.EX2 R58, R58 ;  /* 0x0000003a003a7308 */ /* 0x000e220000000800 */
[----:B-1----:R-:W-:Y:S01]  /*43b0*/  FADD.FTZ R29, R57, R8 ;  /* 0x00000008391d7221 */ /* 0x002fe20000010000 */
[----:B------:R1:W-:Y:S06]  /*43c0*/  STSM.16.M88.4 [R2+0x27300], R4 ;  /* 0x0273000402007844 */ /* 0x0003ec0000000200 */
[----:B------:R-:W3:Y:S01]  /*43d0*/  MUFU.EX2 R9, R128 ;  /* 0x0000008000097308 */ /* 0x000ee20000000800 */
[----:B--2---:R-:W-:-:S07]  /*43e0*/  FADD.FTZ R8, R72, R27 ;  /* 0x0000001b48087221 */ /* 0x004fce0000010000 */
[----:B------:R-:W2:Y:S01]  /*43f0*/  MUFU.EX2 R48, R48 ;  /* 0x0000003000307308 */ /* 0x000ea20000000800 */
[----:B0-----:R-:W-:-:S07]  /*4400*/  FADD.FTZ R29, R58, R29 ;  /* 0x0000001d3a1d7221 */ /* 0x001fce0000010000 */
[----:B------:R-:W0:Y:S01]  /*4410*/  MUFU.EX2 R84, R84 ;  /* 0x0000005400547308 */ /* 0x000e220000000800 */
[----:B---3--:R-:W-:-:S07]  /*4420*/  FADD.FTZ R27, R9, R8 ;  /* 0x00000008091b7221 */ /* 0x008fce0000010000 */
[----:B------:R-:W3:Y:S01]  /*4430*/  MUFU.EX2 R63, R63 ;  /* 0x0000003f003f7308 */ /* 0x000ee20000000800 */
[----:B--2---:R-:W-:-:S07]  /*4440*/  FADD.FTZ R8, R48, R29 ;  /* 0x0000001d30087221 */ /* 0x004fce0000010000 */
[----:B------:R-:W2:Y:S01]  /*4450*/  MUFU.EX2 R50, R50 ;  /* 0x0000003200327308 */ /* 0x000ea20000000800 */
[----:B0-----:R-:W-:-:S07]  /*4460*/  F2FP.F16.F32.PACK_AB R30, R84, R9 ;  /* 0x00000009541e723e */ /* 0x001fce00000000ff */
[----:B------:R-:W1:Y:S01]  /*4470*/  MUFU.EX2 R112, R112 ;  /* 0x0000007000707308 */ /* 0x000e620000000800 */
[----:B---3--:R-:W-:-:S07]  /*4480*/  FADD.FTZ R21, R63, R8 ;  /* 0x000000083f157221 */ /* 0x008fce0000010000 */
[----:B------:R-:W0:Y:S01]  /*4490*/  MUFU.EX2 R65, R65 ;  /* 0x0000004100417308 */ /* 0x000e220000000800 */
[----:B--2---:R-:W-:-:S07]  /*44a0*/  FADD.FTZ R8, R50, R21 ;  /* 0x0000001532087221 */ /* 0x004fce0000010000 */
[----:B------:R-:W2:Y:S01]  /*44b0*/  MUFU.EX2 R47, R47 ;  /* 0x0000002f002f7308 */ /* 0x000ea20000000800 */
[----:B-1----:R-:W-:-:S07]  /*44c0*/  F2FP.F16.F32.PACK_AB R4, R112, R35 ;  /* 0x000000237004723e */ /* 0x002fce00000000ff */
[----:B------:R1:W-:Y:S08]  /*44d0*/  MUFU.EX2 R73, R24 ;  /* 0x0000001800497308 */ /* 0x0003f00000000800 */
[----:B------:R-:W3:Y:S01]  /*44e0*/  MUFU.EX2 R110, R110 ;  /* 0x0000006e006e7308 */ /* 0x000ee20000000800 */
[----:B-1----:R-:W-:Y:S01]  /*44f0*/  F2FP.F16.F32.PACK_AB R24, R70, R25 ;  /* 0x000000194618723e */ /* 0x002fe200000000ff */
[----:B------:R-:W-:Y:S01]  /*4500*/  IMAD.MOV.U32 R70, RZ, RZ, R71 ;  /* 0x000000ffff467224 */ /* 0x000fe200078e0047 */
[----:B------:R-:W-:Y:S01]  /*4510*/  F2FP.F16.F32.PACK_AB R25, R59, R20 ;  /* 0x000000143b19723e */ /* 0x000fe200000000ff */
[----:B------:R-:W-:Y:S01]  /*4520*/  FADD.FTZ R20, R84, R27 ;  /* 0x0000001b54147221 */ /* 0x000fe20000010000 */
[----:B------:R-:W-:Y:S01]  /*4530*/  F2FP.F16.F32.PACK_AB R27, R66, R61 ;  /* 0x0000003d421b723e */ /* 0x000fe200000000ff */
[----:B------:R-:W-:-:S02]  /*4540*/  IMAD.MOV.U32 R66, RZ, RZ, R71 ;  /* 0x000000ffff427224 */ /* 0x000fc400078e0047 */
[----:B------:R-:W1:Y:S01]  /*4550*/  MUFU.EX2 R67, R67 ;  /* 0x0000004300437308 */ /* 0x000e620000000800 */
[----:B------:R-:W-:Y:S01]  /*4560*/  FADD.FTZ R29, R35, R20 ;  /* 0x00000014231d7221 */ /* 0x000fe20000010000 */
[----:B------:R4:W-:Y:S01]  /*4570*/  STSM.16.M88.4 [R2+0x28b00], R24 ;  /* 0x028b001802007844 */ /* 0x0009e20000000200 */
[----:B------:R-:W-:Y:S02]  /*4580*/  IMAD.MOV.U32 R61, RZ, RZ, R71 ;  /* 0x000000ffff3d7224 */ /* 0x000fe400078e0047 */
[----:B------:R-:W-:Y:S01]  /*4590*/  FADD.FTZ R20, R112, R29 ;  /* 0x0000001d70147221 */ /* 0x000fe20000010000 */
[----:B0-----:R-:W-:Y:S01]  /*45a0*/  FADD.FTZ R29, R65, R8 ;  /* 0x00000008411d7221 */ /* 0x001fe20000010000 */
[----:B------:R-:W-:Y:S01]  /*45b0*/  IMAD.MOV.U32 R59, RZ, RZ, R71 ;  /* 0x000000ffff3b7224 */ /* 0x000fe200078e0047 */
[----:B------:R-:W0:Y:S01]  /*45c0*/  MUFU.EX2 R45, R45 ;  /* 0x0000002d002d7308 */ /* 0x000e220000000800 */
[----:B--2---:R-:W-:Y:S01]  /*45d0*/  FADD.FTZ R31, R47, R20 ;  /* 0x000000142f1f7221 */ /* 0x004fe20000010000 */
[----:B------:R-:W-:Y:S01]  /*45e0*/  FADD.FTZ R8, R40, R29 ;  /* 0x0000001d28087221 */ /* 0x000fe20000010000 */
[----:B------:R-:W-:Y:S01]  /*45f0*/  F2FP.F16.F32.PACK_AB R29, R58, R57 ;  /* 0x000000393a1d723e */ /* 0x000fe200000000ff */
[----:B------:R-:W-:-:S02]  /*4600*/  IMAD.MOV.U32 R58, RZ, RZ, R71 ;  /* 0x000000ffff3a7224 */ /* 0x000fc400078e0047 */
[----:B---3--:R-:W-:Y:S01]  /*4610*/  FADD.FTZ R12, R110, R31 ;  /* 0x0000001f6e0c7221 */ /* 0x008fe20000010000 */
[----:B------:R-:W-:Y:S01]  /*4620*/  F2FP.F16.F32.PACK_AB R31, R63, R48 ;  /* 0x000000303f1f723e */ /* 0x000fe200000000ff */
[--C-:B------:R-:W-:Y:S01]  /*4630*/  IMAD.MOV.U32 R63, RZ, RZ, R71.reuse ;  /* 0x000000ffff3f7224 */ /* 0x100fe200078e0047 */
[----:B------:R2:W3:Y:S01]  /*4640*/  MUFU.EX2 R32, R42 ;  /* 0x0000002a00207308 */ /* 0x0004e20000000800 */
[----:B-1----:R-:W-:Y:S01]  /*4650*/  FADD.FTZ R5, R67, R8 ;  /* 0x0000000843057221 */ /* 0x002fe20000010000 */
[--C-:B------:R-:W-:Y:S02]  /*4660*/  IMAD.MOV.U32 R57, RZ, RZ, R71.reuse ;  /* 0x000000ffff397224 */ /* 0x100fe400078e0047 */
[--C-:B------:R-:W-:Y:S02]  /*4670*/  IMAD.MOV.U32 R48, RZ, RZ, R71.reuse ;  /* 0x000000ffff307224 */ /* 0x100fe400078e0047 */
[--C-:B------:R-:W-:Y:S02]  /*4680*/  IMAD.MOV.U32 R35, RZ, RZ, R71.reuse ;  /* 0x000000ffff237224 */ /* 0x100fe400078e0047 */
[----:B------:R-:W1:Y:S01]  /*4690*/  MUFU.EX2 R76, R76 ;  /* 0x0000004c004c7308 */ /* 0x000e620000000800 */
[----:B0-----:R-:W-:Y:S01]  /*46a0*/  FADD.FTZ R7, R45, R12 ;  /* 0x0000000c2d077221 */ /* 0x001fe20000010000 */
[----:B--2---:R-:W-:-:S06]  /*46b0*/  IMAD.MOV.U32 R42, RZ, RZ, R71 ;  /* 0x000000ffff2a7224 */ /* 0x004fcc00078e0047 */
[----:B------:R-:W0:Y:S01]  /*46c0*/  MUFU.EX2 R69, R69 ;  /* 0x0000004500457308 */ /* 0x000e220000000800 */
[----:B---3--:R-:W-:Y:S01]  /*46d0*/  FADD.FTZ R6, R32, R5 ;  /* 0x0000000520067221 */ /* 0x008fe20000010000 */
[----:B------:R-:W-:Y:S01]  /*46e0*/  F2FP.F16.F32.PACK_AB R5, R65, R50 ;  /* 0x000000324105723e */ /* 0x000fe200000000ff */
[--C-:B------:R-:W-:Y:S02]  /*46f0*/  IMAD.MOV.U32 R65, RZ, RZ, R71.reuse ;  /* 0x000000ffff417224 */ /* 0x100fe400078e0047 */
[----:B------:R-:W-:-:S03]  /*4700*/  IMAD.MOV.U32 R50, RZ, RZ, R71 ;  /* 0x000000ffff327224 */ /* 0x000fc600078e0047 */
[----:B------:R-:W2:Y:S01]  /*4710*/  MUFU.EX2 R43, R43 ;  /* 0x0000002b002b7308 */ /* 0x000ea20000000800 */
[----:B-1----:R-:W-:-:S07]  /*4720*/  FADD.FTZ R8, R76, R7 ;  /* 0x000000074c087221 */ /* 0x002fce0000010000 */
[----:B------:R1:W3:Y:S01]  /*4730*/  MUFU.EX2 R38, R46 ;  /* 0x0000002e00267308 */ /* 0x0002e20000000800 */
[C---:B0-----:R-:W-:Y:S01]  /*4740*/  FADD.FTZ R7, R69.reuse, R6 ;  /* 0x0000000645077221 */ /* 0x041fe20000010000 */
[----:B------:R-:W-:Y:S01]  /*4750*/  F2FP.F16.F32.PACK_AB R6, R110, R47 ;  /* 0x0000002f6e06723e */ /* 0x000fe200000000ff */
[--C-:B------:R-:W-:Y:S01]  /*4760*/  IMAD.MOV.U32 R47, RZ, RZ, R71.reuse ;  /* 0x000000ffff2f7224 */ /* 0x100fe200078e0047 */
[----:B------:R-:W-:Y:S01]  /*4770*/  F2FP.F16.F32.PACK_AB R13, R69, R32 ;  /* 0x00000020450d723e */ /* 0x000fe200000000ff */
[--C-:B------:R-:W-:Y:S02]  /*4780*/  IMAD.MOV.U32 R69, RZ, RZ, R71.reuse ;  /* 0x000000ffff457224 */ /* 0x100fe400078e0047 */
[--C-:B------:R-:W-:Y:S01]  /*4790*/  IMAD.MOV.U32 R32, RZ, RZ, R71.reuse ;  /* 0x000000ffff207224 */ /* 0x100fe200078e0047 */
[----:B------:R-:W0:Y:S01]  /*47a0*/  MUFU.EX2 R92, R92 ;  /* 0x0000005c005c7308 */ /* 0x000e220000000800 */
[----:B--2---:R-:W-:Y:S01]  /*47b0*/  FADD.FTZ R9, R43, R8 ;  /* 0x000000082b097221 */ /* 0x004fe20000010000 */
[----:B-1----:R-:W-:-:S06]  /*47c0*/  IMAD.MOV.U32 R46, RZ, RZ, R71 ;  /* 0x000000ffff2e7224 */ /* 0x002fcc00078e0047 */
[----:B------:R-:W-:Y:S01]  /*47d0*/  MUFU.EX2 R41, R41 ;  /* 0x0000002900297308 */ /* 0x000fe20000000800 */
[----:B---3--:R-:W-:Y:S01]  /*47e0*/  FADD.FTZ R8, R38, R7 ;  /* 0x0000000726087221 */ /* 0x008fe20000010000 */
[----:B------:R-:W-:Y:S01]  /*47f0*/  F2FP.F16.F32.PACK_AB R7, R67, R40 ;  /* 0x000000284307723e */ /* 0x000fe200000000ff */
[--C-:B------:R-:W-:Y:S01]  /*4800*/  IMAD.MOV.U32 R67, RZ, RZ, R71.reuse ;  /* 0x000000ffff437224 */ /* 0x100fe200078e0047 */
[C---:B------:R-:W-:Y:S01]  /*4810*/  F2FP.F16.F32.PACK_AB R15, R73.reuse, R38 ;  /* 0x00000026490f723e */ /* 0x040fe200000000ff */
[--C-:B------:R-:W-:Y:S02]  /*4820*/  IMAD.MOV.U32 R40, RZ, RZ, R71.reuse ;  /* 0x000000ffff287224 */ /* 0x100fe400078e0047 */
[----:B------:R-:W-:Y:S01]  /*4830*/  IMAD.MOV.U32 R38, RZ, RZ, R71 ;  /* 0x000000ffff267224 */ /* 0x000fe200078e0047 */
[----:B------:R-:W1:Y:S01]  /*4840*/  MUFU.EX2 R52, R52 ;  /* 0x0000003400347308 */ /* 0x000e620000000800 */
[----:B0-----:R-:W-:Y:S01]  /*4850*/  FADD.FTZ R12, R92, R9 ;  /* 0x000000095c0c7221 */ /* 0x001fe20000010000 */
[----:B------:R-:W-:-:S06]  /*4860*/  FADD.FTZ R9, R73, R8 ;  /* 0x0000000849097221 */ /* 0x000fcc0000010000 */
[----:B------:R-:W4:Y:S08]  /*4870*/  MUFU.EX2 R106, R106 ;  /* 0x0000006a006a7308 */ /* 0x000f300000000800 */
[----:B------:R0:W2:Y:S01]  /*4880*/  MUFU.EX2 R33, R28 ;  /* 0x0000001c00217308 */ /* 0x0000a20000000800 */
[----:B-1----:R-:W-:-:S07]  /*4890*/  FADD.FTZ R8, R52, R9 ;  /* 0x0000000934087221 */ /* 0x002fce0000010000 */
[----:B------:R-:W1:Y:S01]  /*48a0*/  MUFU.EX2 R39, R39 ;  /* 0x0000002700277308 */ /* 0x000e620000000800 */
[----:B0-----:R-:W-:Y:S01]  /*48b0*/  F2FP.F16.F32.PACK_AB R28, R72, R11 ;  /* 0x0000000b481c723e */ /* 0x001fe200000000ff */
[----:B------:R-:W-:Y:S01]  /*48c0*/  FADD.FTZ R11, R41, R12 ;  /* 0x0000000c290b7221 */ /* 0x000fe20000010000 */
[----:B------:R-:W-:Y:S01]  /*48d0*/  F2FP.F16.F32.PACK_AB R12, R76, R45 ;  /* 0x0000002d4c0c723e */ /* 0x000fe200000000ff */
[----:B------:R-:W-:Y:S01]  /*48e0*/  IMAD.MOV.U32 R45, RZ, RZ, R71 ;  /* 0x000000ffff2d7224 */ /* 0x000fe200078e0047 */
[C---:B----4-:R-:W-:Y:S01]  /*48f0*/  F2FP.F16.F32.PACK_AB R24, R106.reuse, R41 ;  /* 0x000000296a18723e */ /* 0x050fe200000000ff */
[----:B------:R-:W-:Y:S01]  /*4900*/  FADD.FTZ R14, R106, R11 ;  /* 0x0000000b6a0e7221 */ /* 0x000fe20000010000 */
[----:B------:R0:W-:Y:S01]  /*4910*/  STSM.16.M88.4 [R2+0x2a300], R28 ;  /* 0x02a3001c02007844 */ /* 0x0001e20000000200 */
[----:B------:R-:W3:Y:S01]  /*4920*/  MUFU.EX2 R54, R54 ;  /* 0x0000003600367308 */ /* 0x000ee20000000800 */
[----:B--2---:R-:W-:Y:S01]  /*4930*/  FADD.FTZ R11, R33, R8 ;  /* 0x00000008210b7221 */ /* 0x004fe20000010000 */
[--C-:B------:R-:W-:Y:S01]  /*4940*/  IMAD.MOV.U32 R41, RZ, RZ, R71.reuse ;  /* 0x000000ffff297224 */ /* 0x100fe200078e0047 */
[----:B------:R2:W-:Y:S05]  /*4950*/  STSM.16.M88.4 [R2+0x2bb00], R4 ;  /* 0x02bb000402007844 */ /* 0x0005ea0000000200 */
[----:B------:R-:W2:Y:S01]  /*4960*/  MUFU.EX2 R60, R60 ;  /* 0x0000003c003c7308 */ /* 0x000ea20000000800 */
[----:B-1----:R-:W-:Y:S01]  /*4970*/  FADD.FTZ R25, R39, R14 ;  /* 0x0000000e27197221 */ /* 0x002fe20000010000 */
[----:B------:R-:W-:Y:S01]  /*4980*/  F2FP.F16.F32.PACK_AB R14, R92, R43 ;  /* 0x0000002b5c0e723e */ /* 0x000fe200000000ff */
[----:B------:R-:W-:-:S04]  /*4990*/  IMAD.MOV.U32 R43, RZ, RZ, R71 ;  /* 0x000000ffff2b7224 */ /* 0x000fc800078e0047 */
[----:B------:R-:W-:Y:S01]  /*49a0*/  STSM.16.M88.4 [R2+0x2d300], R12 ;  /* 0x02d3000c02007844 */ /* 0x000fe20000000200 */
[----:B------:R-:W1:Y:S01]  /*49b0*/  MUFU.EX2 R21, R120 ;  /* 0x0000007800157308 */ /* 0x000e620000000800 */
[----:B---3--:R-:W-:Y:S01]  /*49c0*/  FADD.FTZ R8, R54, R11 ;  /* 0x0000000b36087221 */ /* 0x008fe20000010000 */
[--C-:B0-----:R-:W-:Y:S02]  /*49d0*/  IMAD.MOV.U32 R31, RZ, RZ, R71.reuse ;  /* 0x000000ffff1f7224 */ /* 0x101fe400078e0047 */
[--C-:B------:R-:W-:Y:S02]  /*49e0*/  IMAD.MOV.U32 R30, RZ, RZ, R71.reuse ;  /* 0x000000ffff1e7224 */ /* 0x100fe400078e0047 */
[----:B------:R-:W-:Y:S02]  /*49f0*/  IMAD.MOV.U32 R29, RZ, RZ, R71 ;  /* 0x000000ffff1d7224 */ /* 0x000fe400078e0047 */
[----:B------:R-:W0:Y:S01]  /*4a00*/  MUFU.EX2 R37, R37 ;  /* 0x0000002500257308 */ /* 0x000e220000000800 */
[C---:B--2---:R-:W-:Y:S01]  /*4a10*/  FADD.FTZ R4, R60.reuse, R25 ;  /* 0x000000193c047221 */ /* 0x044fe20000010000 */
[----:B------:R-:W-:Y:S01]  /*4a20*/  F2FP.F16.F32.PACK_AB R25, R33, R52 ;  /* 0x000000342119723e */ /* 0x000fe200000000ff */
[--C-:B------:R-:W-:Y:S01]  /*4a30*/  IMAD.MOV.U32 R52, RZ, RZ, R71.reuse ;  /* 0x000000ffff347224 */ /* 0x100fe200078e0047 */
[----:B------:R-:W-:Y:S01]  /*4a40*/  F2FP.F16.F32.PACK_AB R26, R60, R39 ;  /* 0x000000273c1a723e */ /* 0x000fe200000000ff */
[----:B------:R-:W-:-:S02]  /*4a50*/  IMAD.MOV.U32 R60, RZ, RZ, R71 ;  /* 0x000000ffff3c7224 */ /* 0x000fc400078e0047 */
[--C-:B------:R-:W-:Y:S01]  /*4a60*/  IMAD.MOV.U32 R39, RZ, RZ, R71.reuse ;  /* 0x000000ffff277224 */ /* 0x100fe200078e0047 */
[----:B------:R-:W2:Y:S01]  /*4a70*/  MUFU.EX2 R56, R56 ;  /* 0x0000003800387308 */ /* 0x000ea20000000800 */
[C---:B-1----:R-:W-:Y:S01]  /*4a80*/  FADD.FTZ R5, R21.reuse, R8 ;  /* 0x0000000815057221 */ /* 0x042fe20000010000 */
[----:B------:R-:W-:Y:S01]  /*4a90*/  F2FP.F16.F32.PACK_AB R27, R21, R54 ;  /* 0x00000036151b723e */ /* 0x000fe200000000ff */
[--C-:B------:R-:W-:Y:S02]  /*4aa0*/  IMAD.MOV.U32 R54, RZ, RZ, R71.reuse ;  /* 0x000000ffff367224 */ /* 0x100fe400078e0047 */
[--C-:B------:R-:W-:Y:S02]  /*4ab0*/  IMAD.MOV.U32 R33, RZ, RZ, R71.reuse ;  /* 0x000000ffff217224 */ /* 0x100fe400078e0047 */
[----:B------:R1:W-:Y:S01]  /*4ac0*/  STSM.16.M88.4 [R2+0x2eb00], R24 ;  /* 0x02eb001802007844 */ /* 0x0003e20000000200 */
[----:B------:R-:W3:Y:S01]  /*4ad0*/  MUFU.EX2 R108, R108 ;  /* 0x0000006c006c7308 */ /* 0x000ee20000000800 */
[----:B0-----:R-:W-:Y:S01]  /*4ae0*/  FADD.FTZ R7, R37, R4 ;  /* 0x0000000425077221 */ /* 0x001fe20000010000 */
[----:B------:R-:W-:-:S06]  /*4af0*/  IMAD.MOV.U32 R28, RZ, RZ, R71 ;  /* 0x000000ffff1c7224 */ /* 0x000fcc00078e0047 */
[----:B------:R-:W0:Y:S01]  /*4b00*/  MUFU.EX2 R109, R122 ;  /* 0x0000007a006d7308 */ /* 0x000e220000000800 */
[----:B--2---:R-:W-:Y:S01]  /*4b10*/  FADD.FTZ R4, R56, R5 ;  /* 0x0000000538047221 */ /* 0x004fe20000010000 */
[----:B-1----:R-:W-:-:S06]  /*4b20*/  IMAD.MOV.U32 R27, RZ, RZ, R71 ;  /* 0x000000ffff1b7224 */ /* 0x002fcc00078e0047 */
[----:B------:R-:W-:Y:S01]  /*4b30*/  MUFU.EX2 R49, R49 ;  /* 0x0000003100317308 */ /* 0x000fe20000000800 */
[C---:B---3--:R-:W-:Y:S01]  /*4b40*/  FADD.FTZ R6, R108.reuse, R7 ;  /* 0x000000076c067221 */ /* 0x048fe20000010000 */
[----:B------:R-:W-:Y:S01]  /*4b50*/  F2FP.F16.F32.PACK_AB R108, R108, R37 ;  /* 0x000000256c6c723e */ /* 0x000fe200000000ff */
[--C-:B------:R-:W-:Y:S02]  /*4b60*/  IMAD.MOV.U32 R37, RZ, RZ, R71.reuse ;  /* 0x000000ffff257224 */ /* 0x100fe400078e0047 */
[--C-:B------:R-:W-:Y:S02]  /*4b70*/  IMAD.MOV.U32 R26, RZ, RZ, R71.reuse ;  /* 0x000000ffff1a7224 */ /* 0x100fe400078e0047 */
[--C-:B------:R-:W-:Y:S01]  /*4b80*/  IMAD.MOV.U32 R25, RZ, RZ, R71.reuse ;  /* 0x000000ffff197224 */ /* 0x100fe200078e0047 */
[----:B------:R-:W1:Y:S01]  /*4b90*/  MUFU.EX2 R116, R116 ;  /* 0x0000007400747308 */ /* 0x000e620000000800 */
[C---:B0-----:R-:W-:Y:S01]  /*4ba0*/  FADD.FTZ R5, R109.reuse, R4 ;  /* 0x000000046d057221 */ /* 0x041fe20000010000 */
[----:B------:R-:W-:Y:S01]  /*4bb0*/  F2FP.F16.F32.PACK_AB R109, R109, R56 ;  /* 0x000000386d6d723e */ /* 0x000fe200000000ff */
[----:B------:R-:W-:-:S02]  /*4bc0*/  IMAD.MOV.U32 R56, RZ, RZ, R71 ;  /* 0x000000ffff387224 */ /* 0x000fc400078e0047 */
[----:B------:R-:W-:-:S03]  /*4bd0*/  IMAD.MOV.U32 R24, RZ, RZ, R71 ;  /* 0x000000ffff187224 */ /* 0x000fc600078e0047 */
[----:B------:R-:W-:Y:S08]  /*4be0*/  MUFU.EX2 R34, R34 ;  /* 0x0000002200227308 */ /* 0x000ff00000000800 */
[----:B------:R-:W0:Y:S01]  /*4bf0*/  MUFU.EX2 R9, R126 ;  /* 0x0000007e00097308 */ /* 0x000e220000000800 */
[----:B-1----:R-:W-:Y:S01]  /*4c00*/  F2FP.F16.F32.PACK_AB R110, R116, R49 ;  /* 0x00000031746e723e */ /* 0x002fe200000000ff */
[----:B------:R-:W-:-:S04]  /*4c10*/  FADD.FTZ R49, R49, R6 ;  /* 0x0000000631317221 */ /* 0x000fc80000010000 */
[----:B------:R-:W-:Y:S01]  /*4c20*/  FADD.FTZ R4, R116, R49 ;  /* 0x0000003174047221 */ /* 0x000fe20000010000 */
[----:B------:R-:W-:Y:S01]  /*4c30*/  IMAD.MOV.U32 R49, RZ, RZ, R71 ;  /* 0x000000ffff317224 */ /* 0x000fe200078e0047 */
[----:B0-----:R-:W-:Y:S01]  /*4c40*/  F2FP.F16.F32.PACK_AB R111, R9, R34 ;  /* 0x00000022096f723e */ /* 0x001fe200000000ff */
[----:B------:R-:W-:-:S04]  /*4c50*/  FADD.FTZ R34, R34, R5 ;  /* 0x0000000522227221 */ /* 0x000fc80000010000 */
[----:B------:R0:W-:Y:S01]  /*4c60*/  STSM.16.M88.4 [R2+0x30300], R108 ;  /* 0x0303006c02007844 */ /* 0x0001e20000000200 */
[----:B------:R-:W-:Y:S01]  /*4c70*/  FADD.FTZ R5, R9, R34 ;  /* 0x0000002209057221 */ /* 0x000fe20000010000 */
[----:B------:R-:W-:Y:S01]  /*4c80*/  IMAD.MOV.U32 R34, RZ, RZ, R71 ;  /* 0x000000ffff227224 */ /* 0x000fe200078e0047 */
[----:B------:R1:W-:Y:S06]  /*4c90*/  MEMBAR.ALL.CTA ;  /* 0x0000000000007992 */ /* 0x0003ec0000008000 */
[----:B-1----:R-:W1:Y:S02]  /*4ca0*/  FENCE.VIEW.ASYNC.S ;  /* 0x00000000000073c6 */ /* 0x002e640000000000 */
[----:B-1----:R-:W-:Y:S01]  /*4cb0*/  NOP ;  /* 0x0000000000007918 */ /* 0x002fe20000000000 */
[----:B------:R-:W-:Y:S05]  /*4cc0*/  @!P2 BRA `(.L_x_182) ;  /* 0x000000380038a947 */ /* 0x000fea0003800000 */
[----:B------:R-:W-:Y:S01]  /*4cd0*/  VIADD R8, R104, 0xfffffffe ;  /* 0xfffffffe68087836 */ /* 0x000fe20000000000 */
[----:B------:R-:W-:Y:S01]  /*4ce0*/  CS2R R70, SRZ ;  /* 0x0000000000467805 */ /* 0x000fe2000001ff00 */
[----:B------:R-:W-:Y:S01]  /*4cf0*/  IMAD.MOV.U32 R13, RZ, RZ, R10 ;  /* 0x000000ffff0d7224 */ /* 0x000fe200078e000a */
        /* <DEDUP_REMOVED lines=26> */
.L_x_191:
[----:B------:R-:W-:Y:S01]  /*4ea0*/  UIADD3 UR39, UR59, 0x1, URZ ;  /* 0x000000013b277890 */ /* 0x000fe2000fffe03f */
[----:B------:R-:W-:-:S03]  /*4eb0*/  ISETP.NE.AND P3, PT, RZ, UR38, PT ;  /* 0x00000026ff007c0c */ /* 0x000fc6000bf65270 */
[----:B------:R-:W-:-:S04]  /*4ec0*/  UISETP.NE.AND UP0, UPT, UR39, 0x2, UPT ;  /* 0x000000022700788c */ /* 0x000fc8000bf05270 */
[----:B------:R-:W-:Y:S02]  /*4ed0*/  USEL UR6, URZ, 0x1, UP0 ;  /* 0x000000013f067887 */ /* 0x000fe40008000000 */
[----:B------:R-:W-:-:S04]  /*4ee0*/  USEL UR39, UR39, URZ, UP0 ;  /* 0x0000003f27277287 */ /* 0x000fc80008000000 */
[----:B------:R-:W-:Y:S01]  /*4ef0*/  LOP3.LUT R16, R6, UR6, RZ, 0x3c, !PT ;  /* 0x0000000606107c12 */ /* 0x000fe2000f8e3cff */
[----:B---3--:R-:W-:Y:S07]  /*4f00*/  @P3 BRA `(.L_x_183) ;  /* 0x0000000000283947 */ /* 0x008fee0003800000 */
[----:B------:R-:W-:Y:S05]  /*4f10*/  @!P0 BRA `(.L_x_184) ;  /* 0x0000000000048947 */ /* 0x000fea0003800000 */
[----:B------:R-:W-:Y:S01]  /*4f20*/  BPT.TRAP 0x1 ;  /* 0x000000040000795c */ /* 0x000fe20000300000 */
.L_x_184:
[----:B------:R-:W-:Y:S01]  /*4f30*/  ULEA UR6, UR39, UR36, 0x3 ;  /* 0x0000002427067291 */ /* 0x000fe2000f8e183f */
[----:B------:R-:W-:-:S08]  /*4f40*/  SHF.L.U32 R0, R16, 0x1f, RZ ;  /* 0x0000001f10007819 */ /* 0x000fd000000006ff */
[----:B------:R1:W2:Y:S01]  /*4f50*/  SYNCS.PHASECHK.TRANS64.TRYWAIT P2, [UR6+0x31c30], R0 ;  /* 0x031c3000ff0075a7 */ /* 0x0002a20008040146 */
[----:B------:R-:W-:Y:S05]  /*4f60*/  @!P0 BRA `(.L_x_185) ;  /* 0x0000000000048947 */ /* 0x000fea0003800000 */
[----:B------:R-:W-:Y:S01]  /*4f70*/  BPT.TRAP 0x1 ;  /* 0x000000040000795c */ /* 0x000fe20000300000 */
.L_x_185:
[----:B--2---:R-:W-:Y:S05]  /*4f80*/  @P2 BRA `(.L_x_183) ;  /* 0x0000000000082947 */ /* 0x004fea0003800000 */
[----:B------:R-:W2:Y:S02]  /*4f90*/  SYNCS.PHASECHK.TRANS64.TRYWAIT P2, [UR6+0x31c30], R0 ;  /* 0x031c3000ff0075a7 */ /* 0x000ea40008040146 */
[----:B--2---:R-:W-:Y:S05]  /*4fa0*/  @!P2 BRA `(.L_x_186) ;  /* 0x000000b8008ca947 */ /* 0x004fea0003800000 */
.L_x_183:
[----:B--2---:R-:W2:Y:S01]  /*4fb0*/  S2R R3, SR_TID.X ;  /* 0x0000000000037919 */ /* 0x004ea20000002100 */
[----:B------:R-:W-:Y:S01]  /*4fc0*/  UIMAD UR26, UR39, 0x6c0, UR58 ;  /* 0x000006c0271a78a4 */ /* 0x000fe2000f8e023a */
[----:B------:R-:W-:Y:S01]  /*4fd0*/  UMOV UR27, 0x80000020 ;  /* 0x80000020001b7882 */ /* 0x000fe20000000000 */
[----:B------:R-:W-:Y:S02]  /*4fe0*/  UMOV UR28, UR24 ;  /* 0x00000018001c7c82 */ /* 0x000fe40008000000 */
[----:B------:R-:W-:Y:S01]  /*4ff0*/  UIADD3 UR30, UR26, 0x40, URZ ;  /* 0x000000401a1e7890 */ /* 0x000fe2000fffe03f */
        /* <DEDUP_REMOVED lines=20> */
[----:B--2---:R-:W-:Y:S01]  /*5140*/  SHF.R.U32.HI R3, RZ, 0x7, R3 ;  /* 0x00000007ff037819 */ /* 0x004fe20000011603 */
[----:B------:R-:W-:Y:S01]  /*5150*/  UMOV UR53, UR25 ;  /* 0x0000001900357c82 */ /* 0x000fe20008000000 */
[----:B------:R-:W-:Y:S01]  /*5160*/  UMOV UR55, 0x80000020 ;  /* 0x8000002000377882 */ /* 0x000fe20000000000 */
[----:B------:R-:W-:-:S02]  /*5170*/  UIADD3 UR6, UR26, 0x200, URZ ;  /* 0x000002001a067890 */ /* 0x000fc4000fffe03f */
[----:B-1----:R-:W-:Y:S01]  /*5180*/  VIADD R0, R3, 0x8 ;  /* 0x0000000803007836 */ /* 0x002fe20000000000 */
[----:B------:R-:W-:Y:S01]  /*5190*/  UMOV UR7, 0x80000020 ;  /* 0x8000002000077882 */ /* 0x000fe20000000000 */
[----:B------:R-:W-:Y:S01]  /*51a0*/  UIADD3 UR10, UR26, 0x202, URZ ;  /* 0x000002021a0a7890 */ /* 0x000fe2000fffe03f */
[----:B------:R-:W-:Y:S02]  /*51b0*/  UMOV UR11, 0x80000020 ;  /* 0x80000020000b7882 */ /* 0x000fe40000000000 */
[----:B------:R1:W-:Y:S01]  /*51c0*/  BAR.SYNC.DEFER_BLOCKING R0, 0x100 ;  /* 0x000400000000751d */ /* 0x0003e20000010000 */
[----:B------:R-:W-:Y:S02]  /*51d0*/  UIADD3 UR14, UR26, 0x242, URZ ;  /* 0x000002421a0e7890 */ /* 0x000fe4000fffe03f */
[----:B------:R-:W-:Y:S02]  /*51e0*/  UIADD3 UR18, UR26, 0x480, URZ ;  /* 0x000004801a127890 */ /* 0x000fe4000fffe03f */
[----:B------:R-:W-:Y:S01]  /*51f0*/  UIADD3 UR22, UR26, 0x482, URZ ;  /* 0x000004821a167890 */ /* 0x000fe2000fffe03f */
[----:B------:R-:W-:Y:S01]  /*5200*/  UMOV UR15, 0x80000020 ;  /* 0x80000020000f7882 */ /* 0x000fe20000000000 */
[----:B------:R-:W-:Y:S01]  /*5210*/  UMOV UR19, 0x80000020 ;  /* 0x8000002000137882 */ /* 0x000fe20000000000 */
[----:B------:R-:W-:Y:S01]  /*5220*/  UMOV UR23, 0x80000020 ;  /* 0x8000002000177882 */ /* 0x000fe20000000000 */
[----:B------:R-:W-:-:S06]  /*5230*/  WARPGROUP.ARRIVE ;  /* 0x00000000000079c5 */ /* 0x000fcc0000000000 */
[----:B------:R-:W-:Y:S03]  /*5240*/  HGMMA.64x16x16.F32 R136, gdesc[UR24], RZ, !UPT, gsb0 ;  /* 0x00200000188879f0 */ /* 0x000fe6000c0008ff */
        /* <DEDUP_REMOVED lines=22> */
[----:B0-----:R-:W-:-:S06]  /*53b0*/  WARPGROUP.ARRIVE ;  /* 0x00000000000079c5 */ /* 0x001fcc0000000000 */
        /* <DEDUP_REMOVED lines=291> */
[----:B-1----:R-:W-:Y:S05]  /*65f0*/  @P3 BRA `(.L_x_187) ;  /* 0x0000000000283947 */ /* 0x002fea0003800000 */
[----:B------:R-:W-:Y:S05]  /*6600*/  @!P0 BRA `(.L_x_188) ;  /* 0x0000000000048947 */ /* 0x000fea0003800000 */
[----:B------:R-:W-:Y:S01]  /*6610*/  BPT.TRAP 0x1 ;  /* 0x000000040000795c */ /* 0x000fe20000300000 */
.L_x_188:
[----:B------:R-:W-:Y:S01]  /*6620*/  ULEA UR6, UR59, UR36, 0x3 ;  /* 0x000000243b067291 */ /* 0x000fe2000f8e183f */
[----:B------:R-:W-:-:S08]  /*6630*/  SHF.L.U32 R0, R6, 0x1f, RZ ;  /* 0x0000001f06007819 */ /* 0x000fd000000006ff */
[----:B------:R0:W1:Y:S01]  /*6640*/  SYNCS.PHASECHK.TRANS64.TRYWAIT P2, [UR6+0x31c50], R0 ;  /* 0x031c5000ff0075a7 */ /* 0x0000620008040146 */
[----:B------:R-:W-:Y:S05]  /*6650*/  @!P0 BRA `(.L_x_189) ;  /* 0x0000000000048947 */ /* 0x000fea0003800000 */
[----:B------:R-:W-:Y:S01]  /*6660*/  BPT.TRAP 0x1 ;  /* 0x000000040000795c */ /* 0x000fe20000300000 */
.L_x_189:
[----:B-1----:R-:W-:Y:S05]  /*6670*/  @P2 BRA `(.L_x_187) ;  /* 0x0000000000082947 */ /* 0x002fea0003800000 */
[----:B------:R-:W1:Y:S02]  /*6680*/  SYNCS.PHASECHK.TRANS64.TRYWAIT P2, [UR6+0x31c50], R0 ;  /* 0x031c5000ff0075a7 */ /* 0x000e640008040146 */
[----:B-1----:R-:W-:Y:S05]  /*6690*/  @!P2 BRA `(.L_x_190) ;  /* 0x000000a000e8a947 */ /* 0x002fea0003800000 */
.L_x_187:
[----:B------:R-:W-:Y:S01]  /*66a0*/  UIADD3 UR6, UR36, 0x200, URZ ;  /* 0x0000020024067890 */ /* 0x000fe2000fffe03f */
[----:B------:R-:W-:Y:S01]  /*66b0*/  WARPGROUP.ARRIVE ;  /* 0x00000000000079c5 */ /* 0x000fe20000000000 */
[----:B------:R-:W-:Y:S01]  /*66c0*/  ULOP3.LUT UR7, UR37, 0x10000, URZ, 0xfc, !UPT ;  /* 0x0001000025077892 */ /* 0x000fe2000f8efc3f */
[----:B01----:R-:W-:Y:S01]  /*66d0*/  FMNMX.FTZ R0, R136, R7, !PT ;  /* 0x0000000788007209 */ /* 0x003fe20007810000 */
[----:B------:R-:W-:-:S03]  /*66e0*/  USHF.R.U32.HI UR6, URZ, 0x4, UR6 ;  /* 0x000000043f067899 */ /* 0x000fc60008011606 */
[----:B------:R-:W0:Y:S01]  /*66f0*/  S2R R14, SR_TID.X ;  /* 0x00000000000e7919 */ /* 0x000e220000002100 */
[----:B------:R-:W-:Y:S01]  /*6700*/  UMOV UR29, 0xc0000010 ;  /* 0xc0000010001d7882 */ /* 0x000fe20000000000 */
[----:B------:R-:W-:Y:S01]  /*6710*/  UMOV UR31, 0x80000020 ;  /* 0x80000020001f7882 */ /* 0x000fe20000000000 */
[----:B------:R-:W-:Y:S01]  /*6720*/  ULOP3.LUT UR6, UR6, 0x3fff, URZ, 0xc0, !UPT ;  /* 0x00003fff06067892 */ /* 0x000fe2000f8ec03f */
[----:B------:R-:W-:Y:S01]  /*6730*/  FMNMX.FTZ R3, R137, R0, !PT ;  /* 0x0000000089037209 */ /* 0x000fe20007810000 */
[----:B------:R-:W-:Y:S01]  /*6740*/  UMOV UR28, UR7 ;  /* 0x00000007001c7c82 */ /* 0x000fe20008000000 */
[----:B------:R-:W-:Y:S01]  /*6750*/  IMAD.U32 R20, RZ, RZ, UR59 ;  /* 0x0000003bff147e24 */ /* 0x000fe2000f8e00ff */
[----:B------:R-:W-:Y:S01]  /*6760*/  ULOP3.LUT UR6, UR6, 0x2400000, URZ, 0xfc, !UPT ;  /* 0x0240000006067892 */ /* 0x000fe2000f8efc3f */
[----:B------:R-:W-:-:S03]  /*6770*/  FMNMX.FTZ R0, R140, R3, !PT ;  /* 0x000000038c007209 */ /* 0x000fc60007810000 */
[----:B------:R-:W-:Y:S01]  /*6780*/  UIMAD UR6, UR59, 0x6c0, UR6 ;  /* 0x000006c03b0678a4 */ /* 0x000fe2000f8e0206 */
[----:B------:R-:W-:Y:S02]  /*6790*/  FMNMX.FTZ R3, R141, R0, !PT ;  /* 0x000000008d037209 */ /* 0x000fe40007810000 */
[----:B------:R-:W-:Y:S01]  /*67a0*/  @!P1 LEA R20, R20, UR36, 0x3 ;  /* 0x0000002414149c11 */ /* 0x000fe2000f8e18ff */
[----:B------:R-:W-:Y:S01]  /*67b0*/  UMOV UR59, UR39 ;  /* 0x00000027003b7c82 */ /* 0x000fe20008000000 */
[----:B------:R-:W-:Y:S02]  /*67c0*/  FMNMX.FTZ R0, R128, R3, !PT ;  /* 0x0000000380007209 */ /* 0x000fe40007810000 */
[----:B------:R-:W-:Y:S01]  /*67d0*/  UMOV UR30, UR6 ;  /* 0x00000006001e7c82 */ /* 0x000fe20008000000 */
[----:B------:R-:W-:Y:S01]  /*67e0*/  @!P1 VIADD R20, R20, 0x31c60 ;  /* 0x00031c6014149836 */ /* 0x000fe20000000000 */
[----:B------:R-:W-:Y:S01]  /*67f0*/  HGMMA.64x96x16.F32 R24, gdesc[UR28].tnspB, R24, gsb0 ;  /* 0x416000001c1879f0 */ /* 0x000fe20008000818 */
[----:B------:R-:W-:Y:S01]  /*6800*/  UIADD3 UR28, UR7, 0x180, URZ ;  /* 0x00000180071c7890 */ /* 0x000fe2000fffe03f */
[----:B------:R-:W-:Y:S01]  /*6810*/  FMNMX.FTZ R3, R129, R0, !PT ;  /* 0x0000000081037209 */ /* 0x000fe20007810000 */
[----:B------:R-:W-:Y:S01]  /*6820*/  UIADD3 UR30, UR6, 0x40, URZ ;  /* 0x00000040061e7890 */ /* 0x000fe2000fffe03f */
[----:B------:R-:W-:Y:S01]  /*6830*/  @!P1 PRMT R20, RZ, 0x654, R20 ;  /* 0x00000654ff149816 */ /* 0x000fe20000000014 */
[----:B------:R-:W-:Y:S01]  /*6840*/  UMOV UR29, 0xc0000010 ;  /* 0xc0000010001d7882 */ /* 0x000fe20000000000 */
[----:B------:R-:W-:Y:S01]  /*6850*/  UMOV UR31, 0x80000020 ;  /* 0x80000020001f7882 */ /* 0x000fe20000000000 */
[----:B------:R-:W-:-:S04]  /*6860*/  FMNMX.FTZ R0, R132, R3, !PT ;  /* 0x0000000384007209 */ /* 0x000fc80007810000 */
[----:B------:R-:W-:Y:S02]  /*6870*/  FMNMX.FTZ R9, R133, R0, !PT ;  /* 0x0000000085097209 */ /* 0x000fe40007810000 */
[----:B------:R-:W-:Y:S02]  /*6880*/  FMNMX.FTZ R0, R138, R13, !PT ;  /* 0x0000000d8a007209 */ /* 0x000fe40007810000 */
[----:B------:R-:W-:Y:S02]  /*6890*/  FMNMX.FTZ R6, R120, R9, !PT ;  /* 0x0000000978067209 */ /* 0x000fe40007810000 */
[----:B------:R-:W-:Y:S02]  /*68a0*/  FMNMX.FTZ R3, R139, R0, !PT ;  /* 0x000000008b037209 */ /* 0x000fe40007810000 */
[----:B------:R-:W-:Y:S02]  /*68b0*/  FMNMX.FTZ R9, R121, R6, !PT ;  /* 0x0000000679097209 */ /* 0x000fe40007810000 */
[----:B------:R-:W-:-:S02]  /*68c0*/  FMNMX.FTZ R0, R142, R3, !PT ;  /* 0x000000038e007209 */ /* 0x000fc40007810000 */
        /* <DEDUP_REMOVED lines=39> */
[----:B------:R-:W-:Y:S01]  /*6b40*/  FMNMX.FTZ R0, R102, R3, !PT ;  /* 0x0000000366007209 */ /* 0x000fe20007810000 */
[----:B------:R-:W-:Y:S02]  /*6b50*/  WARPGROUP.DEPBAR.LE gsb0, 0x0 ;  /* 0x00008000000079c5 */ /* 0x000fe40000010000 */
[----:B------:R-:W-:Y:S01]  /*6b60*/  WARPGROUP.ARRIVE ;  /* 0x00000000000079c5 */ /* 0x000fe20000000000 */
[----:B------:R-:W-:-:S02]  /*6b70*/  FMNMX.FTZ R3, R103, R0, !PT ;  /* 0x0000000067037209 */ /* 0x000fc40007810000 */
[----:B------:R-:W-:Y:S02]  /*6b80*/  FMNMX.FTZ R6, R84, R9, !PT ;  /* 0x0000000954067209 */ /* 0x000fe40007810000 */
[----:B------:R-:W-:Y:S01]  /*6b90*/  FMNMX.FTZ R0, R90, R3, !PT ;  /* 0x000000035a007209 */ /* 0x000fe20007810000 */
[----:B------:R-:W-:Y:S01]  /*6ba0*/  HGMMA.64x96x16.F32 R24, gdesc[UR28].tnspB, R24, gsb0 ;  /* 0x416000001c1879f0 */ /* 0x000fe20008000818 */
[----:B------:R-:W-:Y:S01]  /*6bb0*/  UIADD3 UR28, UR7, 0x300, URZ ;  /* 0x00000300071c7890 */ /* 0x000fe2000fffe03f */
[----:B------:R-:W-:Y:S01]  /*6bc0*/  FMNMX.FTZ R9, R85, R6, !PT ;  /* 0x0000000655097209 */ /* 0x000fe20007810000 */
[----:B------:R-:W-:Y:S01]  /*6bd0*/  UIADD3 UR30, UR6, 0x80, URZ ;  /* 0x00000080061e7890 */ /* 0x000fe2000fffe03f */
[----:B------:R-:W-:Y:S01]  /*6be0*/  FMNMX.FTZ R3, R91, R0, !PT ;  /* 0x000000005b037209 */ /* 0x000fe20007810000 */
[----:B------:R-:W-:Y:S01]  /*6bf0*/  UMOV UR29, 0xc0000010 ;  /* 0xc0000010001d7882 */ /* 0x000fe20000000000 */
[----:B------:R-:W-:Y:S01]  /*6c00*/  UMOV UR31, 0x80000020 ;  /* 0x80000020001f7882 */ /* 0x000fe20000000000 */
        /* <DEDUP_REMOVED lines=8> */
[----:B0-----:R-:W-:Y:S01]  /*6c90*/  SHF.R.U32.HI R11, RZ, 0x7, R14 ;  /* 0x00000007ff0b7819 */ /* 0x001fe2000001160e */
[----:B------:R-:W0:Y:S01]  /*6ca0*/  SHFL.BFLY PT, R9, R0, 0x2, 0x1f ;  /* 0x0c401f0000097f89 */ /* 0x000e2200000e0000 */
[----:B------:R-:W-:Y:S02]  /*6cb0*/  FMNMX.FTZ R6, R86, R3, !PT ;  /* 0x0000000356067209 */ /* 0x000fe40007810000 */
[----:B------:R-:W-:Y:S02]  /*6cc0*/  ISETP.GE.U32.AND P2, PT, R14, 0x180, PT ;  /* 0x000001800e00780c */ /* 0x000fe40003f46070 */
[----:B------:R-:W-:-:S04]  /*6cd0*/  FMNMX.FTZ R3, R87, R6, !PT ;  /* 0x0000000657037209 */ /* 0x000fc80007810000 */
[----:B------:R-:W-:-:S04]  /*6ce0*/  FMNMX.FTZ R6, R74, R3, !PT ;  /* 0x000000034a067209 */ /* 0x000fc80007810000 */
[----:B------:R-:W-:-:S04]  /*6cf0*/  FMNMX.FTZ R3, R75, R6, !PT ;  /* 0x000000064b037209 */ /* 0x000fc80007810000 */
[----:B------:R-:W-:Y:S02]  /*6d00*/  FMNMX.FTZ R6, R78, R3, !PT ;  /* 0x000000034e067209 */ /* 0x000fe40007810000 */
[----:B0-----:R-:W-:Y:S02]  /*6d10*/  FMNMX.FTZ R12, R0, R9, !PT ;  /* 0x00000009000c7209 */ /* 0x001fe40007810000 */
[----:B------:R-:W-:Y:S01]  /*6d20*/  FMNMX.FTZ R9, R79, R6, !PT ;  /* 0x000000064f097209 */ /* 0x000fe20007810000 */
[----:B------:R-:W-:Y:S02]  /*6d30*/  VIADD R6, R11, 0x9 ;  /* 0x000000090b067836 */ /* 0x000fe40000000000 */
[----:B------:R-:W0:Y:S03]  /*6d40*/  SHFL.BFLY PT, R3, R12, 0x1, 0x1f ;  /* 0x0c201f000c037f89 */ /* 0x000e2600000e0000 */
[----:B------:R-:W-:Y:S01]  /*6d50*/  SEL R11, R6, 0x9, !P2 ;  /* 0x00000009060b7807 */ /* 0x000fe20005000000 */
[----:B------:R-:W1:Y:S01]  /*6d60*/  SHFL.BFLY PT, R10, R9, 0x2, 0x1f ;  /* 0x0c401f00090a7f89 */ /* 0x000e6200000e0000 */
[C---:B------:R-:W-:Y:S01]  /*6d70*/  ISETP.GT.AND P2, PT, R8.reuse, RZ, PT ;  /* 0x000000ff0800720c */ /* 0x040fe20003f44270 */
[----:B------:R-:W-:Y:S01]  /*6d80*/  VIADD R8, R8, 0xffffffff ;  /* 0xffffffff08087836 */ /* 0x000fe20000000000 */
[----:B0-----:R-:W-:Y:S01]  /*6d90*/  FMNMX.FTZ R0, R12, R3, !PT ;  /* 0x000000030c007209 */ /* 0x001fe20007810000 */
[----:B------:R-:W-:Y:S01]  /*6da0*/  IMAD.U32 R12, RZ, RZ, UR39 ;  /* 0x00000027ff0c7e24 */ /* 0x000fe2000f8e00ff */
[----:B------:R-:W0:Y:S01]  /*6db0*/  LDC R3, c[0x0][0x988] ;  /* 0x00026200ff037b82 */ /* 0x000e220000000800 */
[----:B-1----:R-:W-:-:S02]  /*6dc0*/  FMNMX.FTZ R10, R9, R10, !PT ;  /* 0x0000000a090a7209 */ /* 0x002fc40007810000 */
[----:B------:R-:W-:Y:S01]  /*6dd0*/  FADD.FTZ R6, -R0, R7 ;  /* 0x0000000700067221 */ /* 0x000fe20000010100 */
[----:B------:R-:W-:Y:S02]  /*6de0*/  @!P1 LEA R12, R12, UR36, 0x3 ;  /* 0x000000240c0c9c11 */ /* 0x000fe4000f8e18ff */
[----:B------:R-:W1:Y:S03]  /*6df0*/  SHFL.BFLY PT, R15, R10, 0x1, 0x1f ;  /* 0x0c201f000a0f7f89 */ /* 0x000e6600000e0000 */
[----:B------:R-:W-:-:S05]  /*6e00*/  @!P1 VIADD R12, R12, 0x31c40 ;  /* 0x00031c400c0c9836 */ /* 0x000fca0000000000 */
[----:B------:R-:W-:Y:S01]  /*6e10*/  @!P1 PRMT R12, RZ, 0x654, R12 ;  /* 0x00000654ff0c9816 */ /* 0x000fe2000000000c */
[----:B------:R-:W-:Y:S02]  /*6e20*/  WARPGROUP.DEPBAR.LE gsb0, 0x0 ;  /* 0x00008000000079c5 */ /* 0x000fe40000010000 */
[----:B------:R-:W-:Y:S01]  /*6e30*/  WARPGROUP.ARRIVE ;  /* 0x00000000000079c5 */ /* 0x000fe20000000000 */
[-C--:B0-----:R-:W-:Y:S01]  /*6e40*/  FMUL.FTZ R9, R6, R3.reuse ;  /* 0x0000000306097220 */ /* 0x081fe20000410000 */
[----:B------:R-:W-:-:S04]  /*6e50*/  FMUL.FTZ R6, R0, R3 ;  /* 0x0000000300067220 */ /* 0x000fc80000410000 */
[----:B------:R-:W-:Y:S01]  /*6e60*/  HGMMA.64x96x16.F32 R24, gdesc[UR28].tnspB, R24, gsb0 ;  /* 0x416000001c1879f0 */ /* 0x000fe20008000818 */
[----:B------:R-:W-:Y:S01]  /*6e70*/  UIADD3 UR28, UR7, 0x480, URZ ;  /* 0x00000480071c7890 */ /* 0x000fe2000fffe03f */
[----:B-1----:R-:W-:Y:S01]  /*6e80*/  FMNMX.FTZ R10, R10, R15, !PT ;  /* 0x0000000f0a0a7209 */ /* 0x002fe20007810000 */
[----:B------:R-:W-:Y:S01]  /*6e90*/  UIADD3 UR30, UR6, 0xc0, URZ ;  /* 0x000000c0061e7890 */ /* 0x000fe2000fffe03f */
[-CC-:B------:R-:W-:Y:S01]  /*6ea0*/  FFMA.FTZ R7, R136, R3.reuse, -R6.reuse ;  /* 0x0000000388077223 */ /* 0x180fe20000010806 */
[----:B------:R-:W-:Y:S01]  /*6eb0*/  UMOV UR29, 0xc0000010 ;  /* 0xc0000010001d7882 */ /* 0x000fe20000000000 */
[----:B------:R-:W-:Y:S01]  /*6ec0*/  UMOV UR31, 0x80000020 ;  /* 0x80000020001f7882 */ /* 0x000fe20000000000 */
[----:B------:R-:W-:Y:S01]  /*6ed0*/  FADD.FTZ R14, -R10, R13 ;  /* 0x0000000d0a0e7221 */ /* 0x000fe20000010100 */
[-CC-:B------:R-:W-:Y:S01]  /*6ee0*/  FFMA.FTZ R15, R141, R3.reuse, -R6.reuse ;  /* 0x000000038d0f7223 */ /* 0x180fe20000010806 */
[----:B------:R-:W-:Y:S01]  /*6ef0*/  MUFU.EX2 R9, R9 ;  /* 0x0000000900097308 */ /* 0x000fe20000000800 */
[-CC-:B------:R-:W-:Y:S01]  /*6f00*/  FFMA.FTZ R128, R128, R3.reuse, -R6.reuse ;  /* 0x0000000380807223 */ /* 0x180fe20000010806 */
[-C--:B------:R-:W-:Y:S01]  /*6f10*/  FMUL.FTZ R13, R14, R3.reuse ;  /* 0x000000030e0d7220 */ /* 0x080fe20000410000 */
[-C--:B------:R-:W-:Y:S01]  /*6f20*/  FMUL.FTZ R14, R10, R3.reuse ;  /* 0x000000030a0e7220 */ /* 0x080fe20000410000 */
[-CC-:B------:R-:W-:Y:S01]  /*6f30*/  FFMA.FTZ R129, R129, R3.reuse, -R6.reuse ;  /* 0x0000000381817223 */ /* 0x180fe20000010806 */
[-CC-:B------:R-:W-:Y:S01]  /*6f40*/  FFMA.FTZ R132, R132, R3.reuse, -R6.reuse ;  /* 0x0000000384847223 */ /* 0x180fe20000010806 */
[-C--:B------:R-:W-:Y:S01]  /*6f50*/  FFMA.FTZ R133, R133, R3.reuse, -R6 ;  /* 0x0000000385857223 */ /* 0x080fe20000010806 */
[-CC-:B------:R-:W-:Y:S01]  /*6f60*/  FFMA.FTZ R21, R139, R3.reuse, -R14.reuse ;  /* 0x000000038b157223 */ /* 0x180fe2000001080e */
[-CC-:B------:R-:W-:Y:S01]  /*6f70*/  FFMA.FTZ R136, R142, R3.reuse, -R14.reuse ;  /* 0x000000038e887223 */ /* 0x180fe2000001080e */
[-C--:B------:R-:W-:Y:S01]  /*6f80*/  FFMA.FTZ R143, R143, R3.reuse, -R14 ;  /* 0x000000038f8f7223 */ /* 0x080fe2000001080e */
        /* <DEDUP_REMOVED lines=42> */
[----:B------:R-:W-:-:S06]  /*7230*/  FFMA.FTZ R78, R78, R3, -R14 ;  /* 0x000000034e4e7223 */ /* 0x000fcc000001080e */
        /* <DEDUP_REMOVED lines=10> */
[----:B------:R-:W-:Y:S01]  /*72e0*/  UIADD3 UR30, UR6, 0x100, URZ ;  /* 0x00000100061e7890 */ /* 0x000fe2000fffe03f */
[----:B------:R-:W-:Y:S01]  /*72f0*/  UMOV UR29, 0xc0000010 ;  /* 0xc0000010001d7882 */ /* 0x000fe20000000000 */
[----:B------:R-:W-:Y:S02]  /*7300*/  UMOV UR31, 0x80000020 ;  /* 0x80000020001f7882 */ /* 0x000fe40000000000 */
        /* <DEDUP_REMOVED lines=64> */
[----:B------:R2:W-:Y:S01]  /*7710*/  @!P1 SYNCS.ARRIVE.TRANS64.RED.A1T0 RZ, [R12+URZ], RZ ;  /* 0x000000ff0cff99a7 */ /* 0x0005e2000810043f */
[----:B0-----:R-:W-:Y:S01]  /*7720*/  FMUL.FTZ R26, R26, R13 ;  /* 0x0000000d1a1a7220 */ /* 0x001fe20000410000 */
[--C-:B-1----:R-:W-:Y:S01]  /*7730*/  FFMA.FTZ R11, R137, R3, -R6.reuse ;  /* 0x00000003890b7223 */ /* 0x102fe20000010806 */
[----:B------:R-:W-:Y:S01]  /*7740*/  FFMA.FTZ R137, R9, R4, R7 ;  /* 0x0000000409897223 */ /* 0x000fe20000010007 */
[-C--:B------:R-:W-:Y:S01]  /*7750*/  FMUL.FTZ R27, R27, R13.reuse ;  /* 0x0000000d1b1b7220 */ /* 0x080fe20000410000 */
[-C--:B------:R-:W-:Y:S01]  /*7760*/  FMUL.FTZ R30, R30, R13.reuse ;  /* 0x0000000d1e1e7220 */ /* 0x080fe20000410000 */
[-C--:B------:R-:W-:Y:S01]  /*7770*/  FMUL.FTZ R31, R31, R13.reuse ;  /* 0x0000000d1f1f7220 */ /* 0x080fe20000410000 */
[----:B------:R-:W-:Y:S01]  /*7780*/  FMUL.FTZ R34, R34, R13 ;  /* 0x0000000d22227220 */ /* 0x000fe20000410000 */
[----:B------:R0:W-:Y:S01]  /*7790*/  @!P1 SYNCS.ARRIVE.TRANS64.RED.A1T0 RZ, [R20+URZ], RZ ;  /* 0x000000ff14ff99a7 */ /* 0x0001e2000810043f */
[----:B--2---:R-:W-:Y:S01]  /*77a0*/  FFMA.FTZ R12, R140, R3, -R6 ;  /* 0x000000038c0c7223 */ /* 0x004fe20000010806 */
[----:B------:R-:W1:Y:S01]  /*77b0*/  MUFU.EX2 R11, R11 ;  /* 0x0000000b000b7308 */ /* 0x000e620000000800 */
[-C--:B------:R-:W-:Y:S01]  /*77c0*/  FMUL.FTZ R35, R35, R13.reuse ;  /* 0x0000000d23237220 */ /* 0x080fe20000410000 */
[-C--:B------:R-:W-:Y:S01]  /*77d0*/  FMUL.FTZ R38, R38, R13.reuse ;  /* 0x0000000d26267220 */ /* 0x080fe20000410000 */
[-C--:B------:R-:W-:Y:S01]  /*77e0*/  FMUL.FTZ R39, R39, R13.reuse ;  /* 0x0000000d27277220 */ /* 0x080fe20000410000 */
[-C--:B------:R-:W-:Y:S01]  /*77f0*/  FMUL.FTZ R42, R42, R13.reuse ;  /* 0x0000000d2a2a7220 */ /* 0x080fe20000410000 */
[----:B------:R-:W-:Y:S01]  /*7800*/  FMUL.FTZ R43, R43, R13 ;  /* 0x0000000d2b2b7220 */ /* 0x000fe20000410000 */
[--C-:B0-----:R-:W-:Y:S01]  /*7810*/  FFMA.FTZ R20, R138, R3, -R14.reuse ;  /* 0x000000038a147223 */ /* 0x101fe2000001080e */
[-C--:B------:R-:W-:Y:S01]  /*7820*/  FMUL.FTZ R46, R46, R13.reuse ;  /* 0x0000000d2e2e7220 */ /* 0x080fe20000410000 */
[----:B------:R-:W0:Y:S01]  /*7830*/  MUFU.EX2 R12, R12 ;  /* 0x0000000c000c7308 */ /* 0x000e220000000800 */
[-C--:B------:R-:W-:Y:S01]  /*7840*/  FMUL.FTZ R47, R47, R13.reuse ;  /* 0x0000000d2f2f7220 */ /* 0x080fe20000410000 */
[-C--:B------:R-:W-:Y:S01]  /*7850*/  FMUL.FTZ R50, R50, R13.reuse ;  /* 0x0000000d32327220 */ /* 0x080fe20000410000 */
[-C--:B------:R-:W-:Y:S01]  /*7860*/  FMUL.FTZ R51, R51, R13.reuse ;  /* 0x0000000d33337220 */ /* 0x080fe20000410000 */
[-C--:B------:R-:W-:Y:S01]  /*7870*/  FMUL.FTZ R54, R54, R13.reuse ;  /* 0x0000000d36367220 */ /* 0x080fe20000410000 */
[-C--:B------:R-:W-:Y:S01]  /*7880*/  FMUL.FTZ R55, R55, R13.reuse ;  /* 0x0000000d37377220 */ /* 0x080fe20000410000 */
[-C--:B------:R-:W-:Y:S01]  /*7890*/  FMUL.FTZ R58, R58, R13.reuse ;  /* 0x0000000d3a3a7220 */ /* 0x080fe20000410000 */
[----:B------:R-:W-:Y:S01]  /*78a0*/  FMUL.FTZ R59, R59, R13 ;  /* 0x0000000d3b3b7220 */ /* 0x000fe20000410000 */
[----:B------:R-:W2:Y:S01]  /*78b0*/  MUFU.EX2 R20, R20 ;  /* 0x0000001400147308 */ /* 0x000ea20000000800 */
[C---:B-1----:R-:W-:Y:S01]  /*78c0*/  F2FP.F16.F32.PACK_AB R4, R11.reuse, R7 ;  /* 0x000000070b04723e */ /* 0x042fe200000000ff */
[----:B------:R-:W-:Y:S01]  /*78d0*/  FADD.FTZ R137, R11, R137 ;  /* 0x000000890b897221 */ /* 0x000fe20000010000 */
[----:B------:R-:W-:Y:S01]  /*78e0*/  F2FP.F16.F32.PACK_AB R7, R143, R136 ;  /* 0x000000888f07723e */ /* 0x000fe200000000ff */
[----:B------:R-:W-:Y:S01]  /*78f0*/  FFMA.FTZ R11, R111, R3, -R14 ;  /* 0x000000036f0b7223 */ /* 0x000fe2000001080e */
[-C--:B------:R-:W-:Y:S01]  /*7900*/  FMUL.FTZ R62, R62, R13.reuse ;  /* 0x0000000d3e3e7220 */ /* 0x080fe20000410000 */
[-C--:B------:R-:W-:Y:S01]  /*7910*/  FMUL.FTZ R63, R63, R13.reuse ;  /* 0x0000000d3f3f7220 */ /* 0x080fe20000410000 */
[-C--:B------:R-:W-:Y:S01]  /*7920*/  FMUL.FTZ R66, R66, R13.reuse ;  /* 0x0000000d42427220 */ /* 0x080fe20000410000 */
[-C--:B------:R-:W-:Y:S01]  /*7930*/  FMUL.FTZ R67, R67, R13.reuse ;  /* 0x0000000d43437220 */ /* 0x080fe20000410000 */
[----:B0-----:R-:W-:Y:S01]  /*7940*/  F2FP.F16.F32.PACK_AB R6, R15, R12 ;  /* 0x0000000c0f06723e */ /* 0x001fe200000000ff */
[----:B------:R-:W-:Y:S01]  /*7950*/  FADD.FTZ R12, R12, R137 ;  /* 0x000000890c0c7221 */ /* 0x000fe20000010000 */
[----:B------:R-:W-:Y:S01]  /*7960*/  MUFU.EX2 R11, R11 ;  /* 0x0000000b000b7308 */ /* 0x000fe20000000800 */
[-C--:B------:R-:W-:Y:S01]  /*7970*/  FMUL.FTZ R70, R70, R13.reuse ;  /* 0x0000000d46467220 */ /* 0x080fe20000410000 */
[----:B------:R-:W-:Y:S01]  /*7980*/  FMUL.FTZ R71, R71, R13 ;  /* 0x0000000d47477220 */ /* 0x000fe20000410000 */
[-C--:B------:R-:W-:Y:S01]  /*7990*/  FMUL.FTZ R24, R24, R9.reuse ;  /* 0x0000000918187220 */ /* 0x080fe20000410000 */
[-C--:B------:R-:W-:Y:S01]  /*79a0*/  FMUL.FTZ R25, R25, R9.reuse ;  /* 0x0000000919197220 */ /* 0x080fe20000410000 */
[----:B------:R-:W-:Y:S01]  /*79b0*/  FMUL.FTZ R28, R28, R9 ;  /* 0x000000091c1c7220 */ /* 0x000fe20000410000 */
[----:B--2---:R-:W-:Y:S01]  /*79c0*/  FFMA.FTZ R138, R13, R5, R20 ;  /* 0x000000050d8a7223 */ /* 0x004fe20000010014 */
[----:B------:R-:W-:Y:S01]  /*79d0*/  F2FP.F16.F32.PACK_AB R5, R21, R20 ;  /* 0x000000141505723e */ /* 0x000fe200000000ff */
[-CC-:B------:R-:W-:Y:S01]  /*79e0*/  FFMA.FTZ R20, R131, R3.reuse, -R14.reuse ;  /* 0x0000000383147223 */ /* 0x180fe2000001080e */
[-C--:B------:R-:W-:Y:S01]  /*79f0*/  FFMA.FTZ R131, R134, R3.reuse, -R14 ;  /* 0x0000000386837223 */ /* 0x080fe2000001080e */
[----:B------:R-:W-:Y:S01]  /*7a00*/  FADD.FTZ R21, R21, R138 ;  /* 0x0000008a15157221 */ /* 0x000fe20000010000 */
[----:B------:R-:W-:Y:S01]  /*7a10*/  FFMA.FTZ R134, R135, R3, -R14 ;  /* 0x0000000387867223 */ /* 0x000fe2000001080e */
[----:B------:R0:W-:Y:S01]  /*7a20*/  STSM.16.M88.4 [R2+0x24300], R4 ;  /* 0x0243000402007844 */ /* 0x0001e20000000200 */
[----:B------:R-:W-:Y:S01]  /*7a30*/  FMUL.FTZ R29, R29, R9 ;  /* 0x000000091d1d7220 */ /* 0x000fe20000410000 */
[----:B------:R-:W-:Y:S01]  /*7a40*/  MUFU.EX2 R20, R20 ;  /* 0x0000001400147308 */ /* 0x000fe20000000800 */
[----:B------:R-:W-:Y:S01]  /*7a50*/  FADD.FTZ R136, R136, R21 ;  /* 0x0000001588887221 */ /* 0x000fe20000010000 */
[----:B------:R-:W-:Y:S01]  /*7a60*/  FADD.FTZ R21, R15, R12 ;  /* 0x0000000c0f157221 */ /* 0x000fe20000010000 */
[-CC-:B------:R-:W-:Y:S01]  /*7a70*/  FFMA.FTZ R12, R98, R3.reuse, -R14.reuse ;  /* 0x00000003620c7223 */ /* 0x180fe2000001080e */
[-C--:B------:R-:W-:Y:S01]  /*7a80*/  FFMA.FTZ R98, R90, R3.reuse, -R14 ;  /* 0x000000035a627223 */ /* 0x080fe2000001080e */
[----:B------:R-:W-:Y:S01]  /*7a90*/  FADD.FTZ R136, R143, R136 ;  /* 0x000000888f887221 */ /* 0x000fe20000010000 */
[-CC-:B------:R-:W-:Y:S01]  /*7aa0*/  FFMA.FTZ R90, R82, R3.reuse, -R14.reuse ;  /* 0x00000003525a7223 */ /* 0x180fe2000001080e */
[-CC-:B------:R-:W-:Y:S01]  /*7ab0*/  FFMA.FTZ R82, R74, R3.reuse, -R14.reuse ;  /* 0x000000034a527223 */ /* 0x180fe2000001080e */
[----:B------:R-:W-:Y:S01]  /*7ac0*/  MUFU.EX2 R131, R131 ;  /* 0x0000008300837308 */ /* 0x000fe20000000800 */
[----:B------:R-:W-:Y:S01]  /*7ad0*/  FADD.FTZ R74, R128, R21 ;  /* 0x00000015804a7221 */ /* 0x000fe20000010000 */
[-CC-:B------:R-:W-:Y:S01]  /*7ae0*/  FFMA.FTZ R15, R99, R3.reuse, -R14.reuse ;  /* 0x00000003630f7223 */ /* 0x180fe2000001080e */
[-C--:B------:R-:W-:Y:S01]  /*7af0*/  FFMA.FTZ R99, R102, R3.reuse, -R14 ;  /* 0x0000000366637223 */ /* 0x080fe2000001080e */
[C---:B------:R-:W-:Y:S01]  /*7b00*/  F2FP.F16.F32.PACK_AB R128, R129.reuse, R128 ;  /* 0x000000808180723e */ /* 0x040fe200000000ff */
[----:B------:R-:W-:Y:S01]  /*7b10*/  FADD.FTZ R111, R129, R74 ;  /* 0x0000004a816f7221 */ /* 0x000fe20000010000 */
[-CC-:B0-----:R-:W-:Y:S01]  /*7b20*/  FFMA.FTZ R7, R130, R3.reuse, -R14.reuse ;  /* 0x0000000382077223 */ /* 0x181fe2000001080e */
[-CC-:B------:R-:W-:Y:S01]  /*7b30*/  FFMA.FTZ R6, R122, R3.reuse, -R14.reuse ;  /* 0x000000037a067223 */ /* 0x180fe2000001080e */
[----:B------:R-:W-:Y:S01]  /*7b40*/  MUFU.EX2 R134, R134 ;  /* 0x0000008600867308 */ /* 0x000fe20000000800 */
[-CC-:B------:R-:W-:Y:S01]  /*7b50*/  FFMA.FTZ R122, R123, R3.reuse, -R14.reuse ;  /* 0x000000037b7a7223 */ /* 0x180fe2000001080e */
[-CC-:B------:R-:W-:Y:S01]  /*7b60*/  FFMA.FTZ R123, R126, R3.reuse, -R14.reuse ;  /* 0x000000037e7b7223 */ /* 0x180fe2000001080e */
[-CC-:B------:R-:W-:Y:S01]  /*7b70*/  FFMA.FTZ R126, R127, R3.reuse, -R14.reuse ;  /* 0x000000037f7e7223 */ /* 0x180fe2000001080e */
[----:B------:R-:W-:Y:S01]  /*7b80*/  FADD.FTZ R102, R132, R111 ;  /* 0x0000006f84667221 */ /* 0x000fe20000010000 */
[-CC-:B------:R-:W-:Y:S01]  /*7b90*/  FFMA.FTZ R5, R114, R3.reuse, -R14.reuse ;  /* 0x0000000372057223 */ /* 0x180fe2000001080e */
[-CC-:B------:R-:W-:Y:S01]  /*7ba0*/  FFMA.FTZ R114, R115, R3.reuse, -R14.reuse ;  /* 0x0000000373727223 */ /* 0x180fe2000001080e */
[-CC-:B------:R-:W-:Y:S01]  /*7bb0*/  FFMA.FTZ R115, R118, R3.reuse, -R14.reuse ;  /* 0x0000000376737223 */ /* 0x180fe2000001080e */
[----:B------:R-:W0:Y:S01]  /*7bc0*/  MUFU.EX2 R7, R7 ;  /* 0x0000000700077308 */ /* 0x000e220000000800 */
[-C--:B------:R-:W-:Y:S01]  /*7bd0*/  FFMA.FTZ R118, R119, R3.reuse, -R14 ;  /* 0x0000000377767223 */ /* 0x080fe2000001080e */
[----:B------:R-:W-:Y:S01]  /*7be0*/  FADD.FTZ R111, R133, R102 ;  /* 0x00000066856f7221 */ /* 0x000fe20000010000 */
[-CC-:B------:R-:W-:Y:S01]  /*7bf0*/  FFMA.FTZ R4, R106, R3.reuse, -R14.reuse ;  /* 0x000000036a047223 */ /* 0x180fe2000001080e */
[-CC-:B------:R-:W-:Y:S01]  /*7c00*/  FFMA.FTZ R106, R107, R3.reuse, -R14.reuse ;  /* 0x000000036b6a7223 */ /* 0x180fe2000001080e */
[-CC-:B------:R-:W-:Y:S01]  /*7c10*/  FFMA.FTZ R107, R110, R3.reuse, -R14.reuse ;  /* 0x000000036e6b7223 */ /* 0x180fe2000001080e */
[----:B------:R-:W-:Y:S01]  /*7c20*/  FFMA.FTZ R14, R79, R3, -R14 ;  /* 0x000000034f0e7223 */ /* 0x000fe2000001080e */
[----:B------:R-:W-:Y:S01]  /*7c30*/  F2FP.F16.F32.PACK_AB R130, R133, R132 ;  /* 0x000000848582723e */ /* 0x000fe200000000ff */
[----:B------:R-:W1:Y:S01]  /*7c40*/  MUFU.EX2 R6, R6 ;  /* 0x0000000600067308 */ /* 0x000e620000000800 */
        /* <DEDUP_REMOVED lines=8> */
[----:B0-----:R-:W-:Y:S01]  /*7cd0*/  FADD.FTZ R21, R7, R136 ;  /* 0x0000008807157221 */ /* 0x001fe20000010000 */
[----:B------:R-:W-:Y:S01]  /*7ce0*/  F2FP.F16.F32.PACK_AB R129, R20, R7 ;  /* 0x000000071481723e */ /* 0x000fe200000000ff */
[-C--:B------:R-:W-:Y:S01]  /*7cf0*/  FMUL.FTZ R45, R45, R9.reuse ;  /* 0x000000092d2d7220 */ /* 0x080fe20000410000 */
[-C--:B------:R-:W-:Y:S01]  /*7d00*/  FMUL.FTZ R48, R48, R9.reuse ;  /* 0x0000000930307220 */ /* 0x080fe20000410000 */
[----:B------:R-:W-:Y:S01]  /*7d10*/  FADD.FTZ R74, R20, R21 ;  /* 0x00000015144a7221 */ /* 0x000fe20000010000 */
[-C--:B------:R-:W-:Y:S01]  /*7d20*/  FMUL.FTZ R49, R49, R9.reuse ;  /* 0x0000000931317220 */ /* 0x080fe20000410000 */
[-C--:B------:R-:W-:Y:S01]  /*7d30*/  FMUL.FTZ R52, R52, R9.reuse ;  /* 0x0000000934347220 */ /* 0x080fe20000410000 */
[----:B------:R-:W0:Y:S01]  /*7d40*/  MUFU.EX2 R123, R123 ;  /* 0x0000007b007b7308 */ /* 0x000e220000000800 */
[----:B------:R-:W-:Y:S01]  /*7d50*/  FADD.FTZ R21, R131, R74 ;  /* 0x0000004a83157221 */ /* 0x000fe20000010000 */
[----:B------:R-:W-:Y:S01]  /*7d60*/  FADD.FTZ R74, R120, R111 ;  /* 0x0000006f784a7221 */ /* 0x000fe20000010000 */
[----:B------:R-:W-:Y:S01]  /*7d70*/  F2FP.F16.F32.PACK_AB R120, R121, R120 ;  /* 0x000000787978723e */ /* 0x000fe200000000ff */
[----:B------:R-:W-:Y:S01]  /*7d80*/  FMUL.FTZ R53, R53, R9 ;  /* 0x0000000935357220 */ /* 0x000fe20000410000 */
[C---:B------:R-:W-:Y:S01]  /*7d90*/  FADD.FTZ R119, R134.reuse, R21 ;  /* 0x0000001586777221 */ /* 0x040fe20000010000 */
[----:B------:R-:W-:Y:S01]  /*7da0*/  FADD.FTZ R111, R121, R74 ;  /* 0x0000004a796f7221 */ /* 0x000fe20000010000 */
[----:B------:R-:W-:Y:S01]  /*7db0*/  F2FP.F16.F32.PACK_AB R131, R134, R131 ;  /* 0x000000838683723e */ /* 0x000fe200000000ff */
[----:B------:R-:W3:Y:S01]  /*7dc0*/  MUFU.EX2 R126, R126 ;  /* 0x0000007e007e7308 */ /* 0x000ee20000000800 */
[----:B-1----:R-:W-:Y:S01]  /*7dd0*/  FADD.FTZ R119, R6, R119 ;  /* 0x0000007706777221 */ /* 0x002fe20000010000 */
[----:B------:R-:W-:Y:S01]  /*7de0*/  FADD.FTZ R110, R124, R111 ;  /* 0x0000006f7c6e7221 */ /* 0x000fe20000010000 */
[C---:B--2---:R-:W-:Y:S01]  /*7df0*/  F2FP.F16.F32.PACK_AB R121, R122.reuse, R6 ;  /* 0x000000067a79723e */ /* 0x044fe200000000ff */
[----:B------:R1:W-:Y:S01]  /*7e00*/  STSM.16.M88.4 [R2+0x25b00], R128 ;  /* 0x025b008002007844 */ /* 0x0003e20000000200 */
[----:B------:R-:W-:Y:S01]  /*7e10*/  FADD.FTZ R102, R122, R119 ;  /* 0x000000777a667221 */ /* 0x000fe20000010000 */
[C---:B------:R-:W-:Y:S01]  /*7e20*/  FADD.FTZ R111, R125.reuse, R110 ;  /* 0x0000006e7d6f7221 */ /* 0x040fe20000010000 */
[----:B------:R-:W-:Y:S01]  /*7e30*/  F2FP.F16.F32.PACK_AB R122, R125, R124 ;  /* 0x0000007c7d7a723e */ /* 0x000fe200000000ff */
[----:B------:R-:W2:Y:S01]  /*7e40*/  MUFU.EX2 R5, R5 ;  /* 0x0000000500057308 */ /* 0x000ea20000000800 */
[-C--:B------:R-:W-:Y:S01]  /*7e50*/  FMUL.FTZ R56, R56, R9.reuse ;  /* 0x0000000938387220 */ /* 0x080fe20000410000 */
[-C--:B------:R-:W-:Y:S01]  /*7e60*/  FMUL.FTZ R57, R57, R9.reuse ;  /* 0x0000000939397220 */ /* 0x080fe20000410000 */
[-C--:B------:R-:W-:Y:S01]  /*7e70*/  FMUL.FTZ R60, R60, R9.reuse ;  /* 0x000000093c3c7220 */ /* 0x080fe20000410000 */
[-C--:B------:R-:W-:Y:S01]  /*7e80*/  FMUL.FTZ R61, R61, R9.reuse ;  /* 0x000000093d3d7220 */ /* 0x080fe20000410000 */
[-C--:B------:R-:W-:Y:S01]  /*7e90*/  FMUL.FTZ R64, R64, R9.reuse ;  /* 0x0000000940407220 */ /* 0x080fe20000410000 */
[-C--:B------:R-:W-:Y:S01]  /*7ea0*/  FMUL.FTZ R65, R65, R9.reuse ;  /* 0x0000000941417220 */ /* 0x080fe20000410000 */
[-C--:B------:R-:W-:Y:S01]  /*7eb0*/  FMUL.FTZ R68, R68, R9.reuse ;  /* 0x0000000944447220 */ /* 0x080fe20000410000 */
[----:B------:R-:W4:Y:S01]  /*7ec0*/  MUFU.EX2 R114, R114 ;  /* 0x0000007200727308 */ /* 0x000f220000000800 */
[----:B------:R-:W-:Y:S01]  /*7ed0*/  FMUL.FTZ R69, R69, R9 ;  /* 0x0000000945457220 */ /* 0x000fe20000410000 */
[----:B------:R-:W-:-:S06]  /*7ee0*/  IMAD.MOV.U32 R13, RZ, RZ, R10 ;  /* 0x000000ffff0d7224 */ /* 0x000fcc00078e000a */
[----:B------:R-:W5:Y:S08]  /*7ef0*/  MUFU.EX2 R115, R115 ;  /* 0x0000007300737308 */ /* 0x000f700000000800 */
[----:B------:R0:W-:Y:S08]  /*7f00*/  MUFU.EX2 R79, R103 ;  /* 0x00000067004f7308 */ /* 0x0001f00000000800 */
[----:B------:R-:W1:Y:S01]  /*7f10*/  MUFU.EX2 R118, R118 ;  /* 0x0000007600767308 */ /* 0x000e620000000800 */
[----:B0-----:R-:W-:Y:S01]  /*7f20*/  FADD.FTZ R103, R123, R102 ;  /* 0x000000667b677221 */ /* 0x001fe20000010000 */
[----:B---3--:R-:W-:-:S03]  /*7f30*/  F2FP.F16.F32.PACK_AB R123, R126, R123 ;  /* 0x0000007b7e7b723e */ /* 0x008fc600000000ff */
[----:B------:R-:W-:Y:S02]  /*7f40*/  FADD.FTZ R102, R126, R103 ;  /* 0x000000677e667221 */ /* 0x000fe40000010000 */
[----:B------:R3:W-:Y:S01]  /*7f50*/  STSM.16.M88.4 [R2+0x27300], R120 ;  /* 0x0273007802007844 */ /* 0x0007e20000000200 */
[----:B------:R0:W-:Y:S01]  /*7f60*/  MUFU.EX2 R21, R98 ;  /* 0x0000006200157308 */ /* 0x0001e20000000800 */
[----:B--2---:R-:W-:-:S04]  /*7f70*/  FADD.FTZ R103, R5, R102 ;  /* 0x0000006605677221 */ /* 0x004fc80000010000 */
[----:B----4-:R-:W-:-:S03]  /*7f80*/  FADD.FTZ R20, R114, R103 ;  /* 0x0000006772147221 */ /* 0x010fc60000010000 */
[----:B------:R-:W2:Y:S01]  /*7f90*/  MUFU.EX2 R4, R4 ;  /* 0x0000000400047308 */ /* 0x000ea20000000800 */
[----:B0-----:R-:W-:Y:S01]  /*7fa0*/  FADD.FTZ R98, R112, R111 ;  /* 0x0000006f70627221 */ /* 0x001fe20000010000 */
[----:B------:R-:W-:-:S03]  /*7fb0*/  F2FP.F16.F32.PACK_AB R112, R113, R112 ;  /* 0x000000707170723e */ /* 0x000fc600000000ff */
[----:B------:R-:W-:Y:S01]  /*7fc0*/  FADD.FTZ R7, R113, R98 ;  /* 0x0000006271077221 */ /* 0x000fe20000010000 */
[----:B------:R-:W-:Y:S02]  /*7fd0*/  F2FP.F16.F32.PACK_AB R113, R114, R5 ;  /* 0x000000057271723e */ /* 0x000fe400000000ff */
[----:B------:R-:W0:Y:S01]  /*7fe0*/  MUFU.EX2 R106, R106 ;  /* 0x0000006a006a7308 */ /* 0x000e220000000800 */
[----:B------:R-:W-:Y:S01]  /*7ff0*/  FADD.FTZ R98, R116, R7 ;  /* 0x0000000774627221 */ /* 0x000fe20000010000 */
[----:B-----5:R-:W-:Y:S01]  /*8000*/  FADD.FTZ R7, R115, R20 ;  /* 0x0000001473077221 */ /* 0x020fe20000010000 */
[C---:B------:R-:W-:Y:S02]  /*8010*/  F2FP.F16.F32.PACK_AB R114, R117.reuse, R116 ;  /* 0x000000747572723e */ /* 0x040fe400000000ff */
[----:B------:R-:W-:Y:S01]  /*8020*/  FADD.FTZ R103, R117, R98 ;  /* 0x0000006275677221 */ /* 0x000fe20000010000 */
[C---:B-1----:R-:W-:Y:S01]  /*8030*/  FADD.FTZ R7, R118.reuse, R7 ;  /* 0x0000000776077221 */ /* 0x042fe20000010000 */
[----:B------:R-:W-:Y:S01]  /*8040*/  F2FP.F16.F32.PACK_AB R115, R118, R115 ;  /* 0x000000737673723e */ /* 0x000fe200000000ff */
[----:B------:R-:W1:Y:S01]  /*8050*/  MUFU.EX2 R107, R107 ;  /* 0x0000006b006b7308 */ /* 0x000e620000000800 */
[----:B------:R-:W-:Y:S01]  /*8060*/  FADD.FTZ R20, R104, R103 ;  /* 0x0000006768147221 */ /* 0x000fe20000010000 */
[----:B--2---:R-:W-:Y:S01]  /*8070*/  FADD.FTZ R7, R4, R7 ;  /* 0x0000000704077221 */ /* 0x004fe20000010000 */
[C---:B------:R-:W-:Y:S01]  /*8080*/  F2FP.F16.F32.PACK_AB R104, R105.reuse, R104 ;  /* 0x000000686968723e */ /* 0x040fe200000000ff */
[----:B------:R3:W-:Y:S01]  /*8090*/  STSM.16.M88.4 [R2+0x28b00], R112 ;  /* 0x028b007002007844 */ /* 0x0007e20000000200 */
[----:B------:R-:W-:Y:S01]  /*80a0*/  FADD.FTZ R103, R105, R20 ;  /* 0x0000001469677221 */ /* 0x000fe20000010000 */
[----:B------:R-:W-:-:S02]  /*80b0*/  F2FP.F16.F32.PACK_AB R98, R101, R100 ;  /* 0x000000646562723e */ /* 0x000fc400000000ff */
[----:B------:R-:W-:Y:S01]  /*80c0*/  MUFU.EX2 R12, R12 ;  /* 0x0000000c000c7308 */ /* 0x000fe20000000800 */
[C---:B0-----:R-:W-:Y:S01]  /*80d0*/  FADD.FTZ R20, R106.reuse, R7 ;  /* 0x000000076a147221 */ /* 0x041fe20000010000 */
[----:B------:R-:W-:Y:S02]  /*80e0*/  F2FP.F16.F32.PACK_AB R105, R106, R4 ;  /* 0x000000046a69723e */ /* 0x000fe400000000ff */
[----:B------:R-:W-:-:S04]  /*80f0*/  F2FP.F16.F32.PACK_AB R106, R109, R108 ;  /* 0x0000006c6d6a723e */ /* 0x000fc800000000ff */
[----:B------:R-:W0:Y:S01]  /*8100*/  MUFU.EX2 R15, R15 ;  /* 0x0000000f000f7308 */ /* 0x000e220000000800 */
[----:B-1----:R-:W-:Y:S01]  /*8110*/  FADD.FTZ R20, R107, R20 ;  /* 0x000000146b147221 */ /* 0x002fe20000010000 */
[----:B------:R-:W-:-:S03]  /*8120*/  F2FP.F16.F32.PACK_AB R107, R11, R107 ;  /* 0x0000006b0b6b723e */ /* 0x000fc600000000ff */
[----:B------:R-:W-:Y:S02]  /*8130*/  FADD.FTZ R7, R11, R20 ;  /* 0x000000140b077221 */ /* 0x000fe40000010000 */
[----:B------:R3:W-:Y:S01]  /*8140*/  STSM.16.M88.4 [R2+0x2a300], R104 ;  /* 0x02a3006802007844 */ /* 0x0007e20000000200 */
[----:B------:R-:W-:Y:S08]  /*8150*/  MUFU.EX2 R74, R91 ;  /* 0x0000005b004a7308 */ /* 0x000ff00000000800 */
[----:B------:R1:W-:Y:S08]  /*8160*/  MUFU.EX2 R91, R94 ;  /* 0x0000005e005b7308 */ /* 0x0003f00000000800 */
[----:B------:R-:W2:Y:S01]  /*8170*/  MUFU.EX2 R99, R99 ;  /* 0x0000006300637308 */ /* 0x000ea20000000800 */
[----:B-1----:R-:W-:-:S04]  /*8180*/  FADD.FTZ R94, R108, R103 ;  /* 0x000000676c5e7221 */ /* 0x002fc80000010000 */
[----:B------:R-:W-:-:S03]  /*8190*/  FADD.FTZ R5, R109, R94 ;  /* 0x0000005e6d057221 */ /* 0x000fc60000010000 */
[----:B------:R1:W4:Y:S01]  /*81a0*/  MUFU.EX2 R6, R90 ;  /* 0x0000005a00067308 */ /* 0x0003220000000800 */
[----:B------:R-:W-:Y:S01]  /*81b0*/  FADD.FTZ R20, R96, R5 ;  /* 0x0000000560147221 */ /* 0x000fe20000010000 */
[----:B------:R-:W-:-:S03]  /*81c0*/  F2FP.F16.F32.PACK_AB R96, R97, R96 ;  /* 0x000000606160723e */ /* 0x000fc600000000ff */
[----:B------:R-:W-:Y:S01]  /*81d0*/  FADD.FTZ R5, R97, R20 ;  /* 0x0000001461057221 */ /* 0x000fe20000010000 */
[----:B0-----:R-:W-:Y:S02]  /*81e0*/  F2FP.F16.F32.PACK_AB R97, R15, R12 ;  /* 0x0000000c0f61723e */ /* 0x001fe400000000ff */
[----:B------:R0:W5:Y:S01]  /*81f0*/  MUFU.EX2 R103, R82 ;  /* 0x0000005200677308 */ /* 0x0001620000000800 */
[----:B-1----:R-:W-:Y:S01]  /*8200*/  FADD.FTZ R90, R12, R7 ;  /* 0x000000070c5a7221 */ /* 0x002fe20000010000 */
[----:B------:R-:W-:-:S03]  /*8210*/  FADD.FTZ R20, R100, R5 ;  /* 0x0000000564147221 */ /* 0x000fc60000010000 */
[----:B------:R-:W-:Y:S01]  /*8220*/  FADD.FTZ R90, R15, R90 ;  /* 0x0000005a0f5a7221 */ /* 0x000fe20000010000 */
[----:B------:R-:W-:Y:S02]  /*8230*/  FADD.FTZ R5, R101, R20 ;  /* 0x0000001465057221 */ /* 0x000fe40000010000 */
[----:B------:R-:W-:Y:S01]  /*8240*/  MUFU.EX2 R11, R78 ;  /* 0x0000004e000b7308 */ /* 0x000fe20000000800 */
[----:B--2---:R-:W-:Y:S01]  /*8250*/  FADD.FTZ R90, R99, R90 ;  /* 0x0000005a635a7221 */ /* 0x004fe20000010000 */
[----:B------:R-:W-:Y:S01]  /*8260*/  FADD.FTZ R4, R88, R5 ;  /* 0x0000000558047221 */ /* 0x000fe20000010000 */
[C---:B------:R-:W-:Y:S02]  /*8270*/  F2FP.F16.F32.PACK_AB R99, R79.reuse, R99 ;  /* 0x000000634f63723e */ /* 0x040fe400000000ff */
[----:B------:R-:W-:Y:S01]  /*8280*/  FADD.FTZ R90, R79, R90 ;  /* 0x0000005a4f5a7221 */ /* 0x000fe20000010000 */
[C---:B------:R-:W-:Y:S01]  /*8290*/  FADD.FTZ R7, R89.reuse, R4 ;  /* 0x0000000459077221 */ /* 0x040fe20000010000 */
[----:B------:R-:W-:Y:S01]  /*82a0*/  F2FP.F16.F32.PACK_AB R88, R89, R88 ;  /* 0x000000585958723e */ /* 0x000fe200000000ff */
[----:B------:R-:W1:Y:S01]  /*82b0*/  MUFU.EX2 R14, R14 ;  /* 0x0000000e000e7308 */ /* 0x000e620000000800 */
[----:B------:R-:W-:Y:S01]  /*82c0*/  FADD.FTZ R5, R21, R90 ;  /* 0x0000005a15057221 */ /* 0x000fe20000010000 */
[----:B------:R-:W-:Y:S01]  /*82d0*/  FADD.FTZ R12, R92, R7 ;  /* 0x000000075c0c7221 */ /* 0x000fe20000010000 */
[C---:B------:R-:W-:Y:S01]  /*82e0*/  F2FP.F16.F32.PACK_AB R89, R74.reuse, R21 ;  /* 0x000000154a59723e */ /* 0x040fe200000000ff */
[----:B------:R3:W-:Y:S01]  /*82f0*/  STSM.16.M88.4 [R2+0x2bb00], R96 ;  /* 0x02bb006002007844 */ /* 0x0007e20000000200 */
[----:B------:R-:W-:Y:S01]  /*8300*/  FADD.FTZ R4, R74, R5 ;  /* 0x000000054a047221 */ /* 0x000fe20000010000 */
[C---:B------:R-:W-:Y:S01]  /*8310*/  FADD.FTZ R5, R93.reuse, R12 ;  /* 0x0000000c5d057221 */ /* 0x040fe20000010000 */
[----:B------:R-:W-:-:S02]  /*8320*/  F2FP.F16.F32.PACK_AB R90, R93, R92 ;  /* 0x0000005c5d5a723e */ /* 0x000fc400000000ff */
[----:B------:R-:W-:Y:S01]  /*8330*/  FADD.FTZ R4, R91, R4 ;  /* 0x000000045b047221 */ /* 0x000fe20000010000 */
[----:B------:R-:W-:Y:S02]  /*8340*/  F2FP.F16.F32.PACK_AB R91, R95, R91 ;  /* 0x0000005b5f5b723e */ /* 0x000fe400000000ff */
[----:B0-----:R-:W-:Y:S01]  /*8350*/  F2FP.F16.F32.PACK_AB R82, R85, R84 ;  /* 0x000000545552723e */ /* 0x001fe200000000ff */
[----:B------:R-:W-:Y:S01]  /*8360*/  FADD.FTZ R7, R95, R4 ;  /* 0x000000045f077221 */ /* 0x000fe20000010000 */
[----:B------:R-:W-:Y:S01]  /*8370*/  FADD.FTZ R4, R80, R5 ;  /* 0x0000000550047221 */ /* 0x000fe20000010000 */
[C---:B------:R-:W-:Y:S01]  /*8380*/  F2FP.F16.F32.PACK_AB R80, R81.reuse, R80 ;  /* 0x000000505150723e */ /* 0x040fe200000000ff */
[----:B------:R3:W-:Y:S01]  /*8390*/  STSM.16.M88.4 [R2+0x2d300], R88 ;  /* 0x02d3005802007844 */ /* 0x0007e20000000200 */
[----:B----4-:R-:W-:Y:S01]  /*83a0*/  FADD.FTZ R12, R6, R7 ;  /* 0x00000007060c7221 */ /* 0x010fe20000010000 */
[----:B------:R-:W-:Y:S01]  /*83b0*/  FADD.FTZ R5, R81, R4 ;  /* 0x0000000451057221 */ /* 0x000fe20000010000 */
[----:B------:R-:W-:Y:S01]  /*83c0*/  F2FP.F16.F32.PACK_AB R81, R83, R6 ;  /* 0x000000065351723e */ /* 0x000fe200000000ff */
[----:B------:R-:W-:-:S02]  /*83d0*/  IMAD.MOV.U32 R6, RZ, RZ, R16 ;  /* 0x000000ffff067224 */ /* 0x000fc400078e0010 */
[----:B------:R-:W-:Y:S01]  /*83e0*/  FADD.FTZ R7, R83, R12 ;  /* 0x0000000c53077221 */ /* 0x000fe20000010000 */
[----:B------:R-:W-:Y:S01]  /*83f0*/  FADD.FTZ R4, R84, R5 ;  /* 0x0000000554047221 */ /* 0x000fe20000010000 */
[----:B------:R-:W-:Y:S02]  /*8400*/  F2FP.F16.F32.PACK_AB R83, R87, R86 ;  /* 0x000000565753723e */ /* 0x000fe400000000ff */
[----:B------:R-:W-:Y:S01]  /*8410*/  FADD.FTZ R12, R86, R7 ;  /* 0x00000007560c7221 */ /* 0x000fe20000010000 */
[----:B------:R-:W-:Y:S01]  /*8420*/  FADD.FTZ R5, R85, R4 ;  /* 0x0000000455057221 */ /* 0x000fe20000010000 */
[----:B------:R-:W-:Y:S01]  /*8430*/  F2FP.F16.F32.PACK_AB R74, R77, R76 ;  /* 0x0000004c4d4a723e */ /* 0x000fe200000000ff */
[----:B------:R3:W-:Y:S01]  /*8440*/  STSM.16.M88.4 [R2+0x2eb00], R80 ;  /* 0x02eb005002007844 */ /* 0x0007e20000000200 */
[----:B------:R-:W-:Y:S01]  /*8450*/  FADD.FTZ R12, R87, R12 ;  /* 0x0000000c570c7221 */ /* 0x000fe20000010000 */
[----:B------:R-:W-:Y:S01]  /*8460*/  FADD.FTZ R4, R72, R5 ;  /* 0x0000000548047221 */ /* 0x000fe20000010000 */
[----:B------:R-:W-:Y:S01]  /*8470*/  F2FP.F16.F32.PACK_AB R72, R73, R72 ;  /* 0x000000484948723e */ /* 0x000fe200000000ff */
[----:B------:R-:W-:-:S02]  /*8480*/  IMAD.MOV.U32 R7, RZ, RZ, R0 ;  /* 0x000000ffff077224 */ /* 0x000fc400078e0000 */
[----:B-----5:R-:W-:Y:S01]  /*8490*/  FADD.FTZ R12, R103, R12 ;  /* 0x0000000c670c7221 */ /* 0x020fe20000010000 */
[----:B------:R-:W-:Y:S01]  /*84a0*/  FADD.FTZ R5, R73, R4 ;  /* 0x0000000449057221 */ /* 0x000fe20000010000 */
[C---:B------:R-:W-:Y:S02]  /*84b0*/  F2FP.F16.F32.PACK_AB R73, R75.reuse, R103 ;  /* 0x000000674b49723e */ /* 0x040fe400000000ff */
[----:B------:R-:W-:Y:S01]  /*84c0*/  FADD.FTZ R12, R75, R12 ;  /* 0x0000000c4b0c7221 */ /* 0x000fe20000010000 */
[----:B-1----:R-:W-:Y:S01]  /*84d0*/  F2FP.F16.F32.PACK_AB R75, R14, R11 ;  /* 0x0000000b0e4b723e */ /* 0x002fe200000000ff */
[----:B------:R-:W-:Y:S02]  /*84e0*/  FADD.FTZ R4, R76, R5 ;  /* 0x000000054c047221 */ /* 0x000fe40000010000 */
[----:B------:R-:W-:Y:S02]  /*84f0*/  FADD.FTZ R12, R11, R12 ;  /* 0x0000000c0b0c7221 */ /* 0x000fe40000010000 */
[----:B------:R3:W-:Y:S01]  /*8500*/  STSM.16.M88.4 [R2+0x30300], R72 ;  /* 0x0303004802007844 */ /* 0x0007e20000000200 */
[----:B------:R-:W-:Y:S01]  /*8510*/  FADD.FTZ R4, R77, R4 ;  /* 0x000000044d047221 */ /* 0x000fe20000010000 */
[----:B------:R-:W-:Y:S01]  /*8520*/  FADD.FTZ R5, R14, R12 ;  /* 0x0000000c0e057221 */ /* 0x000fe20000010000 */
[----:B------:R-:W-:Y:S01]  /*8530*/  @!PT LDS RZ, [RZ] ;  /* 0x00000000fffff984 */ /* 0x000fe20000000800 */
[----:B------:R-:W-:Y:S01]  /*8540*/  @!PT LDS RZ, [RZ] ;  /* 0x00000000fffff984 */ /* 0x000fe20000000800 */
[----:B------:R-:W-:Y:S01]  /*8550*/  @!PT LDS RZ, [RZ] ;  /* 0x00000000fffff984 */ /* 0x000fe20000000800 */
[----:B------:R-:W-:Y:S01]  /*8560*/  @!PT LDS RZ, [RZ] ;  /* 0x00000000fffff984 */ /* 0x000fe20000000800 */
[----:B------:R0:W-:Y:S06]  /*8570*/  MEMBAR.ALL.CTA ;  /* 0x0000000000007992 */ /* 0x0001ec0000008000 */
[----:B0-----:R-:W0:Y:S02]  /*8580*/  FENCE.VIEW.ASYNC.S ;  /* 0x00000000000073c6 */ /* 0x001e240000000000 */
[----:B0-----:R-:W-:Y:S01]  /*8590*/  NOP ;  /* 0x0000000000007918 */ /* 0x001fe20000000000 */
[----:B------:R-:W-:Y:S05]  /*85a0*/  @P2 BRA `(.L_x_191) ;  /* 0xffffffc8003c2947 */ /* 0x000fea000383ffff */
.L_x_182:
[----:B------:R-:W-:Y:S06]  /*85b0*/  BAR.ARV 0x8, 0x200 ;  /* 0x0208000000007b1d */ /* 0x000fec0000002000 */
[----:B------:R-:W-:Y:S05]  /*85c0*/  @!P0 BRA `(.L_x_192) ;  /* 0x0000000000048947 */ /* 0x000fea0003800000 */
[----:B------:R-:W-:Y:S01]  /*85d0*/  BPT.TRAP 0x1 ;  /* 0x000000040000795c */ /* 0x000fe20000300000 */
.L_x_192:
[----:B------:R-:W-:Y:S01]  /*85e0*/  ULEA UR9, UR39, UR36, 0x3 ;  /* 0x0000002427097291 */ /* 0x000fe2000f8e183f */
[----:B------:R-:W-:-:S08]  /*85f0*/  SHF.L.U32 R6, R16, 0x1f, RZ ;  /* 0x0000001f10067819 */ /* 0x000fd000000006ff */
[----:B------:R1:W2:Y:S01]  /*8600*/  SYNCS.PHASECHK.TRANS64.TRYWAIT P2, [UR9+0x31c50], R6 ;  /* 0x031c5006ff0075a7 */ /* 0x0002a20008040149 */
[----:B------:R-:W-:Y:S05]  /*8610*/  @!P0 BRA `(.L_x_193) ;  /* 0x0000000000048947 */ /* 0x000fea0003800000 */
[----:B------:R-:W-:Y:S01]  /*8620*/  BPT.TRAP 0x1 ;  /* 0x000000040000795c */ /* 0x000fe20000300000 */
.L_x_193:
[----:B--2---:R-:W-:Y:S05]  /*8630*/  @P2 BRA `(.L_x_194) ;  /* 0x0000000000082947 */ /* 0x004fea0003800000 */
[----:B------:R-:W2:Y:S02]  /*8640*/  SYNCS.PHASECHK.TRANS64.TRYWAIT P0, [UR9+0x31c50], R6 ;  /* 0x031c5006ff0075a7 */ /* 0x000ea40008000149 */
[----:B--2---:R-:W-:Y:S05]  /*8650*/  @!P0 BRA `(.L_x_195) ;  /* 0x0000008400108947 */ /* 0x004fea0003800000 */
.L_x_194:
[----:B------:R-:W-:Y:S01]  /*8660*/  UIADD3 UR36, UR36, 0x200, URZ ;  /* 0x0000020024247890 */ /* 0x000fe2000fffe03f */
[----:B------:R-:W-:Y:S01]  /*8670*/  WARPGROUP.ARRIVE ;  /* 0x00000000000079c5 */ /* 0x000fe20000000000 */
[----:B------:R-:W-:Y:S01]  /*8680*/  ULOP3.LUT UR37, UR37, 0x10000, URZ, 0xfc, !UPT ;  /* 0x0001000025257892 */ /* 0x000fe2000f8efc3f */
[----:B--2---:R-:W2:Y:S01]  /*8690*/  SHFL.BFLY PT, R7, R4, 0x2, 0x1f ;  /* 0x0c401f0004077f89 */ /* 0x004ea200000e0000 */
[----:B------:R-:W-:Y:S01]  /*86a0*/  USHF.R.U32.HI UR36, URZ, 0x4, UR36 ;  /* 0x000000043f247899 */ /* 0x000fe20008011624 */
[----:B------:R-:W-:Y:S01]  /*86b0*/  IMAD.MOV.U32 R21, RZ, RZ, -0x800000 ;  /* 0xff800000ff157424 */ /* 0x000fe200078e00ff */
[----:B------:R-:W-:Y:S01]  /*86c0*/  UMOV UR5, 0xc0000010 ;  /* 0xc000001000057882 */ /* 0x000fe20000000000 */
[----:B------:R-:W-:Y:S01]  /*86d0*/  UMOV UR7, 0x80000020 ;  /* 0x8000002000077882 */ /* 0x000fe20000000000 */
[----:B------:R-:W-:Y:S01]  /*86e0*/  ULOP3.LUT UR36, UR36, 0x3fff, URZ, 0xc0, !UPT ;  /* 0x00003fff24247892 */ /* 0x000fe2000f8ec03f */
[----:B-1----:R-:W1:Y:S01]  /*86f0*/  SHFL.BFLY PT, R6, R5, 0x2, 0x1f ;  /* 0x0c401f0005067f89 */ /* 0x002e6200000e0000 */
[----:B------:R-:W-:Y:S01]  /*8700*/  UMOV UR4, UR37 ;  /* 0x0000002500047c82 */ /* 0x000fe20008000000 */
[----:B------:R-:W-:Y:S01]  /*8710*/  IMAD.MOV.U32 R20, RZ, RZ, -0x800000 ;  /* 0xff800000ff147424 */ /* 0x000fe200078e00ff */
[----:B------:R-:W-:Y:S01]  /*8720*/  ULOP3.LUT UR8, UR36, 0x2400000, URZ, 0xfc, !UPT ;  /* 0x0240000024087892 */ /* 0x000fe2000f8efc3f */
[----:B------:R-:W-:-:S03]  /*8730*/  VIADD R149, R149, 0x1 ;  /* 0x0000000195957836 */ /* 0x000fc60000000000 */
[----:B------:R-:W-:Y:S02]  /*8740*/  UIMAD UR8, UR39, 0x6c0, UR8 ;  /* 0x000006c0270878a4 */ /* 0x000fe4000f8e0208 */
[----:B------:R-:W-:-:S04]  /*8750*/  UIADD3 UR39, UR39, 0x1, URZ ;  /* 0x0000000127277890 */ /* 0x000fc8000fffe03f */
[----:B------:R-:W-:Y:S01]  /*8760*/  UISETP.NE.AND UP0, UPT, UR39, 0x2, UPT ;  /* 0x000000022700788c */ /* 0x000fe2000bf05270 */
[----:B------:R-:W-:Y:S02]  /*8770*/  UMOV UR6, UR8 ;  /* 0x0000000800067c82 */ /* 0x000fe40008000000 */
[----:B------:R-:W-:Y:S01]  /*8780*/  HGMMA.64x96x16.F32 R24, gdesc[UR4].tnspB, R24, gsb0 ;  /* 0x41600000041879f0 */ /* 0x000fe20008000818 */
[----:B------:R-:W-:Y:S01]  /*8790*/  UIADD3 UR4, UR37, 0x180, URZ ;  /* 0x0000018025047890 */ /* 0x000fe2000fffe03f */
[----:B--2---:R-:W-:Y:S01]  /*87a0*/  FADD.FTZ R7, R7, R4 ;  /* 0x0000000407077221 */ /* 0x004fe20000010000 */
[----:B------:R-:W-:Y:S01]  /*87b0*/  UIADD3 UR6, UR8, 0x40, URZ ;  /* 0x0000004008067890 */ /* 0x000fe2000fffe03f */
[----:B------:R-:W-:Y:S01]  /*87c0*/  IMAD.MOV.U32 R4, RZ, RZ, RZ ;  /* 0x000000ffff047224 */ /* 0x000fe200078e00ff */
[----:B------:R-:W-:Y:S01]  /*87d0*/  UMOV UR5, 0xc0000010 ;  /* 0xc000001000057882 */ /* 0x000fe20000000000 */
[----:B------:R-:W-:Y:S01]  /*87e0*/  UMOV UR7, 0x80000020 ;  /* 0x8000002000077882 */ /* 0x000fe20000000000 */
[----:B-1----:R-:W-:Y:S01]  /*87f0*/  FADD.FTZ R8, R6, R5 ;  /* 0x0000000506087221 */ /* 0x002fe20000010000 */
[----:B------:R-:W-:Y:S01]  /*8800*/  USEL UR39, UR39, URZ, UP0 ;  /* 0x0000003f27277287 */ /* 0x000fe20008000000 */
[----:B------:R-:W1:Y:S04]  /*8810*/  SHFL.BFLY PT, R6, R7, 0x1, 0x1f ;  /* 0x0c201f0007067f89 */ /* 0x000e6800000e0000 */
[----:B------:R-:W2:Y:S01]  /*8820*/  SHFL.BFLY PT, R9, R8, 0x1, 0x1f ;  /* 0x0c201f0008097f89 */ /* 0x000ea200000e0000 */
[----:B-1----:R-:W-:Y:S01]  /*8830*/  FADD.FTZ R12, R7, R6 ;  /* 0x00000006070c7221 */ /* 0x002fe20000010000 */
[----:B------:R-:W-:-:S02]  /*8840*/  IMAD.U32 R7, RZ, RZ, UR9 ;  /* 0x00000009ff077e24 */ /* 0x000fc4000f8e00ff */
[----:B--2---:R-:W-:Y:S02]  /*8850*/  FADD.FTZ R13, R8, R9 ;  /* 0x00000009080d7221 */ /* 0x004fe40000010000 */
[----:B------:R-:W-:Y:S01]  /*8860*/  FSETP.NE.FTZ.AND P0, PT, R12, RZ, PT ;  /* 0x000000ff0c00720b */ /* 0x000fe20003f15000 */
[----:B------:R-:W-:Y:S02]  /*8870*/  IMAD.MOV.U32 R9, RZ, RZ, RZ ;  /* 0x000000ffff097224 */ /* 0x000fe400078e00ff */
[----:B------:R-:W-:-:S10]  /*8880*/  FSETP.NE.FTZ.AND P2, PT, R13, RZ, PT ;  /* 0x000000ff0d00720b */ /* 0x000fd40003f55000 */
[----:B------:R-:W1:Y:S01]  /*8890*/  @P0 MUFU.LG2 R6, R12 ;  /* 0x0000000c00060308 */ /* 0x000e620000000c00 */
[C---:B------:R-:W-:Y:S02]  /*88a0*/  @P0 FMUL.FTZ R5, R3.reuse, 0.69314718246459960938 ;  /* 0x3f31721803050820 */ /* 0x040fe40000410000 */
[----:B------:R-:W-:Y:S01]  /*88b0*/  @P2 FMUL.FTZ R8, R3, 0.69314718246459960938 ;  /* 0x3f31721803082820 */ /* 0x000fe20000410000 */
[----:B------:R-:W-:-:S04]  /*88c0*/  @!P1 VIADD R3, R7, 0x31c60 ;  /* 0x00031c6007039836 */ /* 0x000fc80000000000 */
[----:B------:R-:W2:Y:S08]  /*88d0*/  @P2 MUFU.LG2 R11, R13 ;  /* 0x0000000d000b2308 */ /* 0x000eb00000000c00 */
[----:B------:R-:W4:Y:S01]  /*88e0*/  @P0 MUFU.RCP R4, R12 ;  /* 0x0000000c00040308 */ /* 0x000f220000001000 */
[----:B-1----:R-:W-:-:S04]  /*88f0*/  @P0 FMUL.FTZ R6, R6, 0.69314718246459960938 ;  /* 0x3f31721806060820 */ /* 0x002fc80000410000 */
[----:B------:R-:W-:Y:S01]  /*8900*/  @P0 FFMA.FTZ R21, R5, R0, R6 ;  /* 0x0000000005150223 */ /* 0x000fe20000010006 */
[----:B------:R-:W-:Y:S02]  /*8910*/  @!P1 PRMT R5, RZ, 0x654, R3 ;  /* 0x00000654ff059816 */ /* 0x000fe40000000003 */
[----:B------:R-:W1:Y:S01]  /*8920*/  @P2 MUFU.RCP R9, R13 ;  /* 0x0000000d00092308 */ /* 0x000e620000001000 */
[----:B--2---:R-:W-:Y:S01]  /*8930*/  @P2 FMUL.FTZ R11, R11, 0.69314718246459960938 ;  /* 0x3f3172180b0b2820 */ /* 0x004fe20000410000 */
[----:B------:R-:W-:-:S03]  /*8940*/  PLOP3.LUT P0, PT, PT, PT, PT, 0x8, 0x0 ;  /* 0x000000000000781c */ /* 0x000fc60003f0e170 */
        /* <DEDUP_REMOVED lines=53> */
[----:B------:R-:W-:-:S06]  /*8ca0*/  USEL UR4, URZ, 0x1, UP0 ;  /* 0x000000013f047887 */ /* 0x000fcc0008000000 */
[----:B------:R-:W-:Y:S01]  /*8cb0*/  LOP3.LUT R16, R16, UR4, RZ, 0x3c, !PT ;  /* 0x0000000410107c12 */ /* 0x000fe2000f8e3cff */
[----:B------:R-:W-:Y:S02]  /*8cc0*/  WARPGROUP.DEPBAR.LE gsb0, 0x0 ;  /* 0x00008000000079c5 */ /* 0x000fe40000010000 */
[----:B------:R2:W-:Y:S01]  /*8cd0*/  @!P1 SYNCS.ARRIVE.TRANS64.RED.A1T0 RZ, [R5+URZ], RZ ;  /* 0x000000ff05ff99a7 */ /* 0x0005e2000810043f */
[-C--:B----4-:R-:W-:Y:S01]  /*8ce0*/  FMUL.FTZ R79, R41, R4.reuse ;  /* 0x00000004294f7220 */ /* 0x090fe20000410000 */
[-C--:B------:R-:W-:Y:S01]  /*8cf0*/  FMUL.FTZ R15, R44, R4.reuse ;  /* 0x000000042c0f7220 */ /* 0x080fe20000410000 */
[-C--:B------:R-:W-:Y:S01]  /*8d00*/  FMUL.FTZ R77, R37, R4.reuse ;  /* 0x00000004254d7220 */ /* 0x080fe20000410000 */
[-C--:B---3--:R-:W-:Y:S01]  /*8d10*/  FMUL.FTZ R72, R40, R4.reuse ;  /* 0x0000000428487220 */ /* 0x088fe20000410000 */
        /* <DEDUP_REMOVED lines=14> */
[-C--:B-1----:R-:W-:Y:S01]  /*8e00*/  FMUL.FTZ R83, R26, R9.reuse ;  /* 0x000000091a537220 */ /* 0x082fe20000410000 */
        /* <DEDUP_REMOVED lines=28> */
[----:B--2---:R-:W-:-:S07]  /*8fd0*/  FMUL.FTZ R71, R71, R9 ;  /* 0x0000000947477220 */ /* 0x004fce0000410000 */
.L_x_175:
[----:B------:R-:W1:Y:S08]  /*8fe0*/  S2UR UR4, SR_CgaCtaId ;  /* 0x00000000000479c3 */ /* 0x000e700000008800 */
[----:B------:R-:W-:Y:S06]  /*8ff0*/  BAR.SYNC.DEFER_BLOCKING 0x5, 0x200 ;  /* 0x0148000000007b1d */ /* 0x000fec0000010000 */
[----:B------:R-:W-:Y:S01]  /*9000*/  UMOV UR36, 0x400 ;  /* 0x0000040000247882 */ /* 0x000fe20000000000 */
[----:B------:R-:W-:Y:S01]  /*9010*/  BSSY B0, `(.L_x_196) ;  /* 0x00001a1000007945 */ /* 0x000fe20003800000 */
[----:B-1----:R-:W-:-:S09]  /*9020*/  ULEA UR36, UR4, UR36, 0x18 ;  /* 0x0000002404247291 */ /* 0x002fd2000f8ec03f */
[----:B------:R-:W1:Y:S01]  /*9030*/  LDS.128 R32, [UR36+0x31cd0] ;  /* 0x031cd024ff207984 */ /* 0x000e620008000c00 */
[----:B------:R-:W-:Y:S06]  /*9040*/  BAR.ARV 0x4, 0x200 ;  /* 0x0108000000007b1d */ /* 0x000fec0000002000 */
[----:B------:R-:W-:Y:S05]  /*9050*/  @P0 BRA `(.L_x_197) ;  /* 0x0000001000200947 */ /* 0x000fea0003800000 */
[----:B------:R-:W2:Y:S08]  /*9060*/  S2UR UR6, SR_SWINHI ;  /* 0x00000000000679c3 */ /* 0x000eb00000002f00 */
[----:B------:R-:W-:Y:S01]  /*9070*/  BAR.SYNC.DEFER_BLOCKING 0x1, 0x180 ;  /* 0x0046000000007b1d */ /* 0x000fe20000010000 */
[----:B------:R-:W-:Y:S02]  /*9080*/  F2FP.F16.F32.PACK_AB R6, R7, R6 ;  /* 0x000000060706723e */ /* 0x000fe400000000ff */
[----:B------:R-:W-:-:S03]  /*9090*/  F2FP.F16.F32.PACK_AB R7, R24, R81 ;  /* 0x000000511807723e */ /* 0x000fc600000000ff */
[----:B------:R-:W-:Y:S01]  /*90a0*/  UMOV UR4, UR36 ;  /* 0x0000002400047c82 */ /* 0x000fe20008000000 */
[----:B--2---:R-:W-:Y:S01]  /*90b0*/  UMOV UR5, UR6 ;  /* 0x0000000600057c82 */ /* 0x004fe20008000000 */
[----:B------:R-:W-:Y:S02]  /*90c0*/  IMAD.U32 R28, RZ, RZ, UR4 ;  /* 0x00000004ff1c7e24 */ /* 0x000fe4000f8e00ff */
[----:B------:R-:W-:Y:S01]  /*90d0*/  IMAD.U32 R29, RZ, RZ, UR5 ;  /* 0x00000005ff1d7e24 */ /* 0x000fe2000f8e00ff */
[----:B------:R-:W-:Y:S01]  /*90e0*/  ULDC.64 UR4, c[0x0][0xc08] ;  /* 0x0003020000047ab9 */ /* 0x000fe20000000a00 */
[----:B------:R-:W-:-:S03]  /*90f0*/  IMAD.WIDE R4, R155, 0x2, R28 ;  /* 0x000000029b047825 */ /* 0x000fc600078e021c */
[C---:B------:R-:W-:Y:S02]  /*9100*/  LOP3.LUT R25, R4.reuse, 0x180, RZ, 0xc0, !PT ;  /* 0x0000018004197812 */ /* 0x040fe400078ec0ff */
[C---:B------:R-:W-:Y:S02]  /*9110*/  IADD3 R31, P4, R4.reuse, 0x20, RZ ;  /* 0x00000020041f7810 */ /* 0x040fe40007f9e0ff */
[----:B------:R-:W-:Y:S02]  /*9120*/  SHF.R.U64 R25, R25, 0x3, RZ ;  /* 0x0000000319197819 */ /* 0x000fe400000012ff */
[C---:B------:R-:W-:Y:S01]  /*9130*/  IADD3 R55, P3, R4.reuse, 0x3000, RZ ;  /* 0x0000300004377810 */ /* 0x040fe20007f7e0ff */
[--C-:B------:R-:W-:Y:S01]  /*9140*/  IMAD.X R11, RZ, RZ, R5.reuse, P4 ;  /* 0x000000ffff0b7224 */ /* 0x100fe200020e0605 */
[C---:B------:R-:W-:Y:S02]  /*9150*/  IADD3 R59, P2, R4.reuse, 0x3020, RZ ;  /* 0x00003020043b7810 */ /* 0x040fe40007f5e0ff */
[C---:B------:R-:W-:Y:S01]  /*9160*/  IADD3 R63, P1, R4.reuse, 0x6000, RZ ;  /* 0x00006000043f7810 */ /* 0x040fe20007f3e0ff */
[--C-:B------:R-:W-:Y:S01]  /*9170*/  IMAD.X R13, RZ, RZ, R5.reuse, P3 ;  /* 0x000000ffff0d7224 */ /* 0x100fe200018e0605 */
[----:B------:R-:W-:Y:S01]  /*9180*/  IADD3 R67, P0, R4, 0x6020, RZ ;  /* 0x0000602004437810 */ /* 0x000fe20007f1e0ff */
[--C-:B------:R-:W-:Y:S01]  /*9190*/  IMAD.X R9, RZ, RZ, R5.reuse, P2 ;  /* 0x000000ffff097224 */ /* 0x100fe200010e0605 */
[----:B------:R-:W-:Y:S01]  /*91a0*/  LOP3.LUT R4, R25, R4, RZ, 0x3c, !PT ;  /* 0x0000000419047212 */ /* 0x000fe200078e3cff */
[--C-:B------:R-:W-:Y:S01]  /*91b0*/  IMAD.X R25, RZ, RZ, R5.reuse, P1 ;  /* 0x000000ffff197224 */ /* 0x100fe200008e0605 */
[----:B------:R-:W-:Y:S01]  /*91c0*/  LOP3.LUT R30, R67, 0x180, RZ, 0xc0, !PT ;  /* 0x00000180431e7812 */ /* 0x000fe200078ec0ff */
[----:B------:R-:W-:Y:S01]  /*91d0*/  IMAD.X R27, RZ, RZ, R5, P0 ;  /* 0x000000ffff1b7224 */ /* 0x000fe200000e0605 */
[----:B-1----:R-:W-:-:S02]  /*91e0*/  MOV R32, R4 ;  /* 0x0000000400207202 */ /* 0x002fc40000000f00 */
[----:B------:R-:W-:Y:S02]  /*91f0*/  F2FP.F16.F32.PACK_AB R5, R26, R83 ;  /* 0x000000531a05723e */ /* 0x000fe400000000ff */
[----:B------:R-:W-:Y:S02]  /*9200*/  LOP3.LUT R26, R63, 0x180, RZ, 0xc0, !PT ;  /* 0x000001803f1a7812 */ /* 0x000fe400078ec0ff */
[----:B------:R-:W-:Y:S02]  /*9210*/  LOP3.LUT R10, R31, 0x180, RZ, 0xc0, !PT ;  /* 0x000001801f0a7812 */ /* 0x000fe400078ec0ff */
[----:B------:R-:W-:Y:S02]  /*9220*/  F2FP.F16.F32.PACK_AB R4, R85, R8 ;  /* 0x000000085504723e */ /* 0x000fe400000000ff */
[----:B------:R-:W-:Y:S02]  /*9230*/  LOP3.LUT R8, R59, 0x180, RZ, 0xc0, !PT ;  /* 0x000001803b087812 */ /* 0x000fe400078ec0ff */
[----:B------:R-:W-:Y:S01]  /*9240*/  SHF.R.U64 R26, R26, 0x3, RZ ;  /* 0x000000031a1a7819 */ /* 0x000fe200000012ff */
[----:B------:R1:W-:Y:S01]  /*9250*/  STSM.16.M88.4 [R32], R4 ;  /* 0x0000000420007844 */ /* 0x0003e20000000200 */
[----:B------:R-:W-:-:S02]  /*9260*/  SHF.R.U64 R30, R30, 0x3, RZ ;  /* 0x000000031e1e7819 */ /* 0x000fc400000012ff */
[----:B------:R-:W-:Y:S02]  /*9270*/  LOP3.LUT R12, R55, 0x180, RZ, 0xc0, !PT ;  /* 0x00000180370c7812 */ /* 0x000fe400078ec0ff */
[----:B------:R-:W-:Y:S02]  /*9280*/  SHF.R.U64 R10, R10, 0x3, RZ ;  /* 0x000000030a0a7819 */ /* 0x000fe400000012ff */
[----:B------:R-:W-:Y:S02]  /*9290*/  SHF.R.U64 R8, R8, 0x3, RZ ;  /* 0x0000000308087819 */ /* 0x000fe400000012ff */
[----:B------:R-:W-:Y:S02]  /*92a0*/  LOP3.LUT R24, R26, R63, RZ, 0x3c, !PT ;  /* 0x0000003f1a187212 */ /* 0x000fe400078e3cff */
[----:B------:R-:W-:Y:S02]  /*92b0*/  SHF.R.U64 R12, R12, 0x3, RZ ;  /* 0x000000030c0c7819 */ /* 0x000fe400000012ff */
[----:B------:R-:W-:-:S02]  /*92c0*/  LOP3.LUT R10, R10, R31, RZ, 0x3c, !PT ;  /* 0x0000001f0a0a7212 */ /* 0x000fc400078e3cff */
[----:B------:R-:W-:Y:S02]  /*92d0*/  LOP3.LUT R26, R30, R67, RZ, 0x3c, !PT ;  /* 0x000000431e1a7212 */ /* 0x000fe400078e3cff */
[----:B------:R-:W-:Y:S01]  /*92e0*/  LOP3.LUT R8, R8, R59, RZ, 0x3c, !PT ;  /* 0x0000003b08087212 */ /* 0x000fe200078e3cff */
[----:B------:R-:W2:Y:S01]  /*92f0*/  LDC.64 R30, c[0x0][0xc00] ;  /* 0x00030000ff1e7b82 */ /* 0x000ea20000000a00 */
[----:B------:R-:W-:Y:S02]  /*9300*/  LOP3.LUT R12, R12, R55, RZ, 0x3c, !PT ;  /* 0x000000370c0c7212 */ /* 0x000fe400078e3cff */
[----:B------:R-:W-:Y:S02]  /*9310*/  MOV R62, R10 ;  /* 0x0000000a003e7202 */ /* 0x000fe40000000f00 */
[----:B------:R-:W-:Y:S02]  /*9320*/  MOV R58, R8 ;  /* 0x00000008003a7202 */ /* 0x000fe40000000f00 */
[----:B------:R-:W-:-:S02]  /*9330*/  F2FP.F16.F32.PACK_AB R8, R75, R14 ;  /* 0x0000000e4b08723e */ /* 0x000fc400000000ff */
[----:B------:R-:W-:Y:S02]  /*9340*/  F2FP.F16.F32.PACK_AB R9, R69, R80 ;  /* 0x000000504509723e */ /* 0x000fe400000000ff */
[----:B------:R-:W-:Y:S02]  /*9350*/  F2FP.F16.F32.PACK_AB R10, R77, R74 ;  /* 0x0000004a4d0a723e */ /* 0x000fe400000000ff */
[----:B------:R-:W-:Y:S02]  /*9360*/  F2FP.F16.F32.PACK_AB R11, R65, R78 ;  /* 0x0000004e410b723e */ /* 0x000fe400000000ff */
[----:B------:R-:W-:Y:S02]  /*9370*/  MOV R59, R12 ;  /* 0x0000000c003b7202 */ /* 0x000fe40000000f00 */
[----:B------:R-:W-:Y:S01]  /*9380*/  F2FP.F16.F32.PACK_AB R14, R76, R15 ;  /* 0x0000000f4c0e723e */ /* 0x000fe200000000ff */
[----:B------:R3:W-:Y:S01]  /*9390*/  STSM.16.M88.4 [R62], R8 ;  /* 0x000000083e007844 */ /* 0x0007e20000000200 */
[----:B------:R-:W-:-:S02]  /*93a0*/  F2FP.F16.F32.PACK_AB R12, R79, R72 ;  /* 0x000000484f0c723e */ /* 0x000fc400000000ff */
[----:B------:R-:W-:Y:S02]  /*93b0*/  F2FP.F16.F32.PACK_AB R13, R61, R68 ;  /* 0x000000443d0d723e */ /* 0x000fe400000000ff */
[----:B------:R-:W-:Y:S02]  /*93c0*/  F2FP.F16.F32.PACK_AB R15, R57, R60 ;  /* 0x0000003c390f723e */ /* 0x000fe400000000ff */
[----:B------:R-:W-:Y:S02]  /*93d0*/  MOV R55, R24 ;  /* 0x0000001800377202 */ /* 0x000fe40000000f00 */
[----:B-1----:R-:W-:Y:S01]  /*93e0*/  MOV R32, R26 ;  /* 0x0000001a00207202 */ /* 0x002fe20000000f00 */
[----:B------:R1:W-:Y:S01]  /*93f0*/  STSM.16.M88.4 [R59], R12 ;  /* 0x0000000c3b007844 */ /* 0x0003e20000000200 */
[----:B------:R-:W-:Y:S02]  /*9400*/  F2FP.F16.F32.PACK_AB R4, R73, R44 ;  /* 0x0000002c4904723e */ /* 0x000fe400000000ff */
[----:B------:R-:W-:-:S02]  /*9410*/  F2FP.F16.F32.PACK_AB R5, R53, R56 ;  /* 0x000000383505723e */ /* 0x000fc400000000ff */
[----:B------:R-:W-:Y:S02]  /*9420*/  F2FP.F16.F32.PACK_AB R6, R52, R41 ;  /* 0x000000293406723e */ /* 0x000fe400000000ff */
[----:B------:R-:W-:Y:S02]  /*9430*/  F2FP.F16.F32.PACK_AB R7, R51, R54 ;  /* 0x000000363307723e */ /* 0x000fe400000000ff */
[----:B------:R-:W-:Y:S01]  /*9440*/  F2FP.F16.F32.PACK_AB R24, R49, R40 ;  /* 0x000000283118723e */ /* 0x000fe200000000ff */
[----:B------:R-:W-:Y:S01]  /*9450*/  IMAD.MOV.U32 R40, RZ, RZ, RZ ;  /* 0x000000ffff287224 */ /* 0x000fe200078e00ff */
[----:B------:R-:W-:Y:S01]  /*9460*/  F2FP.F16.F32.PACK_AB R25, R47, R50 ;  /* 0x000000322f19723e */ /* 0x000fe200000000ff */
[----:B------:R4:W-:Y:S01]  /*9470*/  STSM.16.M88.4 [R58], R4 ;  /* 0x000000043a007844 */ /* 0x0009e20000000200 */
[----:B------:R-:W-:Y:S01]  /*9480*/  F2FP.F16.F32.PACK_AB R26, R48, R37 ;  /* 0x00000025301a723e */ /* 0x000fe200000000ff */
[----:B------:R-:W-:Y:S01]  /*9490*/  IMAD.SHL.U32 R37, R19, 0x4, RZ ;  /* 0x0000000413257824 */ /* 0x000fe200078e00ff */
[----:B------:R-:W-:-:S02]  /*94a0*/  F2FP.F16.F32.PACK_AB R27, R43, R46 ;  /* 0x0000002e2b1b723e */ /* 0x000fc400000000ff */
[----:B---3--:R-:W-:Y:S02]  /*94b0*/  F2FP.F16.F32.PACK_AB R8, R45, R36 ;  /* 0x000000242d08723e */ /* 0x008fe400000000ff */
[----:B------:R-:W-:Y:S01]  /*94c0*/  F2FP.F16.F32.PACK_AB R9, R39, R42 ;  /* 0x0000002a2709723e */ /* 0x000fe200000000ff */
[----:B------:R3:W-:Y:S01]  /*94d0*/  STSM.16.M88.4 [R55], R24 ;  /* 0x0000001837007844 */ /* 0x0007e20000000200 */
[----:B------:R-:W-:Y:S02]  /*94e0*/  F2FP.F16.F32.PACK_AB R10, R3, R0 ;  /* 0x00000000030a723e */ /* 0x000fe400000000ff */
[----:B------:R-:W-:Y:S01]  /*94f0*/  F2FP.F16.F32.PACK_AB R11, R71, R38 ;  /* 0x00000026470b723e */ /* 0x000fe200000000ff */
[----:B------:R-:W0:Y:S01]  /*9500*/  LDC R0, c[0x0][0xbe8] ;  /* 0x0002fa00ff007b82 */ /* 0x000e220000000800 */
[----:B------:R-:W-:Y:S02]  /*9510*/  ISETP.NE.U32.AND P2, PT, RZ, UR4, PT ;  /* 0x00000004ff007c0c */ /* 0x000fe4000bf45070 */
[----:B--2---:R-:W-:Y:S01]  /*9520*/  ISETP.NE.U32.AND P0, PT, R30, RZ, PT ;  /* 0x000000ff1e00720c */ /* 0x004fe20003f05070 */
[----:B------:R3:W-:Y:S04]  /*9530*/  STSM.16.M88.4 [R32], R8 ;  /* 0x0000000820007844 */ /* 0x0007e80000000200 */
[----:B------:R-:W-:Y:S01]  /*9540*/  BAR.SYNC.DEFER_BLOCKING 0x1, 0x180 ;  /* 0x0046000000007b1d */ /* 0x000fe20000010000 */
[----:B------:R-:W-:-:S02]  /*9550*/  ISETP.NE.AND.EX P2, PT, RZ, UR5, PT, P2 ;  /* 0x00000005ff007c0c */ /* 0x000fc4000bf45320 */
[----:B------:R-:W-:Y:S02]  /*9560*/  ISETP.NE.AND.EX P0, PT, R31, RZ, PT, P0 ;  /* 0x000000ff1f00720c */ /* 0x000fe40003f05300 */
[----:B-1----:R-:W-:Y:S02]  /*9570*/  SHF.L.U64.HI R12, R19, 0x2, R146 ;  /* 0x00000002130c7819 */ /* 0x002fe40000010292 */
[----:B------:R-:W-:-:S05]  /*9580*/  IADD3 R30, P1, R37, R30, RZ ;  /* 0x0000001e251e7210 */ /* 0x000fca0007f3e0ff */
[C---:B------:R-:W-:Y:S02]  /*9590*/  IMAD.X R31, R12.reuse, 0x1, R31, P1 ;  /* 0x000000010c1f7824 */ /* 0x040fe400008e061f */
[----:B----4-:R-:W-:Y:S01]  /*95a0*/  @P2 IADD3 R4, P3, R37, UR4, RZ ;  /* 0x0000000425042c10 */ /* 0x010fe2000ff7e0ff */
[----:B------:R-:W-:Y:S02]  /*95b0*/  ULDC UR4, c[0x0][0xa88] ;  /* 0x0002a20000047ab9 */ /* 0x000fe40000000800 */
[----:B------:R-:W-:Y:S01]  /*95c0*/  IMAD.U32 R3, RZ, RZ, UR4 ;  /* 0x00000004ff037e24 */ /* 0x000fe2000f8e00ff */
[----:B------:R-:W-:Y:S01]  /*95d0*/  @P2 IADD3.X R5, R12, UR5, RZ, P3, !PT ;  /* 0x000000050c052c10 */ /* 0x000fe20009ffe4ff */
[----:B------:R3:W5:Y:S01]  /*95e0*/  @P0 LDG.E R40, desc[UR56][R30.64] ;  /* 0x000000381e280981 */ /* 0x000762000c1e1900 */
[----:B0-----:R-:W-:Y:S01]  /*95f0*/  ISETP.NE.AND P1, PT, R0, 0x1, PT ;  /* 0x000000010000780c */ /* 0x001fe20003f25270 */
[----:B------:R-:W-:Y:S02]  /*9600*/  IMAD R15, R23, 0xc0, R154 ;  /* 0x000000c0170f7824 */ /* 0x000fe400078e029a */
[----:B------:R3:W5:Y:S10]  /*9610*/  @P2 LDG.E R3, desc[UR56][R4.64] ;  /* 0x0000003804032981 */ /* 0x000774000c1e1900 */
[----:B------:R-:W0:Y:S08]  /*9620*/  @P1 LDC R6, c[0x0][0xbec] ;  /* 0x0002fb00ff061b82 */ /* 0x000e300000000800 */
[----:B------:R-:W1:Y:S01]  /*9630*/  @P1 LDC R13, c[0x0][0xbf0] ;  /* 0x0002fc00ff0d1b82 */ /* 0x000e620000000800 */
[----:B---3--:R-:W-:Y:S05]  /*9640*/  @P2 BRA `(.L_x_198) ;  /* 0x0000000000102947 */ /* 0x008fea0003800000 */
[----:B------:R-:W-:Y:S05]  /*9650*/  @!P0 BRA `(.L_x_198) ;  /* 0x00000000000c8947 */ /* 0x000fea0003800000 */
[----:B------:R-:W2:Y:S04]  /*9660*/  LDG.E R4, desc[UR56][R30.64] ;  /* 0x000000381e047981 */ /* 0x000ea8000c1e1900 */
[----:B-----5:R-:W2:Y:S02]  /*9670*/  LDG.E R3, desc[UR56][R30.64+0x4] ;  /* 0x000004381e037981 */ /* 0x020ea4000c1e1900 */
[----:B--2---:R-:W-:-:S07]  /*9680*/  IMAD.IADD R3, R3, 0x1, -R4 ;  /* 0x0000000103037824 */ /* 0x004fce00078e0a04 */
.L_x_198:
[----:B------:R-:W-:Y:S01]  /*9690*/  SHF.R.S32.HI R32, RZ, 0x1f, R22 ;  /* 0x0000001fff207819 */ /* 0x000fe20000011416 */
[----:B------:R-:W-:Y:S01]  /*96a0*/  ULDC.64 UR4, c[0x0][0xb90] ;  /* 0x0002e40000047ab9 */ /* 0x000fe20000000a00 */
[----:B0-----:R-:W-:Y:S01]  /*96b0*/  @P1 IMAD.HI.U32 R4, R15, R6, RZ ;  /* 0x000000060f041227 */ /* 0x001fe200078e00ff */
[----:B-----5:R-:W-:Y:S01]  /*96c0*/  SHF.R.S32.HI R41, RZ, 0x1f, R40 ;  /* 0x0000001fff297819 */ /* 0x020fe20000011428 */
[----:B------:R-:W-:Y:S01]  /*96d0*/  ULDC.64 UR6, c[0x0][0xa80] ;  /* 0x0002a00000067ab9 */ /* 0x000fe20000000a00 */
[----:B------:R-:W-:Y:S01]  /*96e0*/  SEL R146, R146, RZ, !P0 ;  /* 0x000000ff92927207 */ /* 0x000fe20004000000 */
[----:B------:R-:W-:Y:S01]  /*96f0*/  IMAD R5, R32, UR4, RZ ;  /* 0x0000000420057c24 */ /* 0x000fe2000f8e02ff */
[----:B------:R-:W-:Y:S01]  /*9700*/  SEL R47, R19, RZ, !P0 ;  /* 0x000000ff132f7207 */ /* 0x000fe20004000000 */
[----:B------:R-:W-:Y:S01]  /*9710*/  IMAD.MOV.U32 R7, RZ, RZ, R15 ;  /* 0x000000ffff077224 */ /* 0x000fe200078e000f */
[----:B-1----:R-:W-:Y:S01]  /*9720*/  @P1 SHF.R.U32.HI R7, RZ, R13, R4 ;  /* 0x0000000dff071219 */ /* 0x002fe20000011604 */
[----:B------:R-:W-:Y:S01]  /*9730*/  IMAD R9, R148, 0x20, R18 ;  /* 0x0000002094097824 */ /* 0x000fe200078e0212 */
[----:B------:R-:W0:Y:S01]  /*9740*/  @P1 LDC R19, c[0x0][0xbec] ;  /* 0x0002fb00ff131b82 */ /* 0x000e220000000800 */
[----:B------:R-:W-:-:S02]  /*9750*/  IMAD R11, R22, UR5, R5 ;  /* 0x00000005160b7c24 */ /* 0x000fc4000f8e0205 */
[----:B------:R-:W-:Y:S01]  /*9760*/  IMAD.WIDE.U32 R4, R22, UR4, R40 ;  /* 0x0000000416047c25 */ /* 0x000fe2000f8e0028 */
[----:B------:R-:W-:-:S03]  /*9770*/  ULDC.64 UR4, c[0x0][0xb98] ;  /* 0x0002e60000047ab9 */ /* 0x000fc60000000a00 */
[----:B------:R-:W-:-:S04]  /*9780*/  IMAD.WIDE R28, R9, 0x2, R28 ;  /* 0x00000002091c7825 */ /* 0x000fc800078e021c */
[----:B------:R-:W-:Y:S01]  /*9790*/  IMAD.MOV R9, RZ, RZ, -R7 ;  /* 0x000000ffff097224 */ /* 0x000fe200078e0a07 */
[----:B------:R-:W-:Y:S01]  /*97a0*/  IADD3 R13, P2, R28, 0x1800, RZ ;  /* 0x000018001c0d7810 */ /* 0x000fe20007f5e0ff */
[----:B------:R-:W-:Y:S01]  /*97b0*/  IMAD.IADD R5, R5, 0x1, R11 ;  /* 0x0000000105057824 */ /* 0x000fe200078e020b */
[----:B------:R-:W-:Y:S01]  /*97c0*/  SHF.R.S32.HI R11, RZ, 0x1f, R7 ;  /* 0x0000001fff0b7819 */ /* 0x000fe20000011407 */
[----:B------:R-:W-:Y:S01]  /*97d0*/  IMAD R9, R0, R9, R15 ;  /* 0x0000000900097224 */ /* 0x000fe200078e020f */
[----:B------:R-:W-:Y:S01]  /*97e0*/  LOP3.LUT R8, R13, 0x180, RZ, 0xc0, !PT ;  /* 0x000001800d087812 */ /* 0x000fe200078ec0ff */
[----:B------:R-:W-:Y:S01]  /*97f0*/  IMAD R6, R146, UR4, RZ ;  /* 0x0000000492067c24 */ /* 0x000fe2000f8e02ff */
[----:B------:R-:W-:Y:S01]  /*9800*/  IADD3 R25, P5, R28, 0x4800, RZ ;  /* 0x000048001c197810 */ /* 0x000fe20007fbe0ff */
[C---:B------:R-:W-:Y:S01]  /*9810*/  IMAD.WIDE.U32 R4, R47.reuse, UR4, R4 ;  /* 0x000000042f047c25 */ /* 0x040fe2000f8e0004 */
[----:B------:R-:W-:Y:S02]  /*9820*/  SHF.R.U64 R8, R8, 0x3, RZ ;  /* 0x0000000308087819 */ /* 0x000fe400000012ff */
[----:B------:R-:W-:Y:S01]  /*9830*/  IADD3 R31, P4, R28, 0x6000, RZ ;  /* 0x000060001c1f7810 */ /* 0x000fe20007f9e0ff */
[----:B------:R-:W-:Y:S01]  /*9840*/  IMAD R10, R47, UR5, R6 ;  /* 0x000000052f0a7c24 */ /* 0x000fe2000f8e0206 */
[----:B------:R-:W-:Y:S01]  /*9850*/  SHF.R.S32.HI R6, RZ, 0x1f, R9 ;  /* 0x0000001fff067819 */ /* 0x000fe20000011409 */
[----:B------:R-:W-:Y:S01]  /*9860*/  ULDC.64 UR4, c[0x0][0xb88] ;  /* 0x0002e20000047ab9 */ /* 0x000fe20000000a00 */
[----:B------:R-:W-:Y:S01]  /*9870*/  IADD3 R4, P0, R7, R4, RZ ;  /* 0x0000000407047210 */ /* 0x000fe20007f1e0ff */
[----:B------:R-:W-:Y:S01]  /*9880*/  IMAD R46, R3, R0, RZ ;  /* 0x00000000032e7224 */ /* 0x000fe200078e02ff */
[----:B------:R-:W-:Y:S01]  /*9890*/  LOP3.LUT R8, R8, R13, RZ, 0x3c, !PT ;  /* 0x0000000d08087212 */ /* 0x000fe200078e3cff */
[----:B------:R-:W-:Y:S01]  /*98a0*/  IMAD R6, R6, UR4, RZ ;  /* 0x0000000406067c24 */ /* 0x000fe2000f8e02ff */
[----:B------:R-:W-:Y:S01]  /*98b0*/  IADD3.X R5, R11, R5, R10, P0, !PT ;  /* 0x000000050b057210 */ /* 0x000fe200007fe40a */
[----:B------:R-:W-:Y:S01]  /*98c0*/  IMAD R11, R23, 0xc0, R152 ;  /* 0x000000c0170b7824 */ /* 0x000fe200078e0298 */
[C---:B------:R-:W-:Y:S01]  /*98d0*/  IADD3 R13, P6, R28.reuse, 0x3000, RZ ;  /* 0x000030001c0d7810 */ /* 0x040fe20007fde0ff */
[C---:B------:R-:W-:Y:S01]  /*98e0*/  IMAD R7, R9.reuse, UR5, R6 ;  /* 0x0000000509077c24 */ /* 0x040fe2000f8e0206 */
[----:B------:R-:W-:Y:S01]  /*98f0*/  IADD3 R6, P3, R28, 0x7800, RZ ;  /* 0x000078001c067810 */ /* 0x000fe20007f7e0ff */
[----:B------:R-:W-:Y:S01]  /*9900*/  IMAD.WIDE.U32 R4, R9, UR4, R4 ;  /* 0x0000000409047c25 */ /* 0x000fe2000f8e0004 */
[----:B------:R-:W-:Y:S01]  /*9910*/  ULDC.64 UR4, c[0x0][0xb50] ;  /* 0x0002d40000047ab9 */ /* 0x000fe20000000a00 */
[----:B------:R-:W-:-:S02]  /*9920*/  LOP3.LUT R12, R13, 0x180, RZ, 0xc0, !PT ;  /* 0x000001800d0c7812 */ /* 0x000fc400078ec0ff */
[----:B------:R-:W-:Y:S01]  /*9930*/  IMAD.IADD R5, R5, 0x1, R7 ;  /* 0x0000000105057824 */ /* 0x000fe200078e0207 */
[C---:B------:R-:W-:Y:S01]  /*9940*/  LEA R7, P0, R4.reuse, UR4, 0x2 ;  /* 0x0000000404077c11 */ /* 0x040fe2000f8010ff */
[----:B------:R-:W-:Y:S01]  /*9950*/  VIADD R3, R11, 0x8 ;  /* 0x000000080b037836 */ /* 0x000fe20000000000 */
[----:B------:R-:W-:Y:S01]  /*9960*/  LOP3.LUT R24, R25, 0x180, RZ, 0xc0, !PT ;  /* 0x0000018019187812 */ /* 0x000fe200078ec0ff */
[----:B------:R-:W-:Y:S01]  /*9970*/  IMAD.X R9, RZ, RZ, R29, P2 ;  /* 0x000000ffff097224 */ /* 0x000fe200010e061d */
[----:B------:R-:W-:Y:S01]  /*9980*/  LEA.HI.X R4, R4, UR5, R5, 0x2, P0 ;  /* 0x0000000504047c11 */ /* 0x000fe200080f1405 */
[----:B------:R-:W-:Y:S01]  /*9990*/  SHFL.IDX PT, R42, R7, RZ, 0x1c1f ;  /* 0x001c1fff072a7589 */ /* 0x000fe200000e0000 */
[----:B------:R-:W-:Y:S01]  /*99a0*/  LOP3.LUT P0, RZ, R150, 0x3, RZ, 0xc0, !PT ;  /* 0x0000000396ff7812 */ /* 0x000fe2000780c0ff */
[----:B------:R-:W-:Y:S01]  /*99b0*/  ULDC.64 UR4, c[0x0][0xaa0] ;  /* 0x0002a80000047ab9 */ /* 0x000fe20000000a00 */
[----:B------:R-:W-:Y:S01]  /*99c0*/  LOP3.LUT R30, R31, 0x180, RZ, 0xc0, !PT ;  /* 0x000001801f1e7812 */ /* 0x000fe200078ec0ff */
[----:B------:R-:W1:Y:S01]  /*99d0*/  SHFL.IDX PT, R43, R4, RZ, 0x1c1f ;  /* 0x001c1fff042b7589 */ /* 0x000e6200000e0000 */
[-C--:B------:R-:W-:Y:S01]  /*99e0*/  ISETP.GE.OR P2, PT, R11, R46.reuse, P0 ;  /* 0x0000002e0b00720c */ /* 0x080fe20000746670 */
[----:B------:R-:W-:Y:S01]  /*99f0*/  IMAD.X R37, RZ, RZ, R29, P3 ;  /* 0x000000ffff257224 */ /* 0x000fe200018e061d */
[----:B------:R-:W-:Y:S01]  /*9a00*/  ISETP.GE.OR P0, PT, R3, R46, P0 ;  /* 0x0000002e0300720c */ /* 0x000fe20000706670 */
[----:B------:R-:W-:Y:S01]  /*9a10*/  SHFL.IDX PT, R44, R7, 0x1, 0x1c1f ;  /* 0x003c1f00072c7f89 */ /* 0x000fe200000e0000 */
[----:B------:R-:W-:-:S02]  /*9a20*/  LOP3.LUT R3, R6, 0x180, RZ, 0xc0, !PT ;  /* 0x0000018006037812 */ /* 0x000fc400078ec0ff */
[----:B------:R-:W-:Y:S01]  /*9a30*/  LOP3.LUT R5, R28, 0x180, RZ, 0xc0, !PT ;  /* 0x000001801c057812 */ /* 0x000fe200078ec0ff */
[----:B------:R2:W3:Y:S01]  /*9a40*/  SHFL.IDX PT, R45, R4, 0x1, 0x1c1f ;  /* 0x003c1f00042d7f89 */ /* 0x0004e200000e0000 */
[----:B------:R-:W-:Y:S02]  /*9a50*/  SHF.R.U64 R3, R3, 0x3, RZ ;  /* 0x0000000303037819 */ /* 0x000fe400000012ff */
[----:B------:R-:W-:Y:S02]  /*9a60*/  SHF.R.U64 R12, R12, 0x3, RZ ;  /* 0x000000030c0c7819 */ /* 0x000fe400000012ff */
[----:B------:R-:W-:Y:S01]  /*9a70*/  LOP3.LUT R36, R3, R6, RZ, 0x3c, !PT ;  /* 0x0000000603247212 */ /* 0x000fe200078e3cff */
[----:B------:R-:W-:Y:S01]  /*9a80*/  IMAD R3, R41, UR4, RZ ;  /* 0x0000000429037c24 */ /* 0x000fe2000f8e02ff */
[----:B------:R-:W-:Y:S02]  /*9a90*/  SHF.R.U64 R24, R24, 0x3, RZ ;  /* 0x0000000318187819 */ /* 0x000fe400000012ff */
[----:B------:R-:W-:Y:S01]  /*9aa0*/  SHF.R.U64 R30, R30, 0x3, RZ ;  /* 0x000000031e1e7819 */ /* 0x000fe200000012ff */
[----:B------:R-:W-:Y:S01]  /*9ab0*/  IMAD R3, R40, UR5, R3 ;  /* 0x0000000528037c24 */ /* 0x000fe2000f8e0203 */
[----:B------:R-:W-:-:S02]  /*9ac0*/  SHF.R.U64 R5, R5, 0x3, RZ ;  /* 0x0000000305057819 */ /* 0x000fc400000012ff */
[----:B------:R-:W-:Y:S01]  /*9ad0*/  LOP3.LUT R12, R12, R13, RZ, 0x3c, !PT ;  /* 0x0000000d0c0c7212 */ /* 0x000fe200078e3cff */
[--C-:B------:R-:W-:Y:S01]  /*9ae0*/  IMAD.X R13, RZ, RZ, R29.reuse, P6 ;  /* 0x000000ffff0d7224 */ /* 0x100fe200030e061d */
[----:B------:R-:W-:Y:S01]  /*9af0*/  LOP3.LUT R24, R24, R25, RZ, 0x3c, !PT ;  /* 0x0000001918187212 */ /* 0x000fe200078e3cff */
[----:B-1----:R-:W-:Y:S01]  /*9b00*/  @!P2 ST.E desc[UR56][R42.64], R21 ;  /* 0x000000152a00a985 */ /* 0x002fe2000c101938 */
[----:B------:R-:W-:Y:S01]  /*9b10*/  LOP3.LUT R30, R30, R31, RZ, 0x3c, !PT ;  /* 0x0000001f1e1e7212 */ /* 0x000fe200078e3cff */
[--C-:B------:R-:W-:Y:S01]  /*9b20*/  IMAD.X R25, RZ, RZ, R29.reuse, P5 ;  /* 0x000000ffff197224 */ /* 0x100fe200028e061d */
[----:B--2---:R-:W-:Y:S01]  /*9b30*/  LOP3.LUT R4, R5, R28, RZ, 0x3c, !PT ;  /* 0x0000001c05047212 */ /* 0x004fe200078e3cff */
[--C-:B------:R-:W-:Y:S02]  /*9b40*/  IMAD.X R31, RZ, RZ, R29.reuse, P4 ;  /* 0x000000ffff1f7224 */ /* 0x100fe400020e061d */
[----:B------:R-:W-:Y:S01]  /*9b50*/  IMAD.MOV.U32 R5, RZ, RZ, R29 ;  /* 0x000000ffff057224 */ /* 0x000fe200078e001d */
[----:B---3--:R1:W-:Y:S05]  /*9b60*/  @!P0 ST.E desc[UR56][R44.64], R20 ;  /* 0x000000142c008985 */ /* 0x0083ea000c101938 */
[----:B------:R-:W5:Y:S04]  /*9b70*/  LD.E.128 R4, desc[UR56][R4.64] ;  /* 0x0000003804047980 */ /* 0x000f68000c101d00 */
[----:B------:R-:W5:Y:S01]  /*9b80*/  LD.E.128 R8, desc[UR56][R8.64] ;  /* 0x0000003808087980 */ /* 0x000f62000c101d00 */
[----:B-1----:R-:W-:Y:S01]  /*9b90*/  IMAD.WIDE.U32 R20, R40, UR4, RZ ;  /* 0x0000000428147c25 */ /* 0x002fe2000f8e00ff */
[----:B------:R-:W-:Y:S01]  /*9ba0*/  ULDC.64 UR4, c[0x0][0xae8] ;  /* 0x0002ba0000047ab9 */ /* 0x000fe20000000a00 */
[----:B------:R-:W1:Y:S01]  /*9bb0*/  @P1 LDC R40, c[0x0][0xbf0] ;  /* 0x0002fc00ff281b82 */ /* 0x000e620000000800 */
[----:B------:R-:W5:Y:S01]  /*9bc0*/  LD.E.128 R12, desc[UR56][R12.64] ;  /* 0x000000380c0c7980 */ /* 0x000f62000c101d00 */
[----:B------:R-:W-:-:S02]  /*9bd0*/  IMAD.IADD R21, R21, 0x1, R3 ;  /* 0x0000000115157824 */ /* 0x000fc400078e0203 */
[----:B------:R-:W-:Y:S01]  /*9be0*/  IMAD R3, R32, UR4, RZ ;  /* 0x0000000420037c24 */ /* 0x000fe2000f8e02ff */
[----:B------:R-:W5:Y:S01]  /*9bf0*/  LD.E.128 R24, desc[UR56][R24.64] ;  /* 0x0000003818187980 */ /* 0x000f62000c101d00 */
[----:B------:R-:W-:-:S03]  /*9c00*/  IMAD R32, R147, 0x60, R148 ;  /* 0x0000006093207824 */ /* 0x000fc600078e0294 */
[----:B------:R-:W5:Y:S01]  /*9c10*/  LD.E.128 R28, desc[UR56][R30.64] ;  /* 0x000000381e1c7980 */ /* 0x000f62000c101d00 */
[----:B------:R-:W-:Y:S02]  /*9c20*/  IMAD R32, R23, 0xc0, R32 ;  /* 0x000000c017207824 */ /* 0x000fe400078e0220 */
[C---:B------:R-:W-:Y:S01]  /*9c30*/  IMAD R3, R22.reuse, UR5, R3 ;  /* 0x0000000516037c24 */ /* 0x040fe2000f8e0203 */
[----:B------:R-:W5:Y:S01]  /*9c40*/  LD.E.128 R36, desc[UR56][R36.64] ;  /* 0x0000003824247980 */ /* 0x000f62000c101d00 */
[----:B------:R-:W-:Y:S01]  /*9c50*/  IMAD.WIDE.U32 R20, R22, UR4, R20 ;  /* 0x0000000416147c25 */ /* 0x000fe2000f8e0014 */
[----:B------:R-:W-:Y:S01]  /*9c60*/  ULDC.64 UR4, c[0x0][0xaf0] ;  /* 0x0002bc0000047ab9 */ /* 0x000fe20000000a00 */
[----:B------:R-:W-:Y:S01]  /*9c70*/  BSSY B1, `(.L_x_199) ;  /* 0x0000033000017945 */ /* 0x000fe20003800000 */
[----:B------:R-:W-:Y:S01]  /*9c80*/  @!PT LDS RZ, [RZ] ;  /* 0x00000000fffff984 */ /* 0x000fe20000000800 */
[----:B------:R-:W-:Y:S01]  /*9c90*/  @!PT LDS RZ, [RZ] ;  /* 0x00000000fffff984 */ /* 0x000fe20000000800 */
[----:B------:R-:W-:Y:S01]  /*9ca0*/  @!PT LDS RZ, [RZ] ;  /* 0x00000000fffff984 */ /* 0x000fe20000000800 */
[----:B------:R-:W-:Y:S01]  /*9cb0*/  @!PT LDS RZ, [RZ] ;  /* 0x00000000fffff984 */ /* 0x000fe20000000800 */
[----:B------:R2:W-:Y:S06]  /*9cc0*/  MEMBAR.ALL.CTA ;  /* 0x0000000000007992 */ /* 0x0005ec0000008000 */
[----:B--2---:R-:W2:Y:S01]  /*9cd0*/  FENCE.VIEW.ASYNC.S ;  /* 0x00000000000073c6 */ /* 0x004ea20000000000 */
[----:B0-----:R-:W-:-:S04]  /*9ce0*/  @P1 IMAD.HI.U32 R19, R32, R19, RZ ;  /* 0x0000001320131227 */ /* 0x001fc800078e00ff */
[----:B------:R-:W-:Y:S02]  /*9cf0*/  IMAD.IADD R21, R21, 0x1, R3 ;  /* 0x0000000115157824 */ /* 0x000fe400078e0203 */
[----:B------:R-:W-:Y:S01]  /*9d00*/  IMAD.MOV.U32 R3, RZ, RZ, R32 ;  /* 0x000000ffff037224 */ /* 0x000fe200078e0020 */
[----:B-1----:R-:W-:Y:S01]  /*9d10*/  @P1 SHF.R.U32.HI R3, RZ, R40, R19 ;  /* 0x00000028ff031219 */ /* 0x002fe20000011613 */
[----:B------:R-:W-:Y:S02]  /*9d20*/  IMAD R22, R146, UR4, RZ ;  /* 0x0000000492167c24 */ /* 0x000fe4000f8e02ff */
[----:B------:R-:W-:Y:S01]  /*9d30*/  IMAD.WIDE.U32 R20, R47, UR4, R20 ;  /* 0x000000042f147c25 */ /* 0x000fe2000f8e0014 */
[----:B------:R-:W-:-:S03]  /*9d40*/  SHF.R.S32.HI R19, RZ, 0x1f, R3 ;  /* 0x0000001fff137819 */ /* 0x000fc60000011403 */
[----:B------:R-:W-:Y:S01]  /*9d50*/  IMAD R41, R47, UR5, R22 ;  /* 0x000000052f297c24 */ /* 0x000fe2000f8e0216 */
[----:B------:R-:W-:Y:S01]  /*9d60*/  ULDC.64 UR4, c[0x0][0xae0] ;  /* 0x0002b80000047ab9 */ /* 0x000fe20000000a00 */
[----:B------:R-:W-:Y:S02]  /*9d70*/  IMAD.MOV R43, RZ, RZ, -R3 ;  /* 0x000000ffff2b7224 */ /* 0x000fe400078e0a03 */
[----:B------:R-:W-:Y:S02]  /*9d80*/  IMAD R22, R19, UR4, RZ ;  /* 0x0000000413167c24 */ /* 0x000fe4000f8e02ff */
[----:B------:R-:W-:Y:S02]  /*9d90*/  IMAD R19, R0, R43, R32 ;  /* 0x0000002b00137224 */ /* 0x000fe400078e0220 */
[----:B------:R-:W-:Y:S02]  /*9da0*/  IMAD.IADD R21, R21, 0x1, R41 ;  /* 0x0000000115157824 */ /* 0x000fe400078e0229 */
[C---:B------:R-:W-:Y:S01]  /*9db0*/  IMAD R41, R3.reuse, UR5, R22 ;  /* 0x0000000503297c24 */ /* 0x040fe2000f8e0216 */
[----:B------:R-:W-:Y:S01]  /*9dc0*/  SHF.R.S32.HI R0, RZ, 0x1f, R19 ;  /* 0x0000001fff007819 */ /* 0x000fe20000011413 */
[----:B------:R-:W-:Y:S01]  /*9dd0*/  IMAD.WIDE.U32 R20, R3, UR4, R20 ;  /* 0x0000000403147c25 */ /* 0x000fe2000f8e0014 */
[----:B------:R-:W-:-:S03]  /*9de0*/  ULDC.64 UR4, c[0x0][0xad8] ;  /* 0x0002b60000047ab9 */ /* 0x000fc60000000a00 */
[----:B------:R-:W-:Y:S02]  /*9df0*/  IMAD.IADD R21, R21, 0x1, R41 ;  /* 0x0000000115157824 */ /* 0x000fe400078e0229 */
[----:B------:R-:W-:Y:S02]  /*9e00*/  IMAD R0, R0, UR4, RZ ;  /* 0x0000000400007c24 */ /* 0x000fe4000f8e02ff */
[----:B------:R-:W-:Y:S02]  /*9e10*/  IMAD R45, R23, 0xc0, R148 ;  /* 0x000000c0172d7824 */ /* 0x000fe400078e0294 */
[C---:B------:R-:W-:Y:S02]  /*9e20*/  IMAD R3, R19.reuse, UR5, R0 ;  /* 0x0000000513037c24 */ /* 0x040fe4000f8e0200 */
[----:B------:R-:W-:Y:S01]  /*9e30*/  IMAD.WIDE.U32 R20, R19, UR4, R20 ;  /* 0x0000000413147c25 */ /* 0x000fe2000f8e0014 */
[----:B------:R-:W-:Y:S01]  /*9e40*/  UIADD3 UR4, UR36, 0x31c20, URZ ;  /* 0x00031c2024047890 */ /* 0x000fe2000fffe03f */
[----:B------:R-:W-:-:S02]  /*9e50*/  ISETP.GE.AND P0, PT, R45, R46, PT ;  /* 0x0000002e2d00720c */ /* 0x000fc40003f06270 */
[----:B------:R-:W-:Y:S01]  /*9e60*/  IMAD.IADD R3, R21, 0x1, R3 ;  /* 0x0000000115037824 */ /* 0x000fe200078e0203 */
[----:B------:R-:W-:Y:S01]  /*9e70*/  LEA R19, P1, R20, UR6, 0x1 ;  /* 0x0000000614137c11 */ /* 0x000fe2000f8208ff */
[----:B------:R-:W-:-:S03]  /*9e80*/  UPRMT UR4, URZ, 0x654, UR4 ;  /* 0x000006543f047896 */ /* 0x000fc60008000004 */
[----:B------:R-:W-:Y:S01]  /*9e90*/  LEA.HI.X R3, R20, UR7, R3, 0x1, P1 ;  /* 0x0000000714037c11 */ /* 0x000fe200088f0c03 */
[----:B--2---:R0:W1:Y:S04]  /*9ea0*/  SHFL.IDX PT, R22, R19, RZ, 0x1c1f ;  /* 0x001c1fff13167589 */ /* 0x00406800000e0000 */
[----:B------:R0:W2:Y:S01]  /*9eb0*/  SHFL.IDX PT, R23, R3, RZ, 0x1c1f ;  /* 0x001c1fff03177589 */ /* 0x0000a200000e0000 */
[----:B------:R-:W-:Y:S01]  /*9ec0*/  SYNCS.ARRIVE.TRANS64.RED.A1T0 RZ, [UR4], RZ ;  /* 0x000000ffffff79a7 */ /* 0x000fe20008100404 */
[----:B------:R-:W-:Y:S05]  /*9ed0*/  @P0 BRA `(.L_x_200) ;  /* 0x0000000000300947 */ /* 0x000fea0003800000 */
[----:B------:R-:W-:Y:S02]  /*9ee0*/  ULDC UR4, c[0x0][0xac8] ;  /* 0x0002b20000047ab9 */ /* 0x000fe40000000800 */
[----:B------:R-:W-:Y:S02]  /*9ef0*/  ISETP.GE.AND P1, PT, R144, UR4, PT ;  /* 0x0000000490007c0c */ /* 0x000fe4000bf26270 */
[----:B------:R-:W-:Y:S02]  /*9f00*/  ISETP.GE.AND P2, PT, R145, UR4, PT ;  /* 0x0000000491007c0c */ /* 0x000fe4000bf46270 */
[----:B------:R-:W-:-:S09]  /*9f10*/  ISETP.GE.AND P0, PT, R18, UR4, PT ;  /* 0x0000000412007c0c */ /* 0x000fd2000bf06270 */
[-C--:B-1----:R-:W-:Y:S02]  /*9f20*/  @!P1 LEA R40, P3, R144, R22.reuse, 0x1 ;  /* 0x0000001690289211 */ /* 0x082fe400078608ff */
[C---:B------:R-:W-:Y:S02]  /*9f30*/  @!P2 LEA R42, P4, R145.reuse, R22, 0x1 ;  /* 0x00000016912aa211 */ /* 0x040fe400078808ff */
[----:B--2---:R-:W-:Y:S01]  /*9f40*/  @!P0 IMAD.WIDE R20, R18, 0x2, R22 ;  /* 0x0000000212148825 */ /* 0x004fe200078e0216 */
[-C--:B------:R-:W-:Y:S02]  /*9f50*/  @!P1 LEA.HI.X R41, R144, R23.reuse, R157, 0x1, P3 ;  /* 0x0000001790299211 */ /* 0x080fe400018f0c9d */
[----:B------:R-:W-:Y:S02]  /*9f60*/  @!P2 LEA.HI.X R43, R145, R23, R156, 0x1, P4 ;  /* 0x00000017912ba211 */ /* 0x000fe400020f0c9c */
[----:B-----5:R3:W-:Y:S04]  /*9f70*/  @!P0 ST.E.128 desc[UR56][R20.64], R4 ;  /* 0x0000000414008985 */ /* 0x0207e8000c101d38 */
[----:B------:R3:W-:Y:S04]  /*9f80*/  @!P1 ST.E.128 desc[UR56][R40.64], R12 ;  /* 0x0000000c28009985 */ /* 0x0007e8000c101d38 */
[----:B------:R3:W-:Y:S02]  /*9f90*/  @!P2 ST.E.128 desc[UR56][R42.64], R28 ;  /* 0x0000001c2a00a985 */ /* 0x0007e4000c101d38 */
.L_x_200:
[----:B------:R-:W-:Y:S05]  /*9fa0*/  BSYNC B1 ;  /* 0x0000000000017941 */ /* 0x000fea0003800000 */
.L_x_199:
[----:B------:R-:W-:Y:S01]  /*9fb0*/  VIADD R0, R45, 0x60 ;  /* 0x000000602d007836 */ /* 0x000fe20000000000 */
[----:B---3-5:R3:W4:Y:S04]  /*9fc0*/  SHFL.IDX PT, R7, R3, 0x1, 0x1c1f ;  /* 0x003c1f0003077f89 */ /* 0x02872800000e0000 */
[----:B------:R-:W-:Y:S01]  /*9fd0*/  ISETP.GE.AND P0, PT, R0, R46, PT ;  /* 0x0000002e0000720c */ /* 0x000fe20003f06270 */
[----:B------:R3:W0:-:S12]  /*9fe0*/  SHFL.IDX PT, R6, R19, 0x1, 0x1c1f ;  /* 0x003c1f0013067f89 */ /* 0x00061800000e0000 */
[----:B---3--:R-:W-:Y:S05]  /*9ff0*/  @P0 BRA `(.L_x_201) ;  /* 0x0000000800880947 */ /* 0x008fea0003800000 */
[----:B------:R-:W-:Y:S02]  /*a000*/  ULDC UR4, c[0x0][0xac8] ;  /* 0x0002b20000047ab9 */ /* 0x000fe40000000800 */
[----:B------:R-:W-:Y:S02]  /*a010*/  ISETP.GE.AND P2, PT, R144, UR4, PT ;  /* 0x0000000490007c0c */ /* 0x000fe4000bf46270 */
[----:B------:R-:W-:-:S11]  /*a020*/  ISETP.GE.AND P1, PT, R18, UR4, PT ;  /* 0x0000000412007c0c */ /* 0x000fd6000bf26270 */
[----:B0-----:R-:W-:Y:S02]  /*a030*/  @!P2 LEA R12, P0, R144, R6, 0x1 ;  /* 0x00000006900ca211 */ /* 0x001fe400078008ff */
[----:B----4-:R-:W-:Y:S02]  /*a040*/  @!P1 IMAD.WIDE R4, R18, 0x2, R6 ;  /* 0x0000000212049825 */ /* 0x010fe400078e0206 */
[----:B------:R-:W-:Y:S02]  /*a050*/  @!P2 LEA.HI.X R13, R144, R7, R157, 0x1, P0 ;  /* 0x00000007900da211 */ /* 0x000fe400000f0c9d */
[----:B------:R-:W-:Y:S01]  /*a060*/  ISETP.GE.AND P0, PT, R145, UR4, PT ;  /* 0x0000000491007c0c */ /* 0x000fe2000bf06270 */
[----:B------:R0:W-:Y:S04]  /*a070*/  @!P1 ST.E.128 desc[UR56][R4.64], R8 ;  /* 0x0000000804009985 */ /* 0x0001e8000c101d38 */
[----:B------:R0:W-:Y:S08]  /*a080*/  @!P2 ST.E.128 desc[UR56][R12.64], R24 ;  /* 0x000000180c00a985 */ /* 0x0001f0000c101d38 */
[----:B------:R-:W-:Y:S05]  /*a090*/  @P0 BRA `(.L_x_201) ;  /* 0x0000000800600947 */ /* 0x000fea0003800000 */
[----:B0-----:R-:W-:-:S04]  /*a0a0*/  LEA R4, P0, R145, R6, 0x1 ;  /* 0x0000000691047211 */ /* 0x001fc800078008ff */
[----:B------:R-:W-:-:S05]  /*a0b0*/  LEA.HI.X R5, R145, R7, R156, 0x1, P0 ;  /* 0x0000000791057211 */ /* 0x000fca00000f0c9c */
[----:B------:R0:W-:Y:S01]  /*a0c0*/  ST.E.128 desc[UR56][R4.64], R36 ;  /* 0x0000002404007985 */ /* 0x0001e2000c101d38 */
[----:B------:R-:W-:Y:S05]  /*a0d0*/  BRA `(.L_x_201) ;  /* 0x0000000800507947 */ /* 0x000fea0003800000 */
.L_x_197:
[----:B------:R-:W2:Y:S01]  /*a0e0*/  LDC.64 R6, c[0x0][0xc00] ;  /* 0x00030000ff067b82 */ /* 0x000ea20000000a00 */
[----:B------:R-:W-:Y:S01]  /*a0f0*/  ULDC.64 UR4, c[0x0][0xc08] ;  /* 0x0003020000047ab9 */ /* 0x000fe20000000a00 */
[----:B------:R-:W-:-:S06]  /*a100*/  IMAD.MOV.U32 R3, RZ, RZ, RZ ;  /* 0x000000ffff037224 */ /* 0x000fcc00078e00ff */
[----:B------:R-:W3:Y:S01]  /*a110*/  LDC.64 R4, c[0x0][0xc00] ;  /* 0x00030000ff047b82 */ /* 0x000ee20000000a00 */
[----:B------:R-:W-:-:S04]  /*a120*/  ISETP.NE.U32.AND P1, PT, RZ, UR4, PT ;  /* 0x00000004ff007c0c */ /* 0x000fc8000bf25070 */
[----:B------:R-:W-:-:S03]  /*a130*/  ISETP.NE.AND.EX P1, PT, RZ, UR5, PT, P1 ;  /* 0x00000005ff007c0c */ /* 0x000fc6000bf25310 */
[----:B------:R-:W4:Y:S01]  /*a140*/  LDC R21, c[0x0][0xbe8] ;  /* 0x0002fa00ff157b82 */ /* 0x000f220000000800 */
[----:B--2---:R-:W-:-:S04]  /*a150*/  ISETP.NE.U32.AND P0, PT, R6, RZ, PT ;  /* 0x000000ff0600720c */ /* 0x004fc80003f05070 */
[----:B------:R-:W-:Y:S01]  /*a160*/  ISETP.NE.AND.EX P0, PT, R7, RZ, PT, P0 ;  /* 0x000000ff0700720c */ /* 0x000fe20003f05300 */
[----:B---3--:R-:W-:-:S04]  /*a170*/  IMAD.WIDE R6, R19, 0x4, R4 ;  /* 0x0000000413067825 */ /* 0x008fc800078e0204 */
[----:B------:R-:W2:Y:S01]  /*a180*/  @P1 LDC.64 R4, c[0x0][0xc08] ;  /* 0x00030200ff041b82 */ /* 0x000ea20000000a00 */
[----:B------:R-:W-:Y:S02]  /*a190*/  ULDC UR4, c[0x0][0xa88] ;  /* 0x0002a20000047ab9 */ /* 0x000fe40000000800 */
[----:B------:R-:W-:-:S05]  /*a1a0*/  IMAD.U32 R0, RZ, RZ, UR4 ;  /* 0x00000004ff007e24 */ /* 0x000fca000f8e00ff */
[----:B------:R3:W5:Y:S01]  /*a1b0*/  @P0 LDG.E R3, desc[UR56][R6.64] ;  /* 0x0000003806030981 */ /* 0x000762000c1e1900 */
[----:B------:R-:W0:Y:S01]  /*a1c0*/  S2R R8, SR_TID.X ;  /* 0x0000000000087919 */ /* 0x000e220000002100 */
[----:B--2---:R-:W-:-:S05]  /*a1d0*/  @P1 IMAD.WIDE R4, R19, 0x4, R4 ;  /* 0x0000000413041825 */ /* 0x004fca00078e0204 */
[----:B------:R3:W5:Y:S01]  /*a1e0*/  @P1 LDG.E R0, desc[UR56][R4.64] ;  /* 0x0000003804001981 */ /* 0x000762000c1e1900 */
[----:B----4-:R-:W-:-:S13]  /*a1f0*/  ISETP.NE.AND P2, PT, R21, 0x1, PT ;  /* 0x000000011500780c */ /* 0x010fda0003f45270 */
[----:B------:R-:W2:Y:S01]  /*a200*/  @P2 LDC R14, c[0x0][0xbec] ;  /* 0x0002fb00ff0e2b82 */ /* 0x000ea20000000800 */
[----:B0-----:R-:W-:-:S05]  /*a210*/  VIADD R8, R8, 0xffffff80 ;  /* 0xffffff8008087836 */ /* 0x001fca0000000000 */
[----:B------:R-:W-:Y:S01]  /*a220*/  ISETP.GE.AND P3, PT, R8, 0xc0, PT ;  /* 0x000000c00800780c */ /* 0x000fe20003f66270 */
[----:B---3--:R-:W-:-:S12]  /*a230*/  @P1 BRA `(.L_x_202) ;  /* 0x0000000000101947 */ /* 0x008fd80003800000 */
[----:B------:R-:W-:Y:S05]  /*a240*/  @!P0 BRA `(.L_x_202) ;  /* 0x00000000000c8947 */ /* 0x000fea0003800000 */
[----:B------:R-:W3:Y:S04]  /*a250*/  LDG.E R5, desc[UR56][R6.64] ;  /* 0x0000003806057981 */ /* 0x000ee8000c1e1900 */
[----:B-----5:R-:W3:Y:S02]  /*a260*/  LDG.E R0, desc[UR56][R6.64+0x4] ;  /* 0x0000043806007981 */ /* 0x020ee4000c1e1900 */
[----:B---3--:R-:W-:-:S07]  /*a270*/  IMAD.IADD R0, R0, 0x1, -R5 ;  /* 0x0000000100007824 */ /* 0x008fce00078e0a05 */
.L_x_202:
[----:B------:R-:W-:Y:S01]  /*a280*/  BSSY B1, `(.L_x_203) ;  /* 0x000002e000017945 */ /* 0x000fe20003800000 */
[----:B------:R-:W-:Y:S02]  /*a290*/  SHF.R.S32.HI R12, RZ, 0x1f, R22 ;  /* 0x0000001fff0c7819 */ /* 0x000fe40000011416 */
[----:B------:R-:W-:Y:S02]  /*a2a0*/  SEL R19, R19, RZ, !P0 ;  /* 0x000000ff13137207 */ /* 0x000fe40004000000 */
[----:B------:R-:W-:Y:S02]  /*a2b0*/  SEL R146, R146, RZ, !P0 ;  /* 0x000000ff92927207 */ /* 0x000fe40004000000 */
[----:B-----5:R-:W-:Y:S01]  /*a2c0*/  SHF.R.S32.HI R10, RZ, 0x1f, R3 ;  /* 0x0000001fff0a7819 */ /* 0x020fe20000011403 */
[----:B------:R-:W-:Y:S06]  /*a2d0*/  @P3 BRA `(.L_x_204) ;  /* 0x0000000000a03947 */ /* 0x000fec0003800000 */
[----:B------:R-:W0:Y:S01]  /*a2e0*/  S2R R4, SR_TID.X ;  /* 0x0000000000047919 */ /* 0x000e220000002100 */
[----:B------:R-:W3:Y:S02]  /*a2f0*/  LDC R11, c[0x0][0xbe8] ;  /* 0x0002fa00ff0b7b82 */ /* 0x000ee40000000800 */
[----:B---3--:R-:W-:Y:S02]  /*a300*/  IMAD R5, R0, R11, RZ ;  /* 0x0000000b00057224 */ /* 0x008fe400078e02ff */
[----:B0-----:R-:W-:-:S04]  /*a310*/  IMAD R4, R23, 0xc0, R4 ;  /* 0x000000c017047824 */ /* 0x001fc800078e0204 */
[----:B------:R-:W-:-:S05]  /*a320*/  VIADD R8, R4, 0xffffff80 ;  /* 0xffffff8004087836 */ /* 0x000fca0000000000 */
[----:B------:R-:W-:-:S13]  /*a330*/  ISETP.GE.AND P0, PT, R8, R5, PT ;  /* 0x000000050800720c */ /* 0x000fda0003f06270 */
[----:B------:R-:W-:Y:S05]  /*a340*/  @P0 BRA `(.L_x_204) ;  /* 0x0000000000840947 */ /* 0x000fea0003800000 */
[----:B------:R-:W-:Y:S01]  /*a350*/  ISETP.NE.AND P0, PT, R11, 0x1, PT ;  /* 0x000000010b00780c */ /* 0x000fe20003f05270 */
[----:B------:R-:W-:Y:S01]  /*a360*/  ULDC.64 UR4, c[0x0][0xb90] ;  /* 0x0002e40000047ab9 */ /* 0x000fe20000000a00 */
[----:B------:R-:W-:Y:S02]  /*a370*/  IMAD.MOV.U32 R4, RZ, RZ, R3 ;  /* 0x000000ffff047224 */ /* 0x000fe400078e0003 */
[----:B------:R-:W-:Y:S02]  /*a380*/  IMAD R9, R12, UR4, RZ ;  /* 0x000000040c097c24 */ /* 0x000fe4000f8e02ff */
[----:B------:R-:W-:Y:S02]  /*a390*/  IMAD.MOV.U32 R5, RZ, RZ, R10 ;  /* 0x000000ffff057224 */ /* 0x000fe400078e000a */
[----:B------:R-:W-:Y:S02]  /*a3a0*/  IMAD.MOV.U32 R7, RZ, RZ, R8 ;  /* 0x000000ffff077224 */ /* 0x000fe400078e0008 */
[----:B------:R-:W-:-:S03]  /*a3b0*/  IMAD.WIDE.U32 R4, R22, UR4, R4 ;  /* 0x0000000416047c25 */ /* 0x000fc6000f8e0004 */
[----:B------:R-:W0:Y:S01]  /*a3c0*/  @P0 LDC R13, c[0x0][0xbec] ;  /* 0x0002fb00ff0d0b82 */ /* 0x000e220000000800 */
[----:B------:R-:W-:Y:S01]  /*a3d0*/  IMAD R9, R22, UR5, R9 ;  /* 0x0000000516097c24 */ /* 0x000fe2000f8e0209 */
[----:B------:R-:W-:-:S03]  /*a3e0*/  ULDC.64 UR4, c[0x0][0xb98] ;  /* 0x0002e60000047ab9 */ /* 0x000fc60000000a00 */
[----:B------:R-:W-:-:S03]  /*a3f0*/  IMAD.IADD R5, R5, 0x1, R9 ;  /* 0x0000000105057824 */ /* 0x000fc600078e0209 */
[----:B------:R-:W3:Y:S01]  /*a400*/  @P0 LDC R15, c[0x0][0xbf0] ;  /* 0x0002fc00ff0f0b82 */ /* 0x000ee20000000800 */
[----:B------:R-:W-:-:S04]  /*a410*/  IMAD.WIDE.U32 R4, R19, UR4, R4 ;  /* 0x0000000413047c25 */ /* 0x000fc8000f8e0004 */
[----:B0-----:R-:W-:-:S05]  /*a420*/  @P0 IMAD.HI.U32 R6, R8, R13, RZ ;  /* 0x0000000d08060227 */ /* 0x001fca00078e00ff */
[----:B---3--:R-:W-:Y:S01]  /*a430*/  @P0 SHF.R.U32.HI R7, RZ, R15, R6 ;  /* 0x0000000fff070219 */ /* 0x008fe20000011606 */
[----:B------:R-:W-:-:S03]  /*a440*/  IMAD R6, R146, UR4, RZ ;  /* 0x0000000492067c24 */ /* 0x000fc6000f8e02ff */
[----:B------:R-:W-:Y:S01]  /*a450*/  IADD3 R4, P0, R7, R4, RZ ;  /* 0x0000000407047210 */ /* 0x000fe20007f1e0ff */
[----:B------:R-:W-:-:S04]  /*a460*/  IMAD.MOV R9, RZ, RZ, -R7 ;  /* 0x000000ffff097224 */ /* 0x000fc800078e0a07 */
[----:B------:R-:W-:Y:S01]  /*a470*/  IMAD R9, R11, R9, R8 ;  /* 0x000000090b097224 */ /* 0x000fe200078e0208 */
[----:B------:R-:W-:Y:S01]  /*a480*/  SHF.R.S32.HI R11, RZ, 0x1f, R7 ;  /* 0x0000001fff0b7819 */ /* 0x000fe20000011407 */
[----:B------:R-:W-:Y:S01]  /*a490*/  IMAD R8, R19, UR5, R6 ;  /* 0x0000000513087c24 */ /* 0x000fe2000f8e0206 */
[----:B------:R-:W-:Y:S02]  /*a4a0*/  ULDC.64 UR4, c[0x0][0xb88] ;  /* 0x0002e20000047ab9 */ /* 0x000fe40000000a00 */
[----:B------:R-:W-:Y:S02]  /*a4b0*/  SHF.R.S32.HI R6, RZ, 0x1f, R9 ;  /* 0x0000001fff067819 */ /* 0x000fe40000011409 */
[----:B------:R-:W-:-:S03]  /*a4c0*/  IADD3.X R5, R11, R5, R8, P0, !PT ;  /* 0x000000050b057210 */ /* 0x000fc600007fe408 */
[----:B------:R-:W-:Y:S02]  /*a4d0*/  IMAD R6, R6, UR4, RZ ;  /* 0x0000000406067c24 */ /* 0x000fe4000f8e02ff */
[----:B------:R-:W-:-:S04]  /*a4e0*/  IMAD.WIDE.U32 R4, R9, UR4, R4 ;  /* 0x0000000409047c25 */ /* 0x000fc8000f8e0004 */
[----:B------:R-:W-:Y:S01]  /*a4f0*/  IMAD R7, R9, UR5, R6 ;  /* 0x0000000509077c24 */ /* 0x000fe2000f8e0206 */
[----:B------:R-:W-:Y:S02]  /*a500*/  ULDC.64 UR4, c[0x0][0xb50] ;  /* 0x0002d40000047ab9 */ /* 0x000fe40000000a00 */
[----:B------:R-:W-:Y:S01]  /*a510*/  LEA R6, P0, R4, UR4, 0x2 ;  /* 0x0000000404067c11 */ /* 0x000fe2000f8010ff */
[----:B------:R-:W-:-:S05]  /*a520*/  IMAD.IADD R5, R5, 0x1, R7 ;  /* 0x0000000105057824 */ /* 0x000fca00078e0207 */
[----:B------:R-:W-:Y:S01]  /*a530*/  LEA.HI.X R7, R4, UR5, R5, 0x2, P0 ;  /* 0x0000000504077c11 */ /* 0x000fe200080f1405 */
[----:B------:R-:W-:-:S05]  /*a540*/  IMAD.MOV.U32 R5, RZ, RZ, -0x800000 ;  /* 0xff800000ff057424 */ /* 0x000fca00078e00ff */
[----:B------:R0:W-:Y:S02]  /*a550*/  STG.E desc[UR56][R6.64], R5 ;  /* 0x0000000506007986 */ /* 0x0001e4000c101938 */
.L_x_204:
[----:B------:R-:W-:Y:S05]  /*a560*/  BSYNC B1 ;  /* 0x0000000000017941 */ /* 0x000fea0003800000 */
.L_x_203:
[----:B------:R-:W3:Y:S01]  /*a570*/  @P2 LDC R9, c[0x0][0xbf0] ;  /* 0x0002fc00ff092b82 */ /* 0x000ee20000000800 */
[----:B------:R-:W-:Y:S01]  /*a580*/  ULDC.64 UR4, c[0x0][0xaa0] ;  /* 0x0002a80000047ab9 */ /* 0x000fe20000000a00 */
[----:B0-----:R-:W-:Y:S01]  /*a590*/  IMAD R6, R147, 0x60, R148 ;  /* 0x0000006093067824 */ /* 0x001fe200078e0294 */
[----:B------:R-:W-:Y:S01]  /*a5a0*/  BSSY B1, `(.L_x_205) ;  /* 0x0000036000017945 */ /* 0x000fe20003800000 */
[----:B------:R-:W-:Y:S02]  /*a5b0*/  IMAD R4, R10, UR4, RZ ;  /* 0x000000040a047c24 */ /* 0x000fe4000f8e02ff */
[----:B------:R-:W-:Y:S02]  /*a5c0*/  IMAD R11, R23, 0xc0, R6 ;  /* 0x000000c0170b7824 */ /* 0x000fe400078e0206 */
[C---:B------:R-:W-:Y:S02]  /*a5d0*/  IMAD R7, R3.reuse, UR5, R4 ;  /* 0x0000000503077c24 */ /* 0x040fe4000f8e0204 */
[----:B------:R-:W-:Y:S01]  /*a5e0*/  IMAD.WIDE.U32 R4, R3, UR4, RZ ;  /* 0x0000000403047c25 */ /* 0x000fe2000f8e00ff */
[----:B------:R-:W-:-:S03]  /*a5f0*/  ULDC.64 UR4, c[0x0][0xae8] ;  /* 0x0002ba0000047ab9 */ /* 0x000fc60000000a00 */
[----:B------:R-:W-:Y:S02]  /*a600*/  IMAD.IADD R5, R5, 0x1, R7 ;  /* 0x0000000105057824 */ /* 0x000fe400078e0207 */
[----:B------:R-:W-:Y:S02]  /*a610*/  IMAD R3, R12, UR4, RZ ;  /* 0x000000040c037c24 */ /* 0x000fe4000f8e02ff */
[----:B--2---:R-:W-:-:S04]  /*a620*/  @P2 IMAD.HI.U32 R6, R11, R14, RZ ;  /* 0x0000000e0b062227 */ /* 0x004fc800078e00ff */
[C---:B------:R-:W-:Y:S02]  /*a630*/  IMAD R7, R22.reuse, UR5, R3 ;  /* 0x0000000516077c24 */ /* 0x040fe4000f8e0203 */
[----:B------:R-:W-:Y:S01]  /*a640*/  IMAD.WIDE.U32 R4, R22, UR4, R4 ;  /* 0x0000000416047c25 */ /* 0x000fe2000f8e0004 */
[----:B------:R-:W-:-:S03]  /*a650*/  ULDC.64 UR4, c[0x0][0xaf0] ;  /* 0x0002bc0000047ab9 */ /* 0x000fc60000000a00 */
[----:B------:R-:W-:Y:S01]  /*a660*/  IMAD.MOV.U32 R3, RZ, RZ, R11 ;  /* 0x000000ffff037224 */ /* 0x000fe200078e000b */
[----:B---3--:R-:W-:Y:S01]  /*a670*/  @P2 SHF.R.U32.HI R3, RZ, R9, R6 ;  /* 0x00000009ff032219 */ /* 0x008fe20000011606 */
[----:B------:R-:W-:Y:S02]  /*a680*/  IMAD.IADD R5, R5, 0x1, R7 ;  /* 0x0000000105057824 */ /* 0x000fe400078e0207 */
[----:B------:R-:W-:Y:S01]  /*a690*/  IMAD R7, R146, UR4, RZ ;  /* 0x0000000492077c24 */ /* 0x000fe2000f8e02ff */
[--C-:B------:R-:W-:Y:S01]  /*a6a0*/  SHF.R.S32.HI R6, RZ, 0x1f, R3.reuse ;  /* 0x0000001fff067819 */ /* 0x100fe20000011403 */
[----:B------:R-:W-:Y:S02]  /*a6b0*/  IMAD.MOV R8, RZ, RZ, -R3 ;  /* 0x000000ffff087224 */ /* 0x000fe400078e0a03 */
[C---:B------:R-:W-:Y:S02]  /*a6c0*/  IMAD R9, R19.reuse, UR5, R7 ;  /* 0x0000000513097c24 */ /* 0x040fe4000f8e0207 */
[----:B------:R-:W-:Y:S01]  /*a6d0*/  IMAD.WIDE.U32 R4, R19, UR4, R4 ;  /* 0x0000000413047c25 */ /* 0x000fe2000f8e0004 */
[----:B------:R-:W-:-:S03]  /*a6e0*/  ULDC.64 UR4, c[0x0][0xae0] ;  /* 0x0002b80000047ab9 */ /* 0x000fc60000000a00 */
[----:B------:R-:W-:Y:S02]  /*a6f0*/  IMAD R7, R21, R8, R11 ;  /* 0x0000000815077224 */ /* 0x000fe400078e020b */
[----:B------:R-:W-:Y:S02]  /*a700*/  IMAD R8, R6, UR4, RZ ;  /* 0x0000000406087c24 */ /* 0x000fe4000f8e02ff */
[----:B------:R-:W-:Y:S01]  /*a710*/  IMAD.IADD R5, R5, 0x1, R9 ;  /* 0x0000000105057824 */ /* 0x000fe200078e0209 */
[----:B------:R-:W-:Y:S01]  /*a720*/  SHF.R.S32.HI R6, RZ, 0x1f, R7 ;  /* 0x0000001fff067819 */ /* 0x000fe20000011407 */
[C---:B------:R-:W-:Y:S02]  /*a730*/  IMAD R9, R3.reuse, UR5, R8 ;  /* 0x0000000503097c24 */ /* 0x040fe4000f8e0208 */
[----:B------:R-:W-:Y:S01]  /*a740*/  IMAD.WIDE.U32 R4, R3, UR4, R4 ;  /* 0x0000000403047c25 */ /* 0x000fe2000f8e0004 */
[----:B------:R-:W-:-:S03]  /*a750*/  ULDC.64 UR4, c[0x0][0xad8] ;  /* 0x0002b60000047ab9 */ /* 0x000fc60000000a00 */
[----:B------:R-:W-:Y:S02]  /*a760*/  IMAD R6, R6, UR4, RZ ;  /* 0x0000000406067c24 */ /* 0x000fe4000f8e02ff */
[----:B------:R-:W-:Y:S02]  /*a770*/  IMAD.IADD R5, R5, 0x1, R9 ;  /* 0x0000000105057824 */ /* 0x000fe400078e0209 */
[----:B------:R-:W-:Y:S02]  /*a780*/  IMAD R21, R0, R21, RZ ;  /* 0x0000001500157224 */ /* 0x000fe400078e02ff */
[----:B------:R-:W-:Y:S02]  /*a790*/  IMAD R0, R23, 0xc0, R148 ;  /* 0x000000c017007824 */ /* 0x000fe400078e0294 */
[C---:B------:R-:W-:Y:S02]  /*a7a0*/  IMAD R3, R7.reuse, UR5, R6 ;  /* 0x0000000507037c24 */ /* 0x040fe4000f8e0206 */
[----:B------:R-:W-:Y:S01]  /*a7b0*/  IMAD.WIDE.U32 R4, R7, UR4, R4 ;  /* 0x0000000407047c25 */ /* 0x000fe2000f8e0004 */
[----:B------:R-:W-:Y:S01]  /*a7c0*/  ISETP.GE.AND P0, PT, R0, R21, PT ;  /* 0x000000150000720c */ /* 0x000fe20003f06270 */
[----:B------:R-:W-:-:S02]  /*a7d0*/  ULDC.64 UR4, c[0x0][0xa80] ;  /* 0x0002a00000047ab9 */ /* 0x000fc40000000a00 */
[----:B------:R-:W-:Y:S01]  /*a7e0*/  IMAD.IADD R3, R5, 0x1, R3 ;  /* 0x0000000105037824 */ /* 0x000fe200078e0203 */
[----:B------:R-:W-:-:S04]  /*a7f0*/  LEA R6, P1, R4, UR4, 0x1 ;  /* 0x0000000404067c11 */ /* 0x000fc8000f8208ff */
[----:B------:R-:W-:Y:S02]  /*a800*/  LEA.HI.X R3, R4, UR5, R3, 0x1, P1 ;  /* 0x0000000504037c11 */ /* 0x000fe400088f0c03 */
[----:B------:R0:W2:Y:S04]  /*a810*/  SHFL.IDX PT, R4, R6, RZ, 0x1c1f ;  /* 0x001c1fff06047589 */ /* 0x0000a800000e0000 */
[----:B------:R0:W3:Y:S01]  /*a820*/  SHFL.IDX PT, R5, R3, RZ, 0x1c1f ;  /* 0x001c1fff03057589 */ /* 0x0000e200000e0000 */
[----:B------:R-:W-:Y:S05]  /*a830*/  @P0 BRA `(.L_x_206) ;  /* 0x0000000000300947 */ /* 0x000fea0003800000 */
[----:B------:R-:W-:Y:S02]  /*a840*/  ULDC UR4, c[0x0][0xac8] ;  /* 0x0002b20000047ab9 */ /* 0x000fe40000000800 */
[----:B------:R-:W-:Y:S02]  /*a850*/  ISETP.GE.AND P3, PT, R144, UR4, PT ;  /* 0x0000000490007c0c */ /* 0x000fe4000bf66270 */
[----:B------:R-:W-:Y:S02]  /*a860*/  ISETP.GE.AND P4, PT, R145, UR4, PT ;  /* 0x0000000491007c0c */ /* 0x000fe4000bf86270 */
[----:B------:R-:W-:-:S09]  /*a870*/  ISETP.GE.AND P2, PT, R18, UR4, PT ;  /* 0x0000000412007c0c */ /* 0x000fd2000bf46270 */
[-C--:B--2---:R-:W-:Y:S02]  /*a880*/  @!P3 LEA R10, P0, R144, R4.reuse, 0x1 ;  /* 0x00000004900ab211 */ /* 0x084fe400078008ff */
[C---:B------:R-:W-:Y:S02]  /*a890*/  @!P4 LEA R12, P1, R145.reuse, R4, 0x1 ;  /* 0x00000004910cc211 */ /* 0x040fe400078208ff */
[----:B---3--:R-:W-:Y:S01]  /*a8a0*/  @!P2 IMAD.WIDE R8, R18, 0x2, R4 ;  /* 0x000000021208a825 */ /* 0x008fe200078e0204 */
[-C--:B------:R-:W-:Y:S02]  /*a8b0*/  @!P3 LEA.HI.X R11, R144, R5.reuse, R157, 0x1, P0 ;  /* 0x00000005900bb211 */ /* 0x080fe400000f0c9d */
[----:B------:R-:W-:Y:S02]  /*a8c0*/  @!P4 LEA.HI.X R13, R145, R5, R156, 0x1, P1 ;  /* 0x00000005910dc211 */ /* 0x000fe400008f0c9c */
[----:B------:R4:W-:Y:S04]  /*a8d0*/  @!P2 ST.E.128 desc[UR56][R8.64], RZ ;  /* 0x000000ff0800a985 */ /* 0x0009e8000c101d38 */
[----:B------:R4:W-:Y:S04]  /*a8e0*/  @!P3 ST.E.128 desc[UR56][R10.64], RZ ;  /* 0x000000ff0a00b985 */ /* 0x0009e8000c101d38 */
[----:B------:R4:W-:Y:S02]  /*a8f0*/  @!P4 ST.E.128 desc[UR56][R12.64], RZ ;  /* 0x000000ff0c00c985 */ /* 0x0009e4000c101d38 */
.L_x_206:
[----:B------:R-:W-:Y:S05]  /*a900*/  BSYNC B1 ;  /* 0x0000000000017941 */ /* 0x000fea0003800000 */
.L_x_205:
[----:B------:R-:W-:Y:S01]  /*a910*/  VIADD R0, R0, 0x60 ;  /* 0x0000006000007836 */ /* 0x000fe20000000000 */
[----:B---3--:R3:W0:Y:S04]  /*a920*/  SHFL.IDX PT, R5, R3, 0x1, 0x1c1f ;  /* 0x003c1f0003057f89 */ /* 0x00862800000e0000 */
[----:B------:R-:W-:Y:S01]  /*a930*/  ISETP.GE.AND P0, PT, R0, R21, PT ;  /* 0x000000150000720c */ /* 0x000fe20003f06270 */
[----:B--2---:R3:W2:-:S12]  /*a940*/  SHFL.IDX PT, R4, R6, 0x1, 0x1c1f ;  /* 0x003c1f0006047f89 */ /* 0x00469800000e0000 */
[----:B---3--:R-:W-:Y:S05]  /*a950*/  @P0 BRA `(.L_x_201) ;  /* 0x0000000000300947 */ /* 0x008fea0003800000 */
[----:B------:R-:W-:Y:S02]  /*a960*/  ULDC UR4, c[0x0][0xac8] ;  /* 0x0002b20000047ab9 */ /* 0x000fe40000000800 */
[----:B------:R-:W-:Y:S02]  /*a970*/  ISETP.GE.AND P3, PT, R144, UR4, PT ;  /* 0x0000000490007c0c */ /* 0x000fe4000bf66270 */
[----:B------:R-:W-:Y:S02]  /*a980*/  ISETP.GE.AND P4, PT, R145, UR4, PT ;  /* 0x0000000491007c0c */ /* 0x000fe4000bf86270 */
[----:B------:R-:W-:-:S09]  /*a990*/  ISETP.GE.AND P2, PT, R18, UR4, PT ;  /* 0x0000000412007c0c */ /* 0x000fd2000bf46270 */
[-C--:B--2-4-:R-:W-:Y:S02]  /*a9a0*/  @!P3 LEA R8, P0, R144, R4.reuse, 0x1 ;  /* 0x000000049008b211 */ /* 0x094fe400078008ff */
[C---:B------:R-:W-:Y:S02]  /*a9b0*/  @!P4 LEA R10, P1, R145.reuse, R4, 0x1 ;  /* 0x00000004910ac211 */ /* 0x040fe400078208ff */
[----:B0-----:R-:W-:Y:S01]  /*a9c0*/  @!P2 IMAD.WIDE R6, R18, 0x2, R4 ;  /* 0x000000021206a825 */ /* 0x001fe200078e0204 */
[-C--:B------:R-:W-:Y:S02]  /*a9d0*/  @!P3 LEA.HI.X R9, R144, R5.reuse, R157, 0x1, P0 ;  /* 0x000000059009b211 */ /* 0x080fe400000f0c9d */
[----:B------:R-:W-:Y:S02]  /*a9e0*/  @!P4 LEA.HI.X R11, R145, R5, R156, 0x1, P1 ;  /* 0x00000005910bc211 */ /* 0x000fe400008f0c9c */
[----:B------:R3:W-:Y:S04]  /*a9f0*/  @!P2 ST.E.128 desc[UR56][R6.64], RZ ;  /* 0x000000ff0600a985 */ /* 0x0007e8000c101d38 */
[----:B------:R3:W-:Y:S04]  /*aa00*/  @!P3 ST.E.128 desc[UR56][R8.64], RZ ;  /* 0x000000ff0800b985 */ /* 0x0007e8000c101d38 */
[----:B------:R3:W-:Y:S02]  /*aa10*/  @!P4 ST.E.128 desc[UR56][R10.64], RZ ;  /* 0x000000ff0a00c985 */ /* 0x0007e4000c101d38 */
.L_x_201:
[----:B------:R-:W-:Y:S05]  /*aa20*/  BSYNC B0 ;  /* 0x0000000000007941 */ /* 0x000fea0003800000 */
.L_x_196:
[----:B------:R-:W-:Y:S02]  /*aa30*/  ULDC UR4, c[0x0][0xc3c] ;  /* 0x00030f0000047ab9 */ /* 0x000fe40000000800 */
[----:B-1----:R-:W-:-:S13]  /*aa40*/  ISETP.GE.AND P0, PT, R35, UR4, PT ;  /* 0x0000000423007c0c */ /* 0x002fda000bf06270 */
[----:B------:R-:W-:Y:S05]  /*aa50*/  @!P0 BRA `(.L_x_207) ;  /* 0xffffff6400288947 */ /* 0x000fea000383ffff */
[----:B------:R-:W-:Y:S05]  /*aa60*/  EXIT ;  /* 0x000000000000794d */ /* 0x000fea0003800000 */
.L_x_172:
[----:B------:R-:W-:-:S08]  /*aa70*/  NOP ;  /* 0x0000000000007918 */ /* 0x000fd00000000000 */
[----:B--2---:R-:W0:-:S00]  /*aa80*/  USETMAXREG.DEALLOC.CTAPOOL 0x20 ;  /* 0x00000020000079c8 */ /* 0x004e0000080e0500 */
[----:B0-----:R-:W-:Y:S02]  /*aa90*/  LOP3.LUT R0, R0, 0x3, RZ, 0xc0, !PT ;  /* 0x0000000300007812 */ /* 0x001fe400078ec0ff */
[----:B------:R-:W-:-:S04]  /*aaa0*/  LOP3.LUT R29, R29, 0xfffffffd, RZ, 0xc0, !PT ;  /* 0xfffffffd1d1d7812 */ /* 0x000fc800078ec0ff */
[----:B------:R-:W0:Y:S02]  /*aab0*/  SHFL.IDX PT, R0, R0, RZ, 0x1f ;  /* 0x00001fff00007589 */ /* 0x000e2400000e0000 */
[----:B0-----:R-:W-:Y:S01]  /*aac0*/  ISETP.NE.AND P0, PT, R0, RZ, PT ;  /* 0x000000ff0000720c */ /* 0x001fe20003f05270 */
[----:B------:R-:W-:-:S12]  /*aad0*/  IMAD.MOV.U32 R0, RZ, RZ, RZ ;  /* 0x000000ffff007224 */ /* 0x000fd800078e00ff */
[----:B------:R-:W-:Y:S01]  /*aae0*/  @P0 LOP3.LUT R29, R29, 0x2, RZ, 0xfc, !PT ;  /* 0x000000021d1d0812 */ /* 0x000fe200078efcff */
[----:B------:R-:W-:Y:S06]  /*aaf0*/  @!P0 BRA `(.L_x_208) ;  /* 0x00000000001c8947 */ /* 0x000fec0003800000 */
[----:B------:R-:W0:Y:S08]  /*ab00*/  S2UR UR5, SR_CgaCtaId ;  /* 0x00000000000579c3 */ /* 0x000e300000008800 */
[----:B------:R-:W-:Y:S06]  /*ab10*/  BAR.SYNC.DEFER_BLOCKING 0x5, 0x200 ;  /* 0x0148000000007b1d */ /* 0x000fec0000010000 */
[----:B------:R-:W-:-:S02]  /*ab20*/  UMOV UR4, 0x400 ;  /* 0x0000040000047882 */ /* 0x000fc40000000000 */
[----:B0-----:R-:W-:-:S09]  /*ab30*/  ULEA UR4, UR5, UR4, 0x18 ;  /* 0x0000000405047291 */ /* 0x001fd2000f8ec03f */
[----:B------:R-:W0:Y:S01]  /*ab40*/  LDS.128 R16, [UR4+0x31cd0] ;  /* 0x031cd004ff107984 */ /* 0x000e220008000c00 */
[----:B------:R-:W-:Y:S06]  /*ab50*/  BAR.ARV 0x4, 0x200 ;  /* 0x0108000000007b1d */ /* 0x000fec0000002000 */
[----:B------:R-:W-:Y:S05]  /*ab60*/  BRA `(.L_x_209) ;  /* 0x0000000800007947 */ /* 0x000fea0003800000 */
.L_x_208:
[----:B------:R-:W0:Y:S01]  /*ab70*/  S2R R2, SR_TID.X ;  /* 0x0000000000027919 */ /* 0x000e220000002100 */
[----:B------:R-:W-:Y:S01]  /*ab80*/  ULDC UR4, c[0x0][0xc3c] ;  /* 0x00030f0000047ab9 */ /* 0x000fe20000000800 */
[----:B------:R-:W1:Y:S01]  /*ab90*/  S2UR UR6, SR_CTAID.X ;  /* 0x00000000000679c3 */ /* 0x000e620000002500 */
[----:B------:R-:W-:Y:S01]  /*aba0*/  ULDC UR5, c[0x0][0xc38] ;  /* 0x00030e0000057ab9 */ /* 0x000fe20000000800 */
[----:B0-----:R-:W-:-:S04]  /*abb0*/  LOP3.LUT R5, R2, 0x1f, RZ, 0xc0, !PT ;  /* 0x0000001f02057812 */ /* 0x001fc800078ec0ff */
[----:B------:R-:W-:-:S04]  /*abc0*/  ISETP.NE.AND P0, PT, R5, 0x1f, PT ;  /* 0x0000001f0500780c */ /* 0x000fc80003f05270 */
[----:B------:R-:W-:-:S13]  /*abd0*/  ISETP.GE.OR P1, PT, R5, UR4, !P0 ;  /* 0x0000000405007c0c */ /* 0x000fda000c726670 */
[----:B------:R-:W0:Y:S02]  /*abe0*/  @!P1 LDC.64 R2, c[0x0][0xc80] ;  /* 0x00032000ff029b82 */ /* 0x000e240000000a00 */
[----:B0-----:R-:W-:-:S05]  /*abf0*/  @!P1 IMAD.WIDE.U32 R2, R5, 0x4, R2 ;  /* 0x0000000405029825 */ /* 0x001fca00078e0002 */
[----:B------:R-:W2:Y:S01]  /*ac00*/  @!P1 LDG.E R0, desc[UR56][R2.64] ;  /* 0x0000003802009981 */ /* 0x000ea2000c1e1900 */
[C---:B------:R-:W-:Y:S01]  /*ac10*/  ISETP.NE.AND P1, PT, R5.reuse, RZ, PT ;  /* 0x000000ff0500720c */ /* 0x040fe20003f25270 */
[----:B------:R-:W-:Y:S01]  /*ac20*/  UMOV UR4, URZ ;  /* 0x0000003f00047c82 */ /* 0x000fe20008000000 */
[C---:B------:R-:W-:Y:S01]  /*ac30*/  ISETP.GE.U32.AND P2, PT, R5.reuse, 0x2, PT ;  /* 0x000000020500780c */ /* 0x040fe20003f46070 */
[----:B------:R-:W-:Y:S01]  /*ac40*/  IMAD.MOV.U32 R16, RZ, RZ, RZ ;  /* 0x000000ffff107224 */ /* 0x000fe200078e00ff */
[C---:B------:R-:W-:Y:S02]  /*ac50*/  ISETP.GE.U32.AND P3, PT, R5.reuse, 0x4, PT ;  /* 0x000000040500780c */ /* 0x040fe40003f66070 */
[C---:B------:R-:W-:Y:S02]  /*ac60*/  ISETP.GE.U32.AND P4, PT, R5.reuse, 0x8, PT ;  /* 0x000000080500780c */ /* 0x040fe40003f86070 */
[----:B------:R-:W-:Y:S01]  /*ac70*/  ISETP.GE.U32.AND P5, PT, R5, 0x10, PT ;  /* 0x000000100500780c */ /* 0x000fe20003fa6070 */
[----:B--2---:R-:W0:Y:S02]  /*ac80*/  SHFL.UP PT, R4, R0, 0x1, RZ ;  /* 0x0420000000047989 */ /* 0x004e2400000e00ff */
[----:B0-----:R-:W-:-:S05]  /*ac90*/  SEL R7, R4, RZ, P1 ;  /* 0x000000ff04077207 */ /* 0x001fca0000800000 */
[----:B------:R-:W-:-:S05]  /*aca0*/  IMAD.IADD R7, R0, 0x1, R7 ;  /* 0x0000000100077824 */ /* 0x000fca00078e0207 */
[----:B------:R-:W0:Y:S02]  /*acb0*/  SHFL.UP PT, R4, R7, 0x2, RZ ;  /* 0x0440000007047989 */ /* 0x000e2400000e00ff */
        /* <DEDUP_REMOVED lines=11> */
[----:B------:R-:W0:Y:S02]  /*ad70*/  SHFL.IDX PT, R4, R7, 0x1f, 0x1f ;  /* 0x03e01f0007047f89 */ /* 0x000e2400000e0000 */
[----:B0-----:R-:W-:-:S04]  /*ad80*/  IMAD R4, R4, UR5, RZ ;  /* 0x0000000504047c24 */ /* 0x001fc8000f8e02ff */
[----:B------:R-:W-:Y:S01]  /*ad90*/  IMAD.MOV.U32 R3, RZ, RZ, R4 ;  /* 0x000000ffff037224 */ /* 0x000fe200078e0004 */
[----:B-1----:R-:W-:-:S13]  /*ada0*/  ISETP.GT.AND P6, PT, R4, UR6, PT ;  /* 0x0000000604007c0c */ /* 0x002fda000bfc4270 */
[----:B------:R-:W-:Y:S05]  /*adb0*/  @P6 BRA `(.L_x_210) ;  /* 0x00000000009c6947 */ /* 0x000fea0003800000 */
[----:B------:R-:W0:Y:S01]  /*adc0*/  LDC R6, c[0x0][0xc3c] ;  /* 0x00030f00ff067b82 */ /* 0x000e220000000800 */
[----:B------:R-:W-:Y:S01]  /*add0*/  IMAD.MOV.U32 R4, RZ, RZ, R3 ;  /* 0x000000ffff047224 */ /* 0x000fe200078e0003 */
[----:B------:R-:W-:Y:S01]  /*ade0*/  UMOV UR4, URZ ;  /* 0x0000003f00047c82 */ /* 0x000fe20008000000 */
[----:B------:R-:W-:Y:S01]  /*adf0*/  ULDC UR7, c[0x0][0xc3c] ;  /* 0x00030f0000077ab9 */ /* 0x000fe20000000800 */
[----:B------:R-:W-:-:S05]  /*ae00*/  ULDC UR5, c[0x0][0xc38] ;  /* 0x00030e0000057ab9 */ /* 0x000fca0000000800 */
.L_x_214:
[----:B------:R-:W-:Y:S01]  /*ae10*/  UIADD3 UR4, UR4, 0x1f, URZ ;  /* 0x0000001f04047890 */ /* 0x000fe2000fffe03f */
[----:B------:R-:W-:-:S05]  /*ae20*/  IMAD.U32 R19, RZ, RZ, UR7 ;  /* 0x00000007ff137e24 */ /* 0x000fca000f8e00ff */
[----:B0-----:R-:W-:-:S13]  /*ae30*/  ISETP.LE.AND P6, PT, R6, UR4, PT ;  /* 0x0000000406007c0c */ /* 0x001fda000bfc3270 */
[----:B------:R-:W-:Y:S05]  /*ae40*/  @P6 BRA `(.L_x_211) ;  /* 0x0000000400246947 */ /* 0x000fea0003800000 */
[----:B------:R-:W-:Y:S01]  /*ae50*/  VIADD R7, R5, UR4 ;  /* 0x0000000405077c36 */ /* 0x000fe20008000000 */
[----:B------:R-:W-:Y:S01]  /*ae60*/  BSSY B0, `(.L_x_212) ;  /* 0x0000007000007945 */ /* 0x000fe20003800000 */
[----:B------:R-:W-:-:S03]  /*ae70*/  IMAD.MOV.U32 R0, RZ, RZ, RZ ;  /* 0x000000ffff007224 */ /* 0x000fc600078e00ff */
[----:B------:R-:W-:-:S13]  /*ae80*/  ISETP.GE.OR P6, PT, R7, R6, !P0 ;  /* 0x000000060700720c */ /* 0x000fda00047c6670 */
[----:B------:R-:W-:Y:S05]  /*ae90*/  @P6 BRA `(.L_x_213) ;  /* 0x00000000000c6947 */ /* 0x000fea0003800000 */
[----:B------:R-:W0:Y:S02]  /*aea0*/  LDC.64 R2, c[0x0][0xc80] ;  /* 0x00032000ff027b82 */ /* 0x000e240000000a00 */
[----:B0-----:R-:W-:-:S05]  /*aeb0*/  IMAD.WIDE R2, R7, 0x4, R2 ;  /* 0x0000000407027825 */ /* 0x001fca00078e0202 */
[----:B------:R0:W5:Y:S02]  /*aec0*/  LDG.E R0, desc[UR56][R2.64] ;  /* 0x0000003802007981 */ /* 0x000164000c1e1900 */
.L_x_213:
[----:B------:R-:W-:Y:S05]  /*aed0*/  BSYNC B0 ;  /* 0x0000000000007941 */ /* 0x000fea0003800000 */
.L_x_212:
[----:B0----5:R-:W0:Y:S02]  /*aee0*/  SHFL.UP PT, R2, R0, 0x1, RZ ;  /* 0x0420000000027989 */ /* 0x021e2400000e00ff */
        /* <DEDUP_REMOVED lines=16> */
[----:B------:R-:W-:-:S05]  /*aff0*/  IMAD.IADD R4, R3, 0x1, R4 ;  /* 0x0000000103047824 */ /* 0x000fca00078e0204 */
[----:B------:R-:W-:-:S13]  /*b000*/  ISETP.GT.AND P6, PT, R4, UR6, PT ;  /* 0x0000000604007c0c */ /* 0x000fda000bfc4270 */
[----:B------:R-:W-:Y:S05]  /*b010*/  @!P6 BRA `(.L_x_214) ;  /* 0xfffffffc007ce947 */ /* 0x000fea000383ffff */
[----:B------:R-:W-:-:S07]  /*b020*/  IMAD.MOV.U32 R7, RZ, RZ, R9 ;  /* 0x000000ffff077224 */ /* 0x000fce00078e0009 */
.L_x_210:
[----:B------:R-:W-:-:S04]  /*b030*/  IMAD.IADD R9, R4, 0x1, -R3 ;  /* 0x0000000104097824 */ /* 0x000fc800078e0a03 */
[----:B------:R-:W-:-:S05]  /*b040*/  IMAD R2, R7, UR5, R9 ;  /* 0x0000000507027c24 */ /* 0x000fca000f8e0209 */
[----:B------:R-:W-:-:S13]  /*b050*/  ISETP.GT.AND P0, PT, R2, UR6, PT ;  /* 0x0000000602007c0c */ /* 0x000fda000bf04270 */
[----:B------:R-:W-:-:S04]  /*b060*/  VOTE.ANY R6, PT, !P0 ;  /* 0x0000000000067806 */ /* 0x000fc800040e0100 */
[----:B------:R-:W0:Y:S01]  /*b070*/  POPC R19, R6 ;  /* 0x0000000600137309 */ /* 0x000e220000000000 */
[----:B------:R-:W-:Y:S01]  /*b080*/  ISETP.NE.AND P0, PT, R6, RZ, PT ;  /* 0x000000ff0600720c */ /* 0x000fe20003f05270 */
[----:B0-----:R-:W0:Y:S02]  /*b090*/  SHFL.IDX PT, R0, R0, R19, 0x1f ;  /* 0x00001f1300007589 */ /* 0x001e2400000e0000 */
[----:B0-----:R-:W-:-:S04]  /*b0a0*/  IABS R4, R0 ;  /* 0x0000000000047213 */ /* 0x001fc80000000000 */
[----:B------:R-:W0:Y:S08]  /*b0b0*/  I2F.RP R8, R4 ;  /* 0x0000000400087306 */ /* 0x000e300000209400 */
[----:B0-----:R-:W0:Y:S02]  /*b0c0*/  MUFU.RCP R8, R8 ;  /* 0x0000000800087308 */ /* 0x001e240000001000 */
[----:B0-----:R-:W-:-:S06]  /*b0d0*/  VIADD R2, R8, 0xffffffe ;  /* 0x0ffffffe08027836 */ /* 0x001fcc0000000000 */
[----:B------:R0:W1:Y:S01]  /*b0e0*/  F2I.FTZ.U32.TRUNC.NTZ R3, R2 ;  /* 0x0000000200037305 */ /* 0x000062000021f000 */
[----:B------:R-:W-:Y:S05]  /*b0f0*/  @!P0 BRA `(.L_x_215) ;  /* 0x0000000000088947 */ /* 0x000fea0003800000 */
[----:B------:R-:W-:-:S06]  /*b100*/  VIADD R16, R19, 0xffffffff ;  /* 0xffffffff13107836 */ /* 0x000fcc0000000000 */
[----:B------:R2:W3:Y:S02]  /*b110*/  SHFL.IDX PT, R16, R7, R16, 0x1f ;  /* 0x00001f1007107589 */ /* 0x0004e400000e0000 */
.L_x_215:
[----:B---3--:R-:W-:Y:S01]  /*b120*/  IMAD R16, R16, UR5, R9 ;  /* 0x0000000510107c24 */ /* 0x008fe2000f8e0209 */
[----:B0-----:R-:W-:Y:S01]  /*b130*/  IABS R2, R0 ;  /* 0x0000000000027213 */ /* 0x001fe20000000000 */
[----:B-12---:R-:W-:Y:S02]  /*b140*/  IMAD.MOV R7, RZ, RZ, -R3 ;  /* 0x000000ffff077224 */ /* 0x006fe400078e0a03 */
[----:B------:R-:W-:Y:S01]  /*b150*/  VIADD R19, R19, UR4 ;  /* 0x0000000413137c36 */ /* 0x000fe20008000000 */
[----:B------:R-:W-:Y:S01]  /*b160*/  IADD3 R9, -R16, UR6, RZ ;  /* 0x0000000610097c10 */ /* 0x000fe2000fffe1ff */
[----:B------:R-:W-:Y:S02]  /*b170*/  IMAD.MOV R8, RZ, RZ, -R2 ;  /* 0x000000ffff087224 */ /* 0x000fe400078e0a02 */
[----:B------:R-:W-:Y:S01]  /*b180*/  IMAD R7, R7, R4, RZ ;  /* 0x0000000407077224 */ /* 0x000fe200078e02ff */
[----:B------:R-:W-:Y:S01]  /*b190*/  IABS R6, R9 ;  /* 0x0000000900067213 */ /* 0x000fe20000000000 */
[----:B------:R-:W-:-:S04]  /*b1a0*/  IMAD.MOV.U32 R2, RZ, RZ, RZ ;  /* 0x000000ffff027224 */ /* 0x000fc800078e00ff */
[----:B------:R-:W-:-:S04]  /*b1b0*/  IMAD.HI.U32 R2, R3, R7, R2 ;  /* 0x0000000703027227 */ /* 0x000fc800078e0002 */
[----:B------:R-:W-:Y:S02]  /*b1c0*/  IMAD.MOV.U32 R3, RZ, RZ, R6 ;  /* 0x000000ffff037224 */ /* 0x000fe400078e0006 */
[----:B------:R-:W-:Y:S02]  /*b1d0*/  IMAD.MOV.U32 R6, RZ, RZ, R8 ;  /* 0x000000ffff067224 */ /* 0x000fe400078e0008 */
[----:B------:R-:W-:-:S04]  /*b1e0*/  IMAD.HI.U32 R2, R2, R3, RZ ;  /* 0x0000000302027227 */ /* 0x000fc800078e00ff */
[----:B------:R-:W-:-:S05]  /*b1f0*/  IMAD R3, R2, R6, R3 ;  /* 0x0000000602037224 */ /* 0x000fca00078e0203 */
[----:B------:R-:W-:-:S13]  /*b200*/  ISETP.GT.U32.AND P1, PT, R4, R3, PT ;  /* 0x000000030400720c */ /* 0x000fda0003f24070 */
[----:B------:R-:W-:Y:S02]  /*b210*/  @!P1 IMAD.IADD R3, R3, 0x1, -R4 ;  /* 0x0000000103039824 */ /* 0x000fe400078e0a04 */
[----:B------:R-:W-:Y:S01]  /*b220*/  @!P1 VIADD R2, R2, 0x1 ;  /* 0x0000000102029836 */ /* 0x000fe20000000000 */
[----:B------:R-:W-:Y:S02]  /*b230*/  ISETP.NE.AND P1, PT, R0, RZ, PT ;  /* 0x000000ff0000720c */ /* 0x000fe40003f25270 */
[----:B------:R-:W-:Y:S02]  /*b240*/  ISETP.GE.U32.AND P0, PT, R3, R4, PT ;  /* 0x000000040300720c */ /* 0x000fe40003f06070 */
[----:B------:R-:W-:-:S04]  /*b250*/  LOP3.LUT R3, R9, R0, RZ, 0x3c, !PT ;  /* 0x0000000009037212 */ /* 0x000fc800078e3cff */
[----:B------:R-:W-:-:S07]  /*b260*/  ISETP.GE.AND P2, PT, R3, RZ, PT ;  /* 0x000000ff0300720c */ /* 0x000fce0003f46270 */
[----:B------:R-:W-:-:S06]  /*b270*/  @P0 VIADD R2, R2, 0x1 ;  /* 0x0000000102020836 */ /* 0x000fcc0000000000 */
[----:B------:R-:W-:Y:S01]  /*b280*/  @!P2 IMAD.MOV R2, RZ, RZ, -R2 ;  /* 0x000000ffff02a224 */ /* 0x000fe200078e0a02 */
[----:B------:R-:W-:-:S05]  /*b290*/  @!P1 LOP3.LUT R2, RZ, R0, RZ, 0x33, !PT ;  /* 0x00000000ff029212 */ /* 0x000fca00078e33ff */
[--C-:B------:R-:W-:Y:S02]  /*b2a0*/  IMAD.MOV R17, RZ, RZ, -R2.reuse ;  /* 0x000000ffff117224 */ /* 0x100fe400078e0a02 */
[----:B------:R-:W-:Y:S02]  /*b2b0*/  IMAD.MOV.U32 R18, RZ, RZ, R2 ;  /* 0x000000ffff127224 */ /* 0x000fe400078e0002 */
[----:B------:R-:W-:Y:S01]  /*b2c0*/  IMAD R17, R0, R17, R9 ;  /* 0x0000001100117224 */ /* 0x000fe200078e0209 */
[----:B------:R-:W-:Y:S06]  /*b2d0*/  BRA `(.L_x_216) ;  /* 0x00000000000c7947 */ /* 0x000fec0003800000 */
.L_x_211:
[----:B------:R-:W-:Y:S02]  /*b2e0*/  IMAD.MOV.U32 R17, RZ, RZ, RZ ;  /* 0x000000ffff117224 */ /* 0x000fe400078e00ff */
[----:B------:R-:W-:Y:S02]  /*b2f0*/  IMAD.U32 R16, RZ, RZ, UR6 ;  /* 0x00000006ff107e24 */ /* 0x000fe4000f8e00ff */
[----:B------:R-:W-:-:S07]  /*b300*/  IMAD.MOV.U32 R18, RZ, RZ, RZ ;  /* 0x000000ffff127224 */ /* 0x000fce00078e00ff */
.L_x_216:
[----:B------:R-:W-:-:S13]  /*b310*/  ISETP.NE.AND P0, PT, R5, RZ, PT ;  /* 0x000000ff0500720c */ /* 0x000fda0003f05270 */
[----:B------:R-:W0:Y:S01]  /*b320*/  @!P0 S2R R3, SR_CgaCtaId ;  /* 0x0000000000038919 */ /* 0x000e220000008800 */
[----:B------:R-:W-:-:S04]  /*b330*/  @!P0 MOV R0, 0x400 ;  /* 0x0000040000008802 */ /* 0x000fc80000000f00 */
[----:B0-----:R-:W-:-:S05]  /*b340*/  @!P0 LEA R0, R3, R0, 0x18 ;  /* 0x0000000003008211 */ /* 0x001fca00078ec0ff */
[----:B------:R1:W-:Y:S01]  /*b350*/  @!P0 STS.128 [R0+0x31cd0], R16 ;  /* 0x031cd01000008388 */ /* 0x0003e20000000c00 */
[----:B------:R-:W-:Y:S06]  /*b360*/  BAR.ARV 0x5, 0x200 ;  /* 0x0148000000007b1d */ /* 0x000fec0000002000 */
.L_x_209:
[----:B------:R2:W-:Y:S01]  /*b370*/  STL [R1+0x30], RZ ;  /* 0x000030ff01007387 */ /* 0x0005e20000100800 */
[----:B------:R-:W-:Y:S01]  /*b380*/  ULDC UR4, c[0x0][0xc3c] ;  /* 0x00030f0000047ab9 */ /* 0x000fe20000000800 */
[----:B------:R-:W-:Y:S01]  /*b390*/  IMAD.MOV.U32 R26, RZ, RZ, 0x1 ;  /* 0x00000001ff1a7424 */ /* 0x000fe200078e00ff */
[----:B0-----:R-:W-:Y:S01]  /*b3a0*/  ISETP.GE.AND P0, PT, R19, UR4, PT ;  /* 0x0000000413007c0c */ /* 0x001fe2000bf06270 */
[----:B------:R-:W-:-:S12]  /*b3b0*/  IMAD.MOV.U32 R23, RZ, RZ, RZ ;  /* 0x000000ffff177224 */ /* 0x000fd800078e00ff */
[----:B--2---:R-:W-:Y:S05]  /*b3c0*/  @P0 BRA `(.L_x_217) ;  /* 0x0000005000700947 */ /* 0x004fea0003800000 */
[----:B------:R-:W0:Y:S01]  /*b3d0*/  S2R R6, SR_TID.X ;  /* 0x0000000000067919 */ /* 0x000e220000002100 */
[----:B------:R-:W2:Y:S01]  /*b3e0*/  S2UR UR5, SR_CgaCtaId ;  /* 0x00000000000579c3 */ /* 0x000ea20000008800 */
[----:B------:R-:W-:Y:S01]  /*b3f0*/  UMOV UR4, 0x400 ;  /* 0x0000040000047882 */ /* 0x000fe20000000000 */
[----:B------:R-:W-:Y:S01]  /*b400*/  BSSY B8, `(.L_x_217) ;  /* 0x0000518000087945 */ /* 0x000fe20003800000 */
[----:B------:R3:W-:Y:S01]  /*b410*/  STL [R1+0x30], RZ ;  /* 0x000030ff01007387 */ /* 0x0007e20000100800 */
[----:B------:R-:W-:Y:S01]  /*b420*/  IMAD.MOV.U32 R26, RZ, RZ, 0x1 ;  /* 0x00000001ff1a7424 */ /* 0x000fe200078e00ff */
[----:B------:R-:W-:Y:S01]  /*b430*/  ULDC UR36, c[0x0][0xc] ;  /* 0x0000030000247ab9 */ /* 0x000fe20000000800 */
[----:B------:R-:W-:Y:S01]  /*b440*/  IMAD.MOV.U32 R23, RZ, RZ, RZ ;  /* 0x000000ffff177224 */ /* 0x000fe200078e00ff */
[----:B------:R-:W-:Y:S01]  /*b450*/  ULDC.64 UR38, c[0x0][0x198] ;  /* 0x0000660000267ab9 */ /* 0x000fe20000000a00 */
[----:B--2---:R-:W-:-:S06]  /*b460*/  ULEA UR4, UR5, UR4, 0x18 ;  /* 0x0000000405047291 */ /* 0x004fcc000f8ec03f */
[----:B------:R-:W-:Y:S01]  /*b470*/  IMAD.U32 R22, RZ, RZ, UR4 ;  /* 0x00000004ff167e24 */ /* 0x000fe2000f8e00ff */
[C---:B0-----:R-:W-:Y:S01]  /*b480*/  LOP3.LUT R5, R6.reuse, 0x7f, RZ, 0xc0, !PT ;  /* 0x0000007f06057812 */ /* 0x041fe200078ec0ff */
[----:B-1----:R-:W-:-:S04]  /*b490*/  IMAD.SHL.U32 R0, R6, 0x8, RZ ;  /* 0x0000000806007824 */ /* 0x002fc800078e00ff */
[----:B------:R-:W-:Y:S01]  /*b4a0*/  IMAD.SHL.U32 R4, R5, 0x8, RZ ;  /* 0x0000000805047824 */ /* 0x000fe200078e00ff */
[C---:B------:R-:W-:Y:S02]  /*b4b0*/  LOP3.LUT R3, R0.reuse, 0x20, RZ, 0xc0, !PT ;  /* 0x0000002000037812 */ /* 0x040fe400078ec0ff */
[----:B------:R-:W-:Y:S02]  /*b4c0*/  LOP3.LUT R2, R0, 0xd8, RZ, 0xc0, !PT ;  /* 0x000000d800027812 */ /* 0x000fe400078ec0ff */
[----:B------:R-:W-:Y:S02]  /*b4d0*/  LOP3.LUT R3, R3, 0x300, R4, 0xf8, !PT ;  /* 0x0000030003037812 */ /* 0x000fe400078ef804 */
[----:B------:R-:W-:Y:S02]  /*b4e0*/  LOP3.LUT R2, R2, 0x18, R6, 0x78, !PT ;  /* 0x0000001802027812 */ /* 0x000fe400078e7806 */
[----:B------:R-:W-:Y:S02]  /*b4f0*/  SHF.R.U32.HI R4, RZ, 0x2, R5 ;  /* 0x00000002ff047819 */ /* 0x000fe40000011605 */
[----:B------:R-:W-:Y:S01]  /*b500*/  LOP3.LUT R3, R3, R2, RZ, 0xfc, !PT ;  /* 0x0000000203037212 */ /* 0x000fe200078efcff */
[----:B------:R-:W-:Y:S01]  /*b510*/  IMAD.SHL.U32 R2, R6, 0x20, RZ ;  /* 0x0000002006027824 */ /* 0x000fe200078e00ff */
[----:B------:R-:W-:-:S03]  /*b520*/  LOP3.LUT R0, R0, 0x18, RZ, 0xc0, !PT ;  /* 0x0000001800007812 */ /* 0x000fc600078ec0ff */
[----:B------:R-:W-:Y:S01]  /*b530*/  IMAD R3, R3, 0x2, R22 ;  /* 0x0000000203037824 */ /* 0x000fe200078e0216 */
[----:B------:R-:W-:Y:S02]  /*b540*/  LOP3.LUT R4, R4, 0x60, R2, 0xf8, !PT ;  /* 0x0000006004047812 */ /* 0x000fe400078ef802 */
[C---:B------:R-:W-:Y:S02]  /*b550*/  LOP3.LUT R2, R0.reuse, 0x20, RZ, 0xfc, !PT ;  /* 0x0000002000027812 */ /* 0x040fe400078efcff */
[----:B------:R3:W-:Y:S01]  /*b560*/  STL [R1+0x4], R3 ;  /* 0x0000040301007387 */ /* 0x0007e20000100800 */
[----:B------:R-:W-:-:S07]  /*b570*/  LOP3.LUT R0, R0, 0x40, RZ, 0xfc, !PT ;  /* 0x0000004000007812 */ /* 0x000fce00078efcff */
.L_x_321:
[----:B0--3--:R-:W0:Y:S02]  /*b580*/  LDC.64 R2, c[0x0][0xc88] ;  /* 0x00032200ff027b82 */ /* 0x009e240000000a00 */
[----:B0-----:R-:W-:-:S05]  /*b590*/  IMAD.WIDE R2, R19, 0x4, R2 ;  /* 0x0000000413027825 */ /* 0x001fca00078e0202 */
[----:B--2---:R-:W2:Y:S01]  /*b5a0*/  LDG.E R9, desc[UR56][R2.64] ;  /* 0x0000003802097981 */ /* 0x004ea2000c1e1900 */
[----:B------:R-:W-:Y:S05]  /*b5b0*/  YIELD ;  /* 0x0000000000007946 */ /* 0x000fea0003800000 */
[----:B------:R-:W-:Y:S01]  /*b5c0*/  ULDC.64 UR4, c[0x0][0xa28] ;  /* 0x00028a0000047ab9 */ /* 0x000fe20000000a00 */
[----:B-1----:R-:W-:Y:S01]  /*b5d0*/  IMAD.MOV.U32 R0, RZ, RZ, RZ ;  /* 0x000000ffff007224 */ /* 0x002fe200078e00ff */
[----:B------:R-:W-:Y:S01]  /*b5e0*/  ISETP.NE.U32.AND P0, PT, RZ, UR4, PT ;  /* 0x00000004ff007c0c */ /* 0x000fe2000bf05070 */
[----:B------:R-:W-:Y:S01]  /*b5f0*/  IMAD.MOV.U32 R6, RZ, RZ, RZ ;  /* 0x000000ffff067224 */ /* 0x000fe200078e00ff */
[----:B------:R-:W-:Y:S01]  /*b600*/  ULDC.64 UR6, c[0x0][0xa18] ;  /* 0x0002860000067ab9 */ /* 0x000fe20000000a00 */
[----:B------:R-:W-:Y:S01]  /*b610*/  ULDC.64 UR8, c[0x0][0xa08] ;  /* 0x0002820000087ab9 */ /* 0x000fe20000000a00 */
[----:B------:R-:W-:-:S02]  /*b620*/  ISETP.NE.AND.EX P0, PT, RZ, UR5, PT, P0 ;  /* 0x00000005ff007c0c */ /* 0x000fc4000bf05300 */
[----:B--2---:R-:W-:Y:S01]  /*b630*/  SHF.R.S32.HI R4, RZ, 0x1f, R9 ;  /* 0x0000001fff047819 */ /* 0x004fe20000011409 */
[----:B------:R-:W-:-:S10]  /*b640*/  IMAD.SHL.U32 R24, R9, 0x4, RZ ;  /* 0x0000000409187824 */ /* 0x000fd400078e00ff */
[C---:B------:R-:W-:Y:S01]  /*b650*/  @P0 LEA R2, P1, R9.reuse, UR4, 0x2 ;  /* 0x0000000409020c11 */ /* 0x040fe2000f8210ff */
[----:B------:R-:W-:Y:S03]  /*b660*/  STL [R1+0x8], R9 ;  /* 0x0000080901007387 */ /* 0x000fe60000100800 */
[C-C-:B------:R-:W-:Y:S01]  /*b670*/  @P0 LEA.HI.X R3, R9.reuse, UR5, R4.reuse, 0x2, P1 ;  /* 0x0000000509030c11 */ /* 0x140fe200088f1404 */
[----:B------:R-:W-:Y:S01]  /*b680*/  ULDC.64 UR4, c[0x0][0xa00] ;  /* 0x0002800000047ab9 */ /* 0x000fe20000000a00 */
[----:B------:R-:W-:Y:S01]  /*b690*/  SHF.L.U64.HI R8, R9, 0x2, R4 ;  /* 0x0000000209087819 */ /* 0x000fe20000010204 */
[----:B------:R0:W-:Y:S01]  /*b6a0*/  STL [R1+0x18], R4 ;  /* 0x0000180401007387 */ /* 0x0001e20000100800 */
[----:B------:R-:W-:-:S03]  /*b6b0*/  ISETP.NE.U32.AND P1, PT, RZ, UR4, PT ;  /* 0x00000004ff007c0c */ /* 0x000fc6000bf25070 */
[----:B------:R1:W5:Y:S01]  /*b6c0*/  @P0 LDG.E R0, desc[UR56][R2.64] ;  /* 0x0000003802000981 */ /* 0x000362000c1e1900 */
[----:B------:R-:W-:Y:S01]  /*b6d0*/  ISETP.NE.AND.EX P1, PT, RZ, UR5, PT, P1 ;  /* 0x00000005ff007c0c */ /* 0x000fe2000bf25310 */
[----:B------:R-:W-:Y:S01]  /*b6e0*/  IMAD.MOV.U32 R28, RZ, RZ, RZ ;  /* 0x000000ffff1c7224 */ /* 0x000fe200078e00ff */
[----:B------:R-:W-:Y:S01]  /*b6f0*/  ISETP.NE.U32.AND P2, PT, RZ, UR6, PT ;  /* 0x00000006ff007c0c */ /* 0x000fe2000bf45070 */
[----:B------:R-:W-:Y:S01]  /*b700*/  STL [R1], R8 ;  /* 0x0000000801007387 */ /* 0x000fe20000100800 */
[----:B------:R-:W-:Y:S02]  /*b710*/  ISETP.NE.U32.AND P0, PT, RZ, UR8, PT ;  /* 0x00000008ff007c0c */ /* 0x000fe4000bf05070 */
[----:B------:R-:W-:Y:S02]  /*b720*/  ISETP.NE.AND.EX P2, PT, RZ, UR7, PT, P2 ;  /* 0x00000007ff007c0c */ /* 0x000fe4000bf45320 */
[----:B------:R-:W-:Y:S02]  /*b730*/  ISETP.NE.AND.EX P0, PT, RZ, UR9, PT, P0 ;  /* 0x00000009ff007c0c */ /* 0x000fe4000bf05300 */
[----:B-1----:R-:W-:-:S02]  /*b740*/  IADD3 R2, P3, R24, UR4, RZ ;  /* 0x0000000418027c10 */ /* 0x002fc4000ff7e0ff */
[----:B0-----:R-:W-:Y:S02]  /*b750*/  IADD3 R4, P4, R24, UR8, RZ ;  /* 0x0000000818047c10 */ /* 0x001fe4000ff9e0ff */
[C---:B------:R-:W-:Y:S01]  /*b760*/  IADD3.X R3, R8.reuse, UR5, RZ, P3, !PT ;  /* 0x0000000508037c10 */ /* 0x040fe20009ffe4ff */
[----:B------:R-:W-:Y:S01]  /*b770*/  ULDC UR4, c[0x0][0x288] ;  /* 0x0000a20000047ab9 */ /* 0x000fe20000000800 */
[----:B------:R-:W-:-:S03]  /*b780*/  IADD3.X R5, R8, UR9, RZ, P4, !PT ;  /* 0x0000000908057c10 */ /* 0x000fc6000a7fe4ff */
[----:B------:R-:W2:Y:S01]  /*b790*/  @P1 LDG.E R6, desc[UR56][R2.64] ;  /* 0x0000003802061981 */ /* 0x000ea2000c1e1900 */
[----:B------:R-:W-:Y:S01]  /*b7a0*/  IMAD.U32 R10, RZ, RZ, UR4 ;  /* 0x00000004ff0a7e24 */ /* 0x000fe2000f8e00ff */
[----:B------:R-:W-:Y:S02]  /*b7b0*/  ULDC.64 UR4, c[0x0][0x418] ;  /* 0x0001060000047ab9 */ /* 0x000fe40000000a00 */
[----:B------:R-:W5:Y:S04]  /*b7c0*/  @P0 LDG.E R28, desc[UR56][R4.64] ;  /* 0x00000038041c0981 */ /* 0x000f68000c1e1900 */
[----:B--2---:R0:W-:Y:S02]  /*b7d0*/  STL [R1+0x14], R6 ;  /* 0x0000140601007387 */ /* 0x0041e40000100800 */
[----:B0-----:R-:W-:-:S04]  /*b7e0*/  @P2 IADD3 R6, P3, R24, UR6, RZ ;  /* 0x0000000618062c10 */ /* 0x001fc8000ff7e0ff */
[----:B------:R-:W-:-:S05]  /*b7f0*/  @P2 IADD3.X R7, R8, UR7, RZ, P3, !PT ;  /* 0x0000000708072c10 */ /* 0x000fca0009ffe4ff */
[----:B------:R0:W2:Y:S01]  /*b800*/  @P2 LDG.E R10, desc[UR56][R6.64] ;  /* 0x00000038060a2981 */ /* 0x0000a2000c1e1900 */
[----:B------:R-:W-:-:S03]  /*b810*/  UISETP.NE.U32.AND UP0, UPT, UR4, URZ, UPT ;  /* 0x0000003f0400728c */ /* 0x000fc6000bf05070 */
[----:B------:R-:W-:Y:S01]  /*b820*/  ULDC UR4, c[0x0][0x424] ;  /* 0x0001090000047ab9 */ /* 0x000fe20000000800 */
[----:B------:R-:W-:-:S03]  /*b830*/  UISETP.NE.AND.EX UP0, UPT, UR5, URZ, UPT, UP0 ;  /* 0x0000003f0500728c */ /* 0x000fc6000bf05300 */
[----:B------:R-:W-:Y:S01]  /*b840*/  ULDC UR5, c[0x0][0x2f0] ;  /* 0x0000bc0000057ab9 */ /* 0x000fe20000000800 */
[----:B------:R-:W-:-:S04]  /*b850*/  USEL UR4, UR4, 0x1, UP0 ;  /* 0x0000000104047887 */ /* 0x000fc80008000000 */
[----:B------:R-:W-:-:S06]  /*b860*/  UIMAD UR4, UR4, UR5, URZ ;  /* 0x00000005040472a4 */ /* 0x000fcc000f8e023f */
[----:B0-----:R-:W-:Y:S01]  /*b870*/  IMAD.U32 R6, RZ, RZ, UR4 ;  /* 0x00000004ff067e24 */ /* 0x001fe2000f8e00ff */
[----:B--2---:R0:W-:Y:S01]  /*b880*/  STL [R1+0x2c], R10 ;  /* 0x00002c0a01007387 */ /* 0x0041e20000100800 */
[----:B----4-:R-:W-:Y:S05]  /*b890*/  @P2 BRA `(.L_x_218) ;  /* 0x0000000000142947 */ /* 0x010fea0003800000 */
[----:B------:R-:W-:Y:S05]  /*b8a0*/  @!P1 BRA `(.L_x_218) ;  /* 0x0000000000109947 */ /* 0x000fea0003800000 */
[----:B------:R-:W2:Y:S04]  /*b8b0*/  LDG.E R7, desc[UR56][R2.64] ;  /* 0x0000003802077981 */ /* 0x000ea8000c1e1900 */
[----:B------:R-:W2:Y:S02]  /*b8c0*/  LDG.E R2, desc[UR56][R2.64+0x4] ;  /* 0x0000043802027981 */ /* 0x000ea4000c1e1900 */
[----:B--2---:R-:W-:-:S05]  /*b8d0*/  IMAD.IADD R2, R2, 0x1, -R7 ;  /* 0x0000000102027824 */ /* 0x004fca00078e0a07 */
[----:B------:R1:W-:Y:S02]  /*b8e0*/  STL [R1+0x2c], R2 ;  /* 0x00002c0201007387 */ /* 0x0003e40000100800 */
.L_x_218:
[----:B------:R-:W-:Y:S01]  /*b8f0*/  ULDC.64 UR4, c[0x0][0xa20] ;  /* 0x0002880000047ab9 */ /* 0x000fe20000000a00 */
[----:B-----5:R-:W-:Y:S01]  /*b900*/  IMAD.IADD R28, R28, 0x1, R0 ;  /* 0x000000011c1c7824 */ /* 0x020fe200078e0200 */
[----:B------:R-:W-:Y:S01]  /*b910*/  ISETP.NE.U32.AND P1, PT, RZ, UR4, PT ;  /* 0x00000004ff007c0c */ /* 0x000fe2000bf25070 */
[----:B------:R-:W-:-:S03]  /*b920*/  IMAD.MOV.U32 R25, RZ, RZ, R9 ;  /* 0x000000ffff197224 */ /* 0x000fc600078e0009 */
[----:B------:R-:W-:-:S13]  /*b930*/  ISETP.NE.AND.EX P1, PT, RZ, UR5, PT, P1 ;  /* 0x00000005ff007c0c */ /* 0x000fda000bf25310 */
[----:B------:R-:W-:Y:S05]  /*b940*/  @!P1 BRA `(.L_x_219) ;  /* 0x0000000000109947 */ /* 0x000fea0003800000 */
[----:B-1----:R-:W-:-:S04]  /*b950*/  IADD3 R2, P0, R24, UR4, RZ ;  /* 0x0000000418027c10 */ /* 0x002fc8000ff1e0ff */
[----:B------:R-:W-:-:S05]  /*b960*/  IADD3.X R3, R8, UR5, RZ, P0, !PT ;  /* 0x0000000508037c10 */ /* 0x000fca00087fe4ff */
[----:B------:R1:W5:Y:S01]  /*b970*/  LDG.E R6, desc[UR56][R2.64] ;  /* 0x0000003802067981 */ /* 0x000362000c1e1900 */
[----:B------:R-:W-:Y:S05]  /*b980*/  BRA `(.L_x_220) ;  /* 0x0000000000107947 */ /* 0x000fea0003800000 */
.L_x_219:
[----:B------:R-:W-:Y:S05]  /*b990*/  @!P0 BRA `(.L_x_220) ;  /* 0x00000000000c8947 */ /* 0x000fea0003800000 */
[----:B------:R-:W2:Y:S04]  /*b9a0*/  LDG.E R6, desc[UR56][R4.64] ;  /* 0x0000003804067981 */ /* 0x000ea8000c1e1900 */
[----:B------:R-:W2:Y:S02]  /*b9b0*/  LDG.E R4, desc[UR56][R4.64+0x4] ;  /* 0x0000043804047981 */ /* 0x000ea4000c1e1900 */
[----:B--2---:R-:W-:-:S07]  /*b9c0*/  IMAD.IADD R6, R4, 0x1, -R6 ;  /* 0x0000000104067824 */ /* 0x004fce00078e0a06 */
.L_x_220:
[----:B-1---5:R-:W-:Y:S01]  /*b9d0*/  IMAD.IADD R2, R6, 0x1, -R0 ;  /* 0x0000000106027824 */ /* 0x022fe200078e0a00 */
[----:B------:R-:W-:Y:S03]  /*b9e0*/  BSSY B7, `(.L_x_221) ;  /* 0x000041b000077945 */ /* 0x000fe60003800000 */
[C---:B------:R-:W-:Y:S01]  /*b9f0*/  VIADD R0, R2.reuse, 0x8f ;  /* 0x0000008f02007836 */ /* 0x040fe20000000000 */
[----:B------:R1:W-:Y:S01]  /*ba00*/  STL [R1+0x28], R2 ;  /* 0x0000280201007387 */ /* 0x0003e20000100800 */
[----:B------:R-:W-:Y:S02]  /*ba10*/  ISETP.GT.AND P0, PT, R2, RZ, PT ;  /* 0x000000ff0200720c */ /* 0x000fe40003f04270 */
[----:B------:R-:W-:-:S05]  /*ba20*/  IMAD.HI R0, R0, 0x38e38e39, RZ ;  /* 0x38e38e3900007827 */ /* 0x000fca00078e02ff */
[----:B-1----:R-:W-:-:S04]  /*ba30*/  SHF.R.U32.HI R2, RZ, 0x1f, R0 ;  /* 0x0000001fff027819 */ /* 0x002fc80000011600 */
[----:B------:R-:W-:-:S05]  /*ba40*/  LEA.HI.SX32 R0, R0, R2, 0x1b ;  /* 0x0000000200007211 */ /* 0x000fca00078fdaff */
[----:B------:R1:W-:Y:S01]  /*ba50*/  STL [R1+0x10], R0 ;  /* 0x0000100001007387 */ /* 0x0003e20000100800 */
[----:B------:R-:W-:Y:S05]  /*ba60*/  @P0 BRA `(.L_x_222) ;  /* 0x0000000000440947 */ /* 0x000fea0003800000 */
[----:B------:R-:W2:Y:S02]  /*ba70*/  S2R R3, SR_TID.X ;  /* 0x0000000000037919 */ /* 0x000ea40000002100 */
[----:B--2---:R-:W-:-:S04]  /*ba80*/  LOP3.LUT R3, R3, 0x7f, RZ, 0xc0, !PT ;  /* 0x0000007f03037812 */ /* 0x004fc800078ec0ff */
[----:B------:R-:W-:-:S13]  /*ba90*/  ISETP.NE.AND P0, PT, R3, RZ, PT ;  /* 0x000000ff0300720c */ /* 0x000fda0003f05270 */
[----:B------:R-:W-:Y:S05]  /*baa0*/  @P0 BRA `(.L_x_223) ;  /* 0x0000004000380947 */ /* 0x000fea0003800000 */
[----:B------:R-:W2:Y:S01]  /*bab0*/  S2R R5, SR_LANEID ;  /* 0x0000000000057919 */ /* 0x000ea20000000000 */
[----:B------:R-:W-:Y:S01]  /*bac0*/  VOTEU.ANY UR4, UPT, PT ;  /* 0x0000000000047886 */ /* 0x000fe200038e0100 */
[----:B------:R-:W3:Y:S01]  /*bad0*/  LDC.64 R2, c[0x0][0xc60] ;  /* 0x00031800ff027b82 */ /* 0x000ee20000000a00 */
[----:B-1----:R-:W2:Y:S02]  /*bae0*/  FLO.U32 R0, UR4 ;  /* 0x0000000400007d00 */ /* 0x002ea400080e0000 */
[----:B--2---:R-:W-:-:S06]  /*baf0*/  ISETP.EQ.U32.AND P0, PT, R0, R5, PT ;  /* 0x000000050000720c */ /* 0x004fcc0003f02070 */
[----:B------:R-:W3:Y:S07]  /*bb00*/  POPC R5, UR4 ;  /* 0x0000000400057d09 */ /* 0x000eee0008000000 */
[----:B---3--:R-:W2:Y:S01]  /*bb10*/  @P0 ATOMG.E.ADD.STRONG.GPU PT, R3, desc[UR56][R2.64], R5 ;  /* 0x00000005020309a8 */ /* 0x008ea200081ee1f8 */
[----:B------:R-:W1:Y:S02]  /*bb20*/  S2R R4, SR_LTMASK ;  /* 0x0000000000047919 */ /* 0x000e640000003900 */
[----:B-1----:R-:W-:-:S04]  /*bb30*/  LOP3.LUT R4, R4, UR4, RZ, 0xc0, !PT ;  /* 0x0000000404047c12 */ /* 0x002fc8000f8ec0ff */
[----:B------:R-:W1:Y:S01]  /*bb40*/  POPC R7, R4 ;  /* 0x0000000400077309 */ /* 0x000e620000000000 */
[----:B--2---:R-:W1:Y:S02]  /*bb50*/  SHFL.IDX PT, R0, R3, R0, 0x1f ;  /* 0x00001f0003007589 */ /* 0x004e6400000e0000 */
[----:B-1----:R-:W-:Y:S01]  /*bb60*/  IADD3 R16, R0, UR36, R7 ;  /* 0x0000002400107c10 */ /* 0x002fe2000fffe007 */
[----:B------:R-:W-:Y:S06]  /*bb70*/  BRA `(.L_x_223) ;  /* 0x0000004000047947 */ /* 0x000fec0003800000 */
.L_x_222:
[----:B-1----:R-:W-:Y:S01]  /*bb80*/  VIADD R0, R22, 0x16a00 ;  /* 0x00016a0016007836 */ /* 0x002fe20000000000 */
[----:B------:R-:W-:Y:S04]  /*bb90*/  BSSY B6, `(.L_x_224) ;  /* 0x0000013000067945 */ /* 0x000fe80003800000 */
[----:B------:R-:W-:-:S13]  /*bba0*/  LOP3.LUT P0, RZ, R0, 0x1bf, RZ, 0xc0, !PT ;  /* 0x000001bf00ff7812 */ /* 0x000fda000780c0ff */
        /* <DEDUP_REMOVED lines=8> */
[----:B------:R-:W-:Y:S02]  /*bc30*/  IMAD.U32 R6, RZ, RZ, UR8 ;  /* 0x00000008ff067e24 */ /* 0x000fe4000f8e00ff */
[----:B------:R-:W-:-:S02]  /*bc40*/  IMAD.U32 R7, RZ, RZ, UR9 ;  /* 0x00000009ff077e24 */ /* 0x000fc4000f8e00ff */
[----:B0-----:R-:W-:Y:S02]  /*bc50*/  IMAD.U32 R10, RZ, RZ, UR4 ;  /* 0x00000004ff0a7e24 */ /* 0x001fe4000f8e00ff */
[----:B------:R-:W-:Y:S02]  /*bc60*/  IMAD.U32 R11, RZ, RZ, UR5 ;  /* 0x00000005ff0b7e24 */ /* 0x000fe4000f8e00ff */
[----:B------:R-:W-:Y:S02]  /*bc70*/  IMAD.MOV.U32 R8, RZ, RZ, 0x70 ;  /* 0x00000070ff087424 */ /* 0x000fe400078e00ff */
[----:B------:R-:W-:Y:S02]  /*bc80*/  IMAD.MOV.U32 R12, RZ, RZ, 0x1 ;  /* 0x00000001ff0c7424 */ /* 0x000fe400078e00ff */
[----:B------:R-:W-:-:S07]  /*bc90*/  IMAD.MOV.U32 R13, RZ, RZ, RZ ;  /* 0x000000ffff0d7224 */ /* 0x000fce00078e00ff */
[----:B------:R-:W-:-:S07]  /*bca0*/  LEPC R20, `(.L_x_225) ;  /* 0x000000001014794e */ /* 0x000fce0000000000 */
[----:B-1----:R-:W-:Y:S05]  /*bcb0*/  CALL.ABS.NOINC R2 ;  /* 0x0000000002007343 */ /* 0x002fea0003c00000 */
.L_x_225:
[----:B------:R-:W-:Y:S05]  /*bcc0*/  BSYNC B6 ;  /* 0x0000000000067941 */ /* 0x000fea0003800000 */
.L_x_224:
[----:B------:R-:W-:Y:S01]  /*bcd0*/  VIADD R0, R22, 0x200 ;  /* 0x0000020016007836 */ /* 0x000fe20000000000 */
[----:B------:R-:W-:Y:S04]  /*bce0*/  BSSY B6, `(.L_x_226) ;  /* 0x0000023000067945 */ /* 0x000fe80003800000 */
[----:B------:R-:W-:-:S13]  /*bcf0*/  LOP3.LUT P0, RZ, R0, 0x1bf, RZ, 0xc0, !PT ;  /* 0x000001bf00ff7812 */ /* 0x000fda000780c0ff */
        /* <DEDUP_REMOVED lines=8> */
[----:B------:R-:W-:Y:S02]  /*bd80*/  IMAD.U32 R6, RZ, RZ, UR8 ;  /* 0x00000008ff067e24 */ /* 0x000fe4000f8e00ff */
[----:B------:R-:W-:-:S02]  /*bd90*/  IMAD.U32 R7, RZ, RZ, UR9 ;  /* 0x00000009ff077e24 */ /* 0x000fc4000f8e00ff */
[----:B0-----:R-:W-:Y:S02]  /*bda0*/  IMAD.U32 R10, RZ, RZ, UR4 ;  /* 0x00000004ff0a7e24 */ /* 0x001fe4000f8e00ff */
[----:B------:R-:W-:Y:S02]  /*bdb0*/  IMAD.U32 R11, RZ, RZ, UR5 ;  /* 0x00000005ff0b7e24 */ /* 0x000fe4000f8e00ff */
[----:B------:R-:W-:Y:S02]  /*bdc0*/  IMAD.MOV.U32 R8, RZ, RZ, 0x70 ;  /* 0x00000070ff087424 */ /* 0x000fe400078e00ff */
[----:B------:R-:W-:Y:S02]  /*bdd0*/  IMAD.MOV.U32 R12, RZ, RZ, 0x1 ;  /* 0x00000001ff0c7424 */ /* 0x000fe400078e00ff */
[----:B-1----:R-:W-:-:S07]  /*bde0*/  IMAD.MOV.U32 R13, RZ, RZ, RZ ;  /* 0x000000ffff0d7224 */ /* 0x002fce00078e00ff */
[----:B------:R-:W-:-:S07]  /*bdf0*/  LEPC R20, `(.L_x_228) ;  /* 0x000000001014794e */ /* 0x000fce0000000000 */
[----:B--2---:R-:W-:Y:S05]  /*be00*/  CALL.ABS.NOINC R2 ;  /* 0x0000000002007343 */ /* 0x004fea0003c00000 */
.L_x_228:
[----:B------:R-:W-:Y:S01]  /*be10*/  MOV R2, 0x0 ;  /* 0x0000000000027802 */ /* 0x000fe20000000f00 */
        /* <DEDUP_REMOVED lines=15> */
.L_x_227:
[----:B------:R-:W-:Y:S05]  /*bf10*/  BSYNC B6 ;  /* 0x0000000000067941 */ /* 0x000fea0003800000 */
.L_x_226:
[----:B------:R-:W2:Y:S01]  /*bf20*/  LDL.LU R21, [R1] ;  /* 0x0000000001157983 */ /* 0x000ea20000300800 */
[----:B------:R-:W-:Y:S02]  /*bf30*/  ULDC.64 UR4, c[0x0][0x9f8] ;  /* 0x00027e0000047ab9 */ /* 0x000fe40000000a00 */
[----:B------:R-:W-:Y:S01]  /*bf40*/  ISETP.NE.U32.AND P0, PT, RZ, UR4, PT ;  /* 0x00000004ff007c0c */ /* 0x000fe2000bf05070 */
[----:B------:R-:W3:Y:S03]  /*bf50*/  LDL R20, [R1+0x10] ;  /* 0x0000100001147983 */ /* 0x000ee60000100800 */
[----:B------:R-:W-:-:S13]  /*bf60*/  ISETP.NE.AND.EX P0, PT, RZ, UR5, PT, P0 ;  /* 0x00000005ff007c0c */ /* 0x000fda000bf05300 */
[----:B------:R-:W-:-:S04]  /*bf70*/  @P0 IADD3 R2, P1, R24, UR4, RZ ;  /* 0x0000000418020c10 */ /* 0x000fc8000ff3e0ff */
[----:B--2---:R-:W-:Y:S01]  /*bf80*/  @P0 IADD3.X R3, R21, UR5, RZ, P1, !PT ;  /* 0x0000000515030c10 */ /* 0x004fe20008ffe4ff */
[----:B------:R-:W-:-:S04]  /*bf90*/  ULDC.64 UR4, c[0x0][0xa08] ;  /* 0x0002820000047ab9 */ /* 0x000fc80000000a00 */
[----:B------:R1:W2:Y:S01]  /*bfa0*/  @P0 LDG.E R25, desc[UR56][R2.64] ;  /* 0x0000003802190981 */ /* 0x0002a2000c1e1900 */
[----:B---3--:R-:W-:-:S05]  /*bfb0*/  VIADD R8, R20, 0xffffffff ;  /* 0xffffffff14087836 */ /* 0x008fca0000000000 */
[----:B------:R3:W-:Y:S01]  /*bfc0*/  STL [R1+0xc], R8 ;  /* 0x00000c0801007387 */ /* 0x0007e20000100800 */
[----:B-1----:R-:W1:Y:S02]  /*bfd0*/  LDC.64 R2, c[0x0][0x418] ;  /* 0x00010600ff027b82 */ /* 0x002e640000000a00 */
[----:B-1----:R-:W-:Y:S01]  /*bfe0*/  LOP3.LUT P0, RZ, R2, UR4, RZ, 0xfc, !PT ;  /* 0x0000000402ff7c12 */ /* 0x002fe2000f80fcff */
[----:B------:R-:W-:-:S03]  /*bff0*/  UMOV UR4, 0xffffffff ;  /* 0xffffffff00047882 */ /* 0x000fc60000000000 */
[----:B------:R-:W-:Y:S02]  /*c000*/  LOP3.LUT P0, RZ, R3, UR5, RZ, 0xfc, P0 ;  /* 0x0000000503ff7c12 */ /* 0x000fe4000800fcff */
[----:B--2---:R-:W-:Y:S02]  /*c010*/  SHF.R.S32.HI R7, RZ, 0x1f, R25 ;  /* 0x0000001fff077819 */ /* 0x004fe40000011419 */
[----:B------:R-:W-:-:S03]  /*c020*/  SEL R24, R25, RZ, !P0 ;  /* 0x000000ff19187207 */ /* 0x000fc60004000000 */
[----:B------:R3:W-:Y:S01]  /*c030*/  STL [R1], R7 ;  /* 0x0000000701007387 */ /* 0x0007e20000100800 */
[----:B------:R-:W-:Y:S05]  /*c040*/  BRA.DIV UR4, `(.L_x_229) ;  /* 0x0000004a04ac7947 */ /* 0x000fea000b800000 */
[----:B------:R-:W1:Y:S02]  /*c050*/  S2R R0, SR_TID.X ;  /* 0x0000000000007919 */ /* 0x000e640000002100 */
[----:B-1----:R-:W-:-:S04]  /*c060*/  SHF.R.U32.HI R0, RZ, 0x5, R0 ;  /* 0x00000005ff007819 */ /* 0x002fc80000011600 */
[----:B------:R-:W-:-:S05]  /*c070*/  LOP3.LUT R0, R0, 0x3, RZ, 0xc0, !PT ;  /* 0x0000000300007812 */ /* 0x000fca00078ec0ff */
[----:B------:R1:W2:Y:S02]  /*c080*/  SHFL.IDX PT, R14, R0, RZ, 0x1f ;  /* 0x00001fff000e7589 */ /* 0x0002a400000e0000 */
.L_x_337:
[----:B--2---:R-:W-:Y:S02]  /*c090*/  ISETP.NE.AND P0, PT, R14, RZ, PT ;  /* 0x000000ff0e00720c */ /* 0x004fe40003f05270 */
[----:B------:R-:W-:Y:S02]  /*c0a0*/  PLOP3.LUT P1, PT, PT, PT, PT, 0x8, 0x0 ;  /* 0x000000000000781c */ /* 0x000fe40003f2e170 */
[----:B------:R-:W-:-:S11]  /*c0b0*/  LOP3.LUT R29, R29, 0xfffffffe, RZ, 0xc0, !PT ;  /* 0xfffffffe1d1d7812 */ /* 0x000fd600078ec0ff */
[----:B------:R-:W-:Y:S01]  /*c0c0*/  @P1 LOP3.LUT R29, R29, 0x1, RZ, 0xfc, !PT ;  /* 0x000000011d1d1812 */ /* 0x000fe200078efcff */
[----:B------:R-:W-:Y:S06]  /*c0d0*/  @P0 BRA `(.L_x_230) ;  /* 0x00000004001c0947 */ /* 0x000fec0003800000 */
[----:B------:R-:W-:-:S03]  /*c0e0*/  UMOV UR4, 0xffffffff ;  /* 0xffffffff00047882 */ /* 0x000fc60000000000 */
[----:B------:R-:W-:Y:S05]  /*c0f0*/  BRA.DIV UR4, `(.L_x_231) ;  /* 0x0000004a04b47947 */ /* 0x000fea000b800000 */
[----:B------:R-:W-:-:S13]  /*c100*/  ELECT P6, URZ, PT ;  /* 0x00000000003f782f */ /* 0x000fda00038c0000 */
.L_x_340:
[----:B------:R-:W-:Y:S05]  /*c110*/  @!P6 BRA `(.L_x_230) ;  /* 0x00000004000ce947 */ /* 0x000fea0003800000 */
[----:B------:R-:W-:Y:S01]  /*c120*/  ISETP.NE.U32.AND P0, PT, R2, RZ, PT ;  /* 0x000000ff0200720c */ /* 0x000fe20003f05070 */
[----:B------:R-:W-:-:S03]  /*c130*/  IMAD.MOV.U32 R27, RZ, RZ, R8 ;  /* 0x000000ffff1b7224 */ /* 0x000fc600078e0008 */
[----:B------:R-:W-:-:S13]  /*c140*/  ISETP.NE.AND.EX P0, PT, R3, RZ, PT, P0 ;  /* 0x000000ff0300720c */ /* 0x000fda0003f05300 */
[----:B------:R-:W-:Y:S05]  /*c150*/  @!P0 BRA `(.L_x_232) ;  /* 0x0000000000448947 */ /* 0x000fea0003800000 */
[----:B------:R-:W2:Y:S01]  /*c160*/  LDC R6, c[0x0][0x43c] ;  /* 0x00010f00ff067b82 */ /* 0x000ea20000000800 */
[----:B------:R-:W-:Y:S01]  /*c170*/  ULDC.64 UR4, c[0x0][0x428] ;  /* 0x00010a0000047ab9 */ /* 0x000fe20000000a00 */
[----:B--2---:R-:W-:-:S13]  /*c180*/  ISETP.NE.AND P0, PT, R6, 0x1, PT ;  /* 0x000000010600780c */ /* 0x004fda0003f05270 */
[----:B------:R-:W1:Y:S02]  /*c190*/  @P0 LDC.64 R4, c[0x0][0x440] ;  /* 0x00011000ff040b82 */ /* 0x000e640000000a00 */
[----:B-1----:R-:W-:-:S04]  /*c1a0*/  @P0 IMAD.HI.U32 R0, R8, R4, RZ ;  /* 0x0000000408000227 */ /* 0x002fc800078e00ff */
        /* <DEDUP_REMOVED lines=12> */
.L_x_232:
[----:B-1----:R-:W-:Y:S01]  /*c270*/  IMAD R0, R23, 0x8, R22 ;  /* 0x0000000817007824 */ /* 0x002fe200078e0216 */
[----:B--2---:R-:W-:-:S04]  /*c280*/  SHF.L.U32 R2, R26, 0x1f, RZ ;  /* 0x0000001f1a027819 */ /* 0x004fc800000006ff */
[----:B------:R-:W1:Y:S02]  /*c290*/  SYNCS.PHASECHK.TRANS64.TRYWAIT P0, [R0+URZ+0x31c40], R2 ;  /* 0x031c4002000075a7 */ /* 0x000e64000800017f */
[----:B-1----:R-:W-:Y:S05]  /*c2a0*/  @!P0 BRA `(.L_x_233) ;  /* 0x0000004800688947 */ /* 0x002fea0003800000 */
.L_x_341:
[----:B------:R-:W2:Y:S02]  /*c2b0*/  S2R R3, SR_TID.X ;  /* 0x0000000000037919 */ /* 0x000ea40000002100 */
[----:B--2---:R-:W-:-:S04]  /*c2c0*/  LOP3.LUT R3, R3, 0x7f, RZ, 0xc0, !PT ;  /* 0x0000007f03037812 */ /* 0x004fc800078ec0ff */
[----:B------:R-:W-:-:S13]  /*c2d0*/  ISETP.NE.AND P0, PT, R3, RZ, PT ;  /* 0x000000ff0300720c */ /* 0x000fda0003f05270 */
[----:B------:R-:W-:Y:S05]  /*c2e0*/  @P0 BRA `(.L_x_234) ;  /* 0x00000000001c0947 */ /* 0x000fea0003800000 */
[----:B------:R-:W2:Y:S01]  /*c2f0*/  S2R R3, SR_TID.X ;  /* 0x0000000000037919 */ /* 0x000ea20000002100 */
[----:B-1----:R-:W-:-:S04]  /*c300*/  IMAD.MOV.U32 R2, RZ, RZ, 0x6c00 ;  /* 0x00006c00ff027424 */ /* 0x002fc800078e00ff */
[----:B------:R4:W-:Y:S01]  /*c310*/  SYNCS.ARRIVE.TRANS64 RZ, [R0+URZ+0x31c30], R2 ;  /* 0x031c300200ff79a7 */ /* 0x0009e2000800003f */
[----:B--2---:R-:W-:-:S04]  /*c320*/  LOP3.LUT R3, R3, 0x1f, RZ, 0xc0, !PT ;  /* 0x0000001f03037812 */ /* 0x004fc800078ec0ff */
[----:B------:R-:W-:-:S13]  /*c330*/  ISETP.NE.AND P0, PT, R3, RZ, PT ;  /* 0x000000ff0300720c */ /* 0x000fda0003f05270 */
[----:B----4-:R-:W-:Y:S05]  /*c340*/  @!P0 BRA `(.L_x_234) ;  /* 0x0000000000048947 */ /* 0x010fea0003800000 */
[----:B------:R-:W-:Y:S01]  /*c350*/  BPT.TRAP 0x1 ;  /* 0x000000040000795c */ /* 0x000fe20000300000 */
.L_x_234:
[----:B------:R-:W-:Y:S01]  /*c360*/  R2UR UR9, R0 ;  /* 0x00000000000972ca */ /* 0x000fe200000e0000 */
[----:B-1----:R-:W-:Y:S01]  /*c370*/  IMAD R0, R23, 0x6c00, R22 ;  /* 0x00006c0017007824 */ /* 0x002fe200078e0216 */
[----:B------:R-:W-:Y:S01]  /*c380*/  R2UR UR11, R27 ;  /* 0x000000001b0b72ca */ /* 0x000fe200000e0000 */
[----:B------:R-:W-:Y:S01]  /*c390*/  UIADD3 UR4, UP0, UR38, 0x370, URZ ;  /* 0x0000037026047890 */ /* 0x000fe2000ff1e03f */
[----:B------:R-:W-:Y:S01]  /*c3a0*/  R2UR UR5, R28 ;  /* 0x000000001c0572ca */ /* 0x000fe200000e0000 */
[----:B------:R-:W-:Y:S01]  /*c3b0*/  UMOV UR10, URZ ;  /* 0x0000003f000a7c82 */ /* 0x000fe20008000000 */
[----:B------:R-:W-:Y:S01]  /*c3c0*/  R2UR UR8, R0 ;  /* 0x00000000000872ca */ /* 0x000fe200000e0000 */
[----:B------:R-:W-:Y:S01]  /*c3d0*/  UMOV UR6, 0x0 ;  /* 0x0000000000067882 */ /* 0x000fe20000000000 */
[----:B------:R-:W-:Y:S01]  /*c3e0*/  R2UR UR12, R18 ;  /* 0x00000000120c72ca */ /* 0x000fe200000e0000 */
[----:B------:R-:W-:Y:S01]  /*c3f0*/  UMOV UR7, 0x14f00000 ;  /* 0x14f0000000077882 */ /* 0x000fe20000000000 */
[----:B-----5:R-:W-:Y:S01]  /*c400*/  R2UR UR13, R24 ;  /* 0x00000000180d72ca */ /* 0x020fe200000e0000 */
[----:B------:R-:W-:Y:S01]  /*c410*/  UMOV UR16, 0x20 ;  /* 0x0000002000107882 */ /* 0x000fe20000000000 */
[----:B------:R-:W-:Y:S01]  /*c420*/  PLOP3.LUT P0, PT, PT, PT, PT, 0x80, 0x0 ;  /* 0x000000000000781c */ /* 0x000fe20003f0f070 */
[----:B------:R-:W-:Y:S01]  /*c430*/  UIADD3 UR9, UR9, 0x31c30, URZ ;  /* 0x00031c3009097890 */ /* 0x000fe2000fffe03f */
[----:B------:R-:W-:-:S03]  /*c440*/  LOP3.LUT R29, R29, 0xfffffffe, RZ, 0xc0, !PT ;  /* 0xfffffffe1d1d7812 */ /* 0x000fc600078ec0ff */
[----:B------:R-:W-:Y:S02]  /*c450*/  UIMAD UR11, UR11, 0x90, UR5 ;  /* 0x000000900b0b78a4 */ /* 0x000fe4000f8e0205 */
[----:B------:R-:W-:Y:S02]  /*c460*/  UIADD3 UR14, UR8, 0x16a00, URZ ;  /* 0x00016a00080e7890 */ /* 0x000fe4000fffe03f */
[----:B------:R-:W-:Y:S02]  /*c470*/  UIADD3.X UR5, URZ, UR39, URZ, UP0, !UPT ;  /* 0x000000273f057290 */ /* 0x000fe400087fe43f */
[----:B------:R-:W-:Y:S02]  /*c480*/  UIADD3 UR15, UR8, 0x18e00, URZ ;  /* 0x00018e00080f7890 */ /* 0x000fe4000fffe03f */
[----:B------:R-:W-:Y:S01]  /*c490*/  UIADD3 UR17, UR8, 0x1b200, URZ ;  /* 0x0001b20008117890 */ /* 0x000fe2000fffe03f */
[----:B------:R-:W-:Y:S02]  /*c4a0*/  @P0 LOP3.LUT R29, R29, 0x1, RZ, 0xfc, !PT ;  /* 0x000000011d1d0812 */ /* 0x000fe400078efcff */
[----:B------:R-:W-:Y:S01]  /*c4b0*/  UMOV UR8, UR14 ;  /* 0x0000000e00087c82 */ /* 0x000fe20008000000 */
[----:B------:R-:W-:Y:S01]  /*c4c0*/  UMOV UR14, 0x40 ;  /* 0x00000040000e7882 */ /* 0x000fe20000000000 */
[----:B------:R1:W-:Y:S02]  /*c4d0*/  UTMALDG.4D [UR8], [UR4], desc[UR6] ;  /* 0x00000608040075b4 */ /* 0x0003e40008019000 */
[----:B-1----:R-:W-:Y:S01]  /*c4e0*/  UMOV UR8, UR15 ;  /* 0x0000000f00087c82 */ /* 0x002fe20008000000 */
[----:B------:R-:W-:-:S02]  /*c4f0*/  UMOV UR10, UR16 ;  /* 0x00000010000a7c82 */ /* 0x000fc40008000000 */
[----:B------:R1:W-:Y:S02]  /*c500*/  UTMALDG.4D [UR8], [UR4], desc[UR6] ;  /* 0x00000608040075b4 */ /* 0x0003e40008019000 */
[----:B-1----:R-:W-:Y:S01]  /*c510*/  UMOV UR8, UR17 ;  /* 0x0000001100087c82 */ /* 0x002fe20008000000 */
[----:B------:R-:W-:Y:S02]  /*c520*/  UMOV UR10, UR14 ;  /* 0x0000000e000a7c82 */ /* 0x000fe40008000000 */
[----:B------:R2:W-:Y:S02]  /*c530*/  UTMALDG.4D [UR8], [UR4], desc[UR6] ;  /* 0x00000608040075b4 */ /* 0x0005e40008019000 */
[----:B--2---:R-:W-:Y:S01]  /*c540*/  NOP ;  /* 0x0000000000007918 */ /* 0x004fe20000000000 */
.L_x_230:
[----:B------:R-:W2:Y:S04]  /*c550*/  LDL.LU R4, [R1+0x14] ;  /* 0x0000140001047983 */ /* 0x000ea80000300800 */
[----:B------:R-:W4:Y:S04]  /*c560*/  LDL.LU R6, [R1+0x8] ;  /* 0x0000080001067983 */ /* 0x000f280000300800 */
[----:B------:R-:W5:Y:S01]  /*c570*/  LDL.LU R3, [R1+0x18] ;  /* 0x0000180001037983 */ /* 0x000f620000300800 */
[----:B------:R-:W-:Y:S05]  /*c580*/  WARPSYNC.ALL ;  /* 0x0000000000007948 */ /* 0x000fea0003800000 */
[----:B------:R-:W-:Y:S01]  /*c590*/  ULDC.64 UR6, c[0x0][0xa00] ;  /* 0x0002800000067ab9 */ /* 0x000fe20000000a00 */
[----:B------:R-:W-:Y:S01]  /*c5a0*/  ULDC.64 UR4, c[0x0][0x298] ;  /* 0x0000a60000047ab9 */ /* 0x000fe20000000a00 */
[----:B------:R-:W-:Y:S01]  /*c5b0*/  BAR.SYNC.DEFER_BLOCKING 0x8, 0x200 ;  /* 0x0208000000007b1d */ /* 0x000fe20000010000 */
[----:B------:R-:W-:Y:S01]  /*c5c0*/  ISETP.NE.U32.AND P0, PT, RZ, UR6, PT ;  /* 0x00000006ff007c0c */ /* 0x000fe2000bf05070 */
[----:B-1----:R-:W-:-:S03]  /*c5d0*/  VIADD R0, R22, 0xda00 ;  /* 0x0000da0016007836 */ /* 0x002fc60000000000 */
[----:B------:R-:W-:Y:S01]  /*c5e0*/  ISETP.NE.AND.EX P0, PT, RZ, UR7, PT, P0 ;  /* 0x00000007ff007c0c */ /* 0x000fe2000bf05300 */
[----:B------:R-:W-:Y:S01]  /*c5f0*/  BSSY B6, `(.L_x_235) ;  /* 0x0000020000067945 */ /* 0x000fe20003800000 */
[----:B------:R-:W-:Y:S02]  /*c600*/  LOP3.LUT P1, RZ, R0, 0x1bf, RZ, 0xc0, !PT ;  /* 0x000001bf00ff7812 */ /* 0x000fe4000782c0ff */
[----:B--2---:R-:W-:-:S05]  /*c610*/  SHF.R.S32.HI R2, RZ, 0x1f, R4 ;  /* 0x0000001fff027819 */ /* 0x004fca0000011404 */
[----:B------:R-:W-:Y:S01]  /*c620*/  IMAD R2, R2, UR4, RZ ;  /* 0x0000000402027c24 */ /* 0x000fe2000f8e02ff */
[----:B-----5:R-:W-:-:S03]  /*c630*/  SEL R3, R3, RZ, !P0 ;  /* 0x000000ff03037207 */ /* 0x020fc60004000000 */
[----:B------:R-:W-:Y:S01]  /*c640*/  IMAD R0, R4, UR5, R2 ;  /* 0x0000000504007c24 */ /* 0x000fe2000f8e0202 */
[----:B----4-:R-:W-:Y:S01]  /*c650*/  SEL R2, R6, RZ, !P0 ;  /* 0x000000ff06027207 */ /* 0x010fe20004000000 */
[----:B------:R-:W-:-:S05]  /*c660*/  IMAD.WIDE.U32 R4, R4, UR4, RZ ;  /* 0x0000000404047c25 */ /* 0x000fca000f8e00ff */
[----:B------:R-:W-:Y:S04]  /*c670*/  STL.64 [R1+0x20], R4 ;  /* 0x0000200401007387 */ /* 0x000fe80000100a00 */
[----:B------:R1:W-:Y:S04]  /*c680*/  STL [R1+0x8], R2 ;  /* 0x0000080201007387 */ /* 0x0003e80000100800 */
[----:B------:R2:W-:Y:S01]  /*c690*/  STL [R1+0x34], R3 ;  /* 0x0000340301007387 */ /* 0x0005e20000100800 */
[----:B-1----:R-:W-:Y:S01]  /*c6a0*/  IMAD.IADD R2, R5, 0x1, R0 ;  /* 0x0000000105027824 */ /* 0x002fe200078e0200 */
[----:B------:R-:W-:-:S05]  /*c6b0*/  SHF.R.S32.HI R0, RZ, 0x1f, R18 ;  /* 0x0000001fff007819 */ /* 0x000fca0000011412 */
[----:B------:R2:W-:Y:S04]  /*c6c0*/  STL [R1+0x18], R0 ;  /* 0x0000180001007387 */ /* 0x0005e80000100800 */
[----:B------:R2:W-:Y:S01]  /*c6d0*/  STL [R1+0x14], R2 ;  /* 0x0000140201007387 */ /* 0x0005e20000100800 */
[----:B------:R-:W-:Y:S05]  /*c6e0*/  @!P1 BRA `(.L_x_236) ;  /* 0x0000000000409947 */ /* 0x000fea0003800000 */
[----:B--2---:R-:W-:Y:S01]  /*c6f0*/  MOV R2, 0x0 ;  /* 0x0000000000027802 */ /* 0x004fe20000000f00 */
[----:B------:R-:W-:Y:S01]  /*c700*/  ULDC.64 UR6, c[0x4][0xa8] ;  /* 0x01002a0000067ab9 */ /* 0x000fe20000000a00 */
[----:B------:R-:W-:Y:S01]  /*c710*/  ULDC.64 UR8, c[0x4][0xb0] ;  /* 0x01002c0000087ab9 */ /* 0x000fe20000000a00 */
[----:B------:R-:W-:Y:S01]  /*c720*/  ULDC.64 UR4, c[0x4][0x20] ;  /* 0x0100080000047ab9 */ /* 0x000fe20000000a00 */
[----:B------:R-:W-:Y:S02]  /*c730*/  IMAD.U32 R4, RZ, RZ, UR6 ;  /* 0x00000006ff047e24 */ /* 0x000fe4000f8e00ff */
[----:B------:R-:W1:Y:S01]  /*c740*/  LDC.64 R2, c[0x4][R2] ;  /* 0x0100000002027b82 */ /* 0x000e620000000a00 */
[----:B------:R-:W-:Y:S02]  /*c750*/  IMAD.U32 R5, RZ, RZ, UR7 ;  /* 0x00000007ff057e24 */ /* 0x000fe4000f8e00ff */
[----:B------:R-:W-:Y:S02]  /*c760*/  IMAD.U32 R6, RZ, RZ, UR8 ;  /* 0x00000008ff067e24 */ /* 0x000fe4000f8e00ff */
[----:B---3--:R-:W-:-:S02]  /*c770*/  IMAD.U32 R7, RZ, RZ, UR9 ;  /* 0x00000009ff077e24 */ /* 0x008fc4000f8e00ff */
[----:B0-----:R-:W-:Y:S02]  /*c780*/  IMAD.U32 R10, RZ, RZ, UR4 ;  /* 0x00000004ff0a7e24 */ /* 0x001fe4000f8e00ff */
[----:B------:R-:W-:Y:S02]  /*c790*/  IMAD.U32 R11, RZ, RZ, UR5 ;  /* 0x00000005ff0b7e24 */ /* 0x000fe4000f8e00ff */
[----:B------:R-:W-:Y:S02]  /*c7a0*/  IMAD.MOV.U32 R8, RZ, RZ, 0x70 ;  /* 0x00000070ff087424 */ /* 0x000fe400078e00ff */
[----:B------:R-:W-:Y:S02]  /*c7b0*/  IMAD.MOV.U32 R12, RZ, RZ, 0x1 ;  /* 0x00000001ff0c7424 */ /* 0x000fe400078e00ff */
[----:B------:R-:W-:-:S07]  /*c7c0*/  IMAD.MOV.U32 R13, RZ, RZ, RZ ;  /* 0x000000ffff0d7224 */ /* 0x000fce00078e00ff */
[----:B------:R-:W-:-:S07]  /*c7d0*/  LEPC R20, `(.L_x_236) ;  /* 0x000000001014794e */ /* 0x000fce0000000000 */
[----:B-1----:R-:W-:Y:S05]  /*c7e0*/  CALL.ABS.NOINC R2 ;  /* 0x0000000002007343 */ /* 0x002fea0003c00000 */
.L_x_236:
[----:B------:R-:W-:Y:S05]  /*c7f0*/  BSYNC B6 ;  /* 0x0000000000067941 */ /* 0x000fea0003800000 */
.L_x_235:
[----:B--2---:R-:W2:Y:S01]  /*c800*/  LDL.LU R0, [R1+0x14] ;  /* 0x0000140001007983 */ /* 0x004ea20000300800 */
[----:B------:R-:W1:Y:S01]  /*c810*/  LDC R9, c[0x0][0x448] ;  /* 0x00011200ff097b82 */ /* 0x000e620000000800 */
[----:B------:R-:W-:Y:S01]  /*c820*/  ULDC.64 UR4, c[0x0][0x2d8] ;  /* 0x0000b60000047ab9 */ /* 0x000fe20000000a00 */
[----:B------:R-:W-:Y:S01]  /*c830*/  ULDC.64 UR6, c[0x0][0x2c8] ;  /* 0x0000b20000067ab9 */ /* 0x000fe20000000a00 */
[----:B------:R-:W2:Y:S01]  /*c840*/  LDL.LU.64 R2, [R1+0x20] ;  /* 0x0000200001027983 */ /* 0x000ea20000300a00 */
[----:B------:R-:W-:-:S03]  /*c850*/  ULDC.64 UR8, c[0x0][0x280] ;  /* 0x0000a00000087ab9 */ /* 0x000fc60000000a00 */
[----:B------:R-:W4:Y:S04]  /*c860*/  LDL.LU R20, [R1+0x18] ;  /* 0x0000180001147983 */ /* 0x000f280000300800 */
[----:B------:R-:W4:Y:S04]  /*c870*/  LDL.LU R21, [R1+0x34] ;  /* 0x0000340001157983 */ /* 0x000f280000300800 */
[----:B------:R-:W4:Y:S01]  /*c880*/  LDL.LU R4, [R1+0x8] ;  /* 0x0000080001047983 */ /* 0x000f220000300800 */
[----:B0-----:R-:W0:Y:S01]  /*c890*/  S2R R10, SR_TID.X ;  /* 0x00000000000a7919 */ /* 0x001e220000002100 */
[----:B------:R-:W0:Y:S01]  /*c8a0*/  S2R R11, SR_TID.X ;  /* 0x00000000000b7919 */ /* 0x000e220000002100 */
[----:B-1----:R-:W-:-:S13]  /*c8b0*/  ISETP.NE.AND P0, PT, R9, 0x1, PT ;  /* 0x000000010900780c */ /* 0x002fda0003f05270 */
[----:B------:R-:W1:Y:S08]  /*c8c0*/  @P0 LDC R5, c[0x0][0x450] ;  /* 0x00011400ff050b82 */ /* 0x000e700000000800 */
[----:B---3--:R-:W3:Y:S01]  /*c8d0*/  @P0 LDC R8, c[0x0][0x44c] ;  /* 0x00011300ff080b82 */ /* 0x008ee20000000800 */
[----:B--2---:R-:W-:Y:S02]  /*c8e0*/  IMAD.MOV.U32 R3, RZ, RZ, R0 ;  /* 0x000000ffff037224 */ /* 0x004fe400078e0000 */
[----:B----4-:R-:W-:-:S02]  /*c8f0*/  IMAD R0, R20, UR4, RZ ;  /* 0x0000000414007c24 */ /* 0x010fc4000f8e02ff */
[C---:B------:R-:W-:Y:S01]  /*c900*/  IMAD.WIDE.U32 R2, R18.reuse, UR4, R2 ;  /* 0x0000000412027c25 */ /* 0x040fe2000f8e0002 */
[----:B------:R-:W2:Y:S03]  /*c910*/  S2R R20, SR_TID.X ;  /* 0x0000000000147919 */ /* 0x000ea60000002100 */
[----:B------:R-:W-:Y:S01]  /*c920*/  IMAD R0, R18, UR5, R0 ;  /* 0x0000000512007c24 */ /* 0x000fe2000f8e0200 */
[----:B------:R-:W-:-:S03]  /*c930*/  ULDC.64 UR4, c[0x0][0x2e0] ;  /* 0x0000b80000047ab9 */ /* 0x000fc60000000a00 */
[----:B------:R-:W-:Y:S02]  /*c940*/  IMAD.IADD R3, R3, 0x1, R0 ;  /* 0x0000000103037824 */ /* 0x000fe400078e0200 */
[----:B------:R-:W-:Y:S02]  /*c950*/  IMAD R0, R21, UR4, RZ ;  /* 0x0000000415007c24 */ /* 0x000fe4000f8e02ff */
[----:B------:R-:W4:Y:S01]  /*c960*/  S2R R21, SR_TID.X ;  /* 0x0000000000157919 */ /* 0x000f220000002100 */
[----:B------:R-:W-:-:S04]  /*c970*/  IMAD.WIDE.U32 R2, R4, UR4, R2 ;  /* 0x0000000404027c25 */ /* 0x000fc8000f8e0002 */
[----:B------:R-:W-:Y:S01]  /*c980*/  IMAD R0, R4, UR5, R0 ;  /* 0x0000000504007c24 */ /* 0x000fe2000f8e0200 */
[----:B------:R-:W-:Y:S01]  /*c990*/  ULDC.64 UR4, c[0x0][0x2d0] ;  /* 0x0000b40000047ab9 */ /* 0x000fe20000000a00 */
[----:B------:R-:W1:Y:S02]  /*c9a0*/  @P0 LDC R4, c[0x0][0x44c] ;  /* 0x00011300ff040b82 */ /* 0x000e640000000800 */
[----:B------:R-:W-:Y:S01]  /*c9b0*/  IMAD.IADD R3, R3, 0x1, R0 ;  /* 0x0000000103037824 */ /* 0x000fe200078e0200 */
[----:B--2---:R-:W-:-:S04]  /*c9c0*/  LOP3.LUT R20, R20, 0x7f, RZ, 0xc0, !PT ;  /* 0x0000007f14147812 */ /* 0x004fc800078ec0ff */
[----:B------:R-:W-:Y:S01]  /*c9d0*/  SHF.R.U32.HI R20, RZ, 0x2, R20 ;  /* 0x00000002ff147819 */ /* 0x000fe20000011614 */
[----:B----4-:R-:W-:Y:S02]  /*c9e0*/  IMAD.SHL.U32 R6, R21, 0x20, RZ ;  /* 0x0000002015067824 */ /* 0x010fe400078e00ff */
[----:B0-----:R-:W-:-:S03]  /*c9f0*/  IMAD.SHL.U32 R21, R10, 0x8, RZ ;  /* 0x000000080a157824 */ /* 0x001fc600078e00ff */
[----:B------:R-:W-:Y:S01]  /*ca00*/  LOP3.LUT R6, R20, 0x60, R6, 0xf8, !PT ;  /* 0x0000006014067812 */ /* 0x000fe200078ef806 */
[----:B------:R-:W-:Y:S01]  /*ca10*/  IMAD.SHL.U32 R20, R11, 0x8, RZ ;  /* 0x000000080b147824 */ /* 0x000fe200078e00ff */
[----:B------:R-:W-:-:S03]  /*ca20*/  LOP3.LUT R21, R21, 0x18, RZ, 0xc0, !PT ;  /* 0x0000001815157812 */ /* 0x000fc600078ec0ff */
[----:B------:R-:W-:Y:S01]  /*ca30*/  IMAD R6, R17, 0xc0, R6 ;  /* 0x000000c011067824 */ /* 0x000fe200078e0206 */
[C---:B------:R-:W-:Y:S02]  /*ca40*/  LOP3.LUT R10, R21.reuse, 0x40, RZ, 0xfc, !PT ;  /* 0x00000040150a7812 */ /* 0x040fe400078efcff */
[----:B------:R-:W-:Y:S01]  /*ca50*/  LOP3.LUT R20, R20, 0x18, RZ, 0xc0, !PT ;  /* 0x0000001814147812 */ /* 0x000fe200078ec0ff */
[----:B-1----:R-:W-:Y:S01]  /*ca60*/  @P0 IMAD.HI.U32 R0, R6, R4, RZ ;  /* 0x0000000406000227 */ /* 0x002fe200078e00ff */
[----:B------:R-:W-:-:S03]  /*ca70*/  LOP3.LUT R12, R21, 0x20, RZ, 0xfc, !PT ;  /* 0x00000020150c7812 */ /* 0x000fc600078efcff */
[----:B------:R-:W-:Y:S01]  /*ca80*/  IMAD.MOV.U32 R4, RZ, RZ, R6 ;  /* 0x000000ffff047224 */ /* 0x000fe200078e0006 */
[----:B------:R-:W-:-:S04]  /*ca90*/  @P0 SHF.R.U32.HI R4, RZ, R5, R0 ;  /* 0x00000005ff040219 */ /* 0x000fc80000011600 */
[----:B------:R-:W-:-:S05]  /*caa0*/  SHF.R.S32.HI R0, RZ, 0x1f, R4 ;  /* 0x0000001fff007819 */ /* 0x000fca0000011404 */
        /* <DEDUP_REMOVED lines=14> */
[----:B---3--:R-:W-:Y:S01]  /*cb90*/  @P0 IMAD.HI.U32 R8, R7, R8, RZ ;  /* 0x0000000807080227 */ /* 0x008fe200078e00ff */
[----:B------:R-:W0:Y:S03]  /*cba0*/  @P0 LDC R5, c[0x0][0x450] ;  /* 0x00011400ff050b82 */ /* 0x000e260000000800 */
[----:B------:R-:W-:Y:S01]  /*cbb0*/  IMAD.MOV.U32 R6, RZ, RZ, R7 ;  /* 0x000000ffff067224 */ /* 0x000fe200078e0007 */
[----:B0-----:R-:W-:-:S05]  /*cbc0*/  @P0 SHF.R.U32.HI R6, RZ, R5, R8 ;  /* 0x00000005ff060219 */ /* 0x001fca0000011608 */
        /* <DEDUP_REMOVED lines=8> */
[----:B------:R0:W5:Y:S01]  /*cc50*/  LDL R10, [R1+0x4] ;  /* 0x00000400010a7983 */ /* 0x0001620000100800 */
[----:B------:R-:W-:Y:S02]  /*cc60*/  SHF.R.S32.HI R6, RZ, 0x1f, R5 ;  /* 0x0000001fff067819 */ /* 0x000fe40000011405 */
[----:B------:R-:W-:Y:S01]  /*cc70*/  IMAD.IADD R3, R3, 0x1, R7 ;  /* 0x0000000103037824 */ /* 0x000fe200078e0207 */
[----:B------:R-:W-:Y:S02]  /*cc80*/  ISETP.GE.AND P2, PT, R20, UR4, PT ;  /* 0x0000000414007c0c */ /* 0x000fe4000bf46270 */
[----:B------:R-:W-:Y:S01]  /*cc90*/  IMAD R6, R6, UR6, RZ ;  /* 0x0000000606067c24 */ /* 0x000fe2000f8e02ff */
[----:B------:R-:W-:Y:S01]  /*cca0*/  ISETP.GE.AND P1, PT, R12, UR4, PT ;  /* 0x000000040c007c0c */ /* 0x000fe2000bf26270 */
[----:B------:R-:W-:-:S04]  /*ccb0*/  IMAD.WIDE.U32 R2, R5, UR6, R2 ;  /* 0x0000000605027c25 */ /* 0x000fc8000f8e0002 */
[----:B------:R-:W-:Y:S01]  /*ccc0*/  IMAD R6, R5, UR7, R6 ;  /* 0x0000000705067c24 */ /* 0x000fe2000f8e0206 */
[----:B------:R-:W-:-:S03]  /*ccd0*/  LEA R7, P3, R2, UR8, 0x1 ;  /* 0x0000000802077c11 */ /* 0x000fc6000f8608ff */
[----:B------:R-:W-:Y:S01]  /*cce0*/  IMAD.IADD R6, R3, 0x1, R6 ;  /* 0x0000000103067824 */ /* 0x000fe200078e0206 */
[----:B------:R-:W-:Y:S01]  /*ccf0*/  UMOV UR4, 0xffffffff ;  /* 0xffffffff00047882 */ /* 0x000fe20000000000 */
[----:B------:R-:W-:-:S03]  /*cd00*/  LOP3.LUT R21, R11, 0x7f, RZ, 0xc0, !PT ;  /* 0x0000007f0b157812 */ /* 0x000fc600078ec0ff */
[----:B------:R-:W-:Y:S02]  /*cd10*/  LEA.HI.X R6, R2, UR9, R6, 0x1, P3 ;  /* 0x0000000902067c11 */ /* 0x000fe400098f0c06 */
[----:B------:R-:W-:Y:S01]  /*cd20*/  SHF.R.U32.HI R21, RZ, 0x2, R21 ;  /* 0x00000002ff157819 */ /* 0x000fe20000011615 */
[----:B0-----:R-:W-:Y:S06]  /*cd30*/  BRA.DIV UR4, `(.L_x_237) ;  /* 0x0000003e04d87947 */ /* 0x001fec000b800000 */
[----:B------:R-:W2:Y:S01]  /*cd40*/  LDL.LU R3, [R1+0x2c] ;  /* 0x00002c0001037983 */ /* 0x000ea20000300800 */
[----:B------:R-:W-:-:S03]  /*cd50*/  IMAD R17, R17, 0xc0, R21 ;  /* 0x000000c011117824 */ /* 0x000fc600078e0215 */
[----:B------:R-:W-:Y:S01]  /*cd60*/  SHFL.IDX PT, R2, R4, RZ, 0x1c1f ;  /* 0x001c1fff04027589 */ /* 0x000fe200000e0000 */
[----:B--2---:R-:W-:-:S03]  /*cd70*/  IMAD R5, R3, R9, RZ ;  /* 0x0000000903057224 */ /* 0x004fc600078e02ff */
[----:B------:R-:W0:Y:S02]  /*cd80*/  SHFL.IDX PT, R3, R0, RZ, 0x1c1f ;  /* 0x001c1fff00037589 */ /* 0x000e2400000e0000 */
[----:B------:R-:W-:-:S13]  /*cd90*/  ISETP.GE.AND P4, PT, R17, R5, PT ;  /* 0x000000051100720c */ /* 0x000fda0003f86270 */
[----:B0-----:R-:W-:-:S05]  /*cda0*/  @!P4 LEA R3, P3, R20, R3, 0x1 ;  /* 0x000000031403c211 */ /* 0x001fca00078608ff */
[----:B------:R-:W-:-:S05]  /*cdb0*/  @!P4 IMAD.X R2, RZ, RZ, R2, P3 ;  /* 0x000000ffff02c224 */ /* 0x000fca00018e0602 */
[----:B------:R-:W-:-:S04]  /*cdc0*/  @!P4 LOP3.LUT R3, R3, R2, RZ, 0x3c, !PT ;  /* 0x000000020303c212 */ /* 0x000fc800078e3cff */
[----:B------:R-:W-:-:S04]  /*cdd0*/  @!P4 LOP3.LUT R2, R3, R2, RZ, 0x3c, !PT ;  /* 0x000000020302c212 */ /* 0x000fc800078e3cff */
[----:B------:R-:W-:-:S05]  /*cde0*/  @!P4 LOP3.LUT R3, R3, R2, RZ, 0x3c, !PT ;  /* 0x000000020303c212 */ /* 0x000fca00078e3cff */
[----:B------:R-:W-:Y:S01]  /*cdf0*/  @!PT LDS RZ, [RZ] ;  /* 0x00000000fffff984 */ /* 0x000fe20000000800 */
[----:B-----5:R-:W-:Y:S04]  /*ce00*/  @!P4 LDGSTS.E.BYPASS.LTC128B.128 [R10+0xda00], desc[UR56][R2.64], !P2 ;  /* 0x0da00000020acfae */ /* 0x020fe8000d101d78 */
        /* <DEDUP_REMOVED lines=44> */
[----:B------:R-:W-:Y:S04]  /*d0d0*/  @!P3 LDGSTS.E.BYPASS.LTC128B.128 [R10+0xfa00], desc[UR56][R2.64], !P2 ;  /* 0x0fa00000020abfae */ /* 0x000fe8000d101d78 */
[----:B------:R-:W-:Y:S04]  /*d0e0*/  @!P3 LDGSTS.E.BYPASS.LTC128B.128 [R10+0x12a00], desc[UR56][R2.64+0x40], !P1 ;  /* 0x12a00040020abfae */ /* 0x000fe8000c901d78 */
[----:B------:R0:W-:Y:S04]  /*d0f0*/  @!P3 LDGSTS.E.BYPASS.LTC128B.128 [R10+0x15a00], desc[UR56][R2.64+0x80], !P0 ;  /* 0x15a00080020abfae */ /* 0x0001e8000c101d78 */
[----:B0-----:R0:W1:Y:S02]  /*d100*/  SHFL.IDX PT, R2, R7, 0x1, 0x1c1f ;  /* 0x003c1f0007027f89 */ /* 0x00106400000e0000 */
.L_x_354:
[----:B------:R-:W-:Y:S02]  /*d110*/  VIADD R17, R17, 0xa0 ;  /* 0x000000a011117836 */ /* 0x000fe40000000000 */
[----:B------:R-:W-:-:S03]  /*d120*/  VIADD R0, R22, 0x31c00 ;  /* 0x00031c0016007836 */ /* 0x000fc60000000000 */
[----:B------:R-:W-:-:S13]  /*d130*/  ISETP.GE.AND P3, PT, R17, R5, PT ;  /* 0x000000051100720c */ /* 0x000fda0003f66270 */
[----:B-1----:R-:W-:-:S05]  /*d140*/  @!P3 LEA R2, P4, R20, R2, 0x1 ;  /* 0x000000021402b211 */ /* 0x002fca00078808ff */
[----:B------:R-:W-:-:S05]  /*d150*/  @!P3 IMAD.X R3, RZ, RZ, R6, P4 ;  /* 0x000000ffff03b224 */ /* 0x000fca00020e0606 */
[----:B------:R-:W-:Y:S01]  /*d160*/  @!PT LDS RZ, [RZ] ;  /* 0x00000000fffff984 */ /* 0x000fe20000000800 */
[----:B------:R-:W-:Y:S01]  /*d170*/  @!PT LDS RZ, [RZ] ;  /* 0x00000000fffff984 */ /* 0x000fe20000000800 */
[----:B------:R-:W-:Y:S01]  /*d180*/  @!PT LDS RZ, [RZ] ;  /* 0x00000000fffff984 */ /* 0x000fe20000000800 */
[----:B------:R1:W-:Y:S04]  /*d190*/  @!P3 LDGSTS.E.BYPASS.LTC128B.128 [R10+0x10200], desc[UR56][R2.64], !P2 ;  /* 0x10200000020abfae */ /* 0x0003e8000d101d78 */
[----:B------:R1:W-:Y:S04]  /*d1a0*/  @!P3 LDGSTS.E.BYPASS.LTC128B.128 [R10+0x13200], desc[UR56][R2.64+0x40], !P1 ;  /* 0x13200040020abfae */ /* 0x0003e8000c901d78 */
[----:B------:R1:W-:Y:S01]  /*d1b0*/  @!P3 LDGSTS.E.BYPASS.LTC128B.128 [R10+0x16200], desc[UR56][R2.64+0x80], !P0 ;  /* 0x16200080020abfae */ /* 0x0003e2000c101d78 */
[----:B------:R-:W-:Y:S01]  /*d1c0*/  PLOP3.LUT P0, PT, PT, PT, PT, 0x80, 0x0 ;  /* 0x000000000000781c */ /* 0x000fe20003f0f070 */
[----:B------:R-:W-:-:S12]  /*d1d0*/  NOP ;  /* 0x0000000000007918 */ /* 0x000fd80000000000 */
.L_x_238:
[----:B------:R-:W-:Y:S02]  /*d1e0*/  PLOP3.LUT P1, PT, P1, P0, PT, 0xa2, 0x0 ;  /* 0x000000000000781c */ /* 0x000fe40000f21472 */
[----:B------:R-:W-:-:S08]  /*d1f0*/  @P0 R2UR P1, UR4, R22 ;  /* 0x00000000160402ca */ /* 0x000fd00000020000 */
[----:B------:R-:W-:-:S05]  /*d200*/  @P0 PLOP3.LUT P0, PT, P1, PT, PT, 0x80, 0x0 ;  /* 0x000000000000081c */ /* 0x000fca0000f0f070 */
[----:B------:R-:W-:Y:S01]  /*d210*/  @!P1 SYNCS.ARRIVE.TRANS64.RED.A0T1 RZ, [UR4+0x31c00], RZ ;  /* 0x031c00ffffff99a7 */ /* 0x000fe20008200404 */
[----:B------:R-:W-:Y:S07]  /*d220*/  @!P1 ARRIVES.LDGSTSBAR.64.TRANSCNT [UR4+0x31c00] ;  /* 0x031c0000ff0099b0 */ /* 0x000fee0008000a84 */
[----:B------:R-:W-:Y:S05]  /*d230*/  @P0 BRA.U.ANY `(.L_x_238) ;  /* 0xfffffffd00e80947 */ /* 0x000fea000393ffff */
[----:B-1----:R-:W2:Y:S02]  /*d240*/  LDL.LU R3, [R1+0x30] ;  /* 0x0000300001037983 */ /* 0x002ea40000300800 */
[----:B--2---:R-:W-:-:S05]  /*d250*/  VIADD R3, R3, 0x1 ;  /* 0x0000000103037836 */ /* 0x004fca0000000000 */
[----:B------:R-:W-:Y:S01]  /*d260*/  LEA.HI R2, R3, R3, RZ, 0x1 ;  /* 0x0000000303027211 */ /* 0x000fe200078f08ff */
[----:B------:R1:W-:Y:S03]  /*d270*/  STL [R1+0x30], R3 ;  /* 0x0000300301007387 */ /* 0x0003e60000100800 */
[----:B------:R-:W-:-:S05]  /*d280*/  LOP3.LUT R2, R2, 0xfffffffe, RZ, 0xc0, !PT ;  /* 0xfffffffe02027812 */ /* 0x000fca00078ec0ff */
[----:B------:R-:W-:-:S05]  /*d290*/  IMAD.IADD R2, R3, 0x1, -R2 ;  /* 0x0000000103027824 */ /* 0x000fca00078e0a02 */
[----:B-1----:R-:W-:Y:S01]  /*d2a0*/  SHF.L.U32 R3, R2, 0x1f, RZ ;  /* 0x0000001f02037819 */ /* 0x002fe200000006ff */
[----:B------:R-:W-:Y:S01]  /*d2b0*/  NOP ;  /* 0x0000000000007918 */ /* 0x000fe20000000000 */
[----:B------:R-:W2:Y:S01]  /*d2c0*/  LDL.LU R4, [R1+0x28] ;  /* 0x0000280001047983 */ /* 0x000ea20000300800 */
[----:B------:R1:W-:Y:S01]  /*d2d0*/  SYNCS.ARRIVE.TRANS64.A1T0 RZ, [R22+URZ+0x31c00], RZ ;  /* 0x031c00ff16ff79a7 */ /* 0x0003e2000810003f */
[----:B------:R-:W-:Y:S01]  /*d2e0*/  BSSY B0, `(.L_x_239) ;  /* 0x0000004000007945 */ /* 0x000fe20003800000 */
[----:B------:R-:W3:Y:S01]  /*d2f0*/  SYNCS.PHASECHK.TRANS64.TRYWAIT P0, [R22+URZ+0x31c20], R3 ;  /* 0x031c2003160075a7 */ /* 0x000ee2000800017f */
[----:B--2---:R-:W-:Y:S02]  /*d300*/  ISETP.GE.AND P1, PT, R4, 0x91, PT ;  /* 0x000000910400780c */ /* 0x004fe40003f26270 */
[----:B-1-3--:R-:W-:Y:S11]  /*d310*/  @!P0 BRA `(.L_x_240) ;  /* 0x0000004000708947 */ /* 0x00aff60003800000 */
.L_x_355:
[----:B------:R-:W-:Y:S05]  /*d320*/  BSYNC B0 ;  /* 0x0000000000007941 */ /* 0x000fea0003800000 */
.L_x_239:
[----:B------:R-:W-:Y:S04]  /*d330*/  BSSY B0, `(.L_x_241) ;  /* 0x0000227000007945 */ /* 0x000fe80003800000 */
[----:B------:R-:W-:Y:S05]  /*d340*/  @!P1 BRA `(.L_x_242) ;  /* 0x0000002000949947 */ /* 0x000fea0003800000 */
[----:B------:R-:W0:Y:S01]  /*d350*/  LDL R4, [R1+0x10] ;  /* 0x0000100001047983 */ /* 0x000e220000100800 */
[----:B------:R-:W-:Y:S01]  /*d360*/  IMAD.MOV.U32 R2, RZ, RZ, 0x1 ;  /* 0x00000001ff027424 */ /* 0x000fe200078e00ff */
[----:B------:R-:W-:Y:S01]  /*d370*/  BSSY B2, `(.L_x_243) ;  /* 0x00000bc000027945 */ /* 0x000fe20003800000 */
[----:B0-----:R-:W-:Y:S02]  /*d380*/  IMAD.MOV R7, RZ, RZ, -R4 ;  /* 0x000000ffff077224 */ /* 0x001fe400078e0a04 */
[----:B------:R-:W-:-:S03]  /*d390*/  VIADD R6, R4, 0xfffffffe ;  /* 0xfffffffe04067836 */ /* 0x000fc60000000000 */
[----:B------:R-:W-:-:S05]  /*d3a0*/  VIADDMNMX R7, R7, R2, 0xffffffff, !PT ;  /* 0xffffffff07077446 */ /* 0x000fca0007800102 */
[----:B------:R-:W-:-:S05]  /*d3b0*/  IMAD.IADD R2, R4, 0x1, R7 ;  /* 0x0000000104027824 */ /* 0x000fca00078e0207 */
[----:B------:R-:W-:-:S04]  /*d3c0*/  LOP3.LUT R2, R2, 0x1, RZ, 0xc0, !PT ;  /* 0x0000000102027812 */ /* 0x000fc800078ec0ff */
[----:B------:R-:W-:-:S13]  /*d3d0*/  ISETP.NE.U32.AND P0, PT, R2, 0x1, PT ;  /* 0x000000010200780c */ /* 0x000fda0003f05070 */
        /* <DEDUP_REMOVED lines=9> */
[----:B------:R-:W-:Y:S01]  /*d470*/  ULDC.64 UR4, c[0x0][0x418] ;  /* 0x0001060000047ab9 */ /* 0x000fe20000000a00 */
[----:B------:R-:W-:Y:S01]  /*d480*/  IMAD.MOV.U32 R5, RZ, RZ, R24 ;  /* 0x000000ffff057224 */ /* 0x000fe200078e0018 */
[----:B------:R-:W-:-:S04]  /*d490*/  ISETP.NE.U32.AND P0, PT, RZ, UR4, PT ;  /* 0x00000004ff007c0c */ /* 0x000fc8000bf05070 */
[----:B------:R-:W-:-:S13]  /*d4a0*/  ISETP.NE.AND.EX P0, PT, RZ, UR5, PT, P0 ;  /* 0x00000005ff007c0c */ /* 0x000fda000bf05300 */
[----:B------:R-:W-:Y:S05]  /*d4b0*/  @!P0 BRA `(.L_x_247) ;  /* 0x0000000000488947 */ /* 0x000fea0003800000 */
[----:B------:R-:W2:Y:S01]  /*d4c0*/  LDL R10, [R1] ;  /* 0x00000000010a7983 */ /* 0x000ea20000100800 */
[----:B------:R-:W0:Y:S01]  /*d4d0*/  LDC R5, c[0x0][0x43c] ;  /* 0x00010f00ff057b82 */ /* 0x000e220000000800 */
[----:B------:R-:W-:Y:S01]  /*d4e0*/  ULDC.64 UR6, c[0x0][0x428] ;  /* 0x00010a0000067ab9 */ /* 0x000fe20000000a00 */
[----:B0-----:R-:W-:-:S13]  /*d4f0*/  ISETP.NE.AND P0, PT, R5, 0x1, PT ;  /* 0x000000010500780c */ /* 0x001fda0003f05270 */
[----:B-1----:R-:W0:Y:S02]  /*d500*/  @P0 LDC.64 R2, c[0x0][0x440] ;  /* 0x00011000ff020b82 */ /* 0x002e240000000a00 */
[----:B0-----:R-:W-:-:S04]  /*d510*/  @P0 IMAD.HI.U32 R4, R6, R2, RZ ;  /* 0x0000000206040227 */ /* 0x001fc800078e00ff */
[----:B------:R-:W-:Y:S01]  /*d520*/  IMAD.MOV.U32 R2, RZ, RZ, R6 ;  /* 0x000000ffff027224 */ /* 0x000fe200078e0006 */
[----:B------:R-:W-:-:S05]  /*d530*/  @P0 SHF.R.U32.HI R2, RZ, R3, R4 ;  /* 0x00000003ff020219 */ /* 0x000fca0000011604 */
[----:B------:R-:W-:-:S04]  /*d540*/  IMAD.MOV R3, RZ, RZ, -R2 ;  /* 0x000000ffff037224 */ /* 0x000fc800078e0a02 */
[----:B------:R-:W-:Y:S01]  /*d550*/  IMAD R6, R5, R3, R6 ;  /* 0x0000000305067224 */ /* 0x000fe200078e0206 */
[----:B------:R-:W-:-:S03]  /*d560*/  SHF.R.S32.HI R3, RZ, 0x1f, R2 ;  /* 0x0000001fff037819 */ /* 0x000fc60000011402 */
[----:B------:R-:W-:-:S04]  /*d570*/  IMAD.WIDE.U32 R2, R25, UR6, R2 ;  /* 0x0000000619027c25 */ /* 0x000fc8000f8e0002 */
[----:B--2---:R-:W-:-:S04]  /*d580*/  IMAD R4, R10, UR6, RZ ;  /* 0x000000060a047c24 */ /* 0x004fc8000f8e02ff */
[----:B------:R-:W-:-:S04]  /*d590*/  IMAD R4, R25, UR7, R4 ;  /* 0x0000000719047c24 */ /* 0x000fc8000f8e0204 */
[----:B------:R-:W-:Y:S01]  /*d5a0*/  IMAD.IADD R3, R4, 0x1, R3 ;  /* 0x0000000104037824 */ /* 0x000fe200078e0203 */
[----:B------:R-:W-:-:S04]  /*d5b0*/  LEA R4, P0, R2, UR4, 0x2 ;  /* 0x0000000402047c11 */ /* 0x000fc8000f8010ff */
[----:B------:R-:W-:-:S06]  /*d5c0*/  LEA.HI.X R5, R2, UR5, R3, 0x2, P0 ;  /* 0x0000000502057c11 */ /* 0x000fcc00080f1403 */
[----:B------:R0:W5:Y:S03]  /*d5d0*/  LDG.E R5, desc[UR56][R4.64] ;  /* 0x0000003804057981 */ /* 0x000166000c1e1900 */
.L_x_247:
[----:B-1----:R-:W-:Y:S01]  /*d5e0*/  IMAD R3, R8, 0x8, R22 ;  /* 0x0000000808037824 */ /* 0x002fe200078e0216 */
[----:B------:R-:W-:Y:S01]  /*d5f0*/  SHF.L.U32 R2, R9, 0x1f, RZ ;  /* 0x0000001f09027819 */ /* 0x000fe200000006ff */
[----:B------:R-:W-:Y:S03]  /*d600*/  BSSY B3, `(.L_x_248) ;  /* 0x0000003000037945 */ /* 0x000fe60003800000 */
[----:B------:R-:W1:Y:S02]  /*d610*/  SYNCS.PHASECHK.TRANS64.TRYWAIT P0, [R3+URZ+0x31c40], R2 ;  /* 0x031c4002030075a7 */ /* 0x000e64000800017f */
[----:B-1----:R-:W-:Y:S05]  /*d620*/  @!P0 BRA `(.L_x_249) ;  /* 0x0000003c00c08947 */ /* 0x002fea0003800000 */
.L_x_356:
[----:B------:R-:W-:Y:S05]  /*d630*/  BSYNC B3 ;  /* 0x0000000000037941 */ /* 0x000fea0003800000 */
.L_x_248:
        /* <DEDUP_REMOVED lines=12> */
.L_x_251:
[----:B------:R-:W-:Y:S05]  /*d700*/  BSYNC B3 ;  /* 0x0000000000037941 */ /* 0x000fea0003800000 */
.L_x_250:
[----:B------:R-:W-:Y:S01]  /*d710*/  IMAD.MOV.U32 R11, RZ, RZ, RZ ;  /* 0x000000ffff0b7224 */ /* 0x000fe200078e00ff */
[----:B------:R-:W-:Y:S01]  /*d720*/  UIADD3 UR4, UP0, UR38, 0x370, URZ ;  /* 0x0000037026047890 */ /* 0x000fe2000ff1e03f */
[----:B------:R-:W-:Y:S01]  /*d730*/  IMAD R4, R8, 0x6c00, R22 ;  /* 0x00006c0008047824 */ /* 0x000fe200078e0216 */
[----:B------:R-:W-:Y:S01]  /*d740*/  PLOP3.LUT P0, PT, PT, PT, PT, 0x80, 0x0 ;  /* 0x000000000000781c */ /* 0x000fe20003f0f070 */
[----:B-1----:R-:W-:Y:S01]  /*d750*/  VIADD R3, R3, 0x31c30 ;  /* 0x00031c3003037836 */ /* 0x002fe20000000000 */
[----:B------:R-:W-:Y:S01]  /*d760*/  R2UR UR10, R11 ;  /* 0x000000000b0a72ca */ /* 0x000fe200000e0000 */
[----:B------:R-:W-:Y:S01]  /*d770*/  IMAD R2, R6, 0x90, R28 ;  /* 0x0000009006027824 */ /* 0x000fe200078e021c */
[----:B------:R-:W-:Y:S01]  /*d780*/  UIADD3.X UR5, URZ, UR39, URZ, UP0, !UPT ;  /* 0x000000273f057290 */ /* 0x000fe200087fe43f */
[----:B------:R-:W-:Y:S01]  /*d790*/  VIADD R10, R4, 0x16a00 ;  /* 0x00016a00040a7836 */ /* 0x000fe20000000000 */
[----:B------:R-:W-:Y:S01]  /*d7a0*/  UMOV UR6, 0x0 ;  /* 0x0000000000067882 */ /* 0x000fe20000000000 */
[----:B------:R-:W-:-:S10]  /*d7b0*/  UMOV UR7, 0x14f00000 ;  /* 0x14f0000000077882 */ /* 0x000fd40000000000 */
.L_x_252:
        /* <DEDUP_REMOVED lines=16> */
.L_x_253:
        /* <DEDUP_REMOVED lines=16> */
.L_x_254:
        /* <DEDUP_REMOVED lines=15> */
.L_x_357:
[----:B------:R-:W-:Y:S05]  /*dab0*/  BSYNC B3 ;  /* 0x0000000000037941 */ /* 0x000fea0003800000 */
.L_x_255:
[----:B------:R-:W-:Y:S01]  /*dac0*/  BSSY B3, `(.L_x_257) ;  /* 0x000000c000037945 */ /* 0x000fe20003800000 */
[----:B------:R-:W-:Y:S02]  /*dad0*/  IMAD.MOV.U32 R12, RZ, RZ, 0x0 ;  /* 0x00000000ff0c7424 */ /* 0x000fe400078e00ff */
[----:B------:R-:W-:Y:S01]  /*dae0*/  IMAD.MOV.U32 R13, RZ, RZ, 0x14f00000 ;  /* 0x14f00000ff0d7424 */ /* 0x000fe200078e00ff */
[----:B------:R-:W-:Y:S06]  /*daf0*/  @P1 BRA `(.L_x_258) ;  /* 0x0000000000201947 */ /* 0x000fec0003800000 */
[----:B------:R-:W1:Y:S01]  /*db00*/  S2R R4, SR_TID.X ;  /* 0x0000000000047919 */ /* 0x000e620000002100 */
[----:B0-----:R-:W-:Y:S02]  /*db10*/  IMAD R2, R23, 0x8, R22 ;  /* 0x0000000817027824 */ /* 0x001fe400078e0216 */
[----:B------:R-:W-:-:S04]  /*db20*/  IMAD.MOV.U32 R3, RZ, RZ, 0x6c00 ;  /* 0x00006c00ff037424 */ /* 0x000fc800078e00ff */
[----:B------:R2:W-:Y:S01]  /*db30*/  SYNCS.ARRIVE.TRANS64 RZ, [R2+URZ+0x31c50], R3 ;  /* 0x031c500302ff79a7 */ /* 0x0005e2000800003f */
[----:B-1----:R-:W-:-:S04]  /*db40*/  LOP3.LUT R4, R4, 0x1f, RZ, 0xc0, !PT ;  /* 0x0000001f04047812 */ /* 0x002fc800078ec0ff */
[----:B------:R-:W-:-:S13]  /*db50*/  ISETP.NE.AND P0, PT, R4, RZ, PT ;  /* 0x000000ff0400720c */ /* 0x000fda0003f05270 */
[----:B--2---:R-:W-:Y:S05]  /*db60*/  @!P0 BRA `(.L_x_258) ;  /* 0x0000000000048947 */ /* 0x004fea0003800000 */
[----:B------:R-:W-:Y:S01]  /*db70*/  BPT.TRAP 0x1 ;  /* 0x000000040000795c */ /* 0x000fe20000300000 */
.L_x_258:
[----:B------:R-:W-:Y:S05]  /*db80*/  BSYNC B3 ;  /* 0x0000000000037941 */ /* 0x000fea0003800000 */
.L_x_257:
[----:B------:R-:W-:Y:S01]  /*db90*/  R2UR UR10, R11 ;  /* 0x000000000b0a72ca */ /* 0x000fe200000e0000 */
[C-C-:B0-----:R-:W-:Y:S01]  /*dba0*/  IMAD R2, R23.reuse, 0x8, R22.reuse ;  /* 0x0000000817027824 */ /* 0x141fe200078e0216 */
[----:B------:R-:W-:Y:S01]  /*dbb0*/  R2UR UR6, R12 ;  /* 0x000000000c0672ca */ /* 0x000fe200000e0000 */
[----:B------:R-:W-:Y:S01]  /*dbc0*/  IMAD R3, R23, 0x6c00, R22 ;  /* 0x00006c0017037824 */ /* 0x000fe200078e0216 */
[----:B------:R-:W-:Y:S01]  /*dbd0*/  R2UR UR7, R13 ;  /* 0x000000000d0772ca */ /* 0x000fe200000e0000 */
[----:B------:R-:W-:Y:S01]  /*dbe0*/  UIADD3 UR4, UP0, UR38, 0x470, URZ ;  /* 0x0000047026047890 */ /* 0x000fe2000ff1e03f */
[----:B------:R-:W-:Y:S01]  /*dbf0*/  PLOP3.LUT P0, PT, PT, PT, PT, 0x80, 0x0 ;  /* 0x000000000000781c */ /* 0x000fe20003f0f070 */
[----:B------:R-:W-:Y:S02]  /*dc00*/  IMAD R4, R27, 0x90, R28 ;  /* 0x000000901b047824 */ /* 0x000fe400078e021c */
[----:B------:R-:W-:Y:S01]  /*dc10*/  VIADD R2, R2, 0x31c50 ;  /* 0x00031c5002027836 */ /* 0x000fe20000000000 */
[----:B------:R-:W-:Y:S01]  /*dc20*/  UIADD3.X UR5, URZ, UR39, URZ, UP0, !UPT ;  /* 0x000000273f057290 */ /* 0x000fe200087fe43f */
[----:B------:R-:W-:-:S11]  /*dc30*/  VIADD R10, R3, 0x200 ;  /* 0x00000200030a7836 */ /* 0x000fd60000000000 */
.L_x_259:
        /* <DEDUP_REMOVED lines=15> */
.L_x_260:
        /* <DEDUP_REMOVED lines=15> */
.L_x_261:
        /* <DEDUP_REMOVED lines=12> */
.L_x_246:
[----:B------:R-:W-:Y:S05]  /*dee0*/  BSYNC B1 ;  /* 0x0000000000017941 */ /* 0x000fea0003800000 */
.L_x_245:
[----:B------:R-:W2:Y:S01]  /*def0*/  LDL.LU R2, [R1+0x10] ;  /* 0x0000100001027983 */ /* 0x000ea20000300800 */
[----:B------:R-:W-:Y:S02]  /*df00*/  IMAD.MOV.U32 R23, RZ, RZ, R8 ;  /* 0x000000ffff177224 */ /* 0x000fe400078e0008 */
[----:B------:R-:W-:Y:S02]  /*df10*/  IMAD.MOV.U32 R26, RZ, RZ, R9 ;  /* 0x000000ffff1a7224 */ /* 0x000fe400078e0009 */
[----:B--2---:R-:W-:-:S07]  /*df20*/  VIADD R6, R2, 0xfffffffd ;  /* 0xfffffffd02067836 */ /* 0x004fce0000000000 */
.L_x_244:
[----:B------:R-:W-:Y:S05]  /*df30*/  BSYNC B2 ;  /* 0x0000000000027941 */ /* 0x000fea0003800000 */
.L_x_243:
[----:B------:R-:W2:Y:S01]  /*df40*/  LDL.LU R2, [R1+0xc] ;  /* 0x00000c0001027983 */ /* 0x000ea20000300800 */
[----:B------:R-:W-:-:S05]  /*df50*/  IMAD.MOV R7, RZ, RZ, -R7 ;  /* 0x000000ffff077224 */ /* 0x000fca00078e0a07 */
[----:B--2---:R-:W-:-:S13]  /*df60*/  ISETP.NE.AND P0, PT, R2, R7, PT ;  /* 0x000000070200720c */ /* 0x004fda0003f05270 */
[----:B------:R-:W-:Y:S05]  /*df70*/  @!P0 BRA `(.L_x_242) ;  /* 0x0000001400888947 */ /* 0x000fea0003800000 */
[----:B------:R-:W-:-:S07]  /*df80*/  IMAD.MOV.U32 R4, RZ, RZ, R24 ;  /* 0x000000ffff047224 */ /* 0x000fce00078e0018 */
.L_x_296:
[----:B------:R-:W-:Y:S01]  /*df90*/  LOP3.LUT P1, RZ, R29, 0x1, RZ, 0xc0, !PT ;  /* 0x000000011dff7812 */ /* 0x000fe2000782c0ff */
[----:B------:R-:W-:Y:S01]  /*dfa0*/  VIADD R7, R23, 0x1 ;  /* 0x0000000117077836 */ /* 0x000fe20000000000 */
[----:B------:R-:W-:Y:S05]  /*dfb0*/  YIELD ;  /* 0x0000000000007946 */ /* 0x000fea0003800000 */
[----:B------:R-:W-:Y:S01]  /*dfc0*/  ISETP.NE.AND P0, PT, R7, 0x2, PT ;  /* 0x000000020700780c */ /* 0x000fe20003f05270 */
[----:B------:R-:W-:Y:S03]  /*dfd0*/  BSSY B1, `(.L_x_262) ;  /* 0x00000aa000017945 */ /* 0x000fe60003800000 */
[----:B-1----:R-:W-:-:S02]  /*dfe0*/  SEL R3, RZ, 0x1, P0 ;  /* 0x00000001ff037807 */ /* 0x002fc40000000000 */
        /* <DEDUP_REMOVED lines=24> */
[----:B------:R-:W-:-:S05]  /*e170*/  LEA.HI.X R5, R2, UR5, R3, 0x2, P0 ;  /* 0x0000000502057c11 */ /* 0x000fca00080f1403 */
[----:B------:R0:W5:Y:S04]  /*e180*/  LDG.E R4, desc[UR56][R4.64] ;  /* 0x0000003804047981 */ /* 0x000168000c1e1900 */
.L_x_264:
[----:B------:R-:W-:Y:S01]  /*e190*/  IMAD R3, R7, 0x8, R22 ;  /* 0x0000000807037824 */ /* 0x000fe200078e0216 */
[----:B------:R-:W-:Y:S01]  /*e1a0*/  SHF.L.U32 R2, R8, 0x1f, RZ ;  /* 0x0000001f08027819 */ /* 0x000fe200000006ff */
[----:B------:R-:W-:Y:S03]  /*e1b0*/  BSSY B2, `(.L_x_265) ;  /* 0x0000003000027945 */ /* 0x000fe60003800000 */
[----:B------:R-:W1:Y:S02]  /*e1c0*/  SYNCS.PHASECHK.TRANS64.TRYWAIT P0, [R3+URZ+0x31c40], R2 ;  /* 0x031c4002030075a7 */ /* 0x000e64000800017f */
[----:B-1----:R-:W-:Y:S05]  /*e1d0*/  @!P0 BRA `(.L_x_266) ;  /* 0x0000003000fc8947 */ /* 0x002fea0003800000 */
.L_x_358:
[----:B------:R-:W-:Y:S05]  /*e1e0*/  BSYNC B2 ;  /* 0x0000000000027941 */ /* 0x000fea0003800000 */
.L_x_265:
        /* <DEDUP_REMOVED lines=12> */
.L_x_268:
[----:B------:R-:W-:Y:S05]  /*e2b0*/  BSYNC B2 ;  /* 0x0000000000027941 */ /* 0x000fea0003800000 */
.L_x_267:
        /* <DEDUP_REMOVED lines=11> */
.L_x_269:
        /* <DEDUP_REMOVED lines=16> */
.L_x_270:
        /* <DEDUP_REMOVED lines=16> */
.L_x_271:
        /* <DEDUP_REMOVED lines=15> */
.L_x_359:
[----:B------:R-:W-:Y:S05]  /*e660*/  BSYNC B2 ;  /* 0x0000000000027941 */ /* 0x000fea0003800000 */
.L_x_272:
        /* <DEDUP_REMOVED lines=11> */
.L_x_275:
[----:B------:R-:W-:Y:S05]  /*e720*/  BSYNC B2 ;  /* 0x0000000000027941 */ /* 0x000fea0003800000 */
.L_x_274:
[----:B------:R-:W-:Y:S01]  /*e730*/  R2UR UR6, R2 ;  /* 0x00000000020672ca */ /* 0x000fe200000e0000 */
[----:B------:R-:W-:Y:S01]  /*e740*/  IMAD R23, R23, 0x6c00, R22 ;  /* 0x00006c0017177824 */ /* 0x000fe200078e0216 */
[----:B------:R-:W-:Y:S01]  /*e750*/  R2UR UR7, R3 ;  /* 0x00000000030772ca */ /* 0x000fe200000e0000 */
[----:B------:R-:W-:Y:S01]  /*e760*/  UIADD3 UR4, UP0, UR38, 0x470, URZ ;  /* 0x0000047026047890 */ /* 0x000fe2000ff1e03f */
[----:B------:R-:W-:Y:S01]  /*e770*/  R2UR UR10, R5 ;  /* 0x00000000050a72ca */ /* 0x000fe200000e0000 */
[----:B------:R-:W-:Y:S01]  /*e780*/  IMAD R5, R27, 0x90, R28 ;  /* 0x000000901b057824 */ /* 0x000fe200078e021c */
[----:B------:R-:W-:Y:S01]  /*e790*/  PLOP3.LUT P0, PT, PT, PT, PT, 0x80, 0x0 ;  /* 0x000000000000781c */ /* 0x000fe20003f0f070 */
[----:B0-----:R-:W-:Y:S01]  /*e7a0*/  VIADD R12, R12, 0x50 ;  /* 0x000000500c0c7836 */ /* 0x001fe20000000000 */
[----:B------:R-:W-:Y:S01]  /*e7b0*/  UIADD3.X UR5, URZ, UR39, URZ, UP0, !UPT ;  /* 0x000000273f057290 */ /* 0x000fe200087fe43f */
[----:B------:R-:W-:-:S11]  /*e7c0*/  VIADD R13, R23, 0x200 ;  /* 0x00000200170d7836 */ /* 0x000fd60000000000 */
.L_x_276:
        /* <DEDUP_REMOVED lines=15> */
.L_x_277:
        /* <DEDUP_REMOVED lines=15> */
.L_x_278:
        /* <DEDUP_REMOVED lines=12> */
.L_x_263:
[----:B------:R-:W-:Y:S05]  /*ea70*/  BSYNC B1 ;  /* 0x0000000000017941 */ /* 0x000fea0003800000 */
.L_x_262:
        /* <DEDUP_REMOVED lines=9> */
[----:B------:R-:W-:Y:S01]  /*eb10*/  VIADD R9, R6, 0xffffffff ;  /* 0xffffffff06097836 */ /* 0x000fe20000000000 */
        /* <DEDUP_REMOVED lines=21> */
.L_x_281:
[----:B------:R-:W-:Y:S01]  /*ec70*/  IMAD R2, R23, 0x8, R22 ;  /* 0x0000000817027824 */ /* 0x000fe200078e0216 */
[----:B------:R-:W-:Y:S01]  /*ec80*/  SHF.L.U32 R3, R26, 0x1f, RZ ;  /* 0x0000001f1a037819 */ /* 0x000fe200000006ff */
[----:B------:R-:W-:Y:S03]  /*ec90*/  BSSY B2, `(.L_x_282) ;  /* 0x0000003000027945 */ /* 0x000fe60003800000 */
[----:B------:R-:W1:Y:S02]  /*eca0*/  SYNCS.PHASECHK.TRANS64.TRYWAIT P0, [R2+URZ+0x31c40], R3 ;  /* 0x031c4003020075a7 */ /* 0x000e64000800017f */
[----:B-1----:R-:W-:Y:S05]  /*ecb0*/  @!P0 BRA `(.L_x_283) ;  /* 0x00000028006c8947 */ /* 0x002fea0003800000 */
.L_x_360:
[----:B------:R-:W-:Y:S05]  /*ecc0*/  BSYNC B2 ;  /* 0x0000000000027941 */ /* 0x000fea0003800000 */
.L_x_282:
        /* <DEDUP_REMOVED lines=12> */
.L_x_285:
[----:B------:R-:W-:Y:S05]  /*ed90*/  BSYNC B2 ;  /* 0x0000000000027941 */ /* 0x000fea0003800000 */
.L_x_284:
        /* <DEDUP_REMOVED lines=8> */
[----:B------:R-:W-:Y:S01]  /*ee20*/  IMAD R2, R9, 0x90, R28 ;  /* 0x0000009009027824 */ /* 0x000fe200078e021c */
[----:B------:R-:W-:Y:S01]  /*ee30*/  UMOV UR6, 0x0 ;  /* 0x0000000000067882 */ /* 0x000fe20000000000 */
[----:B------:R-:W-:Y:S01]  /*ee40*/  VIADD R10, R12, 0x16a00 ;  /* 0x00016a000c0a7836 */ /* 0x000fe20000000000 */
[----:B------:R-:W-:-:S09]  /*ee50*/  UMOV UR7, 0x14f00000 ;  /* 0x14f0000000077882 */ /* 0x000fd20000000000 */
.L_x_286:
        /* <DEDUP_REMOVED lines=16> */
.L_x_287:
        /* <DEDUP_REMOVED lines=16> */
.L_x_288:
        /* <DEDUP_REMOVED lines=15> */
.L_x_361:
[----:B------:R-:W-:Y:S05]  /*f150*/  BSYNC B2 ;  /* 0x0000000000027941 */ /* 0x000fea0003800000 */
.L_x_289:
        /* <DEDUP_REMOVED lines=11> */
.L_x_292:
[----:B------:R-:W-:Y:S05]  /*f210*/  BSYNC B2 ;  /* 0x0000000000027941 */ /* 0x000fea0003800000 */
.L_x_291:
[----:B------:R-:W-:Y:S01]  /*f220*/  R2UR UR6, R2 ;  /* 0x00000000020672ca */ /* 0x000fe200000e0000 */
[----:B------:R-:W-:Y:S01]  /*f230*/  IMAD R7, R7, 0x6c00, R22 ;  /* 0x00006c0007077824 */ /* 0x000fe200078e0216 */
[----:B------:R-:W-:Y:S01]  /*f240*/  R2UR UR7, R3 ;  /* 0x00000000030772ca */ /* 0x000fe200000e0000 */
[----:B------:R-:W-:Y:S01]  /*f250*/  UIADD3 UR4, UP0, UR38, 0x470, URZ ;  /* 0x0000047026047890 */ /* 0x000fe2000ff1e03f */
[----:B------:R-:W-:Y:S01]  /*f260*/  R2UR UR10, R5 ;  /* 0x00000000050a72ca */ /* 0x000fe200000e0000 */
[----:B------:R-:W-:Y:S01]  /*f270*/  IMAD R5, R27, 0x90, R28 ;  /* 0x000000901b057824 */ /* 0x000fe200078e021c */
[----:B------:R-:W-:Y:S01]  /*f280*/  PLOP3.LUT P0, PT, PT, PT, PT, 0x80, 0x0 ;  /* 0x000000000000781c */ /* 0x000fe20003f0f070 */
[----:B------:R-:W-:Y:S01]  /*f290*/  VIADD R8, R8, 0x50 ;  /* 0x0000005008087836 */ /* 0x000fe20000000000 */
[----:B------:R-:W-:Y:S01]  /*f2a0*/  UIADD3.X UR5, URZ, UR39, URZ, UP0, !UPT ;  /* 0x000000273f057290 */ /* 0x000fe200087fe43f */
[----:B------:R-:W-:-:S11]  /*f2b0*/  VIADD R12, R7, 0x200 ;  /* 0x00000200070c7836 */ /* 0x000fd60000000000 */
.L_x_293:
        /* <DEDUP_REMOVED lines=15> */
.L_x_294:
        /* <DEDUP_REMOVED lines=15> */
.L_x_295:
        /* <DEDUP_REMOVED lines=12> */
.L_x_280:
[----:B------:R-:W-:Y:S05]  /*f560*/  BSYNC B1 ;  /* 0x0000000000017941 */ /* 0x000fea0003800000 */
.L_x_279:
[C---:B------:R-:W-:Y:S01]  /*f570*/  ISETP.GT.AND P0, PT, R6.reuse, 0x1, PT ;  /* 0x000000010600780c */ /* 0x040fe20003f04270 */
[----:B------:R-:W-:-:S12]  /*f580*/  VIADD R6, R6, 0xfffffffe ;  /* 0xfffffffe06067836 */ /* 0x000fd80000000000 */
[----:B------:R-:W-:Y:S05]  /*f590*/  @P0 BRA `(.L_x_296) ;  /* 0xffffffe8007c0947 */ /* 0x000fea000383ffff */
.L_x_242:
[----:B------:R-:W-:Y:S05]  /*f5a0*/  BSYNC B0 ;  /* 0x0000000000007941 */ /* 0x000fea0003800000 */
.L_x_241:
[----:B------:R-:W2:Y:S01]  /*f5b0*/  S2R R2, SR_TID.X ;  /* 0x0000000000027919 */ /* 0x000ea20000002100 */
[----:B------:R-:W-:Y:S01]  /*f5c0*/  BSSY B0, `(.L_x_297) ;  /* 0x0000010000007945 */ /* 0x000fe20003800000 */
[----:B--2---:R-:W-:-:S04]  /*f5d0*/  LOP3.LUT R8, R2, 0x7f, RZ, 0xc0, !PT ;  /* 0x0000007f02087812 */ /* 0x004fc800078ec0ff */
[----:B------:R-:W-:-:S13]  /*f5e0*/  ISETP.NE.AND P0, PT, R8, RZ, PT ;  /* 0x000000ff0800720c */ /* 0x000fda0003f05270 */
[----:B------:R-:W-:Y:S05]  /*f5f0*/  @P0 BRA `(.L_x_298) ;  /* 0x0000000000300947 */ /* 0x000fea0003800000 */
[----:B------:R-:W2:Y:S01]  /*f600*/  S2R R5, SR_LANEID ;  /* 0x0000000000057919 */ /* 0x000ea20000000000 */
[----:B------:R-:W-:Y:S01]  /*f610*/  VOTEU.ANY UR4, UPT, PT ;  /* 0x0000000000047886 */ /* 0x000fe200038e0100 */
[----:B-1----:R-:W1:Y:S01]  /*f620*/  LDC.64 R2, c[0x0][0xc60] ;  /* 0x00031800ff027b82 */ /* 0x002e620000000a00 */
[----:B------:R-:W2:Y:S02]  /*f630*/  FLO.U32 R0, UR4 ;  /* 0x0000000400007d00 */ /* 0x000ea400080e0000 */
[----:B--2---:R-:W-:-:S06]  /*f640*/  ISETP.EQ.U32.AND P0, PT, R0, R5, PT ;  /* 0x000000050000720c */ /* 0x004fcc0003f02070 */
[----:B------:R-:W1:Y:S07]  /*f650*/  POPC R5, UR4 ;  /* 0x0000000400057d09 */ /* 0x000e6e0008000000 */
[----:B-1----:R-:W2:Y:S01]  /*f660*/  @P0 ATOMG.E.ADD.STRONG.GPU PT, R3, desc[UR56][R2.64], R5 ;  /* 0x00000005020309a8 */ /* 0x002ea200081ee1f8 */
[----:B------:R-:W1:Y:S02]  /*f670*/  S2R R4, SR_LTMASK ;  /* 0x0000000000047919 */ /* 0x000e640000003900 */
[----:B-1----:R-:W-:-:S04]  /*f680*/  LOP3.LUT R4, R4, UR4, RZ, 0xc0, !PT ;  /* 0x0000000404047c12 */ /* 0x002fc8000f8ec0ff */
[----:B0-----:R-:W0:Y:S01]  /*f690*/  POPC R7, R4 ;  /* 0x0000000400077309 */ /* 0x001e220000000000 */
[----:B--2---:R-:W0:Y:S02]  /*f6a0*/  SHFL.IDX PT, R0, R3, R0, 0x1f ;  /* 0x00001f0003007589 */ /* 0x004e2400000e0000 */
[----:B0-----:R-:W-:-:S07]  /*f6b0*/  IADD3 R16, R0, UR36, R7 ;  /* 0x0000002400107c10 */ /* 0x001fce000fffe007 */
.L_x_298:
[----:B------:R-:W-:Y:S05]  /*f6c0*/  BSYNC B0 ;  /* 0x0000000000007941 */ /* 0x000fea0003800000 */
.L_x_297:
[----:B------:R-:W-:Y:S01]  /*f6d0*/  LOP3.LUT P0, RZ, R29, 0x1, RZ, 0xc0, !PT ;  /* 0x000000011dff7812 */ /* 0x000fe2000780c0ff */
[----:B------:R-:W-:-:S12]  /*f6e0*/  BSSY B0, `(.L_x_299) ;  /* 0x0000045000007945 */ /* 0x000fd80003800000 */
[----:B------:R-:W-:Y:S05]  /*f6f0*/  @!P0 BRA `(.L_x_300) ;  /* 0x00000004000c8947 */ /* 0x000fea0003800000 */
[----:B-1----:R-:W-:Y:S01]  /*f700*/  IMAD R3, R23, 0x8, R22 ;  /* 0x0000000817037824 */ /* 0x002fe200078e0216 */
[----:B------:R-:W-:Y:S01]  /*f710*/  SHF.L.U32 R0, R26, 0x1f, RZ ;  /* 0x0000001f1a007819 */ /* 0x000fe200000006ff */
[----:B------:R-:W-:Y:S01]  /*f720*/  BSSY B1, `(.L_x_301) ;  /* 0x0000004000017945 */ /* 0x000fe20003800000 */
[----:B------:R-:W-:Y:S02]  /*f730*/  ISETP.NE.AND P1, PT, R8, RZ, PT ;  /* 0x000000ff0800720c */ /* 0x000fe40003f25270 */
[----:B------:R-:W1:Y:S02]  /*f740*/  SYNCS.PHASECHK.TRANS64.TRYWAIT P0, [R3+URZ+0x31c60], R0 ;  /* 0x031c6000030075a7 */ /* 0x000e64000800017f */
[----:B-1----:R-:W-:Y:S09]  /*f750*/  @!P0 BRA `(.L_x_302) ;  /* 0x0000001c00ec8947 */ /* 0x002ff20003800000 */
.L_x_362:
[----:B------:R-:W-:Y:S05]  /*f760*/  BSYNC B1 ;  /* 0x0000000000017941 */ /* 0x000fea0003800000 */
.L_x_301:
[----:B------:R-:W-:Y:S04]  /*f770*/  BSSY B1, `(.L_x_303) ;  /* 0x0000009000017945 */ /* 0x000fe80003800000 */
[----:B------:R-:W-:Y:S05]  /*f780*/  @P1 BRA `(.L_x_304) ;  /* 0x00000000001c1947 */ /* 0x000fea0003800000 */
[----:B------:R-:W2:Y:S01]  /*f790*/  S2R R2, SR_TID.X ;  /* 0x0000000000027919 */ /* 0x000ea20000002100 */
[----:B-1----:R-:W-:-:S04]  /*f7a0*/  IMAD.MOV.U32 R0, RZ, RZ, 0x6c00 ;  /* 0x00006c00ff007424 */ /* 0x002fc800078e00ff */
[----:B------:R3:W-:Y:S01]  /*f7b0*/  SYNCS.ARRIVE.TRANS64 RZ, [R3+URZ+0x31c50], R0 ;  /* 0x031c500003ff79a7 */ /* 0x0007e2000800003f */
[----:B--2---:R-:W-:-:S04]  /*f7c0*/  LOP3.LUT R2, R2, 0x1f, RZ, 0xc0, !PT ;  /* 0x0000001f02027812 */ /* 0x004fc800078ec0ff */
[----:B------:R-:W-:-:S13]  /*f7d0*/  ISETP.NE.AND P0, PT, R2, RZ, PT ;  /* 0x000000ff0200720c */ /* 0x000fda0003f05270 */
[----:B---3--:R-:W-:Y:S05]  /*f7e0*/  @!P0 BRA `(.L_x_304) ;  /* 0x0000000000048947 */ /* 0x008fea0003800000 */
[----:B------:R-:W-:Y:S01]  /*f7f0*/  BPT.TRAP 0x1 ;  /* 0x000000040000795c */ /* 0x000fe20000300000 */
.L_x_304:
[----:B------:R-:W-:Y:S05]  /*f800*/  BSYNC B1 ;  /* 0x0000000000017941 */ /* 0x000fea0003800000 */
.L_x_303:
[----:B-1----:R-:W-:Y:S01]  /*f810*/  IMAD R0, R23, 0x6c00, R22 ;  /* 0x00006c0017007824 */ /* 0x002fe200078e0216 */
[----:B------:R-:W-:Y:S01]  /*f820*/  UIADD3 UR4, UP0, UR38, 0x470, URZ ;  /* 0x0000047026047890 */ /* 0x000fe2000ff1e03f */
[----:B------:R-:W-:Y:S01]  /*f830*/  VIADD R2, R3, 0x31c50 ;  /* 0x00031c5003027836 */ /* 0x000fe20000000000 */
[----:B------:R-:W-:Y:S01]  /*f840*/  PLOP3.LUT P0, PT, PT, PT, PT, 0x80, 0x0 ;  /* 0x000000000000781c */ /* 0x000fe20003f0f070 */
[----:B------:R-:W-:Y:S01]  /*f850*/  IMAD R28, R27, 0x90, R28 ;  /* 0x000000901b1c7824 */ /* 0x000fe200078e021c */
[----:B------:R-:W-:Y:S01]  /*f860*/  UIADD3.X UR5, URZ, UR39, URZ, UP0, !UPT ;  /* 0x000000273f057290 */ /* 0x000fe200087fe43f */
[----:B------:R-:W-:Y:S01]  /*f870*/  VIADD R3, R0, 0x200 ;  /* 0x0000020000037836 */ /* 0x000fe20000000000 */
[----:B------:R-:W-:Y:S01]  /*f880*/  UMOV UR6, 0x0 ;  /* 0x0000000000067882 */ /* 0x000fe20000000000 */
[----:B------:R-:W-:Y:S01]  /*f890*/  UMOV UR7, 0x14f00000 ;  /* 0x14f0000000077882 */ /* 0x000fe20000000000 */
[----:B------:R-:W-:-:S08]  /*f8a0*/  UMOV UR10, URZ ;  /* 0x0000003f000a7c82 */ /* 0x000fd00008000000 */
.L_x_305:
        /* <DEDUP_REMOVED lines=10> */
[----:B------:R-:W-:Y:S01]  /*f950*/  PLOP3.LUT P0, PT, PT, PT, PT, 0x80, 0x0 ;  /* 0x000000000000781c */ /* 0x000fe20003f0f070 */
[----:B------:R-:W-:Y:S01]  /*f960*/  VIADD R3, R0, 0x2600 ;  /* 0x0000260000037836 */ /* 0x000fe20000000000 */
[----:B------:R-:W-:Y:S01]  /*f970*/  UMOV UR6, 0x0 ;  /* 0x0000000000067882 */ /* 0x000fe20000000000 */
[----:B------:R-:W-:Y:S01]  /*f980*/  UMOV UR7, 0x14f00000 ;  /* 0x14f0000000077882 */ /* 0x000fe20000000000 */
[----:B------:R-:W-:-:S09]  /*f990*/  UMOV UR10, 0x20 ;  /* 0x00000020000a7882 */ /* 0x000fd20000000000 */
.L_x_306:
        /* <DEDUP_REMOVED lines=15> */
.L_x_307:
        /* <DEDUP_REMOVED lines=9> */
[----:B--2---:R-:W-:Y:S05]  /*fb20*/  @P0 BRA.U.ANY `(.L_x_307) ;  /* 0xfffffffd00d80947 */ /* 0x004fea000393ffff */
.L_x_300:
[----:B------:R-:W-:Y:S05]  /*fb30*/  BSYNC B0 ;  /* 0x0000000000007941 */ /* 0x000fea0003800000 */
.L_x_299:
[----:B------:R-:W-:-:S05]  /*fb40*/  VIADD R23, R23, 0x1 ;  /* 0x0000000117177836 */ /* 0x000fca0000000000 */
[----:B------:R-:W-:-:S04]  /*fb50*/  ISETP.NE.AND P0, PT, R23, 0x2, PT ;  /* 0x000000021700780c */ /* 0x000fc80003f05270 */
[----:B-1----:R-:W-:Y:S02]  /*fb60*/  SEL R3, RZ, 0x1, P0 ;  /* 0x00000001ff037807 */ /* 0x002fe40000000000 */
[----:B------:R-:W-:Y:S02]  /*fb70*/  SEL R23, R23, RZ, P0 ;  /* 0x000000ff17177207 */ /* 0x000fe40000000000 */
[----:B------:R-:W-:-:S07]  /*fb80*/  LOP3.LUT R26, R26, R3, RZ, 0x3c, !PT ;  /* 0x000000031a1a7212 */ /* 0x000fce00078e3cff */
.L_x_223:
[----:B------:R-:W-:Y:S05]  /*fb90*/  BSYNC B7 ;  /* 0x0000000000077941 */ /* 0x000fea0003800000 */
.L_x_221:
[----:B------:R-:W-:-:S13]  /*fba0*/  LOP3.LUT P0, RZ, R29, 0x2, RZ, 0xc0, !PT ;  /* 0x000000021dff7812 */ /* 0x000fda000780c0ff */
[----:B------:R-:W-:Y:S05]  /*fbb0*/  @!P0 BRA `(.L_x_308) ;  /* 0x0000000000248947 */ /* 0x000fea0003800000 */
[----:B------:R-:W-:Y:S05]  /*fbc0*/  WARPSYNC.ALL ;  /* 0x0000000000007948 */ /* 0x000fea0003800000 */
[----:B------:R-:W2:Y:S08]  /*fbd0*/  S2UR UR5, SR_CgaCtaId ;  /* 0x00000000000579c3 */ /* 0x000eb00000008800 */
[----:B------:R-:W-:Y:S06]  /*fbe0*/  BAR.SYNC.DEFER_BLOCKING 0x5, 0x200 ;  /* 0x0148000000007b1d */ /* 0x000fec0000010000 */
[----:B------:R-:W-:-:S02]  /*fbf0*/  UMOV UR4, 0x400 ;  /* 0x0000040000047882 */ /* 0x000fc40000000000 */
[----:B--2---:R-:W-:-:S06]  /*fc00*/  ULEA UR4, UR5, UR4, 0x18 ;  /* 0x0000000405047291 */ /* 0x004fcc000f8ec03f */
[----:B------:R-:W-:-:S05]  /*fc10*/  IMAD.U32 R22, RZ, RZ, UR4 ;  /* 0x00000004ff167e24 */ /* 0x000fca000f8e00ff */
[----:B------:R2:W3:Y:S01]  /*fc20*/  LDS.128 R16, [R22+0x31cd0] ;  /* 0x031cd00016107984 */ /* 0x0004e20000000c00 */
[----:B------:R-:W-:Y:S06]  /*fc30*/  BAR.ARV 0x4, 0x200 ;  /* 0x0108000000007b1d */ /* 0x000fec0000002000 */
[----:B------:R-:W-:Y:S05]  /*fc40*/  BRA `(.L_x_309) ;  /* 0x0000000800407947 */ /* 0x000fea0003800000 */
.L_x_308:
[----:B-1----:R-:W1:Y:S01]  /*fc50*/  S2R R0, SR_TID.X ;  /* 0x0000000000007919 */ /* 0x002e620000002100 */
[----:B------:R-:W-:Y:S01]  /*fc60*/  UMOV UR4, 0xffffffff ;  /* 0xffffffff00047882 */ /* 0x000fe20000000000 */
[----:B-1----:R-:W-:-:S04]  /*fc70*/  LOP3.LUT R8, R0, 0x1f, RZ, 0xc0, !PT ;  /* 0x0000001f00087812 */ /* 0x002fc800078ec0ff */
[----:B------:R-:W-:Y:S01]  /*fc80*/  ISETP.NE.AND P0, PT, R8, 0x1f, PT ;  /* 0x0000001f0800780c */ /* 0x000fe20003f05270 */
[----:B------:R-:W-:-:S12]  /*fc90*/  BRA.DIV UR4, `(.L_x_310) ;  /* 0x0000001a04b07947 */ /* 0x000fd8000b800000 */
[----:B------:R-:W-:Y:S01]  /*fca0*/  IMAD.IADD R5, R19, 0x1, R8 ;  /* 0x0000000113057824 */ /* 0x000fe200078e0208 */
[----:B------:R-:W-:-:S04]  /*fcb0*/  ULDC UR4, c[0x0][0xc3c] ;  /* 0x00030f0000047ab9 */ /* 0x000fc80000000800 */
[----:B------:R-:W-:-:S13]  /*fcc0*/  ISETP.GE.OR P1, PT, R5, UR4, !P0 ;  /* 0x0000000405007c0c */ /* 0x000fda000c726670 */
[----:B------:R-:W1:Y:S02]  /*fcd0*/  @!P1 LDC.64 R2, c[0x0][0xc80] ;  /* 0x00032000ff029b82 */ /* 0x000e640000000a00 */
[----:B-1----:R-:W-:-:S06]  /*fce0*/  @!P1 IMAD.WIDE R2, R5, 0x4, R2 ;  /* 0x0000000405029825 */ /* 0x002fcc00078e0202 */
[----:B------:R1:W2:Y:S01]  /*fcf0*/  @!P1 LDG.E R3, desc[UR56][R2.64] ;  /* 0x0000003802039981 */ /* 0x0002a2000c1e1900 */
[C---:B------:R-:W-:Y:S02]  /*fd00*/  ISETP.GE.U32.AND P2, PT, R8.reuse, 0x2, PT ;  /* 0x000000020800780c */ /* 0x040fe40003f46070 */
[C---:B------:R-:W-:Y:S01]  /*fd10*/  ISETP.GE.U32.AND P3, PT, R8.reuse, 0x4, PT ;  /* 0x000000040800780c */ /* 0x040fe20003f66070 */
[----:B------:R-:W-:Y:S01]  /*fd20*/  SHFL.IDX PT, R0, R16, RZ, 0x1f ;  /* 0x00001fff10007589 */ /* 0x000fe200000e0000 */
[C---:B------:R-:W-:Y:S02]  /*fd30*/  ISETP.GE.U32.AND P4, PT, R8.reuse, 0x8, PT ;  /* 0x000000080800780c */ /* 0x040fe40003f86070 */
[C---:B------:R-:W-:Y:S01]  /*fd40*/  ISETP.GE.U32.AND P5, PT, R8.reuse, 0x10, PT ;  /* 0x000000100800780c */ /* 0x040fe20003fa6070 */
[----:B------:R-:W-:Y:S01]  /*fd50*/  SHFL.IDX PT, R4, R16, 0x1, 0x1f ;  /* 0x00201f0010047f89 */ /* 0x000fe200000e0000 */
[----:B-1----:R-:W-:Y:S02]  /*fd60*/  IMAD.MOV.U32 R2, RZ, RZ, RZ ;  /* 0x000000ffff027224 */ /* 0x002fe400078e00ff */
[----:B--2---:R-:W-:Y:S01]  /*fd70*/  @!P1 IMAD.MOV.U32 R2, RZ, RZ, R3 ;  /* 0x000000ffff029224 */ /* 0x004fe200078e0003 */
[----:B------:R-:W-:-:S04]  /*fd80*/  ISETP.NE.AND P1, PT, R8, RZ, PT ;  /* 0x000000ff0800720c */ /* 0x000fc80003f25270 */
[----:B------:R-:W1:Y:S02]  /*fd90*/  SHFL.UP PT, R14, R2, 0x1, RZ ;  /* 0x04200000020e7989 */ /* 0x000e6400000e00ff */
[----:B-1----:R-:W-:-:S05]  /*fda0*/  SEL R5, R14, RZ, P1 ;  /* 0x000000ff0e057207 */ /* 0x002fca0000800000 */
[----:B------:R-:W-:-:S05]  /*fdb0*/  IMAD.IADD R5, R2, 0x1, R5 ;  /* 0x0000000102057824 */ /* 0x000fca00078e0205 */
[----:B------:R-:W1:Y:S02]  /*fdc0*/  SHFL.UP PT, R14, R5, 0x2, RZ ;  /* 0x04400000050e7989 */ /* 0x000e6400000e00ff */
[----:B-1----:R-:W-:-:S05]  /*fdd0*/  SEL R6, R14, RZ, P2 ;  /* 0x000000ff0e067207 */ /* 0x002fca0001000000 */
        /* <DEDUP_REMOVED lines=10> */
[----:B------:R0:W1:Y:S02]  /*fe80*/  SHFL.IDX PT, R14, R3, 0x1f, 0x1f ;  /* 0x03e01f00030e7f89 */ /* 0x00006400000e0000 */
.L_x_372:
[----:B------:R-:W-:Y:S02]  /*fe90*/  ULDC UR4, c[0x0][0xc38] ;  /* 0x00030e0000047ab9 */ /* 0x000fe40000000800 */
[----:B------:R-:W-:-:S04]  /*fea0*/  IMAD.U32 R16, RZ, RZ, UR4 ;  /* 0x00000004ff107e24 */ /* 0x000fc8000f8e00ff */
[----:B-1----:R-:W-:-:S04]  /*feb0*/  IMAD R5, R14, R16, RZ ;  /* 0x000000100e057224 */ /* 0x002fc800078e02ff */
[----:B------:R-:W-:-:S05]  /*fec0*/  IMAD.IADD R4, R4, 0x1, R5 ;  /* 0x0000000104047824 */ /* 0x000fca00078e0205 */
[----:B------:R-:W-:-:S13]  /*fed0*/  ISETP.GT.AND P6, PT, R4, R0, PT ;  /* 0x000000000400720c */ /* 0x000fda0003fc4270 */
[----:B------:R-:W-:Y:S05]  /*fee0*/  @P6 BRA `(.L_x_311) ;  /* 0x00000000009c6947 */ /* 0x000fea0003800000 */
.L_x_316:
[----:B------:R-:W1:Y:S01]  /*fef0*/  LDC R6, c[0x0][0xc3c] ;  /* 0x00030f00ff067b82 */ /* 0x000e620000000800 */
[----:B------:R-:W-:-:S05]  /*ff00*/  VIADD R19, R19, 0x1f ;  /* 0x0000001f13137836 */ /* 0x000fca0000000000 */
[----:B-1----:R-:W-:-:S13]  /*ff10*/  ISETP.GE.AND P6, PT, R19, R6, PT ;  /* 0x000000061300720c */ /* 0x002fda0003fc6270 */
[----:B------:R-:W-:Y:S05]  /*ff20*/  @P6 BRA `(.L_x_312) ;  /* 0x0000000400446947 */ /* 0x000fea0003800000 */
[----:B------:R-:W1:Y:S01]  /*ff30*/  S2R R2, SR_TID.X ;  /* 0x0000000000027919 */ /* 0x000e620000002100 */
[----:B------:R-:W-:Y:S01]  /*ff40*/  BSSY B0, `(.L_x_313) ;  /* 0x0000009000007945 */ /* 0x000fe20003800000 */
[----:B-1----:R-:W-:-:S05]  /*ff50*/  LOP3.LUT R2, R2, 0x1f, RZ, 0xc0, !PT ;  /* 0x0000001f02027812 */ /* 0x002fca00078ec0ff */
[----:B------:R-:W-:Y:S02]  /*ff60*/  IMAD.IADD R5, R19, 0x1, R2 ;  /* 0x0000000113057824 */ /* 0x000fe400078e0202 */
[----:B------:R-:W-:-:S03]  /*ff70*/  IMAD.MOV.U32 R2, RZ, RZ, RZ ;  /* 0x000000ffff027224 */ /* 0x000fc600078e00ff */
[----:B------:R-:W-:-:S13]  /*ff80*/  ISETP.GE.OR P6, PT, R5, R6, !P0 ;  /* 0x000000060500720c */ /* 0x000fda00047c6670 */
[----:B------:R-:W-:Y:S05]  /*ff90*/  @P6 BRA `(.L_x_314) ;  /* 0x00000000000c6947 */ /* 0x000fea0003800000 */
[----:B0-----:R-:W0:Y:S02]  /*ffa0*/  LDC.64 R2, c[0x0][0xc80] ;  /* 0x00032000ff027b82 */ /* 0x001e240000000a00 */
[----:B0-----:R-:W-:-:S06]  /*ffb0*/  IMAD.WIDE R2, R5, 0x4, R2 ;  /* 0x0000000405027825 */ /* 0x001fcc00078e0202 */
[----:B------:R1:W5:Y:S02]  /*ffc0*/  LDG.E R2, desc[UR56][R2.64] ;  /* 0x0000003802027981 */ /* 0x000364000c1e1900 */
.L_x_314:
[----:B------:R-:W-:Y:S05]  /*ffd0*/  BSYNC B0 ;  /* 0x0000000000007941 */ /* 0x000fea0003800000 */
.L_x_313:
[----:B------:R-:W-:-:S03]  /*ffe0*/  UMOV UR4, 0xffffffff ;  /* 0xffffffff00047882 */ /* 0x000fc60000000000 */
[----:B------:R-:W-:Y:S05]  /*fff0*/  BRA.DIV UR4, `(.L_x_315) ;  /* 0x0000001a04fc7947 */ /* 0x000fea000b800000 */
[----:B-----5:R-:W2:Y:S02]  /*10000*/  SHFL.UP PT, R14, R2, 0x1, RZ ;  /* 0x04200000020e7989 */ /* 0x020ea400000e00ff */
[----:B--2---:R-:W-:-:S05]  /*10010*/  SEL R13, R14, RZ, P1 ;  /* 0x000000ff0e0d7207 */ /* 0x004fca0000800000 */
[----:B------:R-:W-:-:S05]  /*10020*/  IMAD.IADD R13, R2, 0x1, R13 ;  /* 0x00000001020d7824 */ /* 0x000fca00078e020d */
[----:B------:R-:W2:Y:S02]  /*10030*/  SHFL.UP PT, R14, R13, 0x2, RZ ;  /* 0x044000000d0e7989 */ /* 0x000ea400000e00ff */
[----:B--2---:R-:W-:-:S05]  /*10040*/  SEL R14, R14, RZ, P2 ;  /* 0x000000ff0e0e7207 */ /* 0x004fca0001000000 */
[----:B01----:R-:W-:-:S05]  /*10050*/  IMAD.IADD R3, R13, 0x1, R14 ;  /* 0x000000010d037824 */ /* 0x003fca00078e020e */
        /* <DEDUP_REMOVED lines=10> */
.L_x_380:
[----:B------:R-:W-:Y:S02]  /*10100*/  ULDC UR4, c[0x0][0xc38] ;  /* 0x00030e0000047ab9 */ /* 0x000fe40000000800 */
[----:B------:R-:W-:-:S04]  /*10110*/  IMAD.U32 R16, RZ, RZ, UR4 ;  /* 0x00000004ff107e24 */ /* 0x000fc8000f8e00ff */
[----:B-1----:R-:W-:-:S04]  /*10120*/  IMAD R5, R14, R16, RZ ;  /* 0x000000100e057224 */ /* 0x002fc800078e02ff */
[----:B------:R-:W-:-:S05]  /*10130*/  IMAD.IADD R4, R5, 0x1, R4 ;  /* 0x0000000105047824 */ /* 0x000fca00078e0204 */
[----:B------:R-:W-:-:S13]  /*10140*/  ISETP.GT.AND P6, PT, R4, R0, PT ;  /* 0x000000000400720c */ /* 0x000fda0003fc4270 */
[----:B------:R-:W-:Y:S05]  /*10150*/  @!P6 BRA `(.L_x_316) ;  /* 0xfffffffc0064e947 */ /* 0x000fea000383ffff */
.L_x_311:
[----:B------:R-:W-:Y:S01]  /*10160*/  IMAD.IADD R5, R4, 0x1, -R5 ;  /* 0x0000000104057824 */ /* 0x000fe200078e0a05 */
[----:B------:R-:W-:-:S03]  /*10170*/  UMOV UR4, 0xffffffff ;  /* 0xffffffff00047882 */ /* 0x000fc60000000000 */
[----:B------:R-:W-:-:S05]  /*10180*/  IMAD R7, R3, R16, R5 ;  /* 0x0000001003077224 */ /* 0x000fca00078e0205 */
[----:B------:R-:W-:Y:S01]  /*10190*/  ISETP.GT.AND P6, PT, R7, R0, PT ;  /* 0x000000000700720c */ /* 0x000fe20003fc4270 */
[----:B------:R-:W-:-:S12]  /*101a0*/  BRA.DIV UR4, `(.L_x_317) ;  /* 0x0000001e044c7947 */ /* 0x000fd8000b800000 */
[----:B------:R-:W-:-:S04]  /*101b0*/  VOTE.ANY R6, PT, !P6 ;  /* 0x0000000000067806 */ /* 0x000fc800070e0100 */
[----:B------:R-:W1:Y:S02]  /*101c0*/  POPC R4, R6 ;  /* 0x0000000600047309 */ /* 0x000e640000000000 */
[----:B-1----:R1:W2:Y:S02]  /*101d0*/  SHFL.IDX PT, R17, R2, R4, 0x1f ;  /* 0x00001f0402117589 */ /* 0x0022a400000e0000 */
.L_x_384:
[----:B------:R-:W-:Y:S01]  /*101e0*/  ISETP.NE.AND P0, PT, R6, RZ, PT ;  /* 0x000000ff0600720c */ /* 0x000fe20003f05270 */
[----:B------:R-:W-:-:S12]  /*101f0*/  IMAD.MOV.U32 R14, RZ, RZ, RZ ;  /* 0x000000ffff0e7224 */ /* 0x000fd800078e00ff */
[----:B------:R-:W-:Y:S05]  /*10200*/  @!P0 BRA `(.L_x_318) ;  /* 0x0000000000108947 */ /* 0x000fea0003800000 */
[----:B------:R-:W-:Y:S01]  /*10210*/  UMOV UR4, 0xffffffff ;  /* 0xffffffff00047882 */ /* 0x000fe20000000000 */
[----:B------:R-:W-:Y:S02]  /*10220*/  VIADD R12, R4, 0xffffffff ;  /* 0xffffffff040c7836 */ /* 0x000fe40000000000 */
[----:B------:R-:W-:Y:S05]  /*10230*/  BRA.DIV UR4, `(.L_x_319) ;  /* 0x0000001e04707947 */ /* 0x000fea000b800000 */
[----:B------:R3:W4:Y:S02]  /*10240*/  SHFL.IDX PT, R14, R3, R12, 0x1f ;  /* 0x00001f0c030e7589 */ /* 0x00072400000e0000 */
.L_x_318:
[----:B--2---:R-:W-:Y:S01]  /*10250*/  IABS R6, R17 ;  /* 0x0000001100067213 */ /* 0x004fe20000000000 */
[----:B----4-:R-:W-:Y:S02]  /*10260*/  IMAD R16, R14, R16, R5 ;  /* 0x000000100e107224 */ /* 0x010fe400078e0205 */
[----:B------:R-:W-:Y:S01]  /*10270*/  IMAD.IADD R19, R4, 0x1, R19 ;  /* 0x0000000104137824 */ /* 0x000fe200078e0213 */
[----:B------:R-:W2:Y:S01]  /*10280*/  I2F.RP R7, R6 ;  /* 0x0000000600077306 */ /* 0x000ea20000209400 */
[----:B------:R-:W-:-:S07]  /*10290*/  IMAD.IADD R0, R0, 0x1, -R16 ;  /* 0x0000000100007824 */ /* 0x000fce00078e0a10 */
[----:B--2---:R-:W1:Y:S02]  /*102a0*/  MUFU.RCP R7, R7 ;  /* 0x0000000700077308 */ /* 0x004e640000001000 */
[----:B-1----:R-:W-:-:S06]  /*102b0*/  VIADD R2, R7, 0xffffffe ;  /* 0x0ffffffe07027836 */ /* 0x002fcc0000000000 */
[----:B0--3--:R0:W1:Y:S02]  /*102c0*/  F2I.FTZ.U32.TRUNC.NTZ R3, R2 ;  /* 0x0000000200037305 */ /* 0x009064000021f000 */
[----:B0-----:R-:W-:Y:S02]  /*102d0*/  IMAD.MOV.U32 R2, RZ, RZ, RZ ;  /* 0x000000ffff027224 */ /* 0x001fe400078e00ff */
[----:B-1----:R-:W-:-:S04]  /*102e0*/  IMAD.MOV R5, RZ, RZ, -R3 ;  /* 0x000000ffff057224 */ /* 0x002fc800078e0a03 */
[----:B------:R-:W-:-:S04]  /*102f0*/  IMAD R5, R5, R6, RZ ;  /* 0x0000000605057224 */ /* 0x000fc800078e02ff */
[----:B------:R-:W-:Y:S01]  /*10300*/  IMAD.HI.U32 R3, R3, R5, R2 ;  /* 0x0000000503037227 */ /* 0x000fe200078e0002 */
[----:B------:R-:W-:Y:S02]  /*10310*/  IABS R5, R17 ;  /* 0x0000001100057213 */ /* 0x000fe40000000000 */
[----:B------:R-:W-:-:S03]  /*10320*/  IABS R2, R0 ;  /* 0x0000000000027213 */ /* 0x000fc60000000000 */
[----:B------:R-:W-:Y:S02]  /*10330*/  IMAD.MOV R5, RZ, RZ, -R5 ;  /* 0x000000ffff057224 */ /* 0x000fe400078e0a05 */
[----:B------:R-:W-:-:S04]  /*10340*/  IMAD.HI.U32 R3, R3, R2, RZ ;  /* 0x0000000203037227 */ /* 0x000fc800078e00ff */
[----:B------:R-:W-:Y:S01]  /*10350*/  IMAD R5, R3, R5, R2 ;  /* 0x0000000503057224 */ /* 0x000fe200078e0202 */
[----:B------:R-:W-:-:S04]  /*10360*/  LOP3.LUT R2, R0, R17, RZ, 0x3c, !PT ;  /* 0x0000001100027212 */ /* 0x000fc800078e3cff */
[----:B------:R-:W-:Y:S02]  /*10370*/  ISETP.GT.U32.AND P1, PT, R6, R5, PT ;  /* 0x000000050600720c */ /* 0x000fe40003f24070 */
[----:B------:R-:W-:-:S11]  /*10380*/  ISETP.GE.AND P2, PT, R2, RZ, PT ;  /* 0x000000ff0200720c */ /* 0x000fd60003f46270 */
[----:B------:R-:W-:Y:S02]  /*10390*/  @!P1 IMAD.IADD R5, R5, 0x1, -R6 ;  /* 0x0000000105059824 */ /* 0x000fe400078e0a06 */
[----:B------:R-:W-:Y:S01]  /*103a0*/  @!P1 VIADD R3, R3, 0x1 ;  /* 0x0000000103039836 */ /* 0x000fe20000000000 */
[----:B------:R-:W-:Y:S02]  /*103b0*/  ISETP.NE.AND P1, PT, R17, RZ, PT ;  /* 0x000000ff1100720c */ /* 0x000fe40003f25270 */
[----:B------:R-:W-:-:S13]  /*103c0*/  ISETP.GE.U32.AND P0, PT, R5, R6, PT ;  /* 0x000000060500720c */ /* 0x000fda0003f06070 */
[----:B------:R-:W-:-:S04]  /*103d0*/  @P0 VIADD R3, R3, 0x1 ;  /* 0x0000000103030836 */ /* 0x000fc80000000000 */
[----:B------:R-:W-:Y:S01]  /*103e0*/  @!P2 IMAD.MOV R3, RZ, RZ, -R3 ;  /* 0x000000ffff03a224 */ /* 0x000fe200078e0a03 */
[----:B------:R-:W-:-:S05]  /*103f0*/  @!P1 LOP3.LUT R3, RZ, R17, RZ, 0x33, !PT ;  /* 0x00000011ff039212 */ /* 0x000fca00078e33ff */
[--C-:B------:R-:W-:Y:S02]  /*10400*/  IMAD.MOV R2, RZ, RZ, -R3.reuse ;  /* 0x000000ffff027224 */ /* 0x100fe400078e0a03 */
[----:B------:R-:W-:Y:S02]  /*10410*/  IMAD.MOV.U32 R18, RZ, RZ, R3 ;  /* 0x000000ffff127224 */ /* 0x000fe400078e0003 */
[----:B------:R-:W-:Y:S01]  /*10420*/  IMAD R17, R17, R2, R0 ;  /* 0x0000000211117224 */ /* 0x000fe200078e0200 */
[----:B------:R-:W-:Y:S06]  /*10430*/  BRA `(.L_x_320) ;  /* 0x00000000001c7947 */ /* 0x000fec0003800000 */
.L_x_312:
[----:B------:R-:W-:Y:S01]  /*10440*/  UMOV UR4, URZ ;  /* 0x0000003f00047c82 */ /* 0x000fe20008000000 */
[----:B------:R-:W-:Y:S01]  /*10450*/  UMOV UR5, URZ ;  /* 0x0000003f00057c82 */ /* 0x000fe20008000000 */
[----:B------:R-:W-:Y:S01]  /*10460*/  ULDC UR6, c[0x0][0xc3c] ;  /* 0x00030f0000067ab9 */ /* 0x000fe20000000800 */
[----:B------:R-:W-:Y:S02]  /*10470*/  IMAD.MOV.U32 R16, RZ, RZ, R0 ;  /* 0x000000ffff107224 */ /* 0x000fe400078e0000 */
[----:B------:R-:W-:Y:S02]  /*10480*/  IMAD.U32 R17, RZ, RZ, UR4 ;  /* 0x00000004ff117e24 */ /* 0x000fe4000f8e00ff */
[----:B------:R-:W-:Y:S02]  /*10490*/  IMAD.U32 R18, RZ, RZ, UR5 ;  /* 0x00000005ff127e24 */ /* 0x000fe4000f8e00ff */
[----:B------:R-:W-:-:S07]  /*104a0*/  IMAD.U32 R19, RZ, RZ, UR6 ;  /* 0x00000006ff137e24 */ /* 0x000fce000f8e00ff */
.L_x_320:
[----:B------:R-:W1:Y:S01]  /*104b0*/  S2R R0, SR_TID.X ;  /* 0x0000000000007919 */ /* 0x000e620000002100 */
[----:B------:R-:W-:Y:S05]  /*104c0*/  WARPSYNC.ALL ;  /* 0x0000000000007948 */ /* 0x000fea0003800000 */
[----:B------:R-:W-:Y:S01]  /*104d0*/  BAR.SYNC.DEFER_BLOCKING 0x4, 0x200 ;  /* 0x0108000000007b1d */ /* 0x000fe20000010000 */
[----:B-1----:R-:W-:-:S04]  /*104e0*/  LOP3.LUT R0, R0, 0x1f, RZ, 0xc0, !PT ;  /* 0x0000001f00007812 */ /* 0x002fc800078ec0ff */
[----:B------:R-:W-:-:S13]  /*104f0*/  ISETP.NE.AND P0, PT, R0, RZ, PT ;  /* 0x000000ff0000720c */ /* 0x000fda0003f05270 */
[----:B0-----:R-:W0:Y:S01]  /*10500*/  @!P0 S2R R3, SR_CgaCtaId ;  /* 0x0000000000038919 */ /* 0x001e220000008800 */
[----:B------:R-:W-:-:S04]  /*10510*/  @!P0 MOV R0, 0x400 ;  /* 0x0000040000008802 */ /* 0x000fc80000000f00 */
[----:B0-----:R-:W-:-:S05]  /*10520*/  @!P0 LEA R22, R3, R0, 0x18 ;  /* 0x0000000003168211 */ /* 0x001fca00078ec0ff */
[----:B------:R4:W-:Y:S01]  /*10530*/  @!P0 STS.128 [R22+0x31cd0], R16 ;  /* 0x031cd01016008388 */ /* 0x0009e20000000c00 */
[----:B------:R-:W-:Y:S06]  /*10540*/  BAR.ARV 0x5, 0x200 ;  /* 0x0148000000007b1d */ /* 0x000fec0000002000 */
.L_x_309:
[----:B------:R-:W-:Y:S02]  /*10550*/  ULDC UR4, c[0x0][0xc3c] ;  /* 0x00030f0000047ab9 */ /* 0x000fe40000000800 */
[----:B---3--:R-:W-:-:S13]  /*10560*/  ISETP.GE.AND P0, PT, R19, UR4, PT ;  /* 0x0000000413007c0c */ /* 0x008fda000bf06270 */
[----:B------:R-:W-:Y:S05]  /*10570*/  @!P0 BRA `(.L_x_321) ;  /* 0xffffffb000008947 */ /* 0x000fea000383ffff */
[----:B------:R-:W-:Y:S05]  /*10580*/  BSYNC B8 ;  /* 0x0000000000087941 */ /* 0x000fea0003800000 */
.L_x_217:
[----:B-1----:R-:W3:Y:S01]  /*10590*/  LDL.LU R0, [R1+0x30] ;  /* 0x0000300001007983 */ /* 0x002ee20000300800 */
[----:B------:R-:W-:Y:S01]  /*105a0*/  BSSY B0, `(.L_x_322) ;  /* 0x000000b000007945 */ /* 0x000fe20003800000 */
[----:B------:R-:W1:Y:S01]  /*105b0*/  S2R R5, SR_CgaCtaId ;  /* 0x0000000000057919 */ /* 0x000e620000008800 */
[----:B---3--:R-:W-:-:S05]  /*105c0*/  VIADD R0, R0, 0x1 ;  /* 0x0000000100007836 */ /* 0x008fca0000000000 */
[----:B------:R-:W-:-:S04]  /*105d0*/  LEA.HI R2, R0, R0, RZ, 0x1 ;  /* 0x0000000000027211 */ /* 0x000fc800078f08ff */
[----:B------:R-:W-:Y:S02]  /*105e0*/  LOP3.LUT R3, R2, 0xfffffffe, RZ, 0xc0, !PT ;  /* 0xfffffffe02037812 */ /* 0x000fe400078ec0ff */
[----:B------:R-:W-:-:S03]  /*105f0*/  MOV R2, 0x400 ;  /* 0x0000040000027802 */ /* 0x000fc60000000f00 */
[----:B------:R-:W-:Y:S01]  /*10600*/  IMAD.IADD R0, R0, 0x1, -R3 ;  /* 0x0000000100007824 */ /* 0x000fe200078e0a03 */
[----:B-1----:R-:W-:-:S04]  /*10610*/  LEA R9, R5, R2, 0x18 ;  /* 0x0000000205097211 */ /* 0x002fc800078ec0ff */
[----:B------:R-:W-:-:S04]  /*10620*/  SHF.L.U32 R0, R0, 0x1f, RZ ;  /* 0x0000001f00007819 */ /* 0x000fc800000006ff */
[----:B------:R-:W1:Y:S02]  /*10630*/  SYNCS.PHASECHK.TRANS64.TRYWAIT P0, [R9+URZ+0x31c20], R0 ;  /* 0x031c2000090075a7 */ /* 0x000e64000800017f */
[----:B-1----:R-:W-:Y:S05]  /*10640*/  @!P0 BRA `(.L_x_323) ;  /* 0x0000001800908947 */ /* 0x002fea0003800000 */
.L_x_387:
[----:B------:R-:W-:Y:S05]  /*10650*/  BSYNC B0 ;  /* 0x0000000000007941 */ /* 0x000fea0003800000 */
.L_x_322:
[----:B------:R-:W-:-:S03]  /*10660*/  UMOV UR4, 0xffffffff ;  /* 0xffffffff00047882 */ /* 0x000fc60000000000 */
[----:B------:R-:W-:Y:S05]  /*10670*/  BRA.DIV UR4, `(.L_x_324) ;  /* 0x0000001a04987947 */ /* 0x000fea000b800000 */
[----:B-1----:R-:W1:Y:S02]  /*10680*/  S2R R0, SR_TID.X ;  /* 0x0000000000007919 */ /* 0x002e640000002100 */
[----:B-1----:R-:W-:-:S04]  /*10690*/  SHF.R.U32.HI R0, RZ, 0x5, R0 ;  /* 0x00000005ff007819 */ /* 0x002fc80000011600 */
[----:B------:R-:W-:-:S05]  /*106a0*/  LOP3.LUT R0, R0, 0x3, RZ, 0xc0, !PT ;  /* 0x0000000300007812 */ /* 0x000fca00078ec0ff */
[----:B------:R1:W3:Y:S02]  /*106b0*/  SHFL.IDX PT, R14, R0, RZ, 0x1f ;  /* 0x00001fff000e7589 */ /* 0x0002e400000e0000 */
.L_x_390:
[----:B---3--:R-:W-:Y:S01]  /*106c0*/  ISETP.NE.AND P0, PT, R14, RZ, PT ;  /* 0x000000ff0e00720c */ /* 0x008fe20003f05270 */
[----:B------:R-:W-:-:S12]  /*106d0*/  BSSY B0, `(.L_x_325) ;  /* 0x0000024000007945 */ /* 0x000fd80003800000 */
[----:B------:R-:W-:Y:S05]  /*106e0*/  @P0 BRA `(.L_x_326) ;  /* 0x0000000000880947 */ /* 0x000fea0003800000 */
[----:B------:R-:W-:-:S03]  /*106f0*/  UMOV UR4, 0xffffffff ;  /* 0xffffffff00047882 */ /* 0x000fc60000000000 */
[----:B------:R-:W-:Y:S05]  /*10700*/  BRA.DIV UR4, `(.L_x_327) ;  /* 0x0000001a04a87947 */ /* 0x000fea000b800000 */
[----:B------:R-:W-:-:S13]  /*10710*/  ELECT P6, URZ, PT ;  /* 0x00000000003f782f */ /* 0x000fda00038c0000 */
.L_x_393:
[----:B------:R-:W-:Y:S05]  /*10720*/  @!P6 BRA `(.L_x_326) ;  /* 0x000000000078e947 */ /* 0x000fea0003800000 */
[----:B-1----:R-:W3:Y:S02]  /*10730*/  LDL.LU R0, [R1+0x38] ;  /* 0x0000380001007983 */ /* 0x002ee40000300800 */
[----:B---3--:R-:W-:-:S04]  /*10740*/  LOP3.LUT R0, R0, 0x2, RZ, 0xfc, !PT ;  /* 0x0000000200007812 */ /* 0x008fc800078efcff */
[----:B------:R-:W-:-:S13]  /*10750*/  ISETP.NE.AND P2, PT, R0, 0x3, PT ;  /* 0x000000030000780c */ /* 0x000fda0003f45270 */
[----:B------:R-:W-:Y:S05]  /*10760*/  @!P2 BRA `(.L_x_328) ;  /* 0x000000000004a947 */ /* 0x000fea0003800000 */
[----:B------:R-:W-:Y:S01]  /*10770*/  BPT.TRAP 0x1 ;  /* 0x000000040000795c */ /* 0x000fe20000300000 */
.L_x_328:
[----:B------:R-:W-:Y:S01]  /*10780*/  VIADD R0, R9, 0x31c40 ;  /* 0x00031c4009007836 */ /* 0x000fe20000000000 */
[----:B------:R-:W-:Y:S01]  /*10790*/  SHF.L.U32 R4, R26, 0x1f, RZ ;  /* 0x0000001f1a047819 */ /* 0x000fe200000006ff */
[C---:B------:R-:W-:Y:S02]  /*107a0*/  VIADD R2, R23.reuse, 0x1 ;  /* 0x0000000117027836 */ /* 0x040fe40000000000 */
[----:B------:R-:W-:-:S03]  /*107b0*/  IMAD R5, R23, 0x8, R0 ;  /* 0x0000000817057824 */ /* 0x000fc600078e0200 */
[C---:B------:R-:W-:Y:S01]  /*107c0*/  ISETP.NE.AND P1, PT, R2.reuse, 0x2, PT ;  /* 0x000000020200780c */ /* 0x040fe20003f25270 */
[----:B------:R-:W1:Y:S03]  /*107d0*/  SYNCS.PHASECHK.TRANS64.TRYWAIT P0, [R5+URZ], R4 ;  /* 0x00000004050075a7 */ /* 0x000e66000800017f */
[----:B------:R-:W-:Y:S02]  /*107e0*/  SEL R3, RZ, 0x1, P1 ;  /* 0x00000001ff037807 */ /* 0x000fe40000800000 */
[----:B0-----:R-:W-:Y:S02]  /*107f0*/  SEL R7, R2, RZ, P1 ;  /* 0x000000ff02077207 */ /* 0x001fe40000800000 */
[----:B------:R-:W-:-:S03]  /*10800*/  LOP3.LUT R2, R26, R3, RZ, 0x3c, !PT ;  /* 0x000000031a027212 */ /* 0x000fc600078e3cff */
[----:B------:R-:W-:Y:S01]  /*10810*/  IMAD R3, R7, 0x8, R0 ;  /* 0x0000000807037824 */ /* 0x000fe200078e0200 */
[----:B------:R-:W-:Y:S01]  /*10820*/  SHF.L.U32 R2, R2, 0x1f, RZ ;  /* 0x0000001f02027819 */ /* 0x000fe200000006ff */
[----:B-1----:R-:W-:Y:S06]  /*10830*/  @!P0 BRA `(.L_x_329) ;  /* 0x00000018007c8947 */ /* 0x002fec0003800000 */
.L_x_394:
[----:B------:R-:W1:Y:S02]  /*10840*/  SYNCS.PHASECHK.TRANS64.TRYWAIT P0, [R3+URZ], R2 ;  /* 0x00000002030075a7 */ /* 0x000e64000800017f */
[----:B-1----:R-:W-:Y:S05]  /*10850*/  @!P0 BRA `(.L_x_330) ;  /* 0x0000001800888947 */ /* 0x002fea0003800000 */
.L_x_395:
[----:B------:R-:W-:Y:S05]  /*10860*/  @!P2 BRA `(.L_x_331) ;  /* 0x000000000004a947 */ /* 0x000fea0003800000 */
[----:B------:R-:W-:Y:S01]  /*10870*/  BPT.TRAP 0x1 ;  /* 0x000000040000795c */ /* 0x000fe20000300000 */
.L_x_331:
[----:B------:R-:W-:-:S04]  /*10880*/  VIADD R0, R9, 0x31c60 ;  /* 0x00031c6009007836 */ /* 0x000fc80000000000 */
[----:B------:R-:W-:-:S04]  /*10890*/  IMAD R23, R23, 0x8, R0 ;  /* 0x0000000817177824 */ /* 0x000fc800078e0200 */
[----:B------:R-:W3:Y:S02]  /*108a0*/  SYNCS.PHASECHK.TRANS64.TRYWAIT P0, [R23+URZ], R4 ;  /* 0x00000004170075a7 */ /* 0x000ee4000800017f */
[----:B---3--:R-:W-:Y:S05]  /*108b0*/  @!P0 BRA `(.L_x_332) ;  /* 0x0000001800848947 */ /* 0x008fea0003800000 */
.L_x_396:
[----:B------:R-:W-:-:S07]  /*108c0*/  IMAD R7, R7, 0x8, R0 ;  /* 0x0000000807077824 */ /* 0x000fce00078e0200 */
.L_x_333:
[----:B------:R0:W0:Y:S02]  /*108d0*/  SYNCS.PHASECHK.TRANS64.TRYWAIT P0, [R7+URZ], R2 ;  /* 0x00000002070075a7 */ /* 0x000024000800017f */
[----:B0-----:R-:W-:Y:S05]  /*108e0*/  @!P0 NANOSLEEP.SYNCS 0x989680 ;  /* 0x009896800000895d */ /* 0x001fea0003900000 */
[----:B------:R-:W0:Y:S02]  /*108f0*/  @!P0 SYNCS.PHASECHK.TRANS64 P0, [R7+URZ], R2 ;  /* 0x00000002070085a7 */ /* 0x000e24000800007f */
[----:B0-----:R-:W-:Y:S05]  /*10900*/  @!P0 BRA `(.L_x_333) ;  /* 0xfffffffc00f08947 */ /* 0x001fea000383ffff */
.L_x_326:
[----:B------:R-:W-:Y:S05]  /*10910*/  BSYNC B0 ;  /* 0x0000000000007941 */ /* 0x000fea0003800000 */
.L_x_325:
[----:B------:R-:W-:Y:S05]  /*10920*/  EXIT ;  /* 0x000000000000794d */ /* 0x000fea0003800000 */
.L_x_177:
[----:B0-----:R-:W-:-:S04]  /*10930*/  IMAD.U32 R3, RZ, RZ, UR36 ;  /* 0x00000024ff037e24 */ /* 0x001fc8000f8e00ff */
[----:B------:R0:W1:Y:S03]  /*10940*/  SYNCS.PHASECHK.TRANS64.TRYWAIT P1, [R3+URZ+0x31c00], R0 ;  /* 0x031c0000030075a7 */ /* 0x000066000802017f */
[----:B-1----:R-:W-:Y:S05]  /*10950*/  @!P1 NANOSLEEP.SYNCS 0x989680 ;  /* 0x009896800000995d */ /* 0x002fea0003900000 */
[----:B------:R-:W1:Y:S02]  /*10960*/  @!P1 SYNCS.PHASECHK.TRANS64 P1, [R3+URZ+0x31c00], R0 ;  /* 0x031c0000030095a7 */ /* 0x000e64000802007f */
[----:B-1----:R-:W-:Y:S05]  /*10970*/  @!P1 BRA `(.L_x_177) ;  /* 0xfffffffc00ec9947 */ /* 0x002fea000383ffff */
[----:B------:R-:W-:Y:S05]  /*10980*/  BRA `(.L_x_334) ;  /* 0xffffff0c00147947 */ /* 0x000fea000383ffff */
.L_x_181:
[----:B-1----:R1:W2:Y:S02]  /*10990*/  SYNCS.PHASECHK.TRANS64.TRYWAIT P2, [R4+URZ+0x31c30], R3 ;  /* 0x031c3003040075a7 */ /* 0x0022a4000804017f */
[----:B--2---:R-:W-:Y:S05]  /*109a0*/  @!P2 NANOSLEEP.SYNCS 0x989680 ;  /* 0x009896800000a95d */ /* 0x004fea0003900000 */
[----:B------:R-:W2:Y:S02]  /*109b0*/  @!P2 SYNCS.PHASECHK.TRANS64 P2, [R4+URZ+0x31c30], R3 ;  /* 0x031c30030400a5a7 */ /* 0x000ea4000804007f */
[----:B--2---:R-:W-:Y:S05]  /*109c0*/  @!P2 BRA `(.L_x_181) ;  /* 0xfffffffc00f0a947 */ /* 0x004fea000383ffff */
[----:B------:R-:W-:Y:S05]  /*109d0*/  BRA `(.L_x_180) ;  /* 0xffffff0c00387947 */ /* 0x000fea000383ffff */
.L_x_186:
[----:B--2---:R-:W-:-:S04]  /*109e0*/  IMAD.U32 R3, RZ, RZ, UR6 ;  /* 0x00000006ff037e24 */ /* 0x004fc8000f8e00ff */
[----:B------:R2:W3:Y:S03]  /*109f0*/  SYNCS.PHASECHK.TRANS64.TRYWAIT P2, [R3+URZ+0x31c30], R0 ;  /* 0x031c3000030075a7 */ /* 0x0004e6000804017f */
[----:B---3--:R-:W-:Y:S05]  /*10a00*/  @!P2 NANOSLEEP.SYNCS 0x989680 ;  /* 0x009896800000a95d */ /* 0x008fea0003900000 */
[----:B------:R-:W3:Y:S02]  /*10a10*/  @!P2 SYNCS.PHASECHK.TRANS64 P2, [R3+URZ+0x31c30], R0 ;  /* 0x031c30000300a5a7 */ /* 0x000ee4000804007f */
[----:B---3--:R-:W-:Y:S05]  /*10a20*/  @!P2 BRA `(.L_x_186) ;  /* 0xfffffffc00eca947 */ /* 0x008fea000383ffff */
[----:B------:R-:W-:Y:S05]  /*10a30*/  BRA `(.L_x_183) ;  /* 0xffffff44005c7947 */ /* 0x000fea000383ffff */
.L_x_190:
[----:B-1----:R-:W-:-:S04]  /*10a40*/  IMAD.U32 R3, RZ, RZ, UR6 ;  /* 0x00000006ff037e24 */ /* 0x002fc8000f8e00ff */
[----:B------:R1:W2:Y:S03]  /*10a50*/  SYNCS.PHASECHK.TRANS64.TRYWAIT P2, [R3+URZ+0x31c50], R0 ;  /* 0x031c5000030075a7 */ /* 0x0002a6000804017f */
[----:B--2---:R-:W-:Y:S05]  /*10a60*/  @!P2 NANOSLEEP.SYNCS 0x989680 ;  /* 0x009896800000a95d */ /* 0x004fea0003900000 */
[----:B------:R-:W2:Y:S02]  /*10a70*/  @!P2 SYNCS.PHASECHK.TRANS64 P2, [R3+URZ+0x31c50], R0 ;  /* 0x031c50000300a5a7 */ /* 0x000ea4000804007f */
[----:B--2---:R-:W-:Y:S05]  /*10a80*/  @!P2 BRA `(.L_x_190) ;  /* 0xfffffffc00eca947 */ /* 0x004fea000383ffff */
[----:B------:R-:W-:Y:S05]  /*10a90*/  BRA `(.L_x_187) ;  /* 0xffffff5c00007947 */ /* 0x000fea000383ffff */
.L_x_195:
[----:B--2---:R-:W-:-:S04]  /*10aa0*/  IMAD.U32 R7, RZ, RZ, UR9 ;  /* 0x00000009ff077e24 */ /* 0x004fc8000f8e00ff */
[----:B------:R2:W4:Y:S03]  /*10ab0*/  SYNCS.PHASECHK.TRANS64.TRYWAIT P0, [R7+URZ+0x31c50], R6 ;  /* 0x031c5006070075a7 */ /* 0x000526000800017f */
[----:B----4-:R-:W-:Y:S05]  /*10ac0*/  @!P0 NANOSLEEP.SYNCS 0x989680 ;  /* 0x009896800000895d */ /* 0x010fea0003900000 */
[----:B------:R-:W4:Y:S02]  /*10ad0*/  @!P0 SYNCS.PHASECHK.TRANS64 P0, [R7+URZ+0x31c50], R6 ;  /* 0x031c5006070085a7 */ /* 0x000f24000800007f */
[----:B----4-:R-:W-:Y:S05]  /*10ae0*/  @!P0 BRA `(.L_x_195) ;  /* 0xfffffffc00ec8947 */ /* 0x010fea000383ffff */
[----:B------:R-:W-:Y:S05]  /*10af0*/  BRA `(.L_x_194) ;  /* 0xffffff7800d87947 */ /* 0x000fea000383ffff */
.L_x_229:
        /* <DEDUP_REMOVED lines=8> */
[----:B0--3--:R-:W-:Y:S05]  /*10b80*/  WARPSYNC.COLLECTIVE R15, `(.L_x_336) ;  /* 0x000000000f087348 */ /* 0x009fea0003c00000 */
[----:B------:R1:W2:Y:S02]  /*10b90*/  SHFL.IDX P6, R14, R13, R12, R11 ;  /* 0x0000000c0d0e7389 */ /* 0x0002a400000c000b */
[----:B0123--:R-:W-:Y:S01]  /*10ba0*/  ENDCOLLECTIVE ;  /* 0x000000000000791b */ /* 0x00ffe20003800000 */
.L_x_336:
[----:B------:R-:W-:Y:S05]  /*10bb0*/  BSYNC B0 ;  /* 0x0000000000007941 */ /* 0x000fea0003800000 */
.L_x_335:
[----:B------:R-:W-:Y:S05]  /*10bc0*/  BRA `(.L_x_337) ;  /* 0xffffffb400307947 */ /* 0x000fea000383ffff */
.L_x_231:
[----:B------:R-:W-:Y:S01]  /*10bd0*/  BSSY B0, `(.L_x_338) ;  /* 0x0000006000007945 */ /* 0x000fe20003800000 */
[----:B------:R-:W-:-:S07]  /*10be0*/  IMAD.MOV.U32 R15, RZ, RZ, -0x1 ;  /* 0xffffffffff0f7424 */ /* 0x000fce00078e00ff */
[----:B01-3--:R-:W-:Y:S05]  /*10bf0*/  WARPSYNC.COLLECTIVE R15, `(.L_x_339) ;  /* 0x000000000f0c7348 */ /* 0x00bfea0003c00000 */
[----:B------:R-:W-:Y:S02]  /*10c00*/  ELECT P6, UR62, PT ;  /* 0x00000000003e782f */ /* 0x000fe400038c0000 */
[----:B------:R-:W-:Y:S01]  /*10c10*/  MOV R14, UR62 ;  /* 0x0000003e000e7c02 */ /* 0x000fe20008000f00 */
[----:B01-3--:R-:W-:Y:S10]  /*10c20*/  ENDCOLLECTIVE ;  /* 0x000000000000791b */ /* 0x00bff40003800000 */
.L_x_339:
[----:B------:R-:W-:Y:S05]  /*10c30*/  BSYNC B0 ;  /* 0x0000000000007941 */ /* 0x000fea0003800000 */
.L_x_338:
[----:B------:R-:W-:Y:S05]  /*10c40*/  BRA `(.L_x_340) ;  /* 0xffffffb400307947 */ /* 0x000fea000383ffff */
.L_x_233:
[----:B-1----:R1:W2:Y:S02]  /*10c50*/  SYNCS.PHASECHK.TRANS64.TRYWAIT P0, [R0+URZ+0x31c40], R2 ;  /* 0x031c4002000075a7 */ /* 0x0022a4000800017f */
[----:B--2---:R-:W-:Y:S05]  /*10c60*/  @!P0 NANOSLEEP.SYNCS 0x989680 ;  /* 0x009896800000895d */ /* 0x004fea0003900000 */
[----:B------:R-:W2:Y:S02]  /*10c70*/  @!P0 SYNCS.PHASECHK.TRANS64 P0, [R0+URZ+0x31c40], R2 ;  /* 0x031c4002000085a7 */ /* 0x000ea4000800007f */
[----:B--2---:R-:W-:Y:S05]  /*10c80*/  @!P0 BRA `(.L_x_233) ;  /* 0xfffffffc00f08947 */ /* 0x004fea000383ffff */
[----:B------:R-:W-:Y:S05]  /*10c90*/  BRA `(.L_x_341) ;  /* 0xffffffb400847947 */ /* 0x000fea000383ffff */
.L_x_237:
[----:B------:R-:W2:Y:S01]  /*10ca0*/  LDL.LU R11, [R1+0x2c] ;  /* 0x00002c00010b7983 */ /* 0x000ea20000300800 */
[----:B------:R-:W-:Y:S02]  /*10cb0*/  IMAD.MOV.U32 R13, RZ, RZ, R4 ;  /* 0x000000ffff0d7224 */ /* 0x000fe400078e0004 */
[----:B------:R-:W-:Y:S02]  /*10cc0*/  IMAD.MOV.U32 R12, RZ, RZ, RZ ;  /* 0x000000ffff0c7224 */ /* 0x000fe400078e00ff */
[----:B------:R-:W-:Y:S02]  /*10cd0*/  IMAD.MOV.U32 R15, RZ, RZ, -0x1 ;  /* 0xffffffffff0f7424 */ /* 0x000fe400078e00ff */
[----:B------:R-:W-:-:S04]  /*10ce0*/  IMAD R17, R17, 0xc0, R21 ;  /* 0x000000c011117824 */ /* 0x000fc800078e0215 */
[----:B------:R-:W-:Y:S02]  /*10cf0*/  VIADD R8, R17, 0x20 ;  /* 0x0000002011087836 */ /* 0x000fe40000000000 */
[----:B--2---:R-:W-:Y:S02]  /*10d00*/  IMAD R5, R11, R9, RZ ;  /* 0x000000090b057224 */ /* 0x004fe400078e02ff */
[----:B------:R-:W-:-:S03]  /*10d10*/  IMAD.MOV.U32 R11, RZ, RZ, 0x1c1f ;  /* 0x00001c1fff0b7424 */ /* 0x000fc600078e00ff */
[----:B------:R-:W-:-:S13]  /*10d20*/  ISETP.GE.AND P4, PT, R17, R5, PT ;  /* 0x000000051100720c */ /* 0x000fda0003f86270 */
[----:B-----5:R-:W-:Y:S05]  /*10d30*/  WARPSYNC.COLLECTIVE R15, `(.L_x_342) ;  /* 0x000000000f087348 */ /* 0x020fea0003c00000 */
[----:B------:R0:W1:Y:S02]  /*10d40*/  SHFL.IDX P6, R14, R13, R12, R11 ;  /* 0x0000000c0d0e7389 */ /* 0x00006400000c000b */
[----:B01---5:R-:W-:Y:S01]  /*10d50*/  ENDCOLLECTIVE ;  /* 0x000000000000791b */ /* 0x023fe20003800000 */
.L_x_342:
[----:B------:R-:W-:Y:S02]  /*10d60*/  IMAD.MOV.U32 R13, RZ, RZ, R0 ;  /* 0x000000ffff0d7224 */ /* 0x000fe400078e0000 */
[----:B------:R-:W-:-:S07]  /*10d70*/  IMAD.MOV.U32 R2, RZ, RZ, R14 ;  /* 0x000000ffff027224 */ /* 0x000fce00078e000e */
[----:B------:R-:W-:Y:S05]  /*10d80*/  WARPSYNC.COLLECTIVE R15, `(.L_x_343) ;  /* 0x000000000f087348 */ /* 0x000fea0003c00000 */
[----:B------:R0:W1:Y:S02]  /*10d90*/  SHFL.IDX P6, R14, R13, R12, R11 ;  /* 0x0000000c0d0e7389 */ /* 0x00006400000c000b */
[----:B01----:R-:W-:Y:S01]  /*10da0*/  ENDCOLLECTIVE ;  /* 0x000000000000791b */ /* 0x003fe20003800000 */
.L_x_343:
[----:B------:R-:W-:Y:S02]  /*10db0*/  IMAD.MOV.U32 R13, RZ, RZ, R4 ;  /* 0x000000ffff0d7224 */ /* 0x000fe400078e0004 */
[----:B------:R-:W-:Y:S02]  /*10dc0*/  IMAD.MOV.U32 R12, RZ, RZ, 0x1 ;  /* 0x00000001ff0c7424 */ /* 0x000fe400078e00ff */
[----:B------:R-:W-:-:S07]  /*10dd0*/  IMAD.MOV.U32 R3, RZ, RZ, R14 ;  /* 0x000000ffff037224 */ /* 0x000fce00078e000e */
[----:B------:R-:W-:Y:S05]  /*10de0*/  WARPSYNC.COLLECTIVE R15, `(.L_x_344) ;  /* 0x000000000f087348 */ /* 0x000fea0003c00000 */
[----:B------:R0:W1:Y:S02]  /*10df0*/  SHFL.IDX P6, R14, R13, R12, R11 ;  /* 0x0000000c0d0e7389 */ /* 0x00006400000c000b */
[----:B01----:R-:W-:Y:S01]  /*10e00*/  ENDCOLLECTIVE ;  /* 0x000000000000791b */ /* 0x003fe20003800000 */
.L_x_344:
        /* <DEDUP_REMOVED lines=17> */
.L_x_345:
[----:B------:R-:W-:Y:S02]  /*10f20*/  IMAD.MOV.U32 R13, RZ, RZ, R4 ;  /* 0x000000ffff0d7224 */ /* 0x000fe400078e0004 */
[----:B------:R-:W-:Y:S02]  /*10f30*/  IMAD.MOV.U32 R12, RZ, RZ, 0x2 ;  /* 0x00000002ff0c7424 */ /* 0x000fe400078e00ff */
[----:B------:R-:W-:-:S07]  /*10f40*/  IMAD.MOV.U32 R3, RZ, RZ, R14 ;  /* 0x000000ffff037224 */ /* 0x000fce00078e000e */
[----:B------:R-:W-:Y:S05]  /*10f50*/  WARPSYNC.COLLECTIVE R15, `(.L_x_346) ;  /* 0x000000000f087348 */ /* 0x000fea0003c00000 */
[----:B------:R0:W1:Y:S02]  /*10f60*/  SHFL.IDX P6, R14, R13, R12, R11 ;  /* 0x0000000c0d0e7389 */ /* 0x00006400000c000b */
[----:B01----:R-:W-:Y:S01]  /*10f70*/  ENDCOLLECTIVE ;  /* 0x000000000000791b */ /* 0x003fe20003800000 */
.L_x_346:
        /* <DEDUP_REMOVED lines=18> */
.L_x_347:
[----:B------:R-:W-:Y:S02]  /*110a0*/  IMAD.MOV.U32 R13, RZ, RZ, R4 ;  /* 0x000000ffff0d7224 */ /* 0x000fe400078e0004 */
[----:B------:R-:W-:Y:S02]  /*110b0*/  IMAD.MOV.U32 R12, RZ, RZ, 0x3 ;  /* 0x00000003ff0c7424 */ /* 0x000fe400078e00ff */
[----:B------:R-:W-:-:S07]  /*110c0*/  IMAD.MOV.U32 R3, RZ, RZ, R14 ;  /* 0x000000ffff037224 */ /* 0x000fce00078e000e */
[----:B------:R-:W-:Y:S05]  /*110d0*/  WARPSYNC.COLLECTIVE R15, `(.L_x_348) ;  /* 0x000000000f087348 */ /* 0x000fea0003c00000 */
[----:B------:R0:W1:Y:S02]  /*110e0*/  SHFL.IDX P6, R14, R13, R12, R11 ;  /* 0x0000000c0d0e7389 */ /* 0x00006400000c000b */
[----:B01----:R-:W-:Y:S01]  /*110f0*/  ENDCOLLECTIVE ;  /* 0x000000000000791b */ /* 0x003fe20003800000 */
.L_x_348:
        /* <DEDUP_REMOVED lines=11> */
.L_x_349:
        /* <DEDUP_REMOVED lines=13> */
.L_x_350:
        /* <DEDUP_REMOVED lines=13> */
.L_x_351:
        /* <DEDUP_REMOVED lines=8> */
.L_x_352:
        /* <DEDUP_REMOVED lines=15> */
.L_x_353:
[----:B------:R-:W-:Y:S01]  /*114c0*/  IMAD.MOV.U32 R2, RZ, RZ, R14 ;  /* 0x000000ffff027224 */ /* 0x000fe200078e000e */
[----:B------:R-:W-:Y:S06]  /*114d0*/  BRA `(.L_x_354) ;  /* 0xffffffbc000c7947 */ /* 0x000fec000383ffff */
.L_x_240:
[----:B-1----:R1:W2:Y:S02]  /*114e0*/  SYNCS.PHASECHK.TRANS64.TRYWAIT P0, [R22+URZ+0x31c20], R3 ;  /* 0x031c2003160075a7 */ /* 0x0022a4000800017f */
[----:B--2---:R-:W-:Y:S05]  /*114f0*/  @!P0 NANOSLEEP.SYNCS 0x989680 ;  /* 0x009896800000895d */ /* 0x004fea0003900000 */
[----:B------:R-:W2:Y:S02]  /*11500*/  @!P0 SYNCS.PHASECHK.TRANS64 P0, [R22+URZ+0x31c20], R3 ;  /* 0x031c2003160085a7 */ /* 0x000ea4000800007f */
[----:B--2---:R-:W-:Y:S05]  /*11510*/  @!P0 BRA `(.L_x_240) ;  /* 0xfffffffc00f08947 */ /* 0x004fea000383ffff */
[----:B------:R-:W-:Y:S05]  /*11520*/  BRA `(.L_x_355) ;  /* 0xffffffbc007c7947 */ /* 0x000fea000383ffff */
.L_x_249:
[----:B-1----:R1:W2:Y:S02]  /*11530*/  SYNCS.PHASECHK.TRANS64.TRYWAIT P0, [R3+URZ+0x31c40], R2 ;  /* 0x031c4002030075a7 */ /* 0x0022a4000800017f */
[----:B--2---:R-:W-:Y:S05]  /*11540*/  @!P0 NANOSLEEP.SYNCS 0x989680 ;  /* 0x009896800000895d */ /* 0x004fea0003900000 */
[----:B------:R-:W2:Y:S02]  /*11550*/  @!P0 SYNCS.PHASECHK.TRANS64 P0, [R3+URZ+0x31c40], R2 ;  /* 0x031c4002030085a7 */ /* 0x000ea4000800007f */
[----:B--2---:R-:W-:Y:S05]  /*11560*/  @!P0 BRA `(.L_x_249) ;  /* 0xfffffffc00f08947 */ /* 0x004fea000383ffff */
[----:B------:R-:W-:Y:S05]  /*11570*/  BRA `(.L_x_356) ;  /* 0xffffffc0002c7947 */ /* 0x000fea000383ffff */
.L_x_256:
[----:B0-----:R0:W1:Y:S02]  /*11580*/  SYNCS.PHASECHK.TRANS64.TRYWAIT P0, [R3+URZ+0x60], R2 ;  /* 0x00006002030075a7 */ /* 0x001064000800017f */
[----:B-1----:R-:W-:Y:S05]  /*11590*/  @!P0 NANOSLEEP.SYNCS 0x989680 ;  /* 0x009896800000895d */ /* 0x002fea0003900000 */
[----:B------:R-:W1:Y:S02]  /*115a0*/  @!P0 SYNCS.PHASECHK.TRANS64 P0, [R3+URZ+0x60], R2 ;  /* 0x00006002030085a7 */ /* 0x000e64000800007f */
[----:B-1----:R-:W-:Y:S05]  /*115b0*/  @!P0 BRA `(.L_x_256) ;  /* 0xfffffffc00f08947 */ /* 0x002fea000383ffff */
[----:B------:R-:W-:Y:S05]  /*115c0*/  BRA `(.L_x_357) ;  /* 0xffffffc400387947 */ /* 0x000fea000383ffff */
.L_x_266:
[----:B-1----:R1:W2:Y:S02]  /*115d0*/  SYNCS.PHASECHK.TRANS64.TRYWAIT P0, [R3+URZ+0x31c40], R2 ;  /* 0x031c4002030075a7 */ /* 0x0022a4000800017f */
[----:B--2---:R-:W-:Y:S05]  /*115e0*/  @!P0 NANOSLEEP.SYNCS 0x989680 ;  /* 0x009896800000895d */ /* 0x004fea0003900000 */
[----:B------:R-:W2:Y:S02]  /*115f0*/  @!P0 SYNCS.PHASECHK.TRANS64 P0, [R3+URZ+0x31c40], R2 ;  /* 0x031c4002030085a7 */ /* 0x000ea4000800007f */
[----:B--2---:R-:W-:Y:S05]  /*11600*/  @!P0 BRA `(.L_x_266) ;  /* 0xfffffffc00f08947 */ /* 0x004fea000383ffff */
[----:B------:R-:W-:Y:S05]  /*11610*/  BRA `(.L_x_358) ;  /* 0xffffffc800f07947 */ /* 0x000fea000383ffff */
.L_x_273:
[----:B0-----:R0:W1:Y:S02]  /*11620*/  SYNCS.PHASECHK.TRANS64.TRYWAIT P0, [R12+URZ+0x60], R26 ;  /* 0x0000601a0c0075a7 */ /* 0x001064000800017f */
[----:B-1----:R-:W-:Y:S05]  /*11630*/  @!P0 NANOSLEEP.SYNCS 0x989680 ;  /* 0x009896800000895d */ /* 0x002fea0003900000 */
[----:B------:R-:W1:Y:S02]  /*11640*/  @!P0 SYNCS.PHASECHK.TRANS64 P0, [R12+URZ+0x60], R26 ;  /* 0x0000601a0c0085a7 */ /* 0x000e64000800007f */
[----:B-1----:R-:W-:Y:S05]  /*11650*/  @!P0 BRA `(.L_x_273) ;  /* 0xfffffffc00f08947 */ /* 0x002fea000383ffff */
[----:B------:R-:W-:Y:S05]  /*11660*/  BRA `(.L_x_359) ;  /* 0xffffffcc00fc7947 */ /* 0x000fea000383ffff */
.L_x_283:
[----:B-1----:R1:W2:Y:S02]  /*11670*/  SYNCS.PHASECHK.TRANS64.TRYWAIT P0, [R2+URZ+0x31c40], R3 ;  /* 0x031c4003020075a7 */ /* 0x0022a4000800017f */
[----:B--2---:R-:W-:Y:S05]  /*11680*/  @!P0 NANOSLEEP.SYNCS 0x989680 ;  /* 0x009896800000895d */ /* 0x004fea0003900000 */
[----:B------:R-:W2:Y:S02]  /*11690*/  @!P0 SYNCS.PHASECHK.TRANS64 P0, [R2+URZ+0x31c40], R3 ;  /* 0x031c4003020085a7 */ /* 0x000ea4000800007f */
[----:B--2---:R-:W-:Y:S05]  /*116a0*/  @!P0 BRA `(.L_x_283) ;  /* 0xfffffffc00f08947 */ /* 0x004fea000383ffff */
[----:B------:R-:W-:Y:S05]  /*116b0*/  BRA `(.L_x_360) ;  /* 0xffffffd400807947 */ /* 0x000fea000383ffff */
.L_x_290:
[----:B0-----:R0:W1:Y:S02]  /*116c0*/  SYNCS.PHASECHK.TRANS64.TRYWAIT P0, [R8+URZ+0x60], R2 ;  /* 0x00006002080075a7 */ /* 0x001064000800017f */
[----:B-1----:R-:W-:Y:S05]  /*116d0*/  @!P0 NANOSLEEP.SYNCS 0x989680 ;  /* 0x009896800000895d */ /* 0x002fea0003900000 */
[----:B------:R-:W1:Y:S02]  /*116e0*/  @!P0 SYNCS.PHASECHK.TRANS64 P0, [R8+URZ+0x60], R2 ;  /* 0x00006002080085a7 */ /* 0x000e64000800007f */
[----:B-1----:R-:W-:Y:S05]  /*116f0*/  @!P0 BRA `(.L_x_290) ;  /* 0xfffffffc00f08947 */ /* 0x002fea000383ffff */
[----:B------:R-:W-:Y:S05]  /*11700*/  BRA `(.L_x_361) ;  /* 0xffffffd800907947 */ /* 0x000fea000383ffff */
.L_x_302:
[----:B-1----:R1:W2:Y:S02]  /*11710*/  SYNCS.PHASECHK.TRANS64.TRYWAIT P0, [R3+URZ+0x31c60], R0 ;  /* 0x031c6000030075a7 */ /* 0x0022a4000800017f */
[----:B--2---:R-:W-:Y:S05]  /*11720*/  @!P0 NANOSLEEP.SYNCS 0x989680 ;  /* 0x009896800000895d */ /* 0x004fea0003900000 */
[----:B------:R-:W2:Y:S02]  /*11730*/  @!P0 SYNCS.PHASECHK.TRANS64 P0, [R3+URZ+0x31c60], R0 ;  /* 0x031c6000030085a7 */ /* 0x000ea4000800007f */
[----:B--2---:R-:W-:Y:S05]  /*11740*/  @!P0 BRA `(.L_x_302) ;  /* 0xfffffffc00f08947 */ /* 0x004fea000383ffff */
[----:B------:R-:W-:Y:S05]  /*11750*/  BRA `(.L_x_362) ;  /* 0xffffffe000007947 */ /* 0x000fea000383ffff */
.L_x_310:
[----:B------:R-:W-:Y:S01]  /*11760*/  BSSY B0, `(.L_x_363) ;  /* 0x0000008000007945 */ /* 0x000fe20003800000 */
[----:B------:R-:W-:Y:S02]  /*11770*/  IMAD.MOV.U32 R13, RZ, RZ, R16 ;  /* 0x000000ffff0d7224 */ /* 0x000fe400078e0010 */
[----:B------:R-:W-:Y:S02]  /*11780*/  IMAD.MOV.U32 R12, RZ, RZ, RZ ;  /* 0x000000ffff0c7224 */ /* 0x000fe400078e00ff */
[----:B------:R-:W-:Y:S02]  /*11790*/  IMAD.MOV.U32 R11, RZ, RZ, 0x1f ;  /* 0x0000001fff0b7424 */ /* 0x000fe400078e00ff */
[----:B------:R-:W-:-:S07]  /*117a0*/  IMAD.MOV.U32 R15, RZ, RZ, -0x1 ;  /* 0xffffffffff0f7424 */ /* 0x000fce00078e00ff */
[----:B0-----:R-:W-:Y:S05]  /*117b0*/  WARPSYNC.COLLECTIVE R15, `(.L_x_364) ;  /* 0x000000000f087348 */ /* 0x001fea0003c00000 */
[----:B------:R1:W2:Y:S02]  /*117c0*/  SHFL.IDX P6, R14, R13, R12, R11 ;  /* 0x0000000c0d0e7389 */ /* 0x0002a400000c000b */
[----:B012---:R-:W-:Y:S01]  /*117d0*/  ENDCOLLECTIVE ;  /* 0x000000000000791b */ /* 0x007fe20003800000 */
.L_x_364:
[----:B------:R-:W-:Y:S05]  /*117e0*/  BSYNC B0 ;  /* 0x0000000000007941 */ /* 0x000fea0003800000 */
.L_x_363:
[----:B------:R-:W-:Y:S02]  /*117f0*/  IMAD.MOV.U32 R13, RZ, RZ, R16 ;  /* 0x000000ffff0d7224 */ /* 0x000fe400078e0010 */
[----:B------:R-:W-:Y:S02]  /*11800*/  IMAD.MOV.U32 R12, RZ, RZ, 0x1 ;  /* 0x00000001ff0c7424 */ /* 0x000fe400078e00ff */
[----:B------:R-:W-:Y:S02]  /*11810*/  IMAD.MOV.U32 R11, RZ, RZ, 0x1f ;  /* 0x0000001fff0b7424 */ /* 0x000fe400078e00ff */
[----:B------:R-:W-:Y:S02]  /*11820*/  IMAD.MOV.U32 R15, RZ, RZ, -0x1 ;  /* 0xffffffffff0f7424 */ /* 0x000fe400078e00ff */
[----:B------:R-:W-:Y:S02]  /*11830*/  IMAD.IADD R5, R19, 0x1, R8 ;  /* 0x0000000113057824 */ /* 0x000fe400078e0208 */
[----:B------:R-:W-:-:S07]  /*11840*/  IMAD.MOV.U32 R0, RZ, RZ, R14 ;  /* 0x000000ffff007224 */ /* 0x000fce00078e000e */
[----:B------:R-:W-:Y:S05]  /*11850*/  WARPSYNC.COLLECTIVE R15, `(.L_x_365) ;  /* 0x000000000f087348 */ /* 0x000fea0003c00000 */
[----:B------:R0:W1:Y:S02]  /*11860*/  SHFL.IDX P6, R14, R13, R12, R11 ;  /* 0x0000000c0d0e7389 */ /* 0x00006400000c000b */
[----:B01----:R-:W-:Y:S01]  /*11870*/  ENDCOLLECTIVE ;  /* 0x000000000000791b */ /* 0x003fe20003800000 */
.L_x_365:
[----:B------:R-:W-:Y:S02]  /*11880*/  ULDC UR4, c[0x0][0xc3c] ;  /* 0x00030f0000047ab9 */ /* 0x000fe40000000800 */
[----:B------:R-:W-:-:S13]  /*11890*/  ISETP.GE.OR P1, PT, R5, UR4, !P0 ;  /* 0x0000000405007c0c */ /* 0x000fda000c726670 */
[----:B------:R-:W0:Y:S01]  /*118a0*/  @!P1 LDC.64 R2, c[0x0][0xc80] ;  /* 0x00032000ff029b82 */ /* 0x000e220000000a00 */
[----:B------:R-:W-:Y:S02]  /*118b0*/  IMAD.MOV.U32 R11, RZ, RZ, RZ ;  /* 0x000000ffff0b7224 */ /* 0x000fe400078e00ff */
[----:B------:R-:W-:Y:S02]  /*118c0*/  IMAD.MOV.U32 R4, RZ, RZ, R14 ;  /* 0x000000ffff047224 */ /* 0x000fe400078e000e */
[----:B0-----:R-:W-:-:S06]  /*118d0*/  @!P1 IMAD.WIDE R2, R5, 0x4, R2 ;  /* 0x0000000405029825 */ /* 0x001fcc00078e0202 */
[----:B------:R0:W2:Y:S01]  /*118e0*/  @!P1 LDG.E R3, desc[UR56][R2.64] ;  /* 0x0000003802039981 */ /* 0x0000a2000c1e1900 */
[C---:B------:R-:W-:Y:S02]  /*118f0*/  ISETP.GE.U32.AND P2, PT, R8.reuse, 0x2, PT ;  /* 0x000000020800780c */ /* 0x040fe40003f46070 */
[C---:B------:R-:W-:Y:S02]  /*11900*/  ISETP.GE.U32.AND P3, PT, R8.reuse, 0x4, PT ;  /* 0x000000040800780c */ /* 0x040fe40003f66070 */
[C---:B------:R-:W-:Y:S02]  /*11910*/  ISETP.GE.U32.AND P4, PT, R8.reuse, 0x8, PT ;  /* 0x000000080800780c */ /* 0x040fe40003f86070 */
[C---:B------:R-:W-:Y:S01]  /*11920*/  ISETP.GE.U32.AND P5, PT, R8.reuse, 0x10, PT ;  /* 0x000000100800780c */ /* 0x040fe20003fa6070 */
[----:B0-----:R-:W-:Y:S02]  /*11930*/  IMAD.MOV.U32 R2, RZ, RZ, RZ ;  /* 0x000000ffff027224 */ /* 0x001fe400078e00ff */
[----:B--2---:R-:W-:Y:S01]  /*11940*/  @!P1 IMAD.MOV.U32 R2, RZ, RZ, R3 ;  /* 0x000000ffff029224 */ /* 0x004fe200078e0003 */
[----:B------:R-:W-:-:S03]  /*11950*/  ISETP.NE.AND P1, PT, R8, RZ, PT ;  /* 0x000000ff0800720c */ /* 0x000fc60003f25270 */
[----:B------:R-:W-:-:S10]  /*11960*/  IMAD.MOV.U32 R13, RZ, RZ, R2 ;  /* 0x000000ffff0d7224 */ /* 0x000fd400078e0002 */
[----:B------:R-:W-:Y:S05]  /*11970*/  WARPSYNC.COLLECTIVE R15, `(.L_x_366) ;  /* 0x000000000f087348 */ /* 0x000fea0003c00000 */
[----:B------:R0:W1:Y:S02]  /*11980*/  SHFL.UP P6, R14, R13, R12, R11 ;  /* 0x0400000c0d0e7389 */ /* 0x00006400000c000b */
[----:B01----:R-:W-:Y:S01]  /*11990*/  ENDCOLLECTIVE ;  /* 0x000000000000791b */ /* 0x003fe20003800000 */
.L_x_366:
[----:B------:R-:W-:Y:S01]  /*119a0*/  IMAD.MOV.U32 R12, RZ, RZ, 0x2 ;  /* 0x00000002ff0c7424 */ /* 0x000fe200078e00ff */
[----:B------:R-:W-:-:S05]  /*119b0*/  SEL R5, R14, RZ, P1 ;  /* 0x000000ff0e057207 */ /* 0x000fca0000800000 */
[----:B------:R-:W-:-:S04]  /*119c0*/  IMAD.IADD R5, R2, 0x1, R5 ;  /* 0x0000000102057824 */ /* 0x000fc800078e0205 */
[----:B------:R-:W-:-:S07]  /*119d0*/  IMAD.MOV.U32 R13, RZ, RZ, R5 ;  /* 0x000000ffff0d7224 */ /* 0x000fce00078e0005 */
[----:B------:R-:W-:Y:S05]  /*119e0*/  WARPSYNC.COLLECTIVE R15, `(.L_x_367) ;  /* 0x000000000f087348 */ /* 0x000fea0003c00000 */
[----:B------:R0:W1:Y:S02]  /*119f0*/  SHFL.UP P6, R14, R13, R12, R11 ;  /* 0x0400000c0d0e7389 */ /* 0x00006400000c000b */
[----:B01----:R-:W-:Y:S01]  /*11a00*/  ENDCOLLECTIVE ;  /* 0x000000000000791b */ /* 0x003fe20003800000 */
.L_x_367:
[----:B------:R-:W-:Y:S01]  /*11a10*/  IMAD.MOV.U32 R12, RZ, RZ, 0x4 ;  /* 0x00000004ff0c7424 */ /* 0x000fe200078e00ff */
[----:B------:R-:W-:-:S05]  /*11a20*/  SEL R6, R14, RZ, P2 ;  /* 0x000000ff0e067207 */ /* 0x000fca0001000000 */
[----:B------:R-:W-:-:S04]  /*11a30*/  IMAD.IADD R6, R5, 0x1, R6 ;  /* 0x0000000105067824 */ /* 0x000fc800078e0206 */
[----:B------:R-:W-:-:S07]  /*11a40*/  IMAD.MOV.U32 R13, RZ, RZ, R6 ;  /* 0x000000ffff0d7224 */ /* 0x000fce00078e0006 */
[----:B------:R-:W-:Y:S05]  /*11a50*/  WARPSYNC.COLLECTIVE R15, `(.L_x_368) ;  /* 0x000000000f087348 */ /* 0x000fea0003c00000 */
[----:B------:R0:W1:Y:S02]  /*11a60*/  SHFL.UP P6, R14, R13, R12, R11 ;  /* 0x0400000c0d0e7389 */ /* 0x00006400000c000b */
[----:B01----:R-:W-:Y:S01]  /*11a70*/  ENDCOLLECTIVE ;  /* 0x000000000000791b */ /* 0x003fe20003800000 */
.L_x_368:
[----:B------:R-:W-:Y:S01]  /*11a80*/  IMAD.MOV.U32 R12, RZ, RZ, 0x8 ;  /* 0x00000008ff0c7424 */ /* 0x000fe200078e00ff */
[----:B------:R-:W-:-:S05]  /*11a90*/  SEL R7, R14, RZ, P3 ;  /* 0x000000ff0e077207 */ /* 0x000fca0001800000 */
[----:B------:R-:W-:-:S04]  /*11aa0*/  IMAD.IADD R7, R6, 0x1, R7 ;  /* 0x0000000106077824 */ /* 0x000fc800078e0207 */
[----:B------:R-:W-:-:S07]  /*11ab0*/  IMAD.MOV.U32 R13, RZ, RZ, R7 ;  /* 0x000000ffff0d7224 */ /* 0x000fce00078e0007 */
[----:B------:R-:W-:Y:S05]  /*11ac0*/  WARPSYNC.COLLECTIVE R15, `(.L_x_369) ;  /* 0x000000000f087348 */ /* 0x000fea0003c00000 */
[----:B------:R0:W1:Y:S02]  /*11ad0*/  SHFL.UP P6, R14, R13, R12, R11 ;  /* 0x0400000c0d0e7389 */ /* 0x00006400000c000b */
[----:B01----:R-:W-:Y:S01]  /*11ae0*/  ENDCOLLECTIVE ;  /* 0x000000000000791b */ /* 0x003fe20003800000 */
.L_x_369:
[----:B------:R-:W-:Y:S01]  /*11af0*/  IMAD.MOV.U32 R12, RZ, RZ, 0x10 ;  /* 0x00000010ff0c7424 */ /* 0x000fe200078e00ff */
[----:B------:R-:W-:-:S05]  /*11b00*/  SEL R14, R14, RZ, P4 ;  /* 0x000000ff0e0e7207 */ /* 0x000fca0002000000 */
[----:B------:R-:W-:-:S04]  /*11b10*/  IMAD.IADD R5, R7, 0x1, R14 ;  /* 0x0000000107057824 */ /* 0x000fc800078e020e */
[----:B------:R-:W-:-:S07]  /*11b20*/  IMAD.MOV.U32 R13, RZ, RZ, R5 ;  /* 0x000000ffff0d7224 */ /* 0x000fce00078e0005 */
[----:B------:R-:W-:Y:S05]  /*11b30*/  WARPSYNC.COLLECTIVE R15, `(.L_x_370) ;  /* 0x000000000f087348 */ /* 0x000fea0003c00000 */
[----:B------:R0:W1:Y:S02]  /*11b40*/  SHFL.UP P6, R14, R13, R12, R11 ;  /* 0x0400000c0d0e7389 */ /* 0x00006400000c000b */
[----:B01----:R-:W-:Y:S01]  /*11b50*/  ENDCOLLECTIVE ;  /* 0x000000000000791b */ /* 0x003fe20003800000 */
.L_x_370:
[----:B------:R-:W-:Y:S02]  /*11b60*/  IMAD.MOV.U32 R12, RZ, RZ, 0x1f ;  /* 0x0000001fff0c7424 */ /* 0x000fe400078e00ff */
[----:B------:R-:W-:Y:S01]  /*11b70*/  IMAD.MOV.U32 R11, RZ, RZ, 0x1f ;  /* 0x0000001fff0b7424 */ /* 0x000fe200078e00ff */
[----:B------:R-:W-:-:S05]  /*11b80*/  SEL R14, R14, RZ, P5 ;  /* 0x000000ff0e0e7207 */ /* 0x000fca0002800000 */
[----:B------:R-:W-:-:S04]  /*11b90*/  IMAD.IADD R3, R5, 0x1, R14 ;  /* 0x0000000105037824 */ /* 0x000fc800078e020e */
[----:B------:R-:W-:-:S07]  /*11ba0*/  IMAD.MOV.U32 R13, RZ, RZ, R3 ;  /* 0x000000ffff0d7224 */ /* 0x000fce00078e0003 */
[----:B------:R-:W-:Y:S05]  /*11bb0*/  WARPSYNC.COLLECTIVE R15, `(.L_x_371) ;  /* 0x000000000f087348 */ /* 0x000fea0003c00000 */
[----:B------:R0:W1:Y:S02]  /*11bc0*/  SHFL.IDX P6, R14, R13, R12, R11 ;  /* 0x0000000c0d0e7389 */ /* 0x00006400000c000b */
[----:B01----:R-:W-:Y:S01]  /*11bd0*/  ENDCOLLECTIVE ;  /* 0x000000000000791b */ /* 0x003fe20003800000 */
.L_x_371:
[----:B------:R-:W-:Y:S05]  /*11be0*/  BRA `(.L_x_372) ;  /* 0xffffffe000a87947 */ /* 0x000fea000383ffff */
.L_x_315:
[----:B------:R-:W-:Y:S01]  /*11bf0*/  BSSY B0, `(.L_x_373) ;  /* 0x0000008000007945 */ /* 0x000fe20003800000 */
[----:B-----5:R-:W-:Y:S02]  /*11c00*/  IMAD.MOV.U32 R13, RZ, RZ, R2 ;  /* 0x000000ffff0d7224 */ /* 0x020fe400078e0002 */
[----:B------:R-:W-:Y:S02]  /*11c10*/  IMAD.MOV.U32 R12, RZ, RZ, 0x1 ;  /* 0x00000001ff0c7424 */ /* 0x000fe400078e00ff */
[----:B------:R-:W-:Y:S02]  /*11c20*/  IMAD.MOV.U32 R11, RZ, RZ, RZ ;  /* 0x000000ffff0b7224 */ /* 0x000fe400078e00ff */
[----:B------:R-:W-:-:S07]  /*11c30*/  IMAD.MOV.U32 R15, RZ, RZ, -0x1 ;  /* 0xffffffffff0f7424 */ /* 0x000fce00078e00ff */
[----:B01----:R-:W-:Y:S05]  /*11c40*/  WARPSYNC.COLLECTIVE R15, `(.L_x_374) ;  /* 0x000000000f087348 */ /* 0x003fea0003c00000 */
[----:B------:R2:W3:Y:S02]  /*11c50*/  SHFL.UP P6, R14, R13, R12, R11 ;  /* 0x0400000c0d0e7389 */ /* 0x0004e400000c000b */
[----:B0123--:R-:W-:Y:S01]  /*11c60*/  ENDCOLLECTIVE ;  /* 0x000000000000791b */ /* 0x00ffe20003800000 */
.L_x_374:
[----:B------:R-:W-:Y:S05]  /*11c70*/  BSYNC B0 ;  /* 0x0000000000007941 */ /* 0x000fea0003800000 */
.L_x_373:
[----:B------:R-:W-:Y:S01]  /*11c80*/  SEL R13, R14, RZ, P1 ;  /* 0x000000ff0e0d7207 */ /* 0x000fe20000800000 */
[----:B------:R-:W-:Y:S02]  /*11c90*/  IMAD.MOV.U32 R12, RZ, RZ, 0x2 ;  /* 0x00000002ff0c7424 */ /* 0x000fe400078e00ff */
[----:B------:R-:W-:Y:S02]  /*11ca0*/  IMAD.MOV.U32 R11, RZ, RZ, RZ ;  /* 0x000000ffff0b7224 */ /* 0x000fe400078e00ff */
[----:B------:R-:W-:Y:S02]  /*11cb0*/  IMAD.IADD R13, R2, 0x1, R13 ;  /* 0x00000001020d7824 */ /* 0x000fe400078e020d */
[----:B------:R-:W-:-:S07]  /*11cc0*/  IMAD.MOV.U32 R15, RZ, RZ, -0x1 ;  /* 0xffffffffff0f7424 */ /* 0x000fce00078e00ff */
[----:B------:R-:W-:Y:S05]  /*11cd0*/  WARPSYNC.COLLECTIVE R15, `(.L_x_375) ;  /* 0x000000000f087348 */ /* 0x000fea0003c00000 */
[----:B------:R0:W1:Y:S02]  /*11ce0*/  SHFL.UP P6, R14, R13, R12, R11 ;  /* 0x0400000c0d0e7389 */ /* 0x00006400000c000b */
[----:B01----:R-:W-:Y:S01]  /*11cf0*/  ENDCOLLECTIVE ;  /* 0x000000000000791b */ /* 0x003fe20003800000 */
.L_x_375:
[----:B------:R-:W-:Y:S01]  /*11d00*/  IMAD.MOV.U32 R12, RZ, RZ, 0x4 ;  /* 0x00000004ff0c7424 */ /* 0x000fe200078e00ff */
[----:B------:R-:W-:-:S05]  /*11d10*/  SEL R14, R14, RZ, P2 ;  /* 0x000000ff0e0e7207 */ /* 0x000fca0001000000 */
[----:B------:R-:W-:-:S04]  /*11d20*/  IMAD.IADD R3, R13, 0x1, R14 ;  /* 0x000000010d037824 */ /* 0x000fc800078e020e */
[----:B------:R-:W-:-:S07]  /*11d30*/  IMAD.MOV.U32 R13, RZ, RZ, R3 ;  /* 0x000000ffff0d7224 */ /* 0x000fce00078e0003 */
[----:B------:R-:W-:Y:S05]  /*11d40*/  WARPSYNC.COLLECTIVE R15, `(.L_x_376) ;  /* 0x000000000f087348 */ /* 0x000fea0003c00000 */
[----:B------:R0:W1:Y:S02]  /*11d50*/  SHFL.UP P6, R14, R13, R12, R11 ;  /* 0x0400000c0d0e7389 */ /* 0x00006400000c000b */
[----:B01----:R-:W-:Y:S01]  /*11d60*/  ENDCOLLECTIVE ;  /* 0x000000000000791b */ /* 0x003fe20003800000 */
.L_x_376:
[----:B------:R-:W-:Y:S01]  /*11d70*/  IMAD.MOV.U32 R12, RZ, RZ, 0x8 ;  /* 0x00000008ff0c7424 */ /* 0x000fe200078e00ff */
[----:B------:R-:W-:-:S05]  /*11d80*/  SEL R14, R14, RZ, P3 ;  /* 0x000000ff0e0e7207 */ /* 0x000fca0001800000 */
[----:B------:R-:W-:-:S04]  /*11d90*/  IMAD.IADD R5, R3, 0x1, R14 ;  /* 0x0000000103057824 */ /* 0x000fc800078e020e */
[----:B------:R-:W-:-:S07]  /*11da0*/  IMAD.MOV.U32 R13, RZ, RZ, R5 ;  /* 0x000000ffff0d7224 */ /* 0x000fce00078e0005 */
[----:B------:R-:W-:Y:S05]  /*11db0*/  WARPSYNC.COLLECTIVE R15, `(.L_x_377) ;  /* 0x000000000f087348 */ /* 0x000fea0003c00000 */
[----:B------:R0:W1:Y:S02]  /*11dc0*/  SHFL.UP P6, R14, R13, R12, R11 ;  /* 0x0400000c0d0e7389 */ /* 0x00006400000c000b */
[----:B01----:R-:W-:Y:S01]  /*11dd0*/  ENDCOLLECTIVE ;  /* 0x000000000000791b */ /* 0x003fe20003800000 */
.L_x_377:
[----:B------:R-:W-:Y:S01]  /*11de0*/  IMAD.MOV.U32 R12, RZ, RZ, 0x10 ;  /* 0x00000010ff0c7424 */ /* 0x000fe200078e00ff */
[----:B------:R-:W-:-:S05]  /*11df0*/  SEL R6, R14, RZ, P4 ;  /* 0x000000ff0e067207 */ /* 0x000fca0002000000 */
[----:B------:R-:W-:-:S04]  /*11e00*/  IMAD.IADD R6, R5, 0x1, R6 ;  /* 0x0000000105067824 */ /* 0x000fc800078e0206 */
[----:B------:R-:W-:-:S07]  /*11e10*/  IMAD.MOV.U32 R13, RZ, RZ, R6 ;  /* 0x000000ffff0d7224 */ /* 0x000fce00078e0006 */
[----:B------:R-:W-:Y:S05]  /*11e20*/  WARPSYNC.COLLECTIVE R15, `(.L_x_378) ;  /* 0x000000000f087348 */ /* 0x000fea0003c00000 */
[----:B------:R0:W1:Y:S02]  /*11e30*/  SHFL.UP P6, R14, R13, R12, R11 ;  /* 0x0400000c0d0e7389 */ /* 0x00006400000c000b */
[----:B01----:R-:W-:Y:S01]  /*11e40*/  ENDCOLLECTIVE ;  /* 0x000000000000791b */ /* 0x003fe20003800000 */
.L_x_378:
        /* <DEDUP_REMOVED lines=8> */
.L_x_379:
[----:B------:R-:W-:Y:S05]  /*11ed0*/  BRA `(.L_x_380) ;  /* 0xffffffe000887947 */ /* 0x000fea000383ffff */
.L_x_317:
[----:B------:R-:W-:Y:S01]  /*11ee0*/  BSSY B0, `(.L_x_381) ;  /* 0x0000006000007945 */ /* 0x000fe20003800000 */
[----:B------:R-:W-:Y:S01]  /*11ef0*/  PLOP3.LUT P6, PT, P6, PT, PT, 0x8, 0x0 ;  /* 0x000000000000781c */ /* 0x000fe200037ce170 */
[----:B------:R-:W-:-:S12]  /*11f00*/  IMAD.MOV.U32 R15, RZ, RZ, -0x1 ;  /* 0xffffffffff0f7424 */ /* 0x000fd800078e00ff */
[----:B0-----:R-:W-:Y:S05]  /*11f10*/  WARPSYNC.COLLECTIVE R15, `(.L_x_382) ;  /* 0x000000000f087348 */ /* 0x001fea0003c00000 */
[----:B------:R-:W-:Y:S01]  /*11f20*/  VOTE.ANY R14, PT, P6 ;  /* 0x00000000000e7806 */ /* 0x000fe200030e0100 */
[----:B0-----:R-:W-:Y:S06]  /*11f30*/  ENDCOLLECTIVE ;  /* 0x000000000000791b */ /* 0x001fec0003800000 */
.L_x_382:
[----:B------:R-:W-:Y:S05]  /*11f40*/  BSYNC B0 ;  /* 0x0000000000007941 */ /* 0x000fea0003800000 */
.L_x_381:
[----:B------:R-:W-:Y:S02]  /*11f50*/  IMAD.MOV.U32 R6, RZ, RZ, R14 ;  /* 0x000000ffff067224 */ /* 0x000fe400078e000e */
[----:B------:R-:W-:Y:S02]  /*11f60*/  IMAD.MOV.U32 R13, RZ, RZ, R2 ;  /* 0x000000ffff0d7224 */ /* 0x000fe400078e0002 */
[----:B------:R-:W0:Y:S01]  /*11f70*/  POPC R4, R6 ;  /* 0x0000000600047309 */ /* 0x000e220000000000 */
[----:B------:R-:W-:Y:S02]  /*11f80*/  IMAD.MOV.U32 R11, RZ, RZ, 0x1f ;  /* 0x0000001fff0b7424 */ /* 0x000fe400078e00ff */
[----:B------:R-:W-:Y:S02]  /*11f90*/  IMAD.MOV.U32 R15, RZ, RZ, -0x1 ;  /* 0xffffffffff0f7424 */ /* 0x000fe400078e00ff */
[----:B0-----:R-:W-:-:S07]  /*11fa0*/  IMAD.MOV.U32 R12, RZ, RZ, R4 ;  /* 0x000000ffff0c7224 */ /* 0x001fce00078e0004 */
[----:B------:R-:W-:Y:S05]  /*11fb0*/  WARPSYNC.COLLECTIVE R15, `(.L_x_383) ;  /* 0x000000000f087348 */ /* 0x000fea0003c00000 */
[----:B------:R0:W1:Y:S02]  /*11fc0*/  SHFL.IDX P6, R14, R13, R12, R11 ;  /* 0x0000000c0d0e7389 */ /* 0x00006400000c000b */
[----:B01----:R-:W-:Y:S01]  /*11fd0*/  ENDCOLLECTIVE ;  /* 0x000000000000791b */ /* 0x003fe20003800000 */
.L_x_383:
[----:B------:R-:W-:Y:S01]  /*11fe0*/  IMAD.MOV.U32 R17, RZ, RZ, R14 ;  /* 0x000000ffff117224 */ /* 0x000fe200078e000e */
[----:B------:R-:W-:Y:S06]  /*11ff0*/  BRA `(.L_x_384) ;  /* 0xffffffe000787947 */ /* 0x000fec000383ffff */
.L_x_319:
[----:B------:R-:W-:Y:S01]  /*12000*/  BSSY B0, `(.L_x_385) ;  /* 0x0000007000007945 */ /* 0x000fe20003800000 */
[----:B------:R-:W-:Y:S02]  /*12010*/  IMAD.MOV.U32 R13, RZ, RZ, R3 ;  /* 0x000000ffff0d7224 */ /* 0x000fe400078e0003 */
[----:B------:R-:W-:Y:S02]  /*12020*/  IMAD.MOV.U32 R11, RZ, RZ, 0x1f ;  /* 0x0000001fff0b7424 */ /* 0x000fe400078e00ff */
[----:B------:R-:W-:-:S07]  /*12030*/  IMAD.MOV.U32 R15, RZ, RZ, -0x1 ;  /* 0xffffffffff0f7424 */ /* 0x000fce00078e00ff */
[----:B012---:R-:W-:Y:S05]  /*12040*/  WARPSYNC.COLLECTIVE R15, `(.L_x_386) ;  /* 0x000000000f087348 */ /* 0x007fea0003c00000 */
[----:B------:R3:W4:Y:S02]  /*12050*/  SHFL.IDX P6, R14, R13, R12, R11 ;  /* 0x0000000c0d0e7389 */ /* 0x00072400000c000b */
[----:B01234-:R-:W-:Y:S01]  /*12060*/  ENDCOLLECTIVE ;  /* 0x000000000000791b */ /* 0x01ffe20003800000 */
.L_x_386:
[----:B------:R-:W-:Y:S05]  /*12070*/  BSYNC B0 ;  /* 0x0000000000007941 */ /* 0x000fea0003800000 */
.L_x_385:
[----:B------:R-:W-:Y:S05]  /*12080*/  BRA `(.L_x_318) ;  /* 0xffffffe000707947 */ /* 0x000fea000383ffff */
.L_x_323:
[----:B-1----:R1:W3:Y:S02]  /*12090*/  SYNCS.PHASECHK.TRANS64.TRYWAIT P0, [R9+URZ+0x31c20], R0 ;  /* 0x031c2000090075a7 */ /* 0x0022e4000800017f */
[----:B---3--:R-:W-:Y:S05]  /*120a0*/  @!P0 NANOSLEEP.SYNCS 0x989680 ;  /* 0x009896800000895d */ /* 0x008fea0003900000 */
[----:B------:R-:W3:Y:S02]  /*120b0*/  @!P0 SYNCS.PHASECHK.TRANS64 P0, [R9+URZ+0x31c20], R0 ;  /* 0x031c2000090085a7 */ /* 0x000ee4000800007f */
[----:B---3--:R-:W-:Y:S05]  /*120c0*/  @!P0 BRA `(.L_x_323) ;  /* 0xfffffffc00f08947 */ /* 0x008fea000383ffff */
[----:B------:R-:W-:Y:S05]  /*120d0*/  BRA `(.L_x_387) ;  /* 0xffffffe4005c7947 */ /* 0x000fea000383ffff */
.L_x_324:
[----:B------:R-:W3:Y:S01]  /*120e0*/  S2R R2, SR_TID.X ;  /* 0x0000000000027919 */ /* 0x000ee20000002100 */
[----:B------:R-:W-:Y:S01]  /*120f0*/  BSSY B0, `(.L_x_388) ;  /* 0x000000a000007945 */ /* 0x000fe20003800000 */
[----:B------:R-:W-:Y:S02]  /*12100*/  IMAD.MOV.U32 R12, RZ, RZ, RZ ;  /* 0x000000ffff0c7224 */ /* 0x000fe400078e00ff */
[----:B------:R-:W-:Y:S02]  /*12110*/  IMAD.MOV.U32 R11, RZ, RZ, 0x1f ;  /* 0x0000001fff0b7424 */ /* 0x000fe400078e00ff */
[----:B------:R-:W-:Y:S01]  /*12120*/  IMAD.MOV.U32 R15, RZ, RZ, -0x1 ;  /* 0xffffffffff0f7424 */ /* 0x000fe200078e00ff */
[----:B---3--:R-:W-:-:S04]  /*12130*/  SHF.R.U32.HI R2, RZ, 0x5, R2 ;  /* 0x00000005ff027819 */ /* 0x008fc80000011602 */
[----:B------:R-:W-:-:S05]  /*12140*/  LOP3.LUT R2, R2, 0x3, RZ, 0xc0, !PT ;  /* 0x0000000302027812 */ /* 0x000fca00078ec0ff */
[----:B------:R-:W-:-:S07]  /*12150*/  IMAD.MOV.U32 R13, RZ, RZ, R2 ;  /* 0x000000ffff0d7224 */ /* 0x000fce00078e0002 */
[----:B012-4-:R-:W-:Y:S05]  /*12160*/  WARPSYNC.COLLECTIVE R15, `(.L_x_389) ;  /* 0x000000000f087348 */ /* 0x017fea0003c00000 */
[----:B------:R3:W0:Y:S02]  /*12170*/  SHFL.IDX P6, R14, R13, R12, R11 ;  /* 0x0000000c0d0e7389 */ /* 0x00062400000c000b */
[----:B01234-:R-:W-:Y:S01]  /*12180*/  ENDCOLLECTIVE ;  /* 0x000000000000791b */ /* 0x01ffe20003800000 */
.L_x_389:
[----:B------:R-:W-:Y:S05]  /*12190*/  BSYNC B0 ;  /* 0x0000000000007941 */ /* 0x000fea0003800000 */
.L_x_388:
[----:B------:R-:W-:Y:S05]  /*121a0*/  BRA `(.L_x_390) ;  /* 0xffffffe400447947 */ /* 0x000fea000383ffff */
.L_x_327:
[----:B------:R-:W-:Y:S01]  /*121b0*/  BSSY B1, `(.L_x_391) ;  /* 0x0000006000017945 */ /* 0x000fe20003800000 */
[----:B------:R-:W-:-:S07]  /*121c0*/  IMAD.MOV.U32 R15, RZ, RZ, -0x1 ;  /* 0xffffffffff0f7424 */ /* 0x000fce00078e00ff */
[----:B012-4-:R-:W-:Y:S05]  /*121d0*/  WARPSYNC.COLLECTIVE R15, `(.L_x_392) ;  /* 0x000000000f0c7348 */ /* 0x017fea0003c00000 */
[----:B------:R-:W-:Y:S02]  /*121e0*/  ELECT P6, UR62, PT ;  /* 0x00000000003e782f */ /* 0x000fe400038c0000 */
[----:B------:R-:W-:Y:S01]  /*121f0*/  MOV R14, UR62 ;  /* 0x0000003e000e7c02 */ /* 0x000fe20008000f00 */
[----:B012-4-:R-:W-:Y:S10]  /*12200*/  ENDCOLLECTIVE ;  /* 0x000000000000791b */ /* 0x017ff40003800000 */
.L_x_392:
[----:B------:R-:W-:Y:S05]  /*12210*/  BSYNC B1 ;  /* 0x0000000000017941 */ /* 0x000fea0003800000 */
.L_x_391:
[----:B------:R-:W-:Y:S05]  /*12220*/  BRA `(.L_x_393) ;  /* 0xffffffe4003c7947 */ /* 0x000fea000383ffff */
.L_x_329:
[----:B0-----:R0:W1:Y:S02]  /*12230*/  SYNCS.PHASECHK.TRANS64.TRYWAIT P0, [R5+URZ], R4 ;  /* 0x00000004050075a7 */ /* 0x001064000800017f */
[----:B-1----:R-:W-:Y:S05]  /*12240*/  @!P0 NANOSLEEP.SYNCS 0x989680 ;  /* 0x009896800000895d */ /* 0x002fea0003900000 */
[----:B------:R-:W1:Y:S02]  /*12250*/  @!P0 SYNCS.PHASECHK.TRANS64 P0, [R5+URZ], R4 ;  /* 0x00000004050085a7 */ /* 0x000e64000800007f */
[----:B-1----:R-:W-:Y:S05]  /*12260*/  @!P0 BRA `(.L_x_329) ;  /* 0xfffffffc00f08947 */ /* 0x002fea000383ffff */
[----:B------:R-:W-:Y:S05]  /*12270*/  BRA `(.L_x_394) ;  /* 0xffffffe400707947 */ /* 0x000fea000383ffff */
.L_x_330:
[----:B-1----:R1:W3:Y:S02]  /*12280*/  SYNCS.PHASECHK.TRANS64.TRYWAIT P0, [R3+URZ], R2 ;  /* 0x00000002030075a7 */ /* 0x0022e4000800017f */
[----:B---3--:R-:W-:Y:S05]  /*12290*/  @!P0 NANOSLEEP.SYNCS 0x989680 ;  /* 0x009896800000895d */ /* 0x008fea0003900000 */
[----:B------:R-:W3:Y:S02]  /*122a0*/  @!P0 SYNCS.PHASECHK.TRANS64 P0, [R3+URZ], R2 ;  /* 0x00000002030085a7 */ /* 0x000ee4000800007f */
[----:B---3--:R-:W-:Y:S05]  /*122b0*/  @!P0 BRA `(.L_x_330) ;  /* 0xfffffffc00f08947 */ /* 0x008fea000383ffff */
[----:B------:R-:W-:Y:S05]  /*122c0*/  BRA `(.L_x_395) ;  /* 0xffffffe400647947 */ /* 0x000fea000383ffff */
.L_x_332:
[----:B---3--:R3:W0:Y:S02]  /*122d0*/  SYNCS.PHASECHK.TRANS64.TRYWAIT P0, [R23+URZ], R4 ;  /* 0x00000004170075a7 */ /* 0x008624000800017f */
[----:B0-----:R-:W-:Y:S05]  /*122e0*/  @!P0 NANOSLEEP.SYNCS 0x989680 ;  /* 0x009896800000895d */ /* 0x001fea0003900000 */
[----:B------:R-:W0:Y:S02]  /*122f0*/  @!P0 SYNCS.PHASECHK.TRANS64 P0, [R23+URZ], R4 ;  /* 0x00000004170085a7 */ /* 0x000e24000800007f */
[----:B0-----:R-:W-:Y:S05]  /*12300*/  @!P0 BRA `(.L_x_332) ;  /* 0xfffffffc00f08947 */ /* 0x001fea000383ffff */
[----:B------:R-:W-:Y:S05]  /*12310*/  BRA `(.L_x_396) ;  /* 0xffffffe400687947 */ /* 0x000fea000383ffff */
.L_x_397:
        /* <DEDUP_REMOVED lines=14> */
.L_x_2725:


//--------------------- .text._ZN7cutlass13device_kernelIN5flash11enable_sm90INS1_16FlashAttnFwdSm90INS1_25CollectiveMainloopFwdSm90ILi2EN4cute5tupleIJNS5_1CILi1EEES8_S8_EEENS6_IJNS7_ILi192EEENS7_ILi144EEENS7_ILi96EEEEEELi96ENS_6half_tEfNS_4arch4Sm90ELb0ELb0ELb0ELb1ELb0ELb1ELb0ELb0ELb1ELb1ELb0ELb0EEENS1_21CollectiveEpilogueFwdINS6_IJSA_SC_SB_EEES9_SE_SG_Li384ELb1ELb1ELb0ELb0EEENS1_36VarlenDynamicPersistentTileSchedulerILi192ELi144ELi384ELi128ELb0ELb1ELb1ELb0ELb1ELb1EEEEEEEEEvNT_6ParamsE --------------------------
	.section	.text._ZN7cutlass13device_kernelIN5flash11enable_sm90INS1_16FlashAttnFwdSm90INS1_25CollectiveMainloopFwdSm90ILi2EN4cute5tupleIJNS5_1CILi1EEES8_S8_EEENS6_IJNS7_ILi192EEENS7_ILi144EEENS7_ILi96EEEEEELi96ENS_6half_tEfNS_4arch4Sm90ELb0ELb0ELb0ELb1ELb0ELb1ELb0ELb0ELb1ELb1ELb0ELb0EEENS1_21CollectiveEpilogueFwdINS6_IJSA_SC_SB_EEES9_SE_SG_Li384ELb1ELb1ELb0ELb0EEENS1_36VarlenDynamicPersistentTileSchedulerILi192ELi144ELi384ELi128ELb0ELb1ELb1ELb0ELb1ELb1EEEEEEEEEvNT_6ParamsE,"ax",@progbits
	.align	128
.text._ZN7cutlass13device_kernelIN5flash11enable_sm90INS1_16FlashAttnFwdSm90INS1_25CollectiveMainloopFwdSm90ILi2EN4cute5tupleIJNS5_1CILi1EEES8_S8_EEENS6_IJNS7_ILi192EEENS7_ILi144EEENS7_ILi96EEEEEELi96ENS_6half_tEfNS_4arch4Sm90ELb0ELb0ELb0ELb1ELb0ELb1ELb0ELb0ELb1ELb1ELb0ELb0EEENS1_21CollectiveEpilogueFwdINS6_IJSA_SC_SB_EEES9_SE_SG_Li384ELb1ELb1ELb0ELb0EEENS1_36VarlenDynamicPersistentTileSchedulerILi192ELi144ELi384ELi128ELb0ELb1ELb1ELb0ELb1ELb1EEEEEEEEEvNT_6ParamsE:
        .type           _ZN7cutlass13device_kernelIN5flash11enable_sm90INS1_16FlashAttnFwdSm90INS1_25CollectiveMainloopFwdSm90ILi2EN4cute5tupleIJNS5_1CILi1EEES8_S8_EEENS6_IJNS7_ILi192EEENS7_ILi144EEENS7_ILi96EEEEEELi96ENS_6half_tEfNS_4arch4Sm90ELb0ELb0ELb0ELb1ELb0ELb1ELb0ELb0ELb1ELb1ELb0ELb0EEENS1_21CollectiveEpilogueFwdINS6_IJSA_SC_SB_EEES9_SE_SG_Li384ELb1ELb1ELb0ELb0EEENS1_36VarlenDynamicPersistentTileSchedulerILi192ELi144ELi384ELi128ELb0ELb1ELb1ELb0ELb1ELb1EEEEEEEEEvNT_6ParamsE,@function
        .size           _ZN7cutlass13device_kernelIN5flash11enable_sm90INS1_16FlashAttnFwdSm90INS1_25CollectiveMainloopFwdSm90ILi2EN4cute5tupleIJNS5_1CILi1EEES8_S8_EEENS6_IJNS7_ILi192EEENS7_ILi144EEENS7_ILi96EEEEEELi96ENS_6half_tEfNS_4arch4Sm90ELb0ELb0ELb0ELb1ELb0ELb1ELb0ELb0ELb1ELb1ELb0ELb0EEENS1_21CollectiveEpilogueFwdINS6_IJSA_SC_SB_EEES9_SE_SG_Li384ELb1ELb1ELb0ELb0EEENS1_36VarlenDynamicPersistentTileSchedulerILi192ELi144ELi384ELi128ELb0ELb1ELb1ELb0ELb1ELb1EEEEEEEEEvNT_6ParamsE,(.L_x_2726 - _ZN7cutlass13device_kernelIN5flash11enable_sm90INS1_16FlashAttnFwdSm90INS1_25CollectiveMainloopFwdSm90ILi2EN4cute5tupleIJNS5_1CILi1EEES8_S8_EEENS6_IJNS7_ILi192EEENS7_ILi144EEENS7_ILi96EEEEEELi96ENS_6half_tEfNS_4arch4Sm90ELb0ELb0ELb0ELb1ELb0ELb1ELb0ELb0ELb1ELb1ELb0ELb0EEENS1_21CollectiveEpilogueFwdINS6_IJSA_SC_SB_EEES9_SE_SG_Li384ELb1ELb1ELb0ELb0EEENS1_36VarlenDynamicPersistentTileSchedulerILi192ELi144ELi384ELi128ELb0ELb1ELb1ELb0ELb1ELb1EEEEEEEEEvNT_6ParamsE)
        .other          _ZN7cutlass13device_kernelIN5flash11enable_sm90INS1_16FlashAttnFwdSm90INS1_25CollectiveMainloopFwdSm90ILi2EN4cute5tupleIJNS5_1CILi1EEES8_S8_EEENS6_IJNS7_ILi192EEENS7_ILi144EEENS7_ILi96EEEEEELi96ENS_6half_tEfNS_4arch4Sm90ELb0ELb0ELb0ELb1ELb0ELb1ELb0ELb0ELb1ELb1ELb0ELb0EEENS1_21CollectiveEpilogueFwdINS6_IJSA_SC_SB_EEES9_SE_SG_Li384ELb1ELb1ELb0ELb0EEENS1_36VarlenDynamicPersistentTileSchedulerILi192ELi144ELi384ELi128ELb0ELb1ELb1ELb0ELb1ELb1EEEEEEEEEvNT_6ParamsE,@"STO_CUDA_ENTRY STV_DEFAULT"
_ZN7cutlass13device_kernelIN5flash11enable_sm90INS1_16FlashAttnFwdSm90INS1_25CollectiveMainloopFwdSm90ILi2EN4cute5tupleIJNS5_1CILi1EEES8_S8_EEENS6_IJNS7_ILi192EEENS7_ILi144EEENS7_ILi96EEEEEELi96ENS_6half_tEfNS_4arch4Sm90ELb0ELb0ELb0ELb1ELb0ELb1ELb0ELb0ELb1ELb1ELb0ELb0EEENS1_21CollectiveEpilogueFwdINS6_IJSA_SC_SB_EEES9_SE_SG_Li384ELb1ELb1ELb0ELb0EEENS1_36VarlenDynamicPersistentTileSchedulerILi192ELi144ELi384ELi128ELb0ELb1ELb1ELb0ELb1ELb1EEEEEEEEEvNT_6ParamsE:
        /* <DEDUP_REMOVED lines=12> */
[----:B------:R-:W-:Y:S02]  /*00c0*/  UIADD3 UR10, UP2, UR4, 0x570, URZ ;  /* 0x00000570040a7890 */ /* 0x000fe4000ff5e03f */
[----:B------:R-:W-:Y:S02]  /*00d0*/  UIADD3 UR4, UP3, UR4, 0x670, URZ ;  /* 0x0000067004047890 */ /* 0x000fe4000ff7e03f */
[----:B------:R-:W-:-:S02]  /*00e0*/  UIADD3.X UR7, URZ, UR5, URZ, UP0, !UPT ;  /* 0x000000053f077290 */ /* 0x000fc400087fe43f */
[----:B------:R-:W-:Y:S02]  /*00f0*/  UIADD3.X UR9, URZ, UR5, URZ, UP1, !UPT ;  /* 0x000000053f097290 */ /* 0x000fe40008ffe43f */
[----:B------:R-:W-:Y:S02]  /*0100*/  UIADD3.X UR11, URZ, UR5, URZ, UP2, !UPT ;  /* 0x000000053f0b7290 */ /* 0x000fe400097fe43f */
[----:B------:R-:W-:-:S03]  /*0110*/  UIADD3.X UR5, URZ, UR5, URZ, UP3, !UPT ;  /* 0x000000053f057290 */ /* 0x000fc60009ffe43f */
[----:B------:R0:W-:Y:S02]  /*0120*/  UTMACCTL.PF [UR6] ;  /* 0x00000000060079b9 */ /* 0x0001e40008040000 */
[----:B------:R0:W-:Y:S02]  /*0130*/  UTMACCTL.PF [UR8] ;  /* 0x00000000080079b9 */ /* 0x0001e40008040000 */
[----:B------:R0:W-:Y:S02]  /*0140*/  UTMACCTL.PF [UR10] ;  /* 0x000000000a0079b9 */ /* 0x0001e40008040000 */
[----:B------:R0:W-:Y:S02]  /*0150*/  UTMACCTL.PF [UR4] ;  /* 0x00000000040079b9 */ /* 0x0001e40008040000 */
[----:B0-----:R-:W-:Y:S01]  /*0160*/  NOP ;  /* 0x0000000000007918 */ /* 0x001fe20000000000 */
.L_x_399:
[----:B------:R-:W-:Y:S05]  /*0170*/  BSYNC B0 ;  /* 0x0000000000007941 */ /* 0x000fea0003800000 */
.L_x_398:
        /* <DEDUP_REMOVED lines=40> */
.L_x_400:
        /* <DEDUP_REMOVED lines=22> */
.L_x_401:
        /* <DEDUP_REMOVED lines=18> */
.L_x_402:
        /* <DEDUP_REMOVED lines=22> */
.L_x_403:
        /* <DEDUP_REMOVED lines=22> */
.L_x_404:
[----:B--2---:R-:W-:Y:S01]  /*0940*/  ISETP.NE.AND P0, PT, R2, RZ, PT ;  /* 0x000000ff0200720c */ /* 0x004fe20003f05270 */
[----:B------:R-:W-:Y:S01]  /*0950*/  IMAD.MOV.U32 R2, RZ, RZ, 0x1 ;  /* 0x00000001ff027424 */ /* 0x000fe200078e00ff */
[----:B------:R-:W-:Y:S01]  /*0960*/  NOP ;  /* 0x0000000000007918 */ /* 0x000fe20000000000 */
[----:B------:R-:W-:Y:S01]  /*0970*/  ULDC.64 UR60, c[0x0][0x208] ;  /* 0x00008200003c7ab9 */ /* 0x000fe20000000a00 */
[----:B------:R-:W-:Y:S02]  /*0980*/  BSSY B9, `(.L_x_405) ;  /* 0x0001cd0000097945 */ /* 0x000fe40003800000 */
[----:B------:R-:W-:-:S05]  /*0990*/  SEL R2, R2, 0x2, !P0 ;  /* 0x0000000202027807 */ /* 0x000fca0004000000 */
[----:B------:R2:W-:Y:S01]  /*09a0*/  STL [R1+0x58], R2 ;  /* 0x0000580201007387 */ /* 0x0005e20000100800 */
[----:B01-34-:R-:W-:Y:S06]  /*09b0*/  BAR.SYNC.DEFER_BLOCKING 0x0 ;  /* 0x0000000000007b1d */ /* 0x01bfec0000010000 */
[----:B------:R-:W-:Y:S05]  /*09c0*/  @!P0 BRA `(.L_x_406) ;  /* 0x0000015400b48947 */ /* 0x000fea0003800000 */
.L_x_407:
[----:B------:R-:W-:-:S08]  /*09d0*/  NOP ;  /* 0x0000000000007918 */ /* 0x000fd00000000000 */
[----:B------:R-:W0:Y:S02]  /*09e0*/  USETMAXREG.TRY_ALLOC.CTAPOOL UP0, 0xa0 ;  /* 0x000000a0000079c8 */ /* 0x000e240008000600 */
[----:B0-----:R-:W-:-:S13]  /*09f0*/  PLOP3.LUT P0, PT, PT, PT, UP0, 0x80, 0x0 ;  /* 0x000000000000781c */ /* 0x001fda0003f0f008 */
[----:B------:R-:W-:Y:S05]  /*0a00*/  @!P0 BRA `(.L_x_407) ;  /* 0xfffffffc00f08947 */ /* 0x000fea000383ffff */
[----:B------:R-:W3:Y:S01]  /*0a10*/  LDL.LU R0, [R1+0x4c] ;  /* 0x00004c0001007983 */ /* 0x000ee20000300800 */
[----:B--2---:R-:W0:Y:S01]  /*0a20*/  S2R R2, SR_TID.X ;  /* 0x0000000000027919 */ /* 0x004e220000002100 */
[----:B------:R-:W1:Y:S01]  /*0a30*/  S2UR UR5, SR_CgaCtaId ;  /* 0x00000000000579c3 */ /* 0x000e620000008800 */
[----:B------:R-:W-:Y:S01]  /*0a40*/  UMOV UR4, 0x400 ;  /* 0x0000040000047882 */ /* 0x000fe20000000000 */
[----:B0-----:R-:W-:-:S06]  /*0a50*/  SHF.R.U32.HI R2, RZ, 0x7, R2 ;  /* 0x00000007ff027819 */ /* 0x001fcc0000011602 */
[----:B------:R-:W-:Y:S06]  /*0a60*/  BAR.ARV 0x8, 0x200 ;  /* 0x0208000000007b1d */ /* 0x000fec0000002000 */
[----:B------:R-:W-:-:S13]  /*0a70*/  ISETP.NE.AND P0, PT, R2, 0x1, PT ;  /* 0x000000010200780c */ /* 0x000fda0003f05270 */
[----:B------:R-:W-:Y:S08]  /*0a80*/  @!P0 BAR.ARV 0x9, 0x100 ;  /* 0x0244000000008b1d */ /* 0x000ff00000002000 */
[----:B------:R-:W-:Y:S01]  /*0a90*/  BAR.SYNC.DEFER_BLOCKING 0x5, 0x200 ;  /* 0x0148000000007b1d */ /* 0x000fe20000010000 */
[----:B-1----:R-:W-:-:S06]  /*0aa0*/  ULEA UR4, UR5, UR4, 0x18 ;  /* 0x0000000405047291 */ /* 0x002fcc000f8ec03f */
[----:B------:R-:W-:Y:S01]  /*0ab0*/  IMAD.U32 R16, RZ, RZ, UR4 ;  /* 0x00000004ff107e24 */ /* 0x000fe2000f8e00ff */
[----:B------:R-:W-:-:S04]  /*0ac0*/  ULDC UR4, c[0x0][0xc3c] ;  /* 0x00030f0000047ab9 */ /* 0x000fc80000000800 */
[----:B------:R-:W0:Y:S01]  /*0ad0*/  LDS.128 R104, [R16+0x31cd0] ;  /* 0x031cd00010687984 */ /* 0x000e220000000c00 */
[----:B------:R-:W-:Y:S06]  /*0ae0*/  BAR.ARV 0x4, 0x200 ;  /* 0x0108000000007b1d */ /* 0x000fec0000002000 */
[----:B---3--:R-:W-:-:S04]  /*0af0*/  LOP3.LUT R0, R0, 0xffffffef, RZ, 0xc0, !PT ;  /* 0xffffffef00007812 */ /* 0x008fc800078ec0ff */
[----:B------:R-:W-:-:S05]  /*0b00*/  @P0 LOP3.LUT R0, R0, 0x10, RZ, 0xfc, !PT ;  /* 0x0000001000000812 */ /* 0x000fca00078efcff */
[----:B------:R1:W-:Y:S01]  /*0b10*/  STL [R1+0x4c], R0 ;  /* 0x00004c0001007387 */ /* 0x0003e20000100800 */
[----:B0-----:R-:W-:-:S13]  /*0b20*/  ISETP.GE.AND P0, PT, R107, UR4, PT ;  /* 0x000000046b007c0c */ /* 0x001fda000bf06270 */
[----:B-1----:R-:W-:Y:S05]  /*0b30*/  @P0 BRA `(.L_x_408) ;  /* 0x000001c800d00947 */ /* 0x002fea0003800000 */
[----:B------:R-:W0:Y:S01]  /*0b40*/  S2R R0, SR_TID.X ;  /* 0x0000000000007919 */ /* 0x000e220000002100 */
[----:B------:R-:W-:Y:S02]  /*0b50*/  IMAD.MOV.U32 R20, RZ, RZ, -0x2 ;  /* 0xfffffffeff147424 */ /* 0x000fe400078e00ff */
[----:B0-----:R-:W-:-:S05]  /*0b60*/  VIADD R24, R0, 0xffffff80 ;  /* 0xffffff8000187836 */ /* 0x001fca0000000000 */
[-C--:B------:R-:W-:Y:S02]  /*0b70*/  LEA.HI R4, R24, R24.reuse, RZ, 0x1 ;  /* 0x0000001818047211 */ /* 0x080fe400078f08ff */
[----:B------:R-:W-:Y:S02]  /*0b80*/  SHF.R.S32.HI R0, RZ, 0x1f, R24 ;  /* 0x0000001fff007819 */ /* 0x000fe40000011418 */
[----:B------:R-:W-:Y:S02]  /*0b90*/  LOP3.LUT R2, R4, 0xfffffffe, RZ, 0xc0, !PT ;  /* 0xfffffffe04027812 */ /* 0x000fe400078ec0ff */
[----:B------:R-:W-:Y:S02]  /*0ba0*/  LEA.HI R3, R0, R24, RZ, 0x4 ;  /* 0x0000001800037211 */ /* 0x000fe400078f20ff */
[----:B------:R-:W-:Y:S01]  /*0bb0*/  SHF.R.S32.HI R19, RZ, 0x1, R4 ;  /* 0x00000001ff137819 */ /* 0x000fe20000011404 */
[----:B------:R-:W-:Y:S01]  /*0bc0*/  IMAD.IADD R21, R24, 0x1, -R2 ;  /* 0x0000000118157824 */ /* 0x000fe200078e0a02 */
[----:B------:R-:W-:-:S02]  /*0bd0*/  SHF.R.S32.HI R2, RZ, 0x4, R3 ;  /* 0x00000004ff027819 */ /* 0x000fc40000011403 */
[----:B------:R-:W-:Y:S01]  /*0be0*/  LEA.HI R5, R4, R19, RZ, 0x1 ;  /* 0x0000001304057211 */ /* 0x000fe200078f08ff */
[----:B------:R-:W-:Y:S01]  /*0bf0*/  IMAD.SHL.U32 R22, R21, 0x4, RZ ;  /* 0x0000000415167824 */ /* 0x000fe200078e00ff */
[----:B------:R-:W-:Y:S02]  /*0c00*/  LEA.HI R4, R3, R2, RZ, 0x1 ;  /* 0x0000000203047211 */ /* 0x000fe400078f08ff */
[----:B------:R-:W-:Y:S01]  /*0c10*/  LOP3.LUT R6, R5, 0x7fffffe, RZ, 0xc0, !PT ;  /* 0x07fffffe05067812 */ /* 0x000fe200078ec0ff */
[----:B------:R-:W-:Y:S01]  /*0c20*/  VIADD R7, R22, 0x10 ;  /* 0x0000001016077836 */ /* 0x000fe20000000000 */
[----:B------:R-:W-:Y:S01]  /*0c30*/  STL [R1+0x40], R22 ;  /* 0x0000401601007387 */ /* 0x000fe20000100800 */
[----:B------:R-:W-:Y:S01]  /*0c40*/  LOP3.LUT R5, R4, 0x1ffffffe, RZ, 0xc0, !PT ;  /* 0x1ffffffe04057812 */ /* 0x000fe200078ec0ff */
[C---:B------:R-:W-:Y:S01]  /*0c50*/  VIADD R8, R22.reuse, 0x20 ;  /* 0x0000002016087836 */ /* 0x040fe20000000000 */
[----:B------:R-:W-:Y:S01]  /*0c60*/  LOP3.LUT R3, R3, 0xfffffff0, RZ, 0xc0, !PT ;  /* 0xfffffff003037812 */ /* 0x000fe200078ec0ff */
[----:B------:R0:W-:Y:S01]  /*0c70*/  STL [R1+0x64], R7 ;  /* 0x0000640701007387 */ /* 0x0001e20000100800 */
[----:B------:R-:W-:-:S02]  /*0c80*/  IMAD.IADD R4, R22, 0x1, R7 ;  /* 0x0000000116047824 */ /* 0x000fc400078e0207 */
[----:B------:R-:W-:Y:S01]  /*0c90*/  IMAD.IADD R5, R2, 0x1, -R5 ;  /* 0x0000000102057824 */ /* 0x000fe200078e0a05 */
[----:B------:R1:W-:Y:S01]  /*0ca0*/  STL [R1+0x60], R8 ;  /* 0x0000600801007387 */ /* 0x0003e20000100800 */
[----:B------:R-:W-:Y:S01]  /*0cb0*/  IMAD.IADD R3, R24, 0x1, -R3 ;  /* 0x0000000118037824 */ /* 0x000fe200078e0a03 */
[----:B------:R-:W-:Y:S01]  /*0cc0*/  SHF.R.S32.HI R9, RZ, 0x1f, R4 ;  /* 0x0000001fff097819 */ /* 0x000fe20000011404 */
[----:B------:R-:W-:Y:S02]  /*0cd0*/  IMAD.SHL.U32 R5, R5, 0x8, RZ ;  /* 0x0000000805057824 */ /* 0x000fe400078e00ff */
[----:B0-----:R-:W-:Y:S01]  /*0ce0*/  IMAD.IADD R7, R19, 0x1, -R6 ;  /* 0x0000000113077824 */ /* 0x001fe200078e0a06 */
[CC--:B------:R-:W-:Y:S01]  /*0cf0*/  LEA.HI R12, R9.reuse, R4.reuse, RZ, 0x3 ;  /* 0x00000004090c7211 */ /* 0x0c0fe200078f18ff */
[----:B------:R-:W-:Y:S01]  /*0d00*/  IMAD.IADD R6, R22, 0x1, R8 ;  /* 0x0000000116067824 */ /* 0x000fe200078e0208 */
[----:B------:R-:W-:Y:S01]  /*0d10*/  LEA.HI R14, R9, R4, RZ, 0x5 ;  /* 0x00000004090e7211 */ /* 0x000fe200078f28ff */
[----:B------:R-:W-:Y:S01]  /*0d20*/  IMAD R17, R2, 0x8, R7 ;  /* 0x0000000802117824 */ /* 0x000fe200078e0207 */
[----:B------:R-:W-:-:S02]  /*0d30*/  LEA.HI R2, R0, R24, RZ, 0x7 ;  /* 0x0000001800027211 */ /* 0x000fc400078f38ff */
[----:B------:R-:W-:Y:S02]  /*0d40*/  SHF.R.S32.HI R7, RZ, 0x1f, R6 ;  /* 0x0000001fff077819 */ /* 0x000fe40000011406 */
[----:B------:R-:W-:Y:S02]  /*0d50*/  LOP3.LUT R4, R2, 0xffffff80, RZ, 0xc0, !PT ;  /* 0xffffff8002047812 */ /* 0x000fe400078ec0ff */
[CC--:B------:R-:W-:Y:S02]  /*0d60*/  LEA.HI R13, R7.reuse, R6.reuse, RZ, 0x3 ;  /* 0x00000006070d7211 */ /* 0x0c0fe400078f18ff */
[----:B------:R-:W-:Y:S01]  /*0d70*/  LEA.HI R15, R7, R6, RZ, 0x5 ;  /* 0x00000006070f7211 */ /* 0x000fe200078f28ff */
[----:B------:R-:W-:Y:S01]  /*0d80*/  IMAD.IADD R27, R24, 0x1, -R4 ;  /* 0x00000001181b7824 */ /* 0x000fe200078e0a04 */
[----:B------:R-:W-:Y:S02]  /*0d90*/  SHF.R.S32.HI R4, RZ, 0x1f, R3 ;  /* 0x0000001fff047819 */ /* 0x000fe40000011403 */
[----:B------:R-:W-:-:S02]  /*0da0*/  LEA.HI R6, R0, R24, RZ, 0x5 ;  /* 0x0000001800067211 */ /* 0x000fc400078f28ff */
[----:B-1----:R-:W-:Y:S02]  /*0db0*/  SHF.R.S32.HI R8, RZ, 0x1f, R27 ;  /* 0x0000001fff087819 */ /* 0x002fe4000001141b */
[----:B------:R-:W-:Y:S02]  /*0dc0*/  LEA.HI R7, R0, R24, RZ, 0x2 ;  /* 0x0000001800077211 */ /* 0x000fe400078f10ff */
[----:B------:R-:W-:Y:S02]  /*0dd0*/  LEA.HI R9, R8, R27, RZ, 0x2 ;  /* 0x0000001b08097211 */ /* 0x000fe400078f10ff */
[-C--:B------:R-:W-:Y:S02]  /*0de0*/  LEA.HI R0, R4, R3.reuse, RZ, 0x3 ;  /* 0x0000000304007211 */ /* 0x080fe400078f18ff */
[----:B------:R-:W-:Y:S02]  /*0df0*/  LOP3.LUT R10, R9, 0x7ffffffc, RZ, 0xc0, !PT ;  /* 0x7ffffffc090a7812 */ /* 0x000fe400078ec0ff */
[----:B------:R-:W-:Y:S01]  /*0e00*/  SHF.R.S32.HI R26, RZ, 0x7, R2 ;  /* 0x00000007ff1a7819 */ /* 0x000fe20000011402 */
[----:B------:R-:W-:Y:S01]  /*0e10*/  IMAD.SHL.U32 R2, R0, 0x10, RZ ;  /* 0x0000001000027824 */ /* 0x000fe200078e00ff */
[----:B------:R-:W-:Y:S01]  /*0e20*/  LEA.HI R4, R4, R3, RZ, 0x2 ;  /* 0x0000000304047211 */ /* 0x000fe200078f10ff */
[----:B------:R-:W-:Y:S01]  /*0e30*/  IMAD.IADD R11, R27, 0x1, -R10 ;  /* 0x000000011b0b7824 */ /* 0x000fe200078e0a0a */
[----:B------:R-:W-:-:S02]  /*0e40*/  SHF.R.S32.HI R25, RZ, 0x2, R7 ;  /* 0x00000002ff197819 */ /* 0x000fc40000011407 */
[----:B------:R-:W-:Y:S02]  /*0e50*/  SHF.R.S32.HI R10, RZ, 0x1f, R7 ;  /* 0x0000001fff0a7819 */ /* 0x000fe40000011407 */
[----:B------:R-:W-:Y:S02]  /*0e60*/  SHF.R.S32.HI R6, RZ, 0x5, R6 ;  /* 0x00000005ff067819 */ /* 0x000fe40000011406 */
[----:B------:R-:W-:Y:S02]  /*0e70*/  LOP3.LUT R0, R4, 0x7fffffc, RZ, 0xc0, !PT ;  /* 0x07fffffc04007812 */ /* 0x000fe400078ec0ff */
[----:B------:R-:W-:Y:S01]  /*0e80*/  LOP3.LUT R2, R2, 0x7fffff80, RZ, 0xc0, !PT ;  /* 0x7fffff8002027812 */ /* 0x000fe200078ec0ff */
[----:B------:R-:W-:Y:S01]  /*0e90*/  IMAD R18, R6, 0x10, R3 ;  /* 0x0000001006127824 */ /* 0x000fe200078e0203 */
[----:B------:R-:W-:Y:S01]  /*0ea0*/  LEA.HI R10, R10, R25, RZ, 0x2 ;  /* 0x000000190a0a7211 */ /* 0x000fe200078f10ff */
[----:B------:R-:W-:Y:S01]  /*0eb0*/  IMAD.IADD R0, R3, 0x1, -R0 ;  /* 0x0000000103007824 */ /* 0x000fe200078e0a00 */
[----:B------:R-:W-:Y:S01]  /*0ec0*/  SHF.R.S32.HI R4, RZ, 0x2, R4 ;  /* 0x00000002ff047819 */ /* 0x000fe20000011404 */
[----:B------:R-:W-:Y:S01]  /*0ed0*/  IMAD R3, R6, 0x100, R2 ;  /* 0x0000010006037824 */ /* 0x000fe200078e0202 */
[----:B------:R-:W-:Y:S01]  /*0ee0*/  LOP3.LUT R10, R10, 0xfffffffc, RZ, 0xc0, !PT ;  /* 0xfffffffc0a0a7812 */ /* 0x000fe200078ec0ff */
[----:B------:R-:W-:Y:S01]  /*0ef0*/  IMAD R2, R11, R20, 0x90 ;  /* 0x000000900b027424 */ /* 0x000fe200078e0214 */
[--C-:B------:R-:W-:Y:S01]  /*0f00*/  SHF.R.S32.HI R6, RZ, 0x2, R9.reuse ;  /* 0x00000002ff067819 */ /* 0x100fe20000011409 */
[----:B------:R-:W-:Y:S01]  /*0f10*/  IMAD.SHL.U32 R4, R4, 0x40, RZ ;  /* 0x0000004004047824 */ /* 0x000fe200078e00ff */
[----:B------:R-:W-:Y:S01]  /*0f20*/  SHF.R.S32.HI R9, RZ, 0x1f, R9 ;  /* 0x0000001fff097819 */ /* 0x000fe20000011409 */
[----:B------:R-:W-:Y:S01]  /*0f30*/  IMAD.IADD R11, R25, 0x1, -R10 ;  /* 0x00000001190b7824 */ /* 0x000fe200078e0a0a */
[----:B------:R0:W-:Y:S01]  /*0f40*/  STL [R1+0xb0], R2 ;  /* 0x0000b00201007387 */ /* 0x0001e20000100800 */
[----:B------:R-:W-:Y:S01]  /*0f50*/  IMAD R3, R0, 0x10, R3 ;  /* 0x0000001000037824 */ /* 0x000fe200078e0203 */
[----:B------:R-:W-:Y:S01]  /*0f60*/  LEA.HI R9, R9, R6, RZ, 0x3 ;  /* 0x0000000609097211 */ /* 0x000fe200078f18ff */
[----:B------:R-:W-:Y:S01]  /*0f70*/  IMAD.U32 R10, R18, 0x20, R5 ;  /* 0x00000020120a7824 */ /* 0x000fe200078e0005 */
[----:B------:R-:W2:Y:S01]  /*0f80*/  LDL.LU R25, [R1+0x58] ;  /* 0x0000580001197983 */ /* 0x000ea20000300800 */
[----:B------:R-:W-:Y:S01]  /*0f90*/  IMAD.SHL.U32 R0, R11, 0x40, RZ ;  /* 0x000000400b007824 */ /* 0x000fe200078e00ff */
[----:B------:R-:W-:-:S02]  /*0fa0*/  LOP3.LUT R9, R9, 0xfffffff8, RZ, 0xc0, !PT ;  /* 0xfffffff809097812 */ /* 0x000fc400078ec0ff */
[----:B------:R-:W-:Y:S01]  /*0fb0*/  LEA.HI R8, R8, R27, RZ, 0x5 ;  /* 0x0000001b08087211 */ /* 0x000fe200078f28ff */
[----:B0-----:R-:W-:Y:S01]  /*0fc0*/  IMAD.HI R2, R26, 0x55555556, RZ ;  /* 0x555555561a027827 */ /* 0x001fe200078e02ff */
[----:B------:R-:W-:Y:S02]  /*0fd0*/  LOP3.LUT R4, R4, 0x40, RZ, 0xc0, !PT ;  /* 0x0000004004047812 */ /* 0x000fe400078ec0ff */
[----:B------:R-:W-:Y:S01]  /*0fe0*/  SHF.R.S32.HI R8, RZ, 0x5, R8 ;  /* 0x00000005ff087819 */ /* 0x000fe20000011408 */
[----:B------:R-:W-:Y:S01]  /*0ff0*/  IMAD.IADD R9, R6, 0x1, -R9 ;  /* 0x0000000106097824 */ /* 0x000fe200078e0a09 */
[----:B------:R-:W-:Y:S02]  /*1000*/  LEA.HI R2, R2, R2, RZ, 0x1 ;  /* 0x0000000202027211 */ /* 0x000fe400078f08ff */
[----:B------:R-:W-:Y:S02]  /*1010*/  LOP3.LUT R20, R0, 0xc0, RZ, 0xc0, !PT ;  /* 0x000000c000147812 */ /* 0x000fe400078ec0ff */
[----:B------:R-:W-:Y:S01]  /*1020*/  LOP3.LUT R5, R4, 0x8, R5, 0xf8, !PT ;  /* 0x0000000804057812 */ /* 0x000fe200078ef805 */
[----:B------:R0:W-:Y:S01]  /*1030*/  STL [R1+0xb8], R10 ;  /* 0x0000b80a01007387 */ /* 0x0001e20000100800 */
[----:B------:R-:W-:Y:S01]  /*1040*/  SHF.R.U32.HI R4, RZ, 0x3, R4 ;  /* 0x00000003ff047819 */ /* 0x000fe20000011604 */
[----:B------:R-:W-:Y:S01]  /*1050*/  IMAD R2, R2, -0x3, R26 ;  /* 0xfffffffd02027824 */ /* 0x000fe200078e021a */
[----:B------:R-:W-:Y:S01]  /*1060*/  LOP3.LUT R0, R20, 0x18, R12, 0xf8, !PT ;  /* 0x0000001814007812 */ /* 0x000fe200078ef80c */
[----:B------:R-:W-:Y:S01]  /*1070*/  IMAD R9, R8, 0x10, R9 ;  /* 0x0000001008097824 */ /* 0x000fe200078e0209 */
[----:B------:R-:W-:Y:S01]  /*1080*/  SHF.R.U32.HI R18, RZ, 0x3, R20 ;  /* 0x00000003ff127819 */ /* 0x000fe20000011614 */
[----:B------:R1:W-:Y:S01]  /*1090*/  STL [R1+0x80], R11 ;  /* 0x0000800b01007387 */ /* 0x0003e20000100800 */
[----:B------:R-:W-:-:S02]  /*10a0*/  LOP3.LUT R7, R7, 0xfffffffc, RZ, 0xc0, !PT ;  /* 0xfffffffc07077812 */ /* 0x000fc400078ec0ff */
[----:B------:R-:W-:Y:S01]  /*10b0*/  LOP3.LUT R4, R5, R4, RZ, 0x3c, !PT ;  /* 0x0000000405047212 */ /* 0x000fe200078e3cff */
[----:B0-----:R-:W-:Y:S01]  /*10c0*/  IMAD R10, R2, 0x40, R9 ;  /* 0x00000040020a7824 */ /* 0x001fe200078e0209 */
[----:B------:R-:W-:Y:S01]  /*10d0*/  LOP3.LUT R5, R0, R18, RZ, 0x3c, !PT ;  /* 0x0000001200057212 */ /* 0x000fe200078e3cff */
[----:B------:R-:W-:Y:S01]  /*10e0*/  STL [R1+0x48], R20 ;  /* 0x0000481401007387 */ /* 0x000fe20000100800 */
[----:B-1----:R-:W-:Y:S01]  /*10f0*/  IMAD.SHL.U32 R11, R17, 0x20, RZ ;  /* 0x00000020110b7824 */ /* 0x002fe200078e00ff */
[----:B------:R-:W-:Y:S01]  /*1100*/  SHF.R.S32.HI R2, RZ, 0x1f, R19 ;  /* 0x0000001fff027819 */ /* 0x000fe20000011413 */
[----:B------:R-:W-:Y:S02]  /*1110*/  IMAD.IADD R7, R24, 0x1, -R7 ;  /* 0x0000000118077824 */ /* 0x000fe400078e0a07 */
[----:B------:R-:W-:Y:S01]  /*1120*/  VIADD R8, R16, 0xda00 ;  /* 0x0000da0010087836 */ /* 0x000fe20000000000 */
[----:B------:R-:W-:Y:S01]  /*1130*/  STL [R1+0x54], R11 ;  /* 0x0000540b01007387 */ /* 0x000fe20000100800 */
[----:B------:R-:W-:-:S03]  /*1140*/  VIADD R2, R22, 0x8 ;  /* 0x0000000816027836 */ /* 0x000fc60000000000 */
[----:B------:R-:W-:Y:S01]  /*1150*/  STL [R1+0x50], R18 ;  /* 0x0000501201007387 */ /* 0x000fe20000100800 */
[----:B------:R-:W-:-:S03]  /*1160*/  IMAD.SHL.U32 R144, R21, 0x8, RZ ;  /* 0x0000000815907824 */ /* 0x000fc600078e00ff */
[----:B------:R-:W-:Y:S01]  /*1170*/  STL [R1+0xac], R10 ;  /* 0x0000ac0a01007387 */ /* 0x000fe20000100800 */
[----:B------:R-:W-:Y:S02]  /*1180*/  VIADD R9, R22, 0x18 ;  /* 0x0000001816097836 */ /* 0x000fe40000000000 */
[----:B------:R-:W-:Y:S01]  /*1190*/  IMAD.IADD R3, R4, 0x1, R3 ;  /* 0x0000000104037824 */ /* 0x000fe200078e0203 */
[C---:B------:R-:W-:Y:S02]  /*11a0*/  LOP3.LUT R4, R20.reuse, 0x18, R144, 0xf8, !PT ;  /* 0x0000001814047812 */ /* 0x040fe400078ef890 */
[----:B------:R-:W-:Y:S02]  /*11b0*/  SHF.R.S32.HI R14, RZ, 0x5, R14 ;  /* 0x00000005ff0e7819 */ /* 0x000fe4000001140e */
[----:B------:R-:W-:Y:S02]  /*11c0*/  SHF.R.S32.HI R15, RZ, 0x5, R15 ;  /* 0x00000005ff0f7819 */ /* 0x000fe4000001140f */
[----:B------:R-:W-:-:S02]  /*11d0*/  LOP3.LUT R6, R20, 0x18, R13, 0xf8, !PT ;  /* 0x0000001814067812 */ /* 0x000fc400078ef80d */
[-C--:B------:R-:W-:Y:S01]  /*11e0*/  LOP3.LUT R4, R4, R18.reuse, RZ, 0x3c, !PT ;  /* 0x0000001204047212 */ /* 0x080fe200078e3cff */
[--C-:B------:R-:W-:Y:S01]  /*11f0*/  IMAD R14, R14, 0x1800, R11.reuse ;  /* 0x000018000e0e7824 */ /* 0x100fe200078e020b */
[----:B------:R-:W-:Y:S01]  /*1200*/  LOP3.LUT R6, R6, R18, RZ, 0x3c, !PT ;  /* 0x0000001206067212 */ /* 0x000fe200078e3cff */
[----:B------:R-:W-:Y:S02]  /*1210*/  IMAD R15, R15, 0x1800, R11 ;  /* 0x000018000f0f7824 */ /* 0x000fe400078e020b */
[----:B------:R-:W-:Y:S02]  /*1220*/  IMAD.IADD R4, R11, 0x1, R4 ;  /* 0x000000010b047824 */ /* 0x000fe400078e0204 */
[----:B------:R-:W-:Y:S02]  /*1230*/  IMAD.IADD R5, R14, 0x1, R5 ;  /* 0x000000010e057824 */ /* 0x000fe400078e0205 */
[----:B------:R-:W-:Y:S01]  /*1240*/  IMAD.IADD R6, R15, 0x1, R6 ;  /* 0x000000010f067824 */ /* 0x000fe200078e0206 */
[----:B------:R-:W-:Y:S01]  /*1250*/  CS2R R152, SRZ ;  /* 0x0000000000987805 */ /* 0x000fe2000001ff00 */
[----:B------:R-:W-:Y:S01]  /*1260*/  IMAD.MOV.U32 R17, RZ, RZ, RZ ;  /* 0x000000ffff117224 */ /* 0x000fe200078e00ff */
[----:B--2---:R-:W-:-:S05]  /*1270*/  LOP3.LUT R0, R25, 0x1, RZ, 0xfc, !PT ;  /* 0x0000000119007812 */ /* 0x004fca00078efcff */
[----:B------:R0:W-:Y:S04]  /*1280*/  STL [R1+0x3c], R0 ;  /* 0x00003c0001007387 */ /* 0x0001e80000100800 */
[----:B------:R-:W-:Y:S04]  /*1290*/  STL [R1+0x90], RZ ;  /* 0x000090ff01007387 */ /* 0x000fe80000100800 */
[----:B------:R-:W-:Y:S01]  /*12a0*/  STL [R1+0x58], RZ ;  /* 0x000058ff01007387 */ /* 0x000fe20000100800 */
[----:B0-----:R-:W-:-:S03]  /*12b0*/  LEA.HI R0, R7, R7, RZ, 0x1 ;  /* 0x0000000707007211 */ /* 0x001fc600078f08ff */
[----:B------:R-:W-:Y:S01]  /*12c0*/  STL [R1+0xa8], R8 ;  /* 0x0000a80801007387 */ /* 0x000fe20000100800 */
[----:B------:R-:W-:-:S03]  /*12d0*/  LOP3.LUT R0, R0, 0x1ffffffe, RZ, 0xc0, !PT ;  /* 0x1ffffffe00007812 */ /* 0x000fc600078ec0ff */
[----:B------:R0:W-:Y:S04]  /*12e0*/  STL [R1+0x5c], R2 ;  /* 0x00005c0201007387 */ /* 0x0001e80000100800 */
[----:B------:R1:W-:Y:S01]  /*12f0*/  STL [R1+0x68], R9 ;  /* 0x0000680901007387 */ /* 0x0003e20000100800 */
[----:B0-----:R-:W-:Y:S01]  /*1300*/  LOP3.LUT R2, R20, 0x8, R144, 0xf8, !PT ;  /* 0x0000000814027812 */ /* 0x001fe200078ef890 */
[----:B-1----:R-:W-:-:S03]  /*1310*/  VIADD R9, R22, 0x28 ;  /* 0x0000002816097836 */ /* 0x002fc60000000000 */
[----:B------:R-:W-:Y:S01]  /*1320*/  LOP3.LUT R2, R2, R18, RZ, 0x3c, !PT ;  /* 0x0000001202027212 */ /* 0x000fe200078e3cff */
[----:B------:R-:W-:Y:S01]  /*1330*/  IMAD.IADD R0, R7, 0x1, -R0 ;  /* 0x0000000107007824 */ /* 0x000fe200078e0a00 */
[----:B------:R-:W-:Y:S01]  /*1340*/  SHF.R.S32.HI R7, RZ, 0x3, R12 ;  /* 0x00000003ff077819 */ /* 0x000fe2000001140c */
[----:B------:R0:W-:Y:S02]  /*1350*/  STL [R1+0x6c], R9 ;  /* 0x00006c0901007387 */ /* 0x0001e40000100800 */
[----:B------:R-:W-:Y:S02]  /*1360*/  IMAD.IADD R2, R11, 0x1, R2 ;  /* 0x000000010b027824 */ /* 0x000fe400078e0202 */
[----:B------:R1:W-:Y:S01]  /*1370*/  STL [R1+0x94], R7 ;  /* 0x0000940701007387 */ /* 0x0003e20000100800 */
[----:B0-----:R-:W-:Y:S01]  /*1380*/  SHF.R.S32.HI R9, RZ, 0x3, R13 ;  /* 0x00000003ff097819 */ /* 0x001fe2000001140d */
[----:B------:R-:W-:Y:S02]  /*1390*/  IMAD R0, R0, 0x8, R10 ;  /* 0x0000000800007824 */ /* 0x000fe400078e020a */
[----:B-1----:R-:W-:-:S02]  /*13a0*/  IMAD R7, R4, 0x2, R8 ;  /* 0x0000000204077824 */ /* 0x002fc400078e0208 */
[----:B------:R-:W-:Y:S01]  /*13b0*/  STL [R1+0x98], R9 ;  /* 0x0000980901007387 */ /* 0x000fe20000100800 */
[----:B------:R-:W-:-:S03]  /*13c0*/  IMAD R4, R5, 0x2, R8 ;  /* 0x0000000205047824 */ /* 0x000fc600078e0208 */
[----:B------:R0:W-:Y:S04]  /*13d0*/  STL [R1+0x7c], R2 ;  /* 0x00007c0201007387 */ /* 0x0001e80000100800 */
[----:B------:R1:W-:Y:S01]  /*13e0*/  STL [R1+0xa4], R7 ;  /* 0x0000a40701007387 */ /* 0x0003e20000100800 */
[----:B0-----:R-:W-:-:S03]  /*13f0*/  IMAD R2, R6, 0x2, R8 ;  /* 0x0000000206027824 */ /* 0x001fc600078e0208 */
[----:B------:R1:W-:Y:S04]  /*1400*/  STL [R1+0xa0], R4 ;  /* 0x0000a00401007387 */ /* 0x0003e80000100800 */
[----:B------:R1:W-:Y:S04]  /*1410*/  STL [R1+0x9c], R2 ;  /* 0x00009c0201007387 */ /* 0x0003e80000100800 */
[----:B------:R1:W-:Y:S01]  /*1420*/  STL [R1+0xb4], R0 ;  /* 0x0000b40001007387 */ /* 0x0003e20000100800 */
[----:B------:R-:W-:-:S07]  /*1430*/  IMAD R18, R3, 0x2, R16 ;  /* 0x0000000203127824 */ /* 0x000fce00078e0210 */
.L_x_544:
[----:B01-3--:R-:W0:Y:S02]  /*1440*/  LDC.64 R2, c[0x0][0xc88] ;  /* 0x00032200ff027b82 */ /* 0x00be240000000a00 */
[----:B0-----:R-:W-:-:S05]  /*1450*/  IMAD.WIDE R2, R107, 0x4, R2 ;  /* 0x000000046b027825 */ /* 0x001fca00078e0202 */
[----:B--2-4-:R0:W2:Y:S01]  /*1460*/  LDG.E R10, desc[UR60][R2.64] ;  /* 0x0000003c020a7981 */ /* 0x0140a2000c1e1900 */
[----:B------:R-:W-:Y:S05]  /*1470*/  YIELD ;  /* 0x0000000000007946 */ /* 0x000fea0003800000 */
[----:B------:R-:W-:Y:S01]  /*1480*/  ULDC.64 UR4, c[0x0][0xa28] ;  /* 0x00028a0000047ab9 */ /* 0x000fe20000000a00 */
[----:B------:R-:W-:Y:S01]  /*1490*/  ULDC.64 UR8, c[0x0][0xa18] ;  /* 0x0002860000087ab9 */ /* 0x000fe20000000a00 */
[----:B------:R-:W-:Y:S01]  /*14a0*/  ISETP.NE.U32.AND P1, PT, RZ, UR4, PT ;  /* 0x00000004ff007c0c */ /* 0x000fe2000bf25070 */
[----:B------:R-:W-:Y:S01]  /*14b0*/  ULDC.64 UR6, c[0x0][0xa08] ;  /* 0x0002820000067ab9 */ /* 0x000fe20000000a00 */
[----:B0-----:R-:W-:Y:S01]  /*14c0*/  IMAD.MOV.U32 R3, RZ, RZ, RZ ;  /* 0x000000ffff037224 */ /* 0x001fe200078e00ff */
[----:B------:R-:W-:Y:S01]  /*14d0*/  ISETP.NE.U32.AND P0, PT, RZ, UR6, PT ;  /* 0x00000006ff007c0c */ /* 0x000fe2000bf05070 */
[----:B------:R-:W-:Y:S01]  /*14e0*/  IMAD.MOV.U32 R27, RZ, RZ, RZ ;  /* 0x000000ffff1b7224 */ /* 0x000fe200078e00ff */
[----:B------:R-:W-:-:S02]  /*14f0*/  ISETP.NE.AND.EX P1, PT, RZ, UR5, PT, P1 ;  /* 0x00000005ff007c0c */ /* 0x000fc4000bf25310 */
[----:B------:R-:W-:Y:S02]  /*1500*/  ISETP.NE.AND.EX P0, PT, RZ, UR7, PT, P0 ;  /* 0x00000007ff007c0c */ /* 0x000fe4000bf05300 */
[----:B--2---:R-:W-:Y:S01]  /*1510*/  SHF.R.S32.HI R0, RZ, 0x1f, R10 ;  /* 0x0000001fff007819 */ /* 0x004fe2000001140a */
[----:B------:R-:W-:-:S08]  /*1520*/  IMAD.SHL.U32 R26, R10, 0x4, RZ ;  /* 0x000000040a1a7824 */ /* 0x000fd000078e00ff */
[C---:B------:R-:W-:Y:S01]  /*1530*/  @P1 LEA R4, P2, R10.reuse, UR4, 0x2 ;  /* 0x000000040a041c11 */ /* 0x040fe2000f8410ff */
[----:B------:R0:W-:Y:S01]  /*1540*/  STL [R1+0x84], R10 ;  /* 0x0000840a01007387 */ /* 0x0001e20000100800 */
[C-C-:B------:R-:W-:Y:S02]  /*1550*/  SHF.L.U64.HI R28, R10.reuse, 0x2, R0.reuse ;  /* 0x000000020a1c7819 */ /* 0x140fe40000010200 */
[----:B------:R-:W-:Y:S02]  /*1560*/  @P1 LEA.HI.X R5, R10, UR5, R0, 0x2, P2 ;  /* 0x000000050a051c11 */ /* 0x000fe400090f1400 */
[----:B------:R-:W-:Y:S01]  /*1570*/  ISETP.NE.U32.AND P2, PT, RZ, UR8, PT ;  /* 0x00000008ff007c0c */ /* 0x000fe2000bf45070 */
[----:B------:R-:W-:Y:S01]  /*1580*/  ULDC UR4, c[0x0][0x288] ;  /* 0x0000a20000047ab9 */ /* 0x000fe20000000800 */
[----:B------:R-:W-:Y:S01]  /*1590*/  IADD3 R8, P3, R26, UR6, RZ ;  /* 0x000000061a087c10 */ /* 0x000fe2000ff7e0ff */
[----:B------:R0:W5:Y:S01]  /*15a0*/  @P1 LDG.E R3, desc[UR60][R4.64] ;  /* 0x0000003c04031981 */ /* 0x000162000c1e1900 */
[----:B------:R-:W-:Y:S01]  /*15b0*/  ISETP.NE.AND.EX P2, PT, RZ, UR9, PT, P2 ;  /* 0x00000009ff007c0c */ /* 0x000fe2000bf45320 */
[----:B------:R-:W-:Y:S01]  /*15c0*/  IMAD.U32 R108, RZ, RZ, UR4 ;  /* 0x00000004ff6c7e24 */ /* 0x000fe2000f8e00ff */
[----:B------:R-:W-:Y:S01]  /*15d0*/  IADD3.X R9, R28, UR7, RZ, P3, !PT ;  /* 0x000000071c097c10 */ /* 0x000fe20009ffe4ff */
[----:B------:R-:W-:-:S04]  /*15e0*/  ULDC.64 UR4, c[0x0][0x418] ;  /* 0x0001060000047ab9 */ /* 0x000fc80000000a00 */
[----:B------:R0:W5:Y:S06]  /*15f0*/  @P0 LDG.E R27, desc[UR60][R8.64] ;  /* 0x0000003c081b0981 */ /* 0x00016c000c1e1900 */
[----:B------:R-:W-:-:S04]  /*1600*/  @P2 IADD3 R6, P1, R26, UR8, RZ ;  /* 0x000000081a062c10 */ /* 0x000fc8000ff3e0ff */
[----:B------:R-:W-:-:S05]  /*1610*/  @P2 IADD3.X R7, R28, UR9, RZ, P1, !PT ;  /* 0x000000091c072c10 */ /* 0x000fca0008ffe4ff */
[----:B------:R0:W5:Y:S01]  /*1620*/  @P2 LDG.E R108, desc[UR60][R6.64] ;  /* 0x0000003c066c2981 */ /* 0x000162000c1e1900 */
[----:B------:R-:W-:-:S03]  /*1630*/  UISETP.NE.U32.AND UP0, UPT, UR4, URZ, UPT ;  /* 0x0000003f0400728c */ /* 0x000fc6000bf05070 */
[----:B------:R-:W-:Y:S01]  /*1640*/  ULDC UR4, c[0x0][0x424] ;  /* 0x0001090000047ab9 */ /* 0x000fe20000000800 */
[----:B------:R-:W-:-:S03]  /*1650*/  UISETP.NE.AND.EX UP0, UPT, UR5, URZ, UPT, UP0 ;  /* 0x0000003f0500728c */ /* 0x000fc6000bf05300 */
[----:B------:R-:W-:Y:S01]  /*1660*/  ULDC UR5, c[0x0][0x2f0] ;  /* 0x0000bc0000057ab9 */ /* 0x000fe20000000800 */
[----:B------:R-:W-:-:S04]  /*1670*/  USEL UR4, UR4, 0x1, UP0 ;  /* 0x0000000104047887 */ /* 0x000fc80008000000 */
[----:B------:R-:W-:-:S03]  /*1680*/  UIMAD UR4, UR4, UR5, URZ ;  /* 0x00000005040472a4 */ /* 0x000fc6000f8e023f */
[----:B------:R-:W-:Y:S02]  /*1690*/  ULDC UR5, c[0x0][0x348] ;  /* 0x0000d20000057ab9 */ /* 0x000fe40000000800 */
[----:B------:R-:W-:Y:S02]  /*16a0*/  IMAD.U32 R2, RZ, RZ, UR5 ;  /* 0x00000005ff027e24 */ /* 0x000fe4000f8e00ff */
[----:B------:R-:W-:Y:S02]  /*16b0*/  IMAD.U32 R24, RZ, RZ, UR4 ;  /* 0x00000004ff187e24 */ /* 0x000fe4000f8e00ff */
[----:B------:R-:W-:Y:S01]  /*16c0*/  IMAD.MOV.U32 R25, RZ, RZ, R10 ;  /* 0x000000ffff197224 */ /* 0x000fe200078e000a */
[----:B0-----:R-:W-:Y:S06]  /*16d0*/  @P2 BRA `(.L_x_409) ;  /* 0x0000000000242947 */ /* 0x001fec0003800000 */
[----:B------:R-:W-:Y:S02]  /*16e0*/  ULDC.64 UR4, c[0x0][0xa00] ;  /* 0x0002800000047ab9 */ /* 0x000fe40000000a00 */
[----:B------:R-:W-:-:S04]  /*16f0*/  ISETP.NE.U32.AND P1, PT, RZ, UR4, PT ;  /* 0x00000004ff007c0c */ /* 0x000fc8000bf25070 */
[----:B------:R-:W-:-:S13]  /*1700*/  ISETP.NE.AND.EX P1, PT, RZ, UR5, PT, P1 ;  /* 0x00000005ff007c0c */ /* 0x000fda000bf25310 */
[----:B------:R-:W-:Y:S05]  /*1710*/  @!P1 BRA `(.L_x_409) ;  /* 0x0000000000149947 */ /* 0x000fea0003800000 */
[----:B------:R-:W0:Y:S02]  /*1720*/  LDC.64 R4, c[0x0][0xa00] ;  /* 0x00028000ff047b82 */ /* 0x000e240000000a00 */
[----:B0-----:R-:W-:-:S05]  /*1730*/  IMAD.WIDE R4, R25, 0x4, R4 ;  /* 0x0000000419047825 */ /* 0x001fca00078e0204 */
[----:B-----5:R-:W2:Y:S04]  /*1740*/  LDG.E R108, desc[UR60][R4.64] ;  /* 0x0000003c046c7981 */ /* 0x020ea8000c1e1900 */
[----:B------:R-:W2:Y:S02]  /*1750*/  LDG.E R7, desc[UR60][R4.64+0x4] ;  /* 0x0000043c04077981 */ /* 0x000ea4000c1e1900 */
[----:B--2---:R-:W-:-:S07]  /*1760*/  IMAD.IADD R108, R7, 0x1, -R108 ;  /* 0x00000001076c7824 */ /* 0x004fce00078e0a6c */
.L_x_409:
[----:B------:R-:W-:Y:S01]  /*1770*/  ULDC.64 UR4, c[0x0][0xa20] ;  /* 0x0002880000047ab9 */ /* 0x000fe20000000a00 */
[----:B------:R0:W-:Y:S01]  /*1780*/  STL [R1+0x8c], R105 ;  /* 0x00008c6901007387 */ /* 0x0001e20000100800 */
[----:B------:R-:W-:-:S03]  /*1790*/  ISETP.NE.U32.AND P1, PT, RZ, UR4, PT ;  /* 0x00000004ff007c0c */ /* 0x000fc6000bf25070 */
[----:B------:R0:W-:Y:S01]  /*17a0*/  STL [R1+0x88], R106 ;  /* 0x0000886a01007387 */ /* 0x0001e20000100800 */
[----:B------:R-:W-:-:S13]  /*17b0*/  ISETP.NE.AND.EX P1, PT, RZ, UR5, PT, P1 ;  /* 0x00000005ff007c0c */ /* 0x000fda000bf25310 */
[----:B0-----:R-:W-:Y:S05]  /*17c0*/  @!P1 BRA `(.L_x_410) ;  /* 0x0000000000109947 */ /* 0x001fea0003800000 */
[----:B------:R-:W-:-:S04]  /*17d0*/  IADD3 R4, P0, R26, UR4, RZ ;  /* 0x000000041a047c10 */ /* 0x000fc8000ff1e0ff */
[----:B------:R-:W-:-:S05]  /*17e0*/  IADD3.X R5, R28, UR5, RZ, P0, !PT ;  /* 0x000000051c057c10 */ /* 0x000fca00087fe4ff */
[----:B------:R0:W5:Y:S01]  /*17f0*/  LDG.E R24, desc[UR60][R4.64] ;  /* 0x0000003c04187981 */ /* 0x000162000c1e1900 */
[----:B------:R-:W-:Y:S05]  /*1800*/  BRA `(.L_x_411) ;  /* 0x0000000000107947 */ /* 0x000fea0003800000 */
.L_x_410:
[----:B------:R-:W-:Y:S05]  /*1810*/  @!P0 BRA `(.L_x_411) ;  /* 0x00000000000c8947 */ /* 0x000fea0003800000 */
[----:B------:R-:W2:Y:S04]  /*1820*/  LDG.E R5, desc[UR60][R8.64] ;  /* 0x0000003c08057981 */ /* 0x000ea8000c1e1900 */
[----:B------:R-:W2:Y:S02]  /*1830*/  LDG.E R24, desc[UR60][R8.64+0x4] ;  /* 0x0000043c08187981 */ /* 0x000ea4000c1e1900 */
[----:B--2---:R-:W-:-:S07]  /*1840*/  IMAD.IADD R24, R24, 0x1, -R5 ;  /* 0x0000000118187824 */ /* 0x004fce00078e0a05 */
.L_x_411:
[----:B------:R-:W-:Y:S02]  /*1850*/  ULDC.64 UR4, c[0x0][0xa10] ;  /* 0x0002840000047ab9 */ /* 0x000fe40000000a00 */
[----:B------:R-:W-:-:S04]  /*1860*/  ISETP.NE.U32.AND P0, PT, RZ, UR4, PT ;  /* 0x00000004ff007c0c */ /* 0x000fc8000bf05070 */
[----:B------:R-:W-:Y:S01]  /*1870*/  ISETP.NE.AND.EX P0, PT, RZ, UR5, PT, P0 ;  /* 0x00000005ff007c0c */ /* 0x000fe2000bf05300 */
[----:B-----5:R-:W-:Y:S01]  /*1880*/  IMAD.IADD R3, R24, 0x1, -R3 ;  /* 0x0000000118037824 */ /* 0x020fe200078e0a03 */
[----:B------:R-:W-:-:S11]  /*1890*/  ULDC.64 UR4, c[0x0][0xa30] ;  /* 0x00028c0000047ab9 */ /* 0x000fd60000000a00 */
[----:B0-----:R-:W0:Y:S02]  /*18a0*/  @P0 LDC.64 R4, c[0x0][0xa10] ;  /* 0x00028400ff040b82 */ /* 0x001e240000000a00 */
[----:B0-----:R-:W-:-:S05]  /*18b0*/  @P0 IMAD.WIDE R4, R25, 0x4, R4 ;  /* 0x0000000419040825 */ /* 0x001fca00078e0204 */
[----:B------:R-:W2:Y:S04]  /*18c0*/  @P0 LDG.E R0, desc[UR60][R4.64] ;  /* 0x0000003c04000981 */ /* 0x000ea8000c1e1900 */
[----:B------:R-:W2:Y:S01]  /*18d0*/  @P0 LDG.E R9, desc[UR60][R4.64+0x4] ;  /* 0x0000043c04090981 */ /* 0x000ea2000c1e1900 */
[----:B------:R-:W-:Y:S01]  /*18e0*/  IMAD.MOV R80, RZ, RZ, -R3 ;  /* 0x000000ffff507224 */ /* 0x000fe200078e0a03 */
[----:B------:R-:W-:Y:S01]  /*18f0*/  ISETP.NE.U32.AND P1, PT, RZ, UR4, PT ;  /* 0x00000004ff007c0c */ /* 0x000fe2000bf25070 */
[----:B------:R-:W-:-:S03]  /*1900*/  IMAD.MOV.U32 R104, RZ, RZ, R24 ;  /* 0x000000ffff687224 */ /* 0x000fc600078e0018 */
[----:B------:R-:W-:Y:S02]  /*1910*/  VIMNMX R80, RZ, R80, !PT ;  /* 0x00000050ff507248 */ /* 0x000fe40007fe0100 */
[----:B------:R-:W-:-:S13]  /*1920*/  ISETP.NE.AND.EX P1, PT, RZ, UR5, PT, P1 ;  /* 0x00000005ff007c0c */ /* 0x000fda000bf25310 */
[----:B------:R-:W-:-:S04]  /*1930*/  @P1 IADD3 R6, P2, R26, UR4, RZ ;  /* 0x000000041a061c10 */ /* 0x000fc8000ff5e0ff */
[----:B------:R-:W-:-:S05]  /*1940*/  @P1 IADD3.X R7, R28, UR5, RZ, P2, !PT ;  /* 0x000000051c071c10 */ /* 0x000fca00097fe4ff */
[----:B------:R0:W5:Y:S01]  /*1950*/  @P1 LDG.E R104, desc[UR60][R6.64] ;  /* 0x0000003c06681981 */ /* 0x000162000c1e1900 */
[----:B--2---:R-:W-:-:S04]  /*1960*/  @P0 IMAD.IADD R2, R9, 0x1, -R0 ;  /* 0x0000000109020824 */ /* 0x004fc800078e0a00 */
[----:B------:R-:W-:-:S04]  /*1970*/  IMAD.IADD R109, R3, 0x1, R2 ;  /* 0x00000001036d7824 */ /* 0x000fc800078e0202 */
[----:B------:R-:W-:-:S04]  /*1980*/  VIADD R0, R109, 0x8f ;  /* 0x0000008f6d007836 */ /* 0x000fc80000000000 */
[----:B------:R-:W-:-:S05]  /*1990*/  IMAD.HI R0, R0, 0x38e38e39, RZ ;  /* 0x38e38e3900007827 */ /* 0x000fca00078e02ff */
[----:B------:R-:W-:-:S04]  /*19a0*/  SHF.R.U32.HI R113, RZ, 0x1f, R0 ;  /* 0x0000001fff717819 */ /* 0x000fc80000011600 */
[----:B------:R-:W-:-:S05]  /*19b0*/  LEA.HI.SX32 R113, R0, R113, 0x1b ;  /* 0x0000007100717211 */ /* 0x000fca00078fdaff */
[----:B------:R-:W-:-:S05]  /*19c0*/  IMAD R3, R113, 0x90, -R3 ;  /* 0x0000009071037824 */ /* 0x000fca00078e0a03 */
[----:B------:R-:W-:-:S04]  /*19d0*/  VIMNMX R3, R3, R2, PT ;  /* 0x0000000203037248 */ /* 0x000fc80003fe0100 */
[----:B------:R-:W-:Y:S01]  /*19e0*/  ISETP.GT.AND P0, PT, R3, R80, PT ;  /* 0x000000500300720c */ /* 0x000fe20003f04270 */
[----:B------:R-:W-:-:S05]  /*19f0*/  IMAD.WIDE.U32 R80, R80, 0x38e38e39, RZ ;  /* 0x38e38e3950507825 */ /* 0x000fca00078e00ff */
[----:B------:R-:W-:-:S05]  /*1a00*/  SHF.R.U32.HI R80, RZ, 0x5, R81 ;  /* 0x00000005ff507819 */ /* 0x000fca0000011651 */
[----:B------:R-:W-:Y:S02]  /*1a10*/  IMAD.MOV.U32 R22, RZ, RZ, R80 ;  /* 0x000000ffff167224 */ /* 0x000fe400078e0050 */
[----:B------:R-:W-:-:S04]  /*1a20*/  @P0 VIADD R0, R3, 0x8f ;  /* 0x0000008f03000836 */ /* 0x000fc80000000000 */
[----:B------:R-:W-:-:S05]  /*1a30*/  @P0 IMAD.HI R0, R0, 0x38e38e39, RZ ;  /* 0x38e38e3900000827 */ /* 0x000fca00078e02ff */
[----:B------:R-:W-:-:S04]  /*1a40*/  @P0 SHF.R.U32.HI R3, RZ, 0x1f, R0 ;  /* 0x0000001fff030819 */ /* 0x000fc80000011600 */
[----:B------:R-:W-:Y:S02]  /*1a50*/  @P0 LEA.HI.SX32 R22, R0, R3, 0x1b ;  /* 0x0000000300160211 */ /* 0x000fe400078fdaff */
[----:B------:R-:W-:Y:S02]  /*1a60*/  PLOP3.LUT P0, PT, PT, PT, PT, 0x80, 0x0 ;  /* 0x000000000000781c */ /* 0x000fe40003f0f070 */
[----:B------:R-:W-:-:S13]  /*1a70*/  ISETP.GT.AND P1, PT, R22, R80, PT ;  /* 0x000000501600720c */ /* 0x000fda0003f24270 */
[----:B0-----:R-:W-:Y:S05]  /*1a80*/  @!P1 BRA `(.L_x_412) ;  /* 0x0000005000449947 */ /* 0x001fea0003800000 */
[----:B------:R-:W-:Y:S01]  /*1a90*/  VIADD R0, R16, 0x16a00 ;  /* 0x00016a0010007836 */ /* 0x000fe20000000000 */
[----:B------:R-:W-:Y:S04]  /*1aa0*/  BSSY B6, `(.L_x_413) ;  /* 0x0000013000067945 */ /* 0x000fe80003800000 */
[----:B------:R-:W-:-:S13]  /*1ab0*/  LOP3.LUT P0, RZ, R0, 0x1bf, RZ, 0xc0, !PT ;  /* 0x000001bf00ff7812 */ /* 0x000fda000780c0ff */
[----:B------:R-:W-:Y:S05]  /*1ac0*/  @!P0 BRA `(.L_x_414) ;  /* 0x0000000000408947 */ /* 0x000fea0003800000 */
        /* <DEDUP_REMOVED lines=15> */
[----:B-1---5:R-:W-:Y:S05]  /*1bc0*/  CALL.ABS.NOINC R14 ;  /* 0x000000000e007343 */ /* 0x022fea0003c00000 */
.L_x_414:
[----:B------:R-:W-:Y:S05]  /*1bd0*/  BSYNC B6 ;  /* 0x0000000000067941 */ /* 0x000fea0003800000 */
.L_x_413:
        /* <DEDUP_REMOVED lines=20> */
.L_x_416:
[----:B------:R-:W-:Y:S05]  /*1d20*/  BSYNC B6 ;  /* 0x0000000000067941 */ /* 0x000fea0003800000 */
.L_x_415:
[----:B------:R-:W-:Y:S01]  /*1d30*/  ULDC.64 UR4, c[0x0][0x9f8] ;  /* 0x00027e0000047ab9 */ /* 0x000fe20000000a00 */
[----:B------:R-:W0:Y:S01]  /*1d40*/  LDC.64 R30, c[0x0][0x300] ;  /* 0x0000c000ff1e7b82 */ /* 0x000e220000000a00 */
[----:B------:R-:W-:Y:S01]  /*1d50*/  ISETP.NE.U32.AND P0, PT, RZ, UR4, PT ;  /* 0x00000004ff007c0c */ /* 0x000fe2000bf05070 */
[----:B------:R-:W-:Y:S01]  /*1d60*/  IMAD.IADD R76, R27, 0x1, R24 ;  /* 0x000000011b4c7824 */ /* 0x000fe200078e0218 */
[----:B------:R-:W-:Y:S01]  /*1d70*/  ULDC.64 UR6, c[0x0][0xa08] ;  /* 0x0002820000067ab9 */ /* 0x000fe20000000a00 */
[----:B------:R-:W2:Y:S01]  /*1d80*/  LDL.64 R14, [R1+0x40] ;  /* 0x00004000010e7983 */ /* 0x000ea20000100a00 */
[----:B------:R-:W-:-:S03]  /*1d90*/  ISETP.NE.AND.EX P0, PT, RZ, UR5, PT, P0 ;  /* 0x00000005ff007c0c */ /* 0x000fc6000bf05300 */
[----:B------:R-:W3:Y:S01]  /*1da0*/  LDL R38, [R1+0x48] ;  /* 0x0000480001267983 */ /* 0x000ee20000100800 */
[----:B------:R-:W1:Y:S01]  /*1db0*/  S2R R20, SR_TID.X ;  /* 0x0000000000147919 */ /* 0x000e620000002100 */
[----:B------:R-:W-:Y:S01]  /*1dc0*/  SHF.R.S32.HI R8, RZ, 0x1f, R106 ;  /* 0x0000001fff087819 */ /* 0x000fe2000001146a */
[----:B------:R-:W4:Y:S07]  /*1dd0*/  LDC.64 R68, c[0x0][0x408] ;  /* 0x00010200ff447b82 */ /* 0x000f2e0000000a00 */
[----:B------:R-:W-:-:S04]  /*1de0*/  @P0 IADD3 R4, P1, R26, UR4, RZ ;  /* 0x000000041a040c10 */ /* 0x000fc8000ff3e0ff */
[----:B------:R-:W-:Y:S01]  /*1df0*/  @P0 IADD3.X R5, R28, UR5, RZ, P1, !PT ;  /* 0x000000051c050c10 */ /* 0x000fe20008ffe4ff */
[----:B------:R-:W-:Y:S01]  /*1e00*/  ULDC.64 UR4, c[0x0][0x308] ;  /* 0x0000c20000047ab9 */ /* 0x000fe20000000a00 */
[----:B------:R-:W-:Y:S01]  /*1e10*/  SHF.R.S32.HI R32, RZ, 0x1f, R19 ;  /* 0x0000001fff207819 */ /* 0x000fe20000011413 */
[----:B------:R-:W4:Y:S02]  /*1e20*/  LDC R107, c[0x0][0x3f4] ;  /* 0x0000fd00ff6b7b82 */ /* 0x000f240000000800 */
[----:B------:R1:W4:Y:S01]  /*1e30*/  @P0 LDG.E R25, desc[UR60][R4.64] ;  /* 0x0000003c04190981 */ /* 0x000322000c1e1900 */
[----:B------:R-:W-:Y:S01]  /*1e40*/  SHF.R.S32.HI R11, RZ, 0x1f, R76 ;  /* 0x0000001fff0b7819 */ /* 0x000fe2000001144c */
[----:B0-----:R-:W-:Y:S01]  /*1e50*/  IMAD.WIDE.U32 R6, R76, R30, RZ ;  /* 0x0000001e4c067225 */ /* 0x001fe200078e00ff */
[----:B------:R-:W-:-:S03]  /*1e60*/  ISETP.NE.U32.AND P0, PT, RZ, UR6, PT ;  /* 0x00000006ff007c0c */ /* 0x000fc6000bf05070 */
[----:B------:R-:W-:Y:S01]  /*1e70*/  IMAD R0, R11, R30, RZ ;  /* 0x0000001e0b007224 */ /* 0x000fe200078e02ff */
[----:B------:R-:W-:Y:S01]  /*1e80*/  ISETP.NE.AND.EX P0, PT, RZ, UR7, PT, P0 ;  /* 0x00000007ff007c0c */ /* 0x000fe2000bf05300 */
[----:B------:R-:W0:Y:S02]  /*1e90*/  LDC.64 R74, c[0x0][0x3f8] ;  /* 0x0000fe00ff4a7b82 */ /* 0x000e240000000a00 */
[----:B------:R-:W-:-:S04]  /*1ea0*/  IMAD R3, R76, R31, R0 ;  /* 0x0000001f4c037224 */ /* 0x000fc800078e0200 */
[----:B------:R-:W-:Y:S02]  /*1eb0*/  IMAD.IADD R7, R7, 0x1, R3 ;  /* 0x0000000107077824 */ /* 0x000fe400078e0203 */
[----:B------:R-:W-:Y:S01]  /*1ec0*/  IMAD R3, R8, UR4, RZ ;  /* 0x0000000408037c24 */ /* 0x000fe2000f8e02ff */
[----:B-1----:R-:W-:Y:S01]  /*1ed0*/  SHF.R.U32.HI R33, RZ, 0x7, R20 ;  /* 0x00000007ff217819 */ /* 0x002fe20000011614 */
[----:B------:R-:W-:Y:S01]  /*1ee0*/  IMAD.WIDE.U32 R4, R106, UR4, R6 ;  /* 0x000000046a047c25 */ /* 0x000fe2000f8e0006 */
[----:B----4-:R-:W-:-:S03]  /*1ef0*/  SHF.R.S32.HI R0, RZ, 0x1f, R25 ;  /* 0x0000001fff007819 */ /* 0x010fc60000011419 */
[----:B------:R-:W-:Y:S01]  /*1f00*/  IMAD R3, R106, UR5, R3 ;  /* 0x000000056a037c24 */ /* 0x000fe2000f8e0203 */
[----:B------:R-:W-:Y:S01]  /*1f10*/  SEL R21, R25, RZ, !P0 ;  /* 0x000000ff19157207 */ /* 0x000fe20004000000 */
[----:B------:R-:W-:Y:S01]  /*1f20*/  ULDC.64 UR4, c[0x0][0x310] ;  /* 0x0000c40000047ab9 */ /* 0x000fe20000000a00 */
[----:B------:R1:W2:Y:S01]  /*1f30*/  LDL.64 R24, [R1+0x40] ;  /* 0x0000400001187983 */ /* 0x0002a20000100a00 */
[----:B------:R-:W-:Y:S01]  /*1f40*/  ISETP.NE.AND P6, PT, R33, 0x1, PT ;  /* 0x000000012100780c */ /* 0x000fe20003fc5270 */
[----:B------:R-:W-:Y:S01]  /*1f50*/  IMAD.IADD R5, R5, 0x1, R3 ;  /* 0x0000000105057824 */ /* 0x000fe200078e0203 */
[----:B------:R-:W-:Y:S01]  /*1f60*/  SEL R13, R0, RZ, !P0 ;  /* 0x000000ff000d7207 */ /* 0x000fe20004000000 */
[----:B------:R-:W4:Y:S04]  /*1f70*/  LDL.LU R34, [R1+0x4c] ;  /* 0x00004c0001227983 */ /* 0x000f280000300800 */
[----:B------:R-:W-:-:S02]  /*1f80*/  IMAD R0, R13, UR4, RZ ;  /* 0x000000040d007c24 */ /* 0x000fc4000f8e02ff */
[----:B------:R-:W-:-:S04]  /*1f90*/  IMAD.WIDE.U32 R26, R21, UR4, R4 ;  /* 0x00000004151a7c25 */ /* 0x000fc8000f8e0004 */
[----:B------:R-:W-:Y:S02]  /*1fa0*/  IMAD R3, R21, UR5, R0 ;  /* 0x0000000515037c24 */ /* 0x000fe4000f8e0200 */
[----:B------:R-:W-:Y:S01]  /*1fb0*/  VIADD R0, R144, 0x10 ;  /* 0x0000001090007836 */ /* 0x000fe20000000000 */
[----:B------:R-:W-:Y:S05]  /*1fc0*/  @!P6 WARPSYNC.ALL ;  /* 0x000000000000e948 */ /* 0x000fea0003800000 */
[----:B------:R-:W-:Y:S01]  /*1fd0*/  ULDC.64 UR6, c[0x0][0x330] ;  /* 0x0000cc0000067ab9 */ /* 0x000fe20000000a00 */
[----:B------:R-:W-:Y:S01]  /*1fe0*/  ULDC UR4, c[0x0][0x2f4] ;  /* 0x0000bd0000047ab9 */ /* 0x000fe20000000800 */
[----:B------:R-:W-:Y:S01]  /*1ff0*/  SHF.R.S32.HI R145, RZ, 0x1f, R144 ;  /* 0x0000001fff917819 */ /* 0x000fe20000011490 */
[----:B--2---:R-:W-:-:S05]  /*2000*/  IMAD.MOV.U32 R24, RZ, RZ, R14 ;  /* 0x000000ffff187224 */ /* 0x004fca00078e000e */
[----:B------:R-:W-:-:S05]  /*2010*/  SHF.R.S32.HI R25, RZ, 0x1f, R24 ;  /* 0x0000001fff197819 */ /* 0x000fca0000011418 */
[----:B------:R2:W-:Y:S04]  /*2020*/  STL [R1+0x44], R25 ;  /* 0x0000441901007387 */ /* 0x0005e80000100800 */
[----:B------:R-:W3:Y:S04]  /*2030*/  LDL R35, [R1+0x80] ;  /* 0x0000800001237983 */ /* 0x000ee80000100800 */
[----:B------:R-:W3:Y:S04]  /*2040*/  LDL R36, [R1+0x50] ;  /* 0x0000500001247983 */ /* 0x000ee80000100800 */
[----:B------:R-:W3:Y:S01]  /*2050*/  LDL R37, [R1+0x54] ;  /* 0x0000540001257983 */ /* 0x000ee20000100800 */
[----:B------:R-:W-:Y:S01]  /*2060*/  IMAD R6, R32, R30, RZ ;  /* 0x0000001e20067224 */ /* 0x000fe200078e02ff */
[----:B------:R-:W-:Y:S01]  /*2070*/  ISETP.GE.AND P1, PT, R0, UR4, PT ;  /* 0x0000000400007c0c */ /* 0x000fe2000bf26270 */
[----:B------:R-:W-:-:S02]  /*2080*/  IMAD R7, R8, UR6, RZ ;  /* 0x0000000608077c24 */ /* 0x000fc4000f8e02ff */
[C---:B------:R-:W-:Y:S01]  /*2090*/  IMAD R89, R19.reuse, R31, R6 ;  /* 0x0000001f13597224 */ /* 0x040fe200078e0206 */
[----:B------:R-:W-:Y:S01]  /*20a0*/  SEL R6, RZ, 0xffffffff, P1 ;  /* 0xffffffffff067807 */ /* 0x000fe20000800000 */
[----:B------:R-:W-:Y:S01]  /*20b0*/  IMAD.WIDE.U32 R4, R19, R30, R144 ;  /* 0x0000001e13047225 */ /* 0x000fe200078e0090 */
[----:B------:R-:W-:-:S03]  /*20c0*/  ISETP.GE.AND P0, PT, R144, UR4, PT ;  /* 0x0000000490007c0c */ /* 0x000fc6000bf06270 */
[C---:B------:R-:W-:Y:S02]  /*20d0*/  IMAD R7, R106.reuse, UR7, R7 ;  /* 0x000000076a077c24 */ /* 0x040fe4000f8e0207 */
[----:B------:R-:W-:Y:S01]  /*20e0*/  IMAD.WIDE.U32 R28, R106, UR6, R144 ;  /* 0x000000066a1c7c25 */ /* 0x000fe2000f8e0090 */
[----:B------:R-:W-:Y:S01]  /*20f0*/  IADD3 R94, P2, R26, R4, RZ ;  /* 0x000000041a5e7210 */ /* 0x000fe20007f5e0ff */
[----:B------:R-:W-:Y:S02]  /*2100*/  ULDC.64 UR6, c[0x0][0x338] ;  /* 0x0000ce0000067ab9 */ /* 0x000fe40000000a00 */
[----:B------:R-:W-:Y:S01]  /*2110*/  IMAD.IADD R29, R29, 0x1, R7 ;  /* 0x000000011d1d7824 */ /* 0x000fe200078e0207 */
[----:B------:R-:W-:Y:S01]  /*2120*/  SEL R4, RZ, 0x1, P0 ;  /* 0x00000001ff047807 */ /* 0x000fe20000000000 */
[----:B------:R-:W-:Y:S02]  /*2130*/  IMAD.SHL.U32 R7, R6, 0x2, RZ ;  /* 0x0000000206077824 */ /* 0x000fe400078e00ff */
[----:B------:R-:W-:-:S03]  /*2140*/  IMAD.IADD R3, R27, 0x1, R3 ;  /* 0x000000011b037824 */ /* 0x000fc600078e0203 */
[----:B------:R-:W-:Y:S01]  /*2150*/  LOP3.LUT R7, R7, 0x2, R4, 0xe2, !PT ;  /* 0x0000000207077812 */ /* 0x000fe200078ee204 */
[C---:B------:R-:W-:Y:S01]  /*2160*/  VIADD R4, R144.reuse, 0x20 ;  /* 0x0000002090047836 */ /* 0x040fe20000000000 */
[----:B------:R-:W-:Y:S01]  /*2170*/  IADD3.X R89, R3, R5, R89, P2, !PT ;  /* 0x0000000503597210 */ /* 0x000fe200017fe459 */
[----:B------:R-:W-:Y:S02]  /*2180*/  VIADD R5, R144, 0x30 ;  /* 0x0000003090057836 */ /* 0x000fe40000000000 */
[----:B------:R-:W-:Y:S01]  /*2190*/  IMAD R8, R32, R68, RZ ;  /* 0x0000004420087224 */ /* 0x000fe200078e02ff */
[----:B------:R-:W-:Y:S01]  /*21a0*/  ISETP.GE.AND P0, PT, R4, UR4, PT ;  /* 0x0000000404007c0c */ /* 0x000fe2000bf06270 */
[----:B------:R-:W-:Y:S01]  /*21b0*/  VIADD R6, R144, 0x40 ;  /* 0x0000004090067836 */ /* 0x000fe20000000000 */
[----:B------:R-:W-:Y:S02]  /*21c0*/  ISETP.GE.AND P3, PT, R4, R107, PT ;  /* 0x0000006b0400720c */ /* 0x000fe40003f66270 */
[----:B------:R-:W-:Y:S01]  /*21d0*/  ISETP.GE.AND P1, PT, R5, UR4, PT ;  /* 0x0000000405007c0c */ /* 0x000fe2000bf26270 */
[----:B------:R-:W-:Y:S01]  /*21e0*/  IMAD R15, R19, R69, R8 ;  /* 0x00000045130f7224 */ /* 0x000fe200078e0208 */
[----:B------:R-:W-:-:S02]  /*21f0*/  SEL R8, RZ, 0x4, P0 ;  /* 0x00000004ff087807 */ /* 0x000fc40000000000 */
[----:B------:R-:W-:Y:S02]  /*2200*/  SEL R9, RZ, 0x8, P1 ;  /* 0x00000008ff097807 */ /* 0x000fe40000800000 */
[----:B------:R-:W-:Y:S01]  /*2210*/  ISETP.GE.AND P0, PT, R6, UR4, PT ;  /* 0x0000000406007c0c */ /* 0x000fe2000bf06270 */
[-C--:B------:R-:W-:Y:S01]  /*2220*/  IMAD.WIDE.U32 R64, R19, R68.reuse, R144 ;  /* 0x0000004413407225 */ /* 0x080fe200078e0090 */
[----:B------:R-:W-:Y:S02]  /*2230*/  LOP3.LUT R7, R9, R7, R8, 0xfe, !PT ;  /* 0x0000000709077212 */ /* 0x000fe400078efe08 */
[----:B------:R-:W-:Y:S01]  /*2240*/  SEL R12, RZ, 0x10, P0 ;  /* 0x00000010ff0c7807 */ /* 0x000fe20000000000 */
[----:B------:R-:W-:Y:S01]  /*2250*/  IMAD.WIDE.U32 R66, R19, R68, R24 ;  /* 0x0000004413427225 */ /* 0x000fe200078e0018 */
[----:B----4-:R-:W-:Y:S02]  /*2260*/  LOP3.LUT R34, R34, 0xfffffffe, RZ, 0xc0, !PT ;  /* 0xfffffffe22227812 */ /* 0x010fe400078ec0ff */
[-C--:B------:R-:W-:Y:S01]  /*2270*/  ISETP.GE.AND P0, PT, R144, R107.reuse, PT ;  /* 0x0000006b9000720c */ /* 0x080fe20003f06270 */
[----:B------:R-:W-:Y:S01]  /*2280*/  IMAD.IADD R65, R65, 0x1, R15 ;  /* 0x0000000141417824 */ /* 0x000fe200078e020f */
[----:B------:R-:W-:Y:S01]  /*2290*/  ISETP.GE.AND P1, PT, R0, R107, PT ;  /* 0x0000006b0000720c */ /* 0x000fe20003f26270 */
[----:B------:R-:W-:Y:S01]  /*22a0*/  IMAD.IADD R67, R15, 0x1, R67 ;  /* 0x000000010f437824 */ /* 0x000fe200078e0243 */
[----:B------:R-:W-:Y:S01]  /*22b0*/  LOP3.LUT R12, R7, R12, RZ, 0xfc, !PT ;  /* 0x0000000c070c7212 */ /* 0x000fe200078efcff */
[----:B------:R-:W-:Y:S01]  /*22c0*/  IMAD R13, R13, UR6, RZ ;  /* 0x000000060d0d7c24 */ /* 0x000fe2000f8e02ff */
[----:B------:R-:W-:Y:S01]  /*22d0*/  @P3 LOP3.LUT R34, R34, 0x1, RZ, 0xfc, !PT ;  /* 0x0000000122223812 */ /* 0x000fe200078efcff */
[----:B0-----:R-:W-:Y:S01]  /*22e0*/  IMAD R8, R32, R74, RZ ;  /* 0x0000004a20087224 */ /* 0x001fe200078e02ff */
[----:B------:R-:W-:-:S02]  /*22f0*/  SEL R15, R107, RZ, P3 ;  /* 0x000000ff6b0f7207 */ /* 0x000fc40001800000 */
[C---:B------:R-:W-:Y:S02]  /*2300*/  SEL R7, R107.reuse, RZ, P0 ;  /* 0x000000ff6b077207 */ /* 0x040fe40000000000 */
[----:B------:R-:W-:Y:S01]  /*2310*/  SEL R9, R107, RZ, P1 ;  /* 0x000000ff6b097207 */ /* 0x000fe20000800000 */
[C---:B------:R-:W-:Y:S02]  /*2320*/  IMAD R13, R21.reuse, UR7, R13 ;  /* 0x00000007150d7c24 */ /* 0x040fe4000f8e020d */
[----:B------:R-:W-:-:S04]  /*2330*/  IMAD.WIDE.U32 R28, R21, UR6, R28 ;  /* 0x00000006151c7c25 */ /* 0x000fc8000f8e001c */
[C---:B------:R-:W-:Y:S02]  /*2340*/  IMAD R21, R19.reuse, R75, R8 ;  /* 0x0000004b13157224 */ /* 0x040fe400078e0208 */
[----:B------:R-:W-:Y:S02]  /*2350*/  IMAD.IADD R8, R144, 0x1, R7 ;  /* 0x0000000190087824 */ /* 0x000fe400078e0207 */
[----:B------:R-:W-:Y:S01]  /*2360*/  IMAD.IADD R14, R0, 0x1, R9 ;  /* 0x00000001000e7824 */ /* 0x000fe200078e0209 */
[----:B------:R-:W-:Y:S01]  /*2370*/  LOP3.LUT R34, R34, 0xfffffffd, RZ, 0xc0, !PT ;  /* 0xfffffffd22227812 */ /* 0x000fe200078ec0ff */
[----:B------:R-:W-:Y:S01]  /*2380*/  IMAD.WIDE.U32 R70, R19, R74, R144 ;  /* 0x0000004a13467225 */ /* 0x000fe200078e0090 */
[----:B------:R-:W-:-:S03]  /*2390*/  SHF.R.S32.HI R9, RZ, 0x1f, R8 ;  /* 0x0000001fff097819 */ /* 0x000fc60000011408 */
[----:B------:R-:W-:-:S04]  /*23a0*/  IMAD.WIDE.U32 R72, R19, R74, R24 ;  /* 0x0000004a13487225 */ /* 0x000fc800078e0018 */
[----:B------:R-:W-:Y:S01]  /*23b0*/  IMAD.IADD R20, R4, 0x1, R15 ;  /* 0x0000000104147824 */ /* 0x000fe200078e020f */
[----:B------:R-:W-:Y:S01]  /*23c0*/  SHF.R.S32.HI R15, RZ, 0x1f, R14 ;  /* 0x0000001fff0f7819 */ /* 0x000fe2000001140e */
[----:B------:R-:W-:Y:S01]  /*23d0*/  IMAD.IADD R71, R71, 0x1, R21 ;  /* 0x0000000147477824 */ /* 0x000fe200078e0215 */
[-C--:B------:R-:W-:Y:S01]  /*23e0*/  LEA.HI R7, R9, R8.reuse, RZ, 0x3 ;  /* 0x0000000809077211 */ /* 0x080fe200078f18ff */
[----:B------:R-:W-:Y:S01]  /*23f0*/  IMAD.IADD R73, R21, 0x1, R73 ;  /* 0x0000000115497824 */ /* 0x000fe200078e0249 */
[----:B------:R-:W-:Y:S02]  /*2400*/  SHF.R.S32.HI R21, RZ, 0x1f, R20 ;  /* 0x0000001fff157819 */ /* 0x000fe40000011414 */
[----:B------:R-:W-:Y:S02]  /*2410*/  LEA.HI R10, R9, R8, RZ, 0x5 ;  /* 0x00000008090a7211 */ /* 0x000fe400078f28ff */
[CC--:B------:R-:W-:Y:S02]  /*2420*/  LEA.HI R8, R15.reuse, R14.reuse, RZ, 0x3 ;  /* 0x0000000e0f087211 */ /* 0x0c0fe400078f18ff */
[----:B------:R-:W-:-:S02]  /*2430*/  LEA.HI R15, R15, R14, RZ, 0x5 ;  /* 0x0000000e0f0f7211 */ /* 0x000fc400078f28ff */
[CC--:B------:R-:W-:Y:S02]  /*2440*/  LEA.HI R9, R21.reuse, R20.reuse, RZ, 0x3 ;  /* 0x0000001415097211 */ /* 0x0c0fe400078f18ff */
[----:B------:R-:W-:Y:S01]  /*2450*/  SHF.R.S32.HI R14, RZ, 0x5, R10 ;  /* 0x00000005ff0e7819 */ /* 0x000fe2000001140a */
[----:B------:R-:W-:Y:S01]  /*2460*/  VIADD R79, R144, 0x50 ;  /* 0x00000050904f7836 */ /* 0x000fe20000000000 */
[----:B------:R-:W-:Y:S02]  /*2470*/  LEA.HI R21, R21, R20, RZ, 0x5 ;  /* 0x0000001415157211 */ /* 0x000fe400078f28ff */
[----:B--2--5:R-:W-:Y:S02]  /*2480*/  SHF.R.S32.HI R25, RZ, 0x1f, R104 ;  /* 0x0000001fff197819 */ /* 0x024fe40000011468 */
[----:B---3--:R-:W-:Y:S02]  /*2490*/  LOP3.LUT R10, R38, 0x18, R7, 0xf8, !PT ;  /* 0x00000018260a7812 */ /* 0x008fe400078ef807 */
[----:B------:R-:W-:-:S02]  /*24a0*/  IADD3 R76, P2, R19, R76, RZ ;  /* 0x0000004c134c7210 */ /* 0x000fc40007f5e0ff */
[----:B------:R-:W-:Y:S02]  /*24b0*/  SHF.R.S32.HI R20, RZ, 0x5, R15 ;  /* 0x00000005ff147819 */ /* 0x000fe4000001140f */
[----:B------:R-:W-:Y:S01]  /*24c0*/  LOP3.LUT R15, R38, 0x18, R8, 0xf8, !PT ;  /* 0x00000018260f7812 */ /* 0x000fe200078ef808 */
[----:B------:R-:W-:Y:S01]  /*24d0*/  IMAD.X R77, R32, 0x1, R11, P2 ;  /* 0x00000001204d7824 */ /* 0x000fe200010e060b */
[----:B------:R-:W-:Y:S01]  /*24e0*/  ISETP.GE.AND P2, PT, R79, UR4, PT ;  /* 0x000000044f007c0c */ /* 0x000fe2000bf46270 */
[-C--:B------:R-:W-:Y:S01]  /*24f0*/  IMAD.WIDE.U32 R70, R104, R74.reuse, R70 ;  /* 0x0000004a68467225 */ /* 0x080fe200078e0046 */
[----:B------:R-:W-:Y:S02]  /*2500*/  SHF.R.S32.HI R24, RZ, 0x5, R21 ;  /* 0x00000005ff187819 */ /* 0x000fe40000011415 */
[----:B------:R-:W-:Y:S01]  /*2510*/  LOP3.LUT R21, R38, 0x18, R9, 0xf8, !PT ;  /* 0x0000001826157812 */ /* 0x000fe200078ef809 */
[----:B------:R-:W-:Y:S01]  /*2520*/  IMAD.WIDE.U32 R72, R104, R74, R72 ;  /* 0x0000004a68487225 */ /* 0x000fe200078e0048 */
[----:B------:R-:W-:-:S03]  /*2530*/  SEL R11, RZ, 0x20, P2 ;  /* 0x00000020ff0b7807 */ /* 0x000fc60001000000 */
[----:B------:R-:W-:Y:S01]  /*2540*/  IMAD.WIDE.U32 R64, R104, R68, R64 ;  /* 0x0000004468407225 */ /* 0x000fe200078e0040 */
[----:B------:R-:W-:-:S03]  /*2550*/  LOP3.LUT R78, R7, 0xfffffff8, RZ, 0xc0, !PT ;  /* 0xfffffff8074e7812 */ /* 0x000fc600078ec0ff */
[----:B------:R-:W-:-:S04]  /*2560*/  IMAD.WIDE.U32 R66, R104, R68, R66 ;  /* 0x0000004468427225 */ /* 0x000fc800078e0042 */
[----:B------:R-:W-:Y:S02]  /*2570*/  IMAD R95, R31, 0x90, RZ ;  /* 0x000000901f5f7824 */ /* 0x000fe400078e02ff */
[----:B------:R-:W-:Y:S02]  /*2580*/  IMAD R97, R75, 0x90, RZ ;  /* 0x000000904b617824 */ /* 0x000fe400078e02ff */
[----:B------:R-:W-:Y:S01]  /*2590*/  IMAD.WIDE.U32 R30, R30, 0x90, RZ ;  /* 0x000000901e1e7825 */ /* 0x000fe200078e00ff */
[----:B------:R-:W-:-:S03]  /*25a0*/  SHF.R.S32.HI R100, RZ, 0x1f, R78 ;  /* 0x0000001fff647819 */ /* 0x000fc6000001144e */
[----:B------:R-:W-:Y:S02]  /*25b0*/  IMAD.IADD R88, R29, 0x1, R13 ;  /* 0x000000011d587824 */ /* 0x000fe400078e020d */
[----:B------:R-:W-:Y:S02]  /*25c0*/  VIADD R112, R33, 0x8 ;  /* 0x0000000821707836 */ /* 0x000fe40000000000 */
[----:B------:R-:W-:Y:S02]  /*25d0*/  IMAD.SHL.U32 R107, R107, 0x2, RZ ;  /* 0x000000026b6b7824 */ /* 0x000fe400078e00ff */
[----:B------:R-:W-:Y:S01]  /*25e0*/  IMAD.IADD R95, R31, 0x1, R95 ;  /* 0x000000011f5f7824 */ /* 0x000fe200078e025f */
[----:B------:R-:W-:Y:S01]  /*25f0*/  @!P6 BAR.SYNC.DEFER_BLOCKING 0x9, 0x100 ;  /* 0x024400000000eb1d */ /* 0x000fe20000010000 */
[----:B------:R-:W-:-:S13]  /*2600*/  LOP3.LUT P3, RZ, R35, 0x2, RZ, 0xc0, !PT ;  /* 0x0000000223ff7812 */ /* 0x000fda000786c0ff */
[----:B------:R-:W-:-:S05]  /*2610*/  @P3 LOP3.LUT R34, R34, 0x2, RZ, 0xfc, !PT ;  /* 0x0000000222223812 */ /* 0x000fca00078efcff */
[----:B------:R1:W-:Y:S01]  /*2620*/  STL [R1+0x4c], R34 ;  /* 0x00004c2201007387 */ /* 0x0003e20000100800 */
[----:B------:R-:W-:Y:S01]  /*2630*/  LOP3.LUT R103, R10, R36, RZ, 0x3c, !PT ;  /* 0x000000240a677212 */ /* 0x000fe200078e3cff */
[----:B------:R-:W-:Y:S01]  /*2640*/  IMAD R10, R25, R68, RZ ;  /* 0x00000044190a7224 */ /* 0x000fe200078e02ff */
[----:B------:R-:W-:Y:S01]  /*2650*/  LOP3.LUT R15, R15, R36, RZ, 0x3c, !PT ;  /* 0x000000240f0f7212 */ /* 0x000fe200078e3cff */
[----:B------:R-:W-:Y:S02]  /*2660*/  IMAD R25, R25, R74, RZ ;  /* 0x0000004a19197224 */ /* 0x000fe400078e02ff */
[----:B------:R-:W-:Y:S02]  /*2670*/  IMAD R20, R20, 0x1200, R37 ;  /* 0x0000120014147824 */ /* 0x000fe400078e0225 */
[----:B------:R-:W-:Y:S02]  /*2680*/  IMAD R25, R104, R75, R25 ;  /* 0x0000004b68197224 */ /* 0x000fe400078e0219 */
[----:B------:R-:W-:-:S02]  /*2690*/  IMAD.IADD R102, R20, 0x1, R15 ;  /* 0x0000000114667824 */ /* 0x000fc400078e020f */
[----:B------:R-:W-:Y:S02]  /*26a0*/  IMAD R83, R104, R69, R10 ;  /* 0x0000004568537224 */ /* 0x000fe400078e020a */
[----:B------:R-:W-:Y:S01]  /*26b0*/  IMAD R15, R69, 0x90, RZ ;  /* 0x00000090450f7824 */ /* 0x000fe200078e02ff */
[----:B------:R-:W-:Y:S01]  /*26c0*/  LOP3.LUT R21, R21, R36, RZ, 0x3c, !PT ;  /* 0x0000002415157212 */ /* 0x000fe200078e3cff */
[----:B------:R-:W-:Y:S01]  /*26d0*/  IMAD R14, R14, 0x1200, R37 ;  /* 0x000012000e0e7824 */ /* 0x000fe200078e0225 */
[----:B------:R-:W-:Y:S01]  /*26e0*/  LOP3.LUT R20, R12, R11, RZ, 0xfc, !PT ;  /* 0x0000000b0c147212 */ /* 0x000fe200078efcff */
[----:B------:R-:W-:Y:S01]  /*26f0*/  IMAD.WIDE.U32 R68, R68, 0x90, RZ ;  /* 0x0000009044447825 */ /* 0x000fe200078e00ff */
[----:B------:R-:W-:-:S03]  /*2700*/  LOP3.LUT R10, R9, 0xfffffff8, RZ, 0xc0, !PT ;  /* 0xfffffff8090a7812 */ /* 0x000fc600078ec0ff */
[----:B------:R-:W-:Y:S02]  /*2710*/  IMAD.IADD R84, R71, 0x1, R25 ;  /* 0x0000000147547824 */ /* 0x000fe400078e0219 */
[----:B------:R-:W-:Y:S01]  /*2720*/  IMAD.IADD R82, R25, 0x1, R73 ;  /* 0x0000000119527824 */ /* 0x000fe200078e0249 */
[----:B------:R-:W-:Y:S01]  /*2730*/  LOP3.LUT R25, R8, 0xfffffff8, RZ, 0xc0, !PT ;  /* 0xfffffff808197812 */ /* 0x000fe200078ec0ff */
[----:B------:R-:W-:Y:S02]  /*2740*/  IMAD R24, R24, 0x1200, R37 ;  /* 0x0000120018187824 */ /* 0x000fe400078e0225 */
[----:B------:R-:W-:Y:S01]  /*2750*/  IMAD.WIDE.U32 R74, R74, 0x90, RZ ;  /* 0x000000904a4a7825 */ /* 0x000fe200078e00ff */
[----:B------:R-:W-:Y:S02]  /*2760*/  LOP3.LUT R11, R12, 0x1, RZ, 0xc0, !PT ;  /* 0x000000010c0b7812 */ /* 0x000fe400078ec0ff */
[----:B------:R-:W-:Y:S01]  /*2770*/  LOP3.LUT R12, R20, 0x2, RZ, 0xc0, !PT ;  /* 0x00000002140c7812 */ /* 0x000fe200078ec0ff */
[----:B------:R-:W-:Y:S01]  /*2780*/  IMAD.IADD R103, R14, 0x1, R103 ;  /* 0x000000010e677824 */ /* 0x000fe200078e0267 */
[C---:B------:R-:W-:Y:S01]  /*2790*/  LOP3.LUT R13, R20.reuse, 0x4, RZ, 0xc0, !PT ;  /* 0x00000004140d7812 */ /* 0x040fe200078ec0ff */
[----:B------:R-:W-:Y:S01]  /*27a0*/  IMAD.IADD R96, R69, 0x1, R15 ;  /* 0x0000000145607824 */ /* 0x000fe200078e020f */
[C---:B------:R-:W-:Y:S01]  /*27b0*/  LOP3.LUT R14, R20.reuse, 0x8, RZ, 0xc0, !PT ;  /* 0x00000008140e7812 */ /* 0x040fe200078ec0ff */
[----:B------:R-:W-:Y:S01]  /*27c0*/  IMAD.IADD R85, R65, 0x1, R83 ;  /* 0x0000000141557824 */ /* 0x000fe200078e0253 */
[----:B------:R-:W-:Y:S01]  /*27d0*/  LOP3.LUT R15, R20, 0x10, RZ, 0xc0, !PT ;  /* 0x00000010140f7812 */ /* 0x000fe200078ec0ff */
[----:B------:R-:W-:Y:S01]  /*27e0*/  IMAD.IADD R101, R24, 0x1, R21 ;  /* 0x0000000118657824 */ /* 0x000fe200078e0215 */
[----:B------:R-:W-:Y:S01]  /*27f0*/  SHF.R.S32.HI R99, RZ, 0x1f, R25 ;  /* 0x0000001fff637819 */ /* 0x000fe20000011419 */
[----:B------:R-:W-:Y:S01]  /*2800*/  IMAD.IADD R97, R75, 0x1, R97 ;  /* 0x000000014b617824 */ /* 0x000fe200078e0261 */
[----:B------:R-:W-:Y:S01]  /*2810*/  SHF.R.S32.HI R98, RZ, 0x1f, R10 ;  /* 0x0000001fff627819 */ /* 0x000fe2000001140a */
[----:B------:R-:W-:Y:S01]  /*2820*/  IMAD.IADD R83, R83, 0x1, R67 ;  /* 0x0000000153537824 */ /* 0x000fe200078e0243 */
[----:B-1----:R-:W-:-:S07]  /*2830*/  LOP3.LUT R20, R20, 0x20, RZ, 0xc0, !PT ;  /* 0x0000002014147812 */ /* 0x002fce00078ec0ff */
.L_x_472:
[----:B-1-3--:R-:W2:Y:S01]  /*2840*/  LDL R32, [R1+0x7c] ;  /* 0x00007c0001207983 */ /* 0x00aea20000100800 */
[----:B0-----:R-:W0:Y:S03]  /*2850*/  LDC.64 R90, c[0x0][0x2e8] ;  /* 0x0000ba00ff5a7b82 */ /* 0x001e260000000a00 */
[----:B------:R-:W3:Y:S01]  /*2860*/  LDL R24, [R1+0x80] ;  /* 0x0000800001187983 */ /* 0x000ee20000100800 */
[----:B------:R-:W-:Y:S01]  /*2870*/  VIADD R35, R22, 0xffffffff ;  /* 0xffffffff16237836 */ /* 0x000fe20000000000 */
[----:B------:R-:W-:Y:S05]  /*2880*/  YIELD ;  /* 0x0000000000007946 */ /* 0x000fea0003800000 */
[----:B------:R-:W1:Y:S01]  /*2890*/  LDC R106, c[0x0][0x3f4] ;  /* 0x0000fd00ff6a7b82 */ /* 0x000e620000000800 */
[----:B------:R-:W-:Y:S01]  /*28a0*/  SHF.R.S32.HI R34, RZ, 0x1f, R35 ;  /* 0x0000001fff227819 */ /* 0x000fe20000011423 */
[-C--:B------:R-:W-:Y:S01]  /*28b0*/  IMAD R21, R95, R35.reuse, RZ ;  /* 0x000000235f157224 */ /* 0x080fe200078e02ff */
[----:B------:R-:W-:Y:S01]  /*28c0*/  BSSY B0, `(.L_x_417) ;  /* 0x00003e0000007945 */ /* 0x000fe20003800000 */
[----:B------:R-:W-:-:S04]  /*28d0*/  IMAD.WIDE.U32 R60, R30, R35, RZ ;  /* 0x000000231e3c7225 */ /* 0x000fc800078e00ff */
[----:B------:R-:W-:Y:S01]  /*28e0*/  IMAD R33, R34, R30, R21 ;  /* 0x0000001e22217224 */ /* 0x000fe200078e0215 */
[----:B------:R-:W-:-:S03]  /*28f0*/  IADD3 R21, P2, R94, R60, RZ ;  /* 0x0000003c5e157210 */ /* 0x000fc60007f5e0ff */
[----:B------:R-:W-:Y:S01]  /*2900*/  IMAD.IADD R92, R61, 0x1, R33 ;  /* 0x000000013d5c7824 */ /* 0x000fe200078e0221 */
[----:B0-----:R-:W-:Y:S01]  /*2910*/  LEA R36, P3, R21, R90, 0x1 ;  /* 0x0000005a15247211 */ /* 0x001fe200078608ff */
[----:B--2---:R-:W-:Y:S02]  /*2920*/  IMAD R22, R17, 0x3600, R32 ;  /* 0x0000360011167824 */ /* 0x004fe400078e0220 */
[----:B------:R-:W-:Y:S01]  /*2930*/  IMAD.X R32, R92, 0x1, R89, P2 ;  /* 0x000000015c207824 */ /* 0x000fe200010e0659 */
[----:B------:R-:W-:Y:S01]  /*2940*/  ISETP.GT.AND P2, PT, R35, R80, PT ;  /* 0x000000502300720c */ /* 0x000fe20003f44270 */
[----:B------:R-:W-:Y:S01]  /*2950*/  IMAD R81, R22, 0x2, R23 ;  /* 0x0000000216517824 */ /* 0x000fe200078e0217 */
[----:B---3--:R-:W-:Y:S01]  /*2960*/  LOP3.LUT P4, RZ, R24, 0x2, RZ, 0xc0, !PT ;  /* 0x0000000218ff7812 */ /* 0x008fe2000788c0ff */
[----:B------:R-:W-:Y:S01]  /*2970*/  VIADD R24, R22, 0x10 ;  /* 0x0000001016187836 */ /* 0x000fe20000000000 */
[----:B------:R-:W-:Y:S02]  /*2980*/  LEA.HI.X R37, R21, R91, R32, 0x1, P3 ;  /* 0x0000005b15257211 */ /* 0x000fe400018f0c20 */
[----:B-1----:R-:W-:-:S09]  /*2990*/  ISETP.GE.AND P3, PT, R106, 0x1, PT ;  /* 0x000000016a00780c */ /* 0x002fd20003f66270 */
[----:B------:R-:W-:Y:S02]  /*29a0*/  @P4 VIADD R24, R22, 0xfffffff0 ;  /* 0xfffffff016184836 */ /* 0x000fe40000000000 */
[----:B------:R-:W-:Y:S02]  /*29b0*/  IMAD.MOV.U32 R22, RZ, RZ, R35 ;  /* 0x000000ffff167224 */ /* 0x000fe400078e0023 */
[----:B------:R-:W-:Y:S01]  /*29c0*/  IMAD R24, R24, 0x2, R23 ;  /* 0x0000000218187824 */ /* 0x000fe200078e0217 */
[----:B------:R-:W-:Y:S06]  /*29d0*/  @!P3 BRA `(.L_x_418) ;  /* 0x0000003800b8b947 */ /* 0x000fec0003800000 */
[----:B------:R-:W-:Y:S01]  /*29e0*/  ULDC.U8 UR4, c[0x0][0x410] ;  /* 0x0001040000047ab9 */ /* 0x000fe20000000000 */
[-C--:B------:R-:W-:Y:S01]  /*29f0*/  IMAD R21, R97, R35.reuse, RZ ;  /* 0x0000002361157224 */ /* 0x080fe200078e02ff */
[----:B------:R-:W-:Y:S01]  /*2a00*/  ISETP.NE.AND P3, PT, RZ, UR4, PT ;  /* 0x00000004ff007c0c */ /* 0x000fe2000bf65270 */
[-C--:B------:R-:W-:Y:S02]  /*2a10*/  IMAD R33, R96, R35.reuse, RZ ;  /* 0x0000002360217224 */ /* 0x080fe400078e02ff */
[----:B------:R-:W-:Y:S02]  /*2a20*/  IMAD R86, R22, -0x90, R2 ;  /* 0xffffff7016567824 */ /* 0x000fe400078e0202 */
[C---:B------:R-:W-:Y:S02]  /*2a30*/  IMAD R21, R34.reuse, R74, R21 ;  /* 0x0000004a22157224 */ /* 0x040fe400078e0215 */
[----:B------:R-:W-:Y:S01]  /*2a40*/  IMAD R33, R34, R68, R33 ;  /* 0x0000004422217224 */ /* 0x000fe200078e0221 */
[----:B------:R-:W-:Y:S01]  /*2a50*/  VIMNMX R86, R86, 0x90, PT ;  /* 0x0000009056567848 */ /* 0x000fe20003fe0100 */
[----:B------:R-:W-:-:S04]  /*2a60*/  IMAD.WIDE.U32 R58, R74, R35, RZ ;  /* 0x000000234a3a7225 */ /* 0x000fc800078e00ff */
[----:B------:R-:W-:-:S04]  /*2a70*/  IMAD.WIDE.U32 R56, R68, R35, RZ ;  /* 0x0000002344387225 */ /* 0x000fc800078e00ff */
[----:B------:R-:W-:Y:S02]  /*2a80*/  IMAD.IADD R21, R59, 0x1, R21 ;  /* 0x000000013b157824 */ /* 0x000fe400078e0215 */
[----:B------:R-:W-:Y:S01]  /*2a90*/  IMAD.IADD R87, R57, 0x1, R33 ;  /* 0x0000000139577824 */ /* 0x000fe200078e0221 */
[----:B------:R-:W-:Y:S06]  /*2aa0*/  @!P3 BRA `(.L_x_419) ;  /* 0x0000001800a0b947 */ /* 0x000fec0003800000 */
[----:B------:R-:W-:Y:S01]  /*2ab0*/  ISETP.GE.AND P4, PT, R19, R86, PT ;  /* 0x000000561300720c */ /* 0x000fe20003f86270 */
[----:B------:R-:W-:Y:S01]  /*2ac0*/  BSSY B1, `(.L_x_420) ;  /* 0x000003c000017945 */ /* 0x000fe20003800000 */
        /* <DEDUP_REMOVED lines=11> */
[----:B------:R-:W-:Y:S01]  /*2b80*/  CS2R R90, SRZ ;  /* 0x00000000005a7805 */ /* 0x000fe2000001ff00 */
[----:B------:R-:W-:Y:S06]  /*2b90*/  @P4 BRA `(.L_x_421) ;  /* 0x0000000000b84947 */ /* 0x000fec0003800000 */
[----:B------:R-:W2:Y:S04]  /*2ba0*/  LDL.64 R116, [R1+0x40] ;  /* 0x0000400001747983 */ /* 0x000ea80000100a00 */
[----:B------:R-:W3:Y:S04]  /*2bb0*/  LDL R115, [R1+0x5c] ;  /* 0x00005c0001737983 */ /* 0x000ee80000100800 */
[----:B------:R-:W4:Y:S04]  /*2bc0*/  LDL R114, [R1+0x64] ;  /* 0x0000640001727983 */ /* 0x000f280000100800 */
[----:B------:R-:W4:Y:S04]  /*2bd0*/  LDL R111, [R1+0x68] ;  /* 0x00006800016f7983 */ /* 0x000f280000100800 */
[----:B------:R-:W4:Y:S04]  /*2be0*/  LDL R110, [R1+0x60] ;  /* 0x00006000016e7983 */ /* 0x000f280000100800 */
[----:B------:R-:W4:Y:S01]  /*2bf0*/  LDL R93, [R1+0x6c] ;  /* 0x00006c00015d7983 */ /* 0x000f220000100800 */
[----:B------:R-:W-:Y:S01]  /*2c00*/  IADD3 R58, P3, R72, R58, RZ ;  /* 0x0000003a483a7210 */ /* 0x000fe20007f7e0ff */
[----:B------:R-:W-:Y:S01]  /*2c10*/  ULDC.64 UR4, c[0x0][0x3e8] ;  /* 0x0000fa0000047ab9 */ /* 0x000fe20000000a00 */
[----:B------:R-:W-:-:S02]  /*2c20*/  CS2R R62, SRZ ;  /* 0x00000000003e7805 */ /* 0x000fc4000001ff00 */
[----:B------:R-:W-:Y:S01]  /*2c30*/  CS2R R90, SRZ ;  /* 0x00000000005a7805 */ /* 0x000fe2000001ff00 */
[----:B------:R-:W-:Y:S01]  /*2c40*/  IMAD.X R21, R21, 0x1, R82, P3 ;  /* 0x0000000115157824 */ /* 0x000fe200018e0652 */
[----:B------:R-:W-:-:S05]  /*2c50*/  IADD3 R56, P3, R66, R56, RZ ;  /* 0x0000003842387210 */ /* 0x000fca0007f7e0ff */
[----:B------:R-:W-:Y:S01]  /*2c60*/  IMAD.X R87, R87, 0x1, R83, P3 ;  /* 0x0000000157577824 */ /* 0x000fe200018e0653 */
[----:B------:R-:W-:-:S04]  /*2c70*/  LEA R32, P3, R58, UR4, 0x1 ;  /* 0x000000043a207c11 */ /* 0x000fc8000f8608ff */
[----:B------:R-:W-:Y:S01]  /*2c80*/  LEA.HI.X R33, R58, UR5, R21, 0x1, P3 ;  /* 0x000000053a217c11 */ /* 0x000fe200098f0c15 */
[----:B------:R-:W-:Y:S02]  /*2c90*/  ULDC.64 UR4, c[0x0][0x400] ;  /* 0x0001000000047ab9 */ /* 0x000fe40000000a00 */
[----:B------:R-:W-:-:S04]  /*2ca0*/  LEA R34, P3, R56, UR4, 0x1 ;  /* 0x0000000438227c11 */ /* 0x000fc8000f8608ff */
[----:B------:R-:W-:Y:S02]  /*2cb0*/  LEA.HI.X R35, R56, UR5, R87, 0x1, P3 ;  /* 0x0000000538237c11 */ /* 0x000fe400098f0c57 */
        /* <DEDUP_REMOVED lines=10> */
[----:B--2---:R-:W-:-:S13]  /*2d60*/  ISETP.GE.AND P3, PT, R116, R106, PT ;  /* 0x0000006a7400720c */ /* 0x004fda0003f66270 */
[----:B------:R0:W5:Y:S04]  /*2d70*/  @!P3 LDG.E.64 R62, desc[UR60][R32.64] ;  /* 0x0000003c203eb981 */ /* 0x000168000c1e1b00 */
[----:B------:R0:W5:Y:S01]  /*2d80*/  @!P3 LDG.E.64 R90, desc[UR60][R34.64] ;  /* 0x0000003c225ab981 */ /* 0x000162000c1e1b00 */
[----:B---3--:R-:W-:-:S13]  /*2d90*/  ISETP.GE.AND P3, PT, R115, R106, PT ;  /* 0x0000006a7300720c */ /* 0x008fda0003f66270 */
[----:B------:R0:W5:Y:S04]  /*2da0*/  @!P3 LDG.E.64 R54, desc[UR60][R32.64+0x10] ;  /* 0x0000103c2036b981 */ /* 0x000168000c1e1b00 */
[----:B------:R0:W5:Y:S01]  /*2db0*/  @!P3 LDG.E.64 R60, desc[UR60][R34.64+0x10] ;  /* 0x0000103c223cb981 */ /* 0x000162000c1e1b00 */
[----:B----4-:R-:W-:-:S13]  /*2dc0*/  ISETP.GE.AND P3, PT, R114, R106, PT ;  /* 0x0000006a7200720c */ /* 0x010fda0003f66270 */
[----:B------:R0:W5:Y:S04]  /*2dd0*/  @!P3 LDG.E.64 R50, desc[UR60][R32.64+0x20] ;  /* 0x0000203c2032b981 */ /* 0x000168000c1e1b00 */
[----:B------:R0:W5:Y:S01]  /*2de0*/  @!P3 LDG.E.64 R52, desc[UR60][R34.64+0x20] ;  /* 0x0000203c2234b981 */ /* 0x000162000c1e1b00 */
[----:B------:R-:W-:-:S13]  /*2df0*/  ISETP.GE.AND P3, PT, R111, R106, PT ;  /* 0x0000006a6f00720c */ /* 0x000fda0003f66270 */
[----:B------:R0:W5:Y:S04]  /*2e00*/  @!P3 LDG.E.64 R46, desc[UR60][R32.64+0x30] ;  /* 0x0000303c202eb981 */ /* 0x000168000c1e1b00 */
[----:B------:R0:W5:Y:S01]  /*2e10*/  @!P3 LDG.E.64 R48, desc[UR60][R34.64+0x30] ;  /* 0x0000303c2230b981 */ /* 0x000162000c1e1b00 */
[----:B------:R-:W-:-:S13]  /*2e20*/  ISETP.GE.AND P3, PT, R110, R106, PT ;  /* 0x0000006a6e00720c */ /* 0x000fda0003f66270 */
[----:B------:R0:W5:Y:S04]  /*2e30*/  @!P3 LDG.E.64 R42, desc[UR60][R32.64+0x40] ;  /* 0x0000403c202ab981 */ /* 0x000168000c1e1b00 */
[----:B------:R0:W5:Y:S01]  /*2e40*/  @!P3 LDG.E.64 R44, desc[UR60][R34.64+0x40] ;  /* 0x0000403c222cb981 */ /* 0x000162000c1e1b00 */
[----:B------:R-:W-:-:S13]  /*2e50*/  ISETP.GE.AND P3, PT, R93, R106, PT ;  /* 0x0000006a5d00720c */ /* 0x000fda0003f66270 */
[----:B------:R0:W5:Y:S04]  /*2e60*/  @!P3 LDG.E.64 R38, desc[UR60][R32.64+0x50] ;  /* 0x0000503c2026b981 */ /* 0x000168000c1e1b00 */
[----:B------:R0:W5:Y:S02]  /*2e70*/  @!P3 LDG.E.64 R40, desc[UR60][R34.64+0x50] ;  /* 0x0000503c2228b981 */ /* 0x000164000c1e1b00 */
.L_x_421:
[----:B------:R-:W-:Y:S05]  /*2e80*/  BSYNC B1 ;  /* 0x0000000000017941 */ /* 0x000fea0003800000 */
.L_x_420:
[----:B0-----:R-:W2:Y:S01]  /*2e90*/  LDL R35, [R1+0x3c] ;  /* 0x00003c0001237983 */ /* 0x001ea20000100800 */
[----:B-----5:R-:W-:Y:S02]  /*2ea0*/  IMAD.MOV.U32 R21, RZ, RZ, R38 ;  /* 0x000000ffff157224 */ /* 0x020fe400078e0026 */
[----:B------:R-:W-:Y:S02]  /*2eb0*/  IMAD.MOV.U32 R32, RZ, RZ, R39 ;  /* 0x000000ffff207224 */ /* 0x000fe400078e0027 */
[----:B------:R-:W-:Y:S02]  /*2ec0*/  IMAD.MOV.U32 R33, RZ, RZ, R42 ;  /* 0x000000ffff217224 */ /* 0x000fe400078e002a */
[----:B------:R-:W-:Y:S01]  /*2ed0*/  IMAD.MOV.U32 R34, RZ, RZ, R43 ;  /* 0x000000ffff227224 */ /* 0x000fe200078e002b */
[----:B------:R-:W-:Y:S01]  /*2ee0*/  PRMT R93, R32, 0x5410, R21 ;  /* 0x00005410205d7816 */ /* 0x000fe20000000015 */
[----:B------:R-:W-:Y:S02]  /*2ef0*/  IMAD.MOV.U32 R21, RZ, RZ, R46 ;  /* 0x000000ffff157224 */ /* 0x000fe400078e002e */
[----:B------:R-:W-:Y:S01]  /*2f00*/  IMAD.MOV.U32 R32, RZ, RZ, R47 ;  /* 0x000000ffff207224 */ /* 0x000fe200078e002f */
[----:B------:R-:W-:Y:S01]  /*2f10*/  PRMT R110, R33, 0x5410, R34 ;  /* 0x00005410216e7816 */ /* 0x000fe20000000022 */
[----:B------:R-:W-:-:S02]  /*2f20*/  IMAD.MOV.U32 R33, RZ, RZ, R50 ;  /* 0x000000ffff217224 */ /* 0x000fc400078e0032 */
[----:B------:R-:W-:Y:S01]  /*2f30*/  IMAD.MOV.U32 R34, RZ, RZ, R51 ;  /* 0x000000ffff227224 */ /* 0x000fe200078e0033 */
[----:B------:R-:W-:Y:S01]  /*2f40*/  PRMT R114, R21, 0x5410, R32 ;  /* 0x0000541015727816 */ /* 0x000fe20000000020 */
[----:B------:R-:W-:Y:S02]  /*2f50*/  IMAD.MOV.U32 R21, RZ, RZ, R54 ;  /* 0x000000ffff157224 */ /* 0x000fe400078e0036 */
[----:B------:R-:W-:Y:S01]  /*2f60*/  IMAD.MOV.U32 R32, RZ, RZ, R55 ;  /* 0x000000ffff207224 */ /* 0x000fe200078e0037 */
[----:B------:R-:W-:-:S04]  /*2f70*/  PRMT R116, R34, 0x5410, R33 ;  /* 0x0000541022747816 */ /* 0x000fc80000000021 */
[----:B------:R-:W-:Y:S01]  /*2f80*/  PRMT R117, R21, 0x5410, R32 ;  /* 0x0000541015757816 */ /* 0x000fe20000000020 */
[----:B------:R-:W-:Y:S02]  /*2f90*/  IMAD.MOV.U32 R21, RZ, RZ, R62 ;  /* 0x000000ffff157224 */ /* 0x000fe400078e003e */
[----:B------:R-:W-:-:S05]  /*2fa0*/  IMAD.MOV.U32 R32, RZ, RZ, R63 ;  /* 0x000000ffff207224 */ /* 0x000fca00078e003f */
        /* <DEDUP_REMOVED lines=18> */
[----:B------:R-:W-:Y:S02]  /*30d0*/  PRMT R121, R21, 0x5410, R32 ;  /* 0x0000541015797816 */ /* 0x000fe40000000020 */
[----:B--2---:R-:W-:-:S13]  /*30e0*/  ISETP.NE.AND P3, PT, R35, 0x3, PT ;  /* 0x000000032300780c */ /* 0x004fda0003f65270 */
[----:B------:R-:W-:Y:S05]  /*30f0*/  @!P3 BRA `(.L_x_422) ;  /* 0x000000000004b947 */ /* 0x000fea0003800000 */
[----:B------:R-:W-:Y:S01]  /*3100*/  BPT.TRAP 0x1 ;  /* 0x000000040000795c */ /* 0x000fe20000300000 */
.L_x_422:
[----:B------:R-:W-:Y:S01]  /*3110*/  IMAD R21, R17, 0x8, R16 ;  /* 0x0000000811157824 */ /* 0x000fe200078e0210 */
[----:B------:R-:W-:Y:S01]  /*3120*/  SHF.L.U32 R87, R153, 0x1f, RZ ;  /* 0x0000001f99577819 */ /* 0x000fe200000006ff */
[----:B------:R-:W-:Y:S03]  /*3130*/  BSSY B1, `(.L_x_423) ;  /* 0x0000003000017945 */ /* 0x000fe60003800000 */
[----:B------:R-:W0:Y:S02]  /*3140*/  SYNCS.PHASECHK.TRANS64.TRYWAIT P5, [R21+URZ+0x31c90], R87 ;  /* 0x031c9057150075a7 */ /* 0x000e2400080a017f */
[----:B0-----:R-:W-:Y:S05]  /*3150*/  @!P5 BRA `(.L_x_424) ;  /* 0x000001a40050d947 */ /* 0x001fea0003800000 */
.L_x_709:
[----:B------:R-:W-:Y:S05]  /*3160*/  BSYNC B1 ;  /* 0x0000000000017941 */ /* 0x000fea0003800000 */
.L_x_423:
[----:B------:R-:W-:Y:S05]  /*3170*/  @P4 BRA `(.L_x_425) ;  /* 0x0000003400504947 */ /* 0x000fea0003800000 */
[----:B------:R-:W-:Y:S01]  /*3180*/  ISETP.NE.AND P4, PT, R11, RZ, PT ;  /* 0x000000ff0b00720c */ /* 0x000fe20003f85270 */
[----:B------:R-:W-:-:S12]  /*3190*/  BSSY B1, `(.L_x_426) ;  /* 0x0000032000017945 */ /* 0x000fd80003800000 */
[----:B------:R-:W-:Y:S05]  /*31a0*/  @!P4 BRA `(.L_x_427) ;  /* 0x0000000000c0c947 */ /* 0x000fea0003800000 */
[----:B------:R-:W2:Y:S01]  /*31b0*/  LDL.64 R56, [R1+0x40] ;  /* 0x0000400001387983 */ /* 0x000ea20000100a00 */
[----:B------:R-:W-:Y:S03]  /*31c0*/  BSSY B2, `(.L_x_428) ;  /* 0x000002d000027945 */ /* 0x000fe60003800000 */
[----:B------:R1:W3:Y:S01]  /*31d0*/  LDS.128 R32, [R81+0x16800] ;  /* 0x0168000051207984 */ /* 0x0002e20000000c00 */
[----:B--2---:R-:W-:-:S13]  /*31e0*/  ISETP.GE.AND P4, PT, R56, R106, PT ;  /* 0x0000006a3800720c */ /* 0x004fda0003f86270 */
[----:B-1-3--:R-:W-:Y:S05]  /*31f0*/  @P4 BRA `(.L_x_429) ;  /* 0x0000000000a44947 */ /* 0x00afea0003800000 */
[----:B------:R-:W-:Y:S01]  /*3200*/  SHF.R.U64 R56, R62, 0x10, R63 ;  /* 0x000000103e387819 */ /* 0x000fe2000000123f */
[----:B------:R-:W-:Y:S01]  /*3210*/  HADD2.F32 R58, -RZ, R33.H1_H1 ;  /* 0x30000021ff3a7230 */ /* 0x000fe20000004100 */
[--C-:B------:R-:W-:Y:S02]  /*3220*/  SHF.R.U64 R57, R90, 0x10, R91.reuse ;  /* 0x000000105a397819 */ /* 0x100fe4000000125b */
[----:B------:R-:W-:Y:S01]  /*3230*/  SHF.R.U32.HI R90, RZ, 0x10, R91 ;  /* 0x00000010ff5a7819 */ /* 0x000fe2000001165b */
[----:B------:R-:W-:Y:S01]  /*3240*/  HADD2.F32 R59, -RZ, R56.H0_H0 ;  /* 0x20000038ff3b7230 */ /* 0x000fe20000004100 */
[----:B------:R-:W-:Y:S01]  /*3250*/  SHF.R.U32.HI R62, RZ, 0x10, R63 ;  /* 0x00000010ff3e7819 */ /* 0x000fe2000001163f */
[----:B------:R-:W-:Y:S02]  /*3260*/  HADD2.F32 R57, -RZ, R57.H0_H0 ;  /* 0x20000039ff397230 */ /* 0x000fe40000004100 */
[----:B------:R-:W-:Y:S02]  /*3270*/  HADD2.F32 R56, -RZ, R33.H0_H0 ;  /* 0x20000021ff387230 */ /* 0x000fe40000004100 */
[----:B------:R-:W-:-:S02]  /*3280*/  HADD2.F32 R90, -RZ, R90.H0_H0 ;  /* 0x2000005aff5a7230 */ /* 0x000fc40000004100 */
[-C--:B------:R-:W-:Y:S01]  /*3290*/  FMUL.FTZ R33, R58, R57.reuse ;  /* 0x000000393a217220 */ /* 0x080fe20000410000 */
[----:B------:R-:W-:Y:S02]  /*32a0*/  HADD2.F32 R62, -RZ, R62.H0_H0 ;  /* 0x2000003eff3e7230 */ /* 0x000fe40000004100 */
[C---:B------:R-:W-:Y:S01]  /*32b0*/  FMUL.FTZ R57, R56.reuse, R57 ;  /* 0x0000003938397220 */ /* 0x040fe20000410000 */
[----:B------:R-:W-:Y:S02]  /*32c0*/  IMAD.MOV.U32 R63, RZ, RZ, R34 ;  /* 0x000000ffff3f7224 */ /* 0x000fe400078e0022 */
[-C--:B------:R-:W-:Y:S01]  /*32d0*/  FFMA.FTZ R33, R56, R59.reuse, -R33 ;  /* 0x0000003b38217223 */ /* 0x080fe20000010821 */
[----:B------:R-:W-:Y:S02]  /*32e0*/  HADD2.F32 R91, -RZ, R121.H1_H1 ;  /* 0x30000079ff5b7230 */ /* 0x000fe40000004100 */
[----:B------:R-:W-:Y:S01]  /*32f0*/  FFMA.FTZ R56, R58, R59, R57 ;  /* 0x0000003b3a387223 */ /* 0x000fe20000010039 */
[----:B------:R-:W-:-:S02]  /*3300*/  HADD2.F32 R57, -RZ, R35.H1_H1 ;  /* 0x30000023ff397230 */ /* 0x000fc40000004100 */
[----:B------:R-:W-:Y:S02]  /*3310*/  HADD2.F32 R59, -RZ, R35.H0_H0 ;  /* 0x20000023ff3b7230 */ /* 0x000fe40000004100 */
[----:B------:R-:W-:Y:S02]  /*3320*/  HADD2.F32 R34, -RZ, R63.H1_H1 ;  /* 0x3000003fff227230 */ /* 0x000fe40000004100 */
[----:B------:R-:W-:Y:S01]  /*3330*/  FMUL.FTZ R58, R57, R90 ;  /* 0x0000005a393a7220 */ /* 0x000fe20000410000 */
[----:B------:R-:W-:-:S03]  /*3340*/  F2FP.F16.F32.PACK_AB R33, R56, R33 ;  /* 0x000000213821723e */ /* 0x000fc600000000ff */
[C---:B------:R-:W-:Y:S01]  /*3350*/  FFMA.FTZ R35, R59.reuse, R62, -R58 ;  /* 0x0000003e3b237223 */ /* 0x040fe2000001083a */
[----:B------:R-:W-:Y:S01]  /*3360*/  FMUL.FTZ R58, R59, R90 ;  /* 0x0000005a3b3a7220 */ /* 0x000fe20000410000 */
[----:B------:R-:W-:Y:S02]  /*3370*/  HADD2.F32 R90, -RZ, R121.H0_H0 ;  /* 0x20000079ff5a7230 */ /* 0x000fe40000004100 */
[--C-:B------:R-:W-:Y:S02]  /*3380*/  HADD2.F32 R59, -RZ, R32.reuse.H0_H0 ;  /* 0x20000020ff3b7230 */ /* 0x100fe40000004100 */
[----:B------:R-:W-:Y:S01]  /*3390*/  FFMA.FTZ R58, R57, R62, R58 ;  /* 0x0000003e393a7223 */ /* 0x000fe2000001003a */
[----:B------:R-:W-:Y:S02]  /*33a0*/  HADD2.F32 R57, -RZ, R32.H1_H1 ;  /* 0x30000020ff397230 */ /* 0x000fe40000004100 */
[----:B------:R-:W-:Y:S02]  /*33b0*/  HADD2.F32 R62, -RZ, R120.H1_H1 ;  /* 0x30000078ff3e7230 */ /* 0x000fe40000004100 */
[----:B------:R-:W-:Y:S01]  /*33c0*/  F2FP.F16.F32.PACK_AB R35, R58, R35 ;  /* 0x000000233a23723e */ /* 0x000fe200000000ff */
[-C--:B------:R-:W-:Y:S01]  /*33d0*/  FMUL.FTZ R32, R57, R90.reuse ;  /* 0x0000005a39207220 */ /* 0x080fe20000410000 */
[----:B------:R-:W-:-:S03]  /*33e0*/  FMUL.FTZ R90, R59, R90 ;  /* 0x0000005a3b5a7220 */ /* 0x000fc60000410000 */
[-C--:B------:R-:W-:Y:S01]  /*33f0*/  FFMA.FTZ R32, R59, R62.reuse, -R32 ;  /* 0x0000003e3b207223 */ /* 0x080fe20000010820 */
[----:B------:R-:W-:Y:S01]  /*3400*/  FFMA.FTZ R57, R57, R62, R90 ;  /* 0x0000003e39397223 */ /* 0x000fe2000001005a */
[----:B------:R-:W-:Y:S02]  /*3410*/  HADD2.F32 R62, -RZ, R63.H0_H0 ;  /* 0x2000003fff3e7230 */ /* 0x000fe40000004100 */
[-C--:B------:R-:W-:Y:S01]  /*3420*/  FMUL.FTZ R63, R34, R91.reuse ;  /* 0x0000005b223f7220 */ /* 0x080fe20000410000 */
[----:B------:R-:W-:Y:S01]  /*3430*/  HADD2.F32 R59, -RZ, R120.H0_H0 ;  /* 0x20000078ff3b7230 */ /* 0x000fe20000004100 */
[----:B------:R-:W-:Y:S01]  /*3440*/  F2FP.F16.F32.PACK_AB R32, R57, R32 ;  /* 0x000000203920723e */ /* 0x000fe200000000ff */
[----:B------:R-:W-:-:S03]  /*3450*/  FMUL.FTZ R91, R62, R91 ;  /* 0x0000005b3e5b7220 */ /* 0x000fc60000410000 */
[-C--:B------:R-:W-:Y:S01]  /*3460*/  FFMA.FTZ R63, R62, R59.reuse, -R63 ;  /* 0x0000003b3e3f7223 */ /* 0x080fe2000001083f */
[----:B------:R-:W-:-:S05]  /*3470*/  FFMA.FTZ R34, R34, R59, R91 ;  /* 0x0000003b22227223 */ /* 0x000fca000001005b */
[----:B------:R-:W-:-:S07]  /*3480*/  F2FP.F16.F32.PACK_AB R34, R34, R63 ;  /* 0x0000003f2222723e */ /* 0x000fce00000000ff */
.L_x_429:
[----:B------:R-:W-:Y:S05]  /*3490*/  BSYNC B2 ;  /* 0x0000000000027941 */ /* 0x000fea0003800000 */
.L_x_428:
[----:B------:R1:W-:Y:S02]  /*34a0*/  STG.E.128 desc[UR60][R36.64], R32 ;  /* 0x0000002024007986 */ /* 0x0003e4000c101d3c */
.L_x_427:
[----:B------:R-:W-:Y:S05]  /*34b0*/  BSYNC B1 ;  /* 0x0000000000017941 */ /* 0x000fea0003800000 */
.L_x_426:
[----:B------:R-:W-:Y:S01]  /*34c0*/  ISETP.NE.AND P4, PT, R12, RZ, PT ;  /* 0x000000ff0c00720c */ /* 0x000fe20003f85270 */
[----:B------:R-:W-:-:S12]  /*34d0*/  BSSY B1, `(.L_x_430) ;  /* 0x0000034000017945 */ /* 0x000fd80003800000 */
[----:B------:R-:W-:Y:S05]  /*34e0*/  @!P4 BRA `(.L_x_431) ;  /* 0x0000000000c8c947 */ /* 0x000fea0003800000 */
[----:B------:R-:W2:Y:S01]  /*34f0*/  LDL R56, [R1+0x5c] ;  /* 0x00005c0001387983 */ /* 0x000ea20000100800 */
[----:B------:R-:W-:Y:S03]  /*3500*/  BSSY B2, `(.L_x_432) ;  /* 0x000002f000027945 */ /* 0x000fe60003800000 */
[----:B-1----:R1:W3:Y:S01]  /*3510*/  LDS.128 R32, [R24+0x16800] ;  /* 0x0168000018207984 */ /* 0x0022e20000000c00 */
[----:B--2---:R-:W-:-:S13]  /*3520*/  ISETP.GE.AND P4, PT, R56, R106, PT ;  /* 0x0000006a3800720c */ /* 0x004fda0003f86270 */
[----:B-1-3--:R-:W-:Y:S05]  /*3530*/  @P4 BRA `(.L_x_433) ;  /* 0x0000000000ac4947 */ /* 0x00afea0003800000 */
[----:B------:R-:W-:Y:S01]  /*3540*/  IMAD.MOV.U32 R56, RZ, RZ, R33 ;  /* 0x000000ffff387224 */ /* 0x000fe200078e0021 */
[----:B------:R-:W-:Y:S02]  /*3550*/  SHF.R.U64 R57, R60, 0x10, R61 ;  /* 0x000000103c397819 */ /* 0x000fe4000000123d */
[----:B------:R-:W-:Y:S02]  /*3560*/  SHF.R.U64 R54, R54, 0x10, R55 ;  /* 0x0000001036367819 */ /* 0x000fe40000001237 */
[--C-:B------:R-:W-:Y:S01]  /*3570*/  HADD2.F32 R33, -RZ, R56.reuse.H1_H1 ;  /* 0x30000038ff217230 */ /* 0x100fe20000004100 */
[----:B------:R-:W-:Y:S01]  /*3580*/  SHF.R.U32.HI R60, RZ, 0x10, R61 ;  /* 0x00000010ff3c7819 */ /* 0x000fe2000001163d */
[----:B------:R-:W-:Y:S01]  /*3590*/  HADD2.F32 R57, -RZ, R57.H0_H0 ;  /* 0x20000039ff397230 */ /* 0x000fe20000004100 */
[----:B------:R-:W-:Y:S01]  /*35a0*/  SHF.R.U32.HI R55, RZ, 0x10, R55 ;  /* 0x00000010ff377819 */ /* 0x000fe20000011637 */
[----:B------:R-:W-:Y:S02]  /*35b0*/  HADD2.F32 R56, -RZ, R56.H0_H0 ;  /* 0x20000038ff387230 */ /* 0x000fe40000004100 */
[----:B------:R-:W-:-:S02]  /*35c0*/  HADD2.F32 R54, -RZ, R54.H0_H0 ;  /* 0x20000036ff367230 */ /* 0x000fc40000004100 */
[CC--:B------:R-:W-:Y:S01]  /*35d0*/  FMUL.FTZ R59, R33.reuse, R57.reuse ;  /* 0x00000039213b7220 */ /* 0x0c0fe20000410000 */
[----:B------:R-:W-:Y:S02]  /*35e0*/  HADD2.F32 R55, -RZ, R55.H0_H0 ;  /* 0x20000037ff377230 */ /* 0x000fe40000004100 */
[C---:B------:R-:W-:Y:S01]  /*35f0*/  FMUL.FTZ R58, R56.reuse, R57 ;  /* 0x00000039383a7220 */ /* 0x040fe20000410000 */
[----:B------:R-:W-:Y:S02]  /*3600*/  HADD2.F32 R61, -RZ, R119.H1_H1 ;  /* 0x30000077ff3d7230 */ /* 0x000fe40000004100 */
[-C--:B------:R-:W-:Y:S01]  /*3610*/  FFMA.FTZ R59, R56, R54.reuse, -R59 ;  /* 0x00000036383b7223 */ /* 0x080fe2000001083b */
[----:B------:R-:W-:Y:S02]  /*3620*/  HADD2.F32 R56, -RZ, R35.H0_H0 ;  /* 0x20000023ff387230 */ /* 0x000fe40000004100 */
[----:B------:R-:W-:Y:S01]  /*3630*/  FFMA.FTZ R58, R33, R54, R58 ;  /* 0x00000036213a7223 */ /* 0x000fe2000001003a */
[----:B------:R-:W-:-:S02]  /*3640*/  HADD2.F32 R33, -RZ, R60.H0_H0 ;  /* 0x2000003cff217230 */ /* 0x000fc40000004100 */
[----:B------:R-:W-:Y:S02]  /*3650*/  HADD2.F32 R54, -RZ, R35.H1_H1 ;  /* 0x30000023ff367230 */ /* 0x000fe40000004100 */
[----:B------:R-:W-:Y:S01]  /*3660*/  F2FP.F16.F32.PACK_AB R58, R58, R59 ;  /* 0x0000003b3a3a723e */ /* 0x000fe200000000ff */
[-C--:B------:R-:W-:Y:S02]  /*3670*/  FMUL.FTZ R57, R56, R33.reuse ;  /* 0x0000002138397220 */ /* 0x080fe40000410000 */
[C---:B------:R-:W-:Y:S02]  /*3680*/  FMUL.FTZ R35, R54.reuse, R33 ;  /* 0x0000002136237220 */ /* 0x040fe40000410000 */
[-C--:B------:R-:W-:Y:S01]  /*3690*/  FFMA.FTZ R54, R54, R55.reuse, R57 ;  /* 0x0000003736367223 */ /* 0x080fe20000010039 */
[----:B------:R-:W-:Y:S02]  /*36a0*/  HADD2.F32 R57, -RZ, R119.H0_H0 ;  /* 0x20000077ff397230 */ /* 0x000fe40000004100 */
[----:B------:R-:W-:Y:S01]  /*36b0*/  FFMA.FTZ R33, R56, R55, -R35 ;  /* 0x0000003738217223 */ /* 0x000fe20000010823 */
[----:B------:R-:W-:-:S02]  /*36c0*/  HADD2.F32 R56, -RZ, R32.H0_H0 ;  /* 0x20000020ff387230 */ /* 0x000fc40000004100 */
[----:B------:R-:W-:Y:S02]  /*36d0*/  HADD2.F32 R32, -RZ, R32.H1_H1 ;  /* 0x30000020ff207230 */ /* 0x000fe40000004100 */
[----:B------:R-:W-:Y:S01]  /*36e0*/  HADD2.F32 R55, -RZ, R117.H0_H0 ;  /* 0x20000075ff377230 */ /* 0x000fe20000004100 */
[----:B------:R-:W-:Y:S01]  /*36f0*/  F2FP.F16.F32.PACK_AB R54, R54, R33 ;  /* 0x000000213636723e */ /* 0x000fe200000000ff */
[----:B------:R-:W-:Y:S02]  /*3700*/  IMAD.MOV.U32 R33, RZ, RZ, R58 ;  /* 0x000000ffff217224 */ /* 0x000fe400078e003a */
[-C--:B------:R-:W-:Y:S01]  /*3710*/  FMUL.FTZ R35, R32, R57.reuse ;  /* 0x0000003920237220 */ /* 0x080fe20000410000 */
[----:B------:R-:W-:-:S03]  /*3720*/  FMUL.FTZ R57, R56, R57 ;  /* 0x0000003938397220 */ /* 0x000fc60000410000 */
[-C--:B------:R-:W-:Y:S01]  /*3730*/  FFMA.FTZ R35, R56, R55.reuse, -R35 ;  /* 0x0000003738237223 */ /* 0x080fe20000010823 */
[--C-:B------:R-:W-:Y:S02]  /*3740*/  HADD2.F32 R56, -RZ, R34.reuse.H0_H0 ;  /* 0x20000022ff387230 */ /* 0x100fe40000004100 */
[----:B------:R-:W-:Y:S01]  /*3750*/  FFMA.FTZ R32, R32, R55, R57 ;  /* 0x0000003720207223 */ /* 0x000fe20000010039 */
[----:B------:R-:W-:Y:S02]  /*3760*/  HADD2.F32 R34, -RZ, R34.H1_H1 ;  /* 0x30000022ff227230 */ /* 0x000fe40000004100 */
[----:B------:R-:W-:Y:S02]  /*3770*/  HADD2.F32 R55, -RZ, R117.H1_H1 ;  /* 0x30000075ff377230 */ /* 0x000fe40000004100 */
[----:B------:R-:W-:Y:S01]  /*3780*/  F2FP.F16.F32.PACK_AB R32, R32, R35 ;  /* 0x000000232020723e */ /* 0x000fe200000000ff */
[-C--:B------:R-:W-:Y:S01]  /*3790*/  FMUL.FTZ R57, R34, R61.reuse ;  /* 0x0000003d22397220 */ /* 0x080fe20000410000 */
[----:B------:R-:W-:Y:S01]  /*37a0*/  FMUL.FTZ R61, R56, R61 ;  /* 0x0000003d383d7220 */ /* 0x000fe20000410000 */
[----:B------:R-:W-:-:S02]  /*37b0*/  IMAD.MOV.U32 R35, RZ, RZ, R54 ;  /* 0x000000ffff237224 */ /* 0x000fc400078e0036 */
[-C--:B------:R-:W-:Y:S01]  /*37c0*/  FFMA.FTZ R57, R56, R55.reuse, -R57 ;  /* 0x0000003738397223 */ /* 0x080fe20000010839 */
[----:B------:R-:W-:-:S05]  /*37d0*/  FFMA.FTZ R34, R34, R55, R61 ;  /* 0x0000003722227223 */ /* 0x000fca000001003d */
[----:B------:R-:W-:-:S07]  /*37e0*/  F2FP.F16.F32.PACK_AB R34, R34, R57 ;  /* 0x000000392222723e */ /* 0x000fce00000000ff */
.L_x_433:
[----:B------:R-:W-:Y:S05]  /*37f0*/  BSYNC B2 ;  /* 0x0000000000027941 */ /* 0x000fea0003800000 */
.L_x_432:
[----:B------:R2:W-:Y:S02]  /*3800*/  STG.E.128 desc[UR60][R36.64+0x20], R32 ;  /* 0x0000202024007986 */ /* 0x0005e4000c101d3c */
.L_x_431:
[----:B------:R-:W-:Y:S05]  /*3810*/  BSYNC B1 ;  /* 0x0000000000017941 */ /* 0x000fea0003800000 */
.L_x_430:
[----:B------:R-:W-:Y:S01]  /*3820*/  ISETP.NE.AND P4, PT, R13, RZ, PT ;  /* 0x000000ff0d00720c */ /* 0x000fe20003f85270 */
[----:B------:R-:W-:-:S12]  /*3830*/  BSSY B1, `(.L_x_434) ;  /* 0x0000033000017945 */ /* 0x000fd80003800000 */
[----:B------:R-:W-:Y:S05]  /*3840*/  @!P4 BRA `(.L_x_435) ;  /* 0x0000000000c4c947 */ /* 0x000fea0003800000 */
[----:B------:R-:W3:Y:S01]  /*3850*/  LDL R54, [R1+0x64] ;  /* 0x0000640001367983 */ /* 0x000ee20000100800 */
[----:B------:R-:W-:Y:S03]  /*3860*/  BSSY B2, `(.L_x_436) ;  /* 0x000002e000027945 */ /* 0x000fe60003800000 */
[----:B-12---:R1:W2:Y:S01]  /*3870*/  LDS.128 R32, [R81+0x18c00] ;  /* 0x018c000051207984 */ /* 0x0062a20000000c00 */
[----:B---3--:R-:W-:-:S13]  /*3880*/  ISETP.GE.AND P4, PT, R54, R106, PT ;  /* 0x0000006a3600720c */ /* 0x008fda0003f86270 */
[----:B-12---:R-:W-:Y:S05]  /*3890*/  @P4 BRA `(.L_x_437) ;  /* 0x0000000000a84947 */ /* 0x006fea0003800000 */
[----:B------:R-:W-:Y:S01]  /*38a0*/  SHF.R.U64 R54, R52, 0x10, R53 ;  /* 0x0000001034367819 */ /* 0x000fe20000001235 */
[----:B------:R-:W-:Y:S01]  /*38b0*/  IMAD.MOV.U32 R52, RZ, RZ, R33 ;  /* 0x000000ffff347224 */ /* 0x000fe200078e0021 */
[----:B------:R-:W-:-:S03]  /*38c0*/  SHF.R.U64 R50, R50, 0x10, R51 ;  /* 0x0000001032327819 */ /* 0x000fc60000001233 */
[----:B------:R-:W-:Y:S02]  /*38d0*/  HADD2.F32 R54, -RZ, R54.H0_H0 ;  /* 0x20000036ff367230 */ /* 0x000fe40000004100 */
[--C-:B------:R-:W-:Y:S02]  /*38e0*/  HADD2.F32 R33, -RZ, R52.reuse.H1_H1 ;  /* 0x30000034ff217230 */ /* 0x100fe40000004100 */
[----:B------:R-:W-:Y:S02]  /*38f0*/  HADD2.F32 R55, -RZ, R52.H0_H0 ;  /* 0x20000034ff377230 */ /* 0x000fe40000004100 */
[----:B------:R-:W-:Y:S02]  /*3900*/  HADD2.F32 R50, -RZ, R50.H0_H0 ;  /* 0x20000032ff327230 */ /* 0x000fe40000004100 */
[-C--:B------:R-:W-:Y:S01]  /*3910*/  FMUL.FTZ R52, R33, R54.reuse ;  /* 0x0000003621347220 */ /* 0x080fe20000410000 */
[----:B------:R-:W-:-:S03]  /*3920*/  FMUL.FTZ R54, R55, R54 ;  /* 0x0000003637367220 */ /* 0x000fc60000410000 */
[-C--:B------:R-:W-:Y:S01]  /*3930*/  FFMA.FTZ R52, R55, R50.reuse, -R52 ;  /* 0x0000003237347223 */ /* 0x080fe20000010834 */
[----:B------:R-:W-:Y:S01]  /*3940*/  FFMA.FTZ R33, R33, R50, R54 ;  /* 0x0000003221217223 */ /* 0x000fe20000010036 */
[----:B------:R-:W-:Y:S01]  /*3950*/  SHF.R.U32.HI R50, RZ, 0x10, R51 ;  /* 0x00000010ff327819 */ /* 0x000fe20000011633 */
[----:B------:R-:W-:Y:S01]  /*3960*/  IMAD.MOV.U32 R51, RZ, RZ, R35 ;  /* 0x000000ffff337224 */ /* 0x000fe200078e0023 */
[----:B------:R-:W-:Y:S01]  /*3970*/  SHF.R.U32.HI R54, RZ, 0x10, R53 ;  /* 0x00000010ff367819 */ /* 0x000fe20000011635 */
[----:B------:R-:W-:Y:S01]  /*3980*/  HADD2.F32 R53, -RZ, R116.H1_H1 ;  /* 0x30000074ff357230 */ /* 0x000fe20000004100 */
[----:B------:R-:W-:Y:S01]  /*3990*/  F2FP.F16.F32.PACK_AB R33, R33, R52 ;  /* 0x000000342121723e */ /* 0x000fe200000000ff */
[----:B------:R-:W-:Y:S02]  /*39a0*/  HADD2.F32 R50, -RZ, R50.H0_H0 ;  /* 0x20000032ff327230 */ /* 0x000fe40000004100 */
[----:B------:R-:W-:Y:S02]  /*39b0*/  HADD2.F32 R54, -RZ, R54.H0_H0 ;  /* 0x20000036ff367230 */ /* 0x000fe40000004100 */
[----:B------:R-:W-:-:S02]  /*39c0*/  HADD2.F32 R35, -RZ, R51.H1_H1 ;  /* 0x30000033ff237230 */ /* 0x000fc40000004100 */
[----:B------:R-:W-:-:S03]  /*39d0*/  HADD2.F32 R51, -RZ, R51.H0_H0 ;  /* 0x20000033ff337230 */ /* 0x000fc60000004100 */
[-C--:B------:R-:W-:Y:S02]  /*39e0*/  FMUL.FTZ R56, R35, R54.reuse ;  /* 0x0000003623387220 */ /* 0x080fe40000410000 */
[C---:B------:R-:W-:Y:S02]  /*39f0*/  FMUL.FTZ R54, R51.reuse, R54 ;  /* 0x0000003633367220 */ /* 0x040fe40000410000 */
[-C--:B------:R-:W-:Y:S01]  /*3a00*/  FFMA.FTZ R56, R51, R50.reuse, -R56 ;  /* 0x0000003233387223 */ /* 0x080fe20000010838 */
[----:B------:R-:W-:Y:S02]  /*3a10*/  HADD2.F32 R51, -RZ, R118.H0_H0 ;  /* 0x20000076ff337230 */ /* 0x000fe40000004100 */
[----:B------:R-:W-:Y:S01]  /*3a20*/  FFMA.FTZ R35, R35, R50, R54 ;  /* 0x0000003223237223 */ /* 0x000fe20000010036 */
[--C-:B------:R-:W-:Y:S02]  /*3a30*/  HADD2.F32 R50, -RZ, R32.reuse.H1_H1 ;  /* 0x30000020ff327230 */ /* 0x100fe40000004100 */
[----:B------:R-:W-:-:S02]  /*3a40*/  HADD2.F32 R32, -RZ, R32.H0_H0 ;  /* 0x20000020ff207230 */ /* 0x000fc40000004100 */
[----:B------:R-:W-:Y:S01]  /*3a50*/  F2FP.F16.F32.PACK_AB R35, R35, R56 ;  /* 0x000000382323723e */ /* 0x000fe200000000ff */
[-C--:B------:R-:W-:Y:S02]  /*3a60*/  FMUL.FTZ R55, R50, R51.reuse ;  /* 0x0000003332377220 */ /* 0x080fe40000410000 */
[C---:B------:R-:W-:Y:S02]  /*3a70*/  FMUL.FTZ R51, R32.reuse, R51 ;  /* 0x0000003320337220 */ /* 0x040fe40000410000 */
[-C--:B------:R-:W-:Y:S01]  /*3a80*/  FFMA.FTZ R32, R32, R53.reuse, -R55 ;  /* 0x0000003520207223 */ /* 0x080fe20000010837 */
[----:B------:R-:W-:Y:S02]  /*3a90*/  HADD2.F32 R55, -RZ, R118.H1_H1 ;  /* 0x30000076ff377230 */ /* 0x000fe40000004100 */
[----:B------:R-:W-:Y:S01]  /*3aa0*/  FFMA.FTZ R51, R50, R53, R51 ;  /* 0x0000003532337223 */ /* 0x000fe20000010033 */
[--C-:B------:R-:W-:Y:S02]  /*3ab0*/  HADD2.F32 R50, -RZ, R34.reuse.H1_H1 ;  /* 0x30000022ff327230 */ /* 0x100fe40000004100 */
[----:B------:R-:W-:-:S02]  /*3ac0*/  HADD2.F32 R34, -RZ, R34.H0_H0 ;  /* 0x20000022ff227230 */ /* 0x000fc40000004100 */
[----:B------:R-:W-:Y:S02]  /*3ad0*/  HADD2.F32 R53, -RZ, R116.H0_H0 ;  /* 0x20000074ff357230 */ /* 0x000fe40000004100 */
[-C--:B------:R-:W-:Y:S01]  /*3ae0*/  FMUL.FTZ R57, R50, R55.reuse ;  /* 0x0000003732397220 */ /* 0x080fe20000410000 */
[----:B------:R-:W-:Y:S01]  /*3af0*/  F2FP.F16.F32.PACK_AB R32, R51, R32 ;  /* 0x000000203320723e */ /* 0x000fe200000000ff */
[C---:B------:R-:W-:Y:S02]  /*3b00*/  FMUL.FTZ R55, R34.reuse, R55 ;  /* 0x0000003722377220 */ /* 0x040fe40000410000 */
[-C--:B------:R-:W-:Y:S02]  /*3b10*/  FFMA.FTZ R34, R34, R53.reuse, -R57 ;  /* 0x0000003522227223 */ /* 0x080fe40000010839 */
[----:B------:R-:W-:-:S05]  /*3b20*/  FFMA.FTZ R55, R50, R53, R55 ;  /* 0x0000003532377223 */ /* 0x000fca0000010037 */
[----:B------:R-:W-:-:S07]  /*3b30*/  F2FP.F16.F32.PACK_AB R34, R55, R34 ;  /* 0x000000223722723e */ /* 0x000fce00000000ff */
.L_x_437:
[----:B------:R-:W-:Y:S05]  /*3b40*/  BSYNC B2 ;  /* 0x0000000000027941 */ /* 0x000fea0003800000 */
.L_x_436:
[----:B------:R3:W-:Y:S02]  /*3b50*/  STG.E.128 desc[UR60][R36.64+0x40], R32 ;  /* 0x0000402024007986 */ /* 0x0007e4000c101d3c */
.L_x_435:
[----:B------:R-:W-:Y:S05]  /*3b60*/  BSYNC B1 ;  /* 0x0000000000017941 */ /* 0x000fea0003800000 */
.L_x_434:
[----:B------:R-:W-:Y:S01]  /*3b70*/  ISETP.NE.AND P4, PT, R14, RZ, PT ;  /* 0x000000ff0e00720c */ /* 0x000fe20003f85270 */
[----:B------:R-:W-:-:S12]  /*3b80*/  BSSY B1, `(.L_x_438) ;  /* 0x0000032000017945 */ /* 0x000fd80003800000 */
[----:B------:R-:W-:Y:S05]  /*3b90*/  @!P4 BRA `(.L_x_439) ;  /* 0x0000000000c0c947 */ /* 0x000fea0003800000 */
[----:B------:R-:W4:Y:S01]  /*3ba0*/  LDL R50, [R1+0x68] ;  /* 0x0000680001327983 */ /* 0x000f220000100800 */
[----:B------:R-:W-:Y:S03]  /*3bb0*/  BSSY B2, `(.L_x_440) ;  /* 0x000002d000027945 */ /* 0x000fe60003800000 */
[----:B-123--:R1:W2:Y:S01]  /*3bc0*/  LDS.128 R32, [R24+0x18c00] ;  /* 0x018c000018207984 */ /* 0x00e2a20000000c00 */
[----:B----4-:R-:W-:-:S13]  /*3bd0*/  ISETP.GE.AND P4, PT, R50, R106, PT ;  /* 0x0000006a3200720c */ /* 0x010fda0003f86270 */
[----:B-12---:R-:W-:Y:S05]  /*3be0*/  @P4 BRA `(.L_x_441) ;  /* 0x0000000000a44947 */ /* 0x006fea0003800000 */
[--C-:B------:R-:W-:Y:S02]  /*3bf0*/  SHF.R.U64 R50, R46, 0x10, R47.reuse ;  /* 0x000000102e327819 */ /* 0x100fe4000000122f */
[----:B------:R-:W-:Y:S01]  /*3c00*/  SHF.R.U32.HI R46, RZ, 0x10, R47 ;  /* 0x00000010ff2e7819 */ /* 0x000fe2000001162f */
[----:B------:R-:W-:Y:S01]  /*3c10*/  IMAD.MOV.U32 R47, RZ, RZ, R35 ;  /* 0x000000ffff2f7224 */ /* 0x000fe200078e0023 */
[--C-:B------:R-:W-:Y:S01]  /*3c20*/  SHF.R.U64 R52, R48, 0x10, R49.reuse ;  /* 0x0000001030347819 */ /* 0x100fe20000001231 */
[--C-:B------:R-:W-:Y:S01]  /*3c30*/  HADD2.F32 R35, -RZ, R33.reuse.H1_H1 ;  /* 0x30000021ff237230 */ /* 0x100fe20000004100 */
[----:B------:R-:W-:Y:S01]  /*3c40*/  SHF.R.U32.HI R51, RZ, 0x10, R49 ;  /* 0x00000010ff337819 */ /* 0x000fe20000011631 */
[----:B------:R-:W-:Y:S02]  /*3c50*/  HADD2.F32 R33, -RZ, R33.H0_H0 ;  /* 0x20000021ff217230 */ /* 0x000fe40000004100 */
[----:B------:R-:W-:Y:S02]  /*3c60*/  HADD2.F32 R52, -RZ, R52.H0_H0 ;  /* 0x20000034ff347230 */ /* 0x000fe40000004100 */
[----:B------:R-:W-:-:S02]  /*3c70*/  HADD2.F32 R51, -RZ, R51.H0_H0 ;  /* 0x20000033ff337230 */ /* 0x000fc40000004100 */
[--C-:B------:R-:W-:Y:S02]  /*3c80*/  HADD2.F32 R48, -RZ, R47.reuse.H1_H1 ;  /* 0x3000002fff307230 */ /* 0x100fe40000004100 */
[----:B------:R-:W-:Y:S02]  /*3c90*/  HADD2.F32 R47, -RZ, R47.H0_H0 ;  /* 0x2000002fff2f7230 */ /* 0x000fe40000004100 */
[----:B------:R-:W-:Y:S02]  /*3ca0*/  HADD2.F32 R50, -RZ, R50.H0_H0 ;  /* 0x20000032ff327230 */ /* 0x000fe40000004100 */
[-C--:B------:R-:W-:Y:S01]  /*3cb0*/  FMUL.FTZ R54, R48, R51.reuse ;  /* 0x0000003330367220 */ /* 0x080fe20000410000 */
[----:B------:R-:W-:Y:S02]  /*3cc0*/  HADD2.F32 R49, -RZ, R46.H0_H0 ;  /* 0x2000002eff317230 */ /* 0x000fe40000004100 */
[-C--:B------:R-:W-:Y:S01]  /*3cd0*/  FMUL.FTZ R46, R35, R52.reuse ;  /* 0x00000034232e7220 */ /* 0x080fe20000410000 */
[----:B------:R-:W-:Y:S01]  /*3ce0*/  FMUL.FTZ R52, R33, R52 ;  /* 0x0000003421347220 */ /* 0x000fe20000410000 */
[----:B------:R-:W-:-:S02]  /*3cf0*/  FMUL.FTZ R51, R47, R51 ;  /* 0x000000332f337220 */ /* 0x000fc40000410000 */
[-C--:B------:R-:W-:Y:S01]  /*3d00*/  FFMA.FTZ R33, R33, R50.reuse, -R46 ;  /* 0x0000003221217223 */ /* 0x080fe2000001082e */
[----:B------:R-:W-:Y:S01]  /*3d10*/  FFMA.FTZ R46, R35, R50, R52 ;  /* 0x00000032232e7223 */ /* 0x000fe20000010034 */
[-C--:B------:R-:W-:Y:S01]  /*3d20*/  FFMA.FTZ R35, R47, R49.reuse, -R54 ;  /* 0x000000312f237223 */ /* 0x080fe20000010836 */
[----:B------:R-:W-:Y:S01]  /*3d30*/  FFMA.FTZ R48, R48, R49, R51 ;  /* 0x0000003130307223 */ /* 0x000fe20000010033 */
[--C-:B------:R-:W-:Y:S02]  /*3d40*/  HADD2.F32 R51, -RZ, R115.reuse.H0_H0 ;  /* 0x20000073ff337230 */ /* 0x100fe40000004100 */
[----:B------:R-:W-:Y:S01]  /*3d50*/  HADD2.F32 R50, -RZ, R32.H1_H1 ;  /* 0x30000020ff327230 */ /* 0x000fe20000004100 */
[----:B------:R-:W-:Y:S01]  /*3d60*/  F2FP.F16.F32.PACK_AB R33, R46, R33 ;  /* 0x000000212e21723e */ /* 0x000fe200000000ff */
[----:B------:R-:W-:Y:S01]  /*3d70*/  HADD2.F32 R49, -RZ, R34.H1_H1 ;  /* 0x30000022ff317230 */ /* 0x000fe20000004100 */
[----:B------:R-:W-:Y:S01]  /*3d80*/  F2FP.F16.F32.PACK_AB R35, R48, R35 ;  /* 0x000000233023723e */ /* 0x000fe200000000ff */
[----:B------:R-:W-:-:S02]  /*3d90*/  HADD2.F32 R115, -RZ, R115.H1_H1 ;  /* 0x30000073ff737230 */ /* 0x000fc40000004100 */
[----:B------:R-:W-:Y:S01]  /*3da0*/  FMUL.FTZ R53, R50, R51 ;  /* 0x0000003332357220 */ /* 0x000fe20000410000 */
[----:B------:R-:W-:Y:S02]  /*3db0*/  HADD2.F32 R32, -RZ, R32.H0_H0 ;  /* 0x20000020ff207230 */ /* 0x000fe40000004100 */
[----:B------:R-:W-:Y:S02]  /*3dc0*/  HADD2.F32 R34, -RZ, R34.H0_H0 ;  /* 0x20000022ff227230 */ /* 0x000fe40000004100 */
[C---:B------:R-:W-:Y:S01]  /*3dd0*/  FMUL.FTZ R55, R49.reuse, R115 ;  /* 0x0000007331377220 */ /* 0x040fe20000410000 */
[--C-:B------:R-:W-:Y:S02]  /*3de0*/  HADD2.F32 R47, -RZ, R114.reuse.H0_H0 ;  /* 0x20000072ff2f7230 */ /* 0x100fe40000004100 */
[----:B------:R-:W-:Y:S01]  /*3df0*/  FMUL.FTZ R51, R32, R51 ;  /* 0x0000003320337220 */ /* 0x000fe20000410000 */
[----:B------:R-:W-:Y:S02]  /*3e00*/  HADD2.F32 R114, -RZ, R114.H1_H1 ;  /* 0x30000072ff727230 */ /* 0x000fe40000004100 */
[----:B------:R-:W-:Y:S01]  /*3e10*/  FMUL.FTZ R52, R34, R115 ;  /* 0x0000007322347220 */ /* 0x000fe20000410000 */
[-C--:B------:R-:W-:Y:S01]  /*3e20*/  FFMA.FTZ R53, R32, R47.reuse, -R53 ;  /* 0x0000002f20357223 */ /* 0x080fe20000010835 */
[----:B------:R-:W-:Y:S01]  /*3e30*/  FFMA.FTZ R50, R50, R47, R51 ;  /* 0x0000002f32327223 */ /* 0x000fe20000010033 */
[-C--:B------:R-:W-:Y:S01]  /*3e40*/  FFMA.FTZ R55, R34, R114.reuse, -R55 ;  /* 0x0000007222377223 */ /* 0x080fe20000010837 */
[----:B------:R-:W-:-:S03]  /*3e50*/  FFMA.FTZ R52, R49, R114, R52 ;  /* 0x0000007231347223 */ /* 0x000fc60000010034 */
[----:B------:R-:W-:Y:S02]  /*3e60*/  F2FP.F16.F32.PACK_AB R32, R50, R53 ;  /* 0x000000353220723e */ /* 0x000fe400000000ff */
[----:B------:R-:W-:-:S07]  /*3e70*/  F2FP.F16.F32.PACK_AB R34, R52, R55 ;  /* 0x000000373422723e */ /* 0x000fce00000000ff */
.L_x_441:
[----:B------:R-:W-:Y:S05]  /*3e80*/  BSYNC B2 ;  /* 0x0000000000027941 */ /* 0x000fea0003800000 */
.L_x_440:
[----:B------:R4:W-:Y:S02]  /*3e90*/  STG.E.128 desc[UR60][R36.64+0x60], R32 ;  /* 0x0000602024007986 */ /* 0x0009e4000c101d3c */
.L_x_439:
[----:B------:R-:W-:Y:S05]  /*3ea0*/  BSYNC B1 ;  /* 0x0000000000017941 */ /* 0x000fea0003800000 */
.L_x_438:
[----:B------:R-:W-:Y:S01]  /*3eb0*/  ISETP.NE.AND P4, PT, R15, RZ, PT ;  /* 0x000000ff0f00720c */ /* 0x000fe20003f85270 */
[----:B------:R-:W-:-:S12]  /*3ec0*/  BSSY B1, `(.L_x_442) ;  /* 0x0000033000017945 */ /* 0x000fd80003800000 */
[----:B------:R-:W-:Y:S05]  /*3ed0*/  @!P4 BRA `(.L_x_443) ;  /* 0x0000000000c4c947 */ /* 0x000fea0003800000 */
[----:B------:R-:W5:Y:S01]  /*3ee0*/  LDL R46, [R1+0x60] ;  /* 0x00006000012e7983 */ /* 0x000f620000100800 */
[----:B------:R-:W-:Y:S03]  /*3ef0*/  BSSY B2, `(.L_x_444) ;  /* 0x000002e000027945 */ /* 0x000fe60003800000 */
[----:B-1234-:R1:W2:Y:S01]  /*3f00*/  LDS.128 R32, [R81+0x1b000] ;  /* 0x01b0000051207984 */ /* 0x01e2a20000000c00 */
[----:B-----5:R-:W-:-:S13]  /*3f10*/  ISETP.GE.AND P4, PT, R46, R106, PT ;  /* 0x0000006a2e00720c */ /* 0x020fda0003f86270 */
[----:B-12---:R-:W-:Y:S05]  /*3f20*/  @P4 BRA `(.L_x_445) ;  /* 0x0000000000a84947 */ /* 0x006fea0003800000 */
[--C-:B------:R-:W-:Y:S01]  /*3f30*/  SHF.R.U64 R49, R42, 0x10, R43.reuse ;  /* 0x000000102a317819 */ /* 0x100fe2000000122b */
[----:B------:R-:W-:Y:S01]  /*3f40*/  IMAD.MOV.U32 R42, RZ, RZ, R32 ;  /* 0x000000ffff2a7224 */ /* 0x000fe200078e0020 */
[----:B------:R-:W-:Y:S01]  /*3f50*/  SHF.R.U32.HI R46, RZ, 0x10, R43 ;  /* 0x00000010ff2e7819 */ /* 0x000fe2000001162b */
[----:B------:R-:W-:Y:S01]  /*3f60*/  IMAD.MOV.U32 R43, RZ, RZ, R35 ;  /* 0x000000ffff2b7224 */ /* 0x000fe200078e0023 */
[--C-:B------:R-:W-:Y:S01]  /*3f70*/  SHF.R.U64 R47, R44, 0x10, R45.reuse ;  /* 0x000000102c2f7819 */ /* 0x100fe2000000122d */
[--C-:B------:R-:W-:Y:S01]  /*3f80*/  HADD2.F32 R35, -RZ, R33.reuse.H1_H1 ;  /* 0x30000021ff237230 */ /* 0x100fe20000004100 */
[----:B------:R-:W-:Y:S01]  /*3f90*/  SHF.R.U32.HI R48, RZ, 0x10, R45 ;  /* 0x00000010ff307819 */ /* 0x000fe2000001162d */
[----:B------:R-:W-:Y:S02]  /*3fa0*/  HADD2.F32 R32, -RZ, R33.H0_H0 ;  /* 0x20000021ff207230 */ /* 0x000fe40000004100 */
[----:B------:R-:W-:Y:S02]  /*3fb0*/  HADD2.F32 R47, -RZ, R47.H0_H0 ;  /* 0x2000002fff2f7230 */ /* 0x000fe40000004100 */
[----:B------:R-:W-:-:S02]  /*3fc0*/  HADD2.F32 R44, -RZ, R43.H1_H1 ;  /* 0x3000002bff2c7230 */ /* 0x000fc40000004100 */
[----:B------:R-:W-:Y:S02]  /*3fd0*/  HADD2.F32 R48, -RZ, R48.H0_H0 ;  /* 0x20000030ff307230 */ /* 0x000fe40000004100 */
[-C--:B------:R-:W-:Y:S01]  /*3fe0*/  FMUL.FTZ R33, R35, R47.reuse ;  /* 0x0000002f23217220 */ /* 0x080fe20000410000 */
[----:B------:R-:W-:Y:S02]  /*3ff0*/  HADD2.F32 R43, -RZ, R43.H0_H0 ;  /* 0x2000002bff2b7230 */ /* 0x000fe40000004100 */
[----:B------:R-:W-:Y:S01]  /*4000*/  FMUL.FTZ R50, R32, R47 ;  /* 0x0000002f20327220 */ /* 0x000fe20000410000 */
[----:B------:R-:W-:Y:S02]  /*4010*/  HADD2.F32 R45, -RZ, R49.H0_H0 ;  /* 0x20000031ff2d7230 */ /* 0x000fe40000004100 */
[-C--:B------:R-:W-:Y:S01]  /*4020*/  FMUL.FTZ R52, R44, R48.reuse ;  /* 0x000000302c347220 */ /* 0x080fe20000410000 */
[----:B------:R-:W-:Y:S02]  /*4030*/  HADD2.F32 R46, -RZ, R46.H0_H0 ;  /* 0x2000002eff2e7230 */ /* 0x000fe40000004100 */
[----:B------:R-:W-:Y:S01]  /*4040*/  FMUL.FTZ R47, R43, R48 ;  /* 0x000000302b2f7220 */ /* 0x000fe20000410000 */
[-C--:B------:R-:W-:Y:S01]  /*4050*/  FFMA.FTZ R32, R32, R45.reuse, -R33 ;  /* 0x0000002d20207223 */ /* 0x080fe20000010821 */
[----:B------:R-:W-:Y:S01]  /*4060*/  FFMA.FTZ R33, R35, R45, R50 ;  /* 0x0000002d23217223 */ /* 0x000fe20000010032 */
[-C--:B------:R-:W-:Y:S01]  /*4070*/  FFMA.FTZ R35, R43, R46.reuse, -R52 ;  /* 0x0000002e2b237223 */ /* 0x080fe20000010834 */
[----:B------:R-:W-:Y:S01]  /*4080*/  FFMA.FTZ R48, R44, R46, R47 ;  /* 0x0000002e2c307223 */ /* 0x000fe2000001002f */
[----:B------:R-:W-:-:S02]  /*4090*/  HADD2.F32 R46, -RZ, R111.H0_H0 ;  /* 0x2000006fff2e7230 */ /* 0x000fc40000004100 */
[----:B------:R-:W-:Y:S01]  /*40a0*/  HADD2.F32 R111, -RZ, R111.H1_H1 ;  /* 0x3000006fff6f7230 */ /* 0x000fe20000004100 */
[----:B------:R-:W-:Y:S01]  /*40b0*/  F2FP.F16.F32.PACK_AB R33, R33, R32 ;  /* 0x000000202121723e */ /* 0x000fe200000000ff */
[----:B------:R-:W-:Y:S01]  /*40c0*/  HADD2.F32 R43, -RZ, R42.H1_H1 ;  /* 0x3000002aff2b7230 */ /* 0x000fe20000004100 */
[----:B------:R-:W-:Y:S01]  /*40d0*/  F2FP.F16.F32.PACK_AB R35, R48, R35 ;  /* 0x000000233023723e */ /* 0x000fe200000000ff */
[----:B------:R-:W-:Y:S02]  /*40e0*/  HADD2.F32 R44, -RZ, R34.H1_H1 ;  /* 0x30000022ff2c7230 */ /* 0x000fe40000004100 */
[----:B------:R-:W-:Y:S02]  /*40f0*/  HADD2.F32 R42, -RZ, R42.H0_H0 ;  /* 0x2000002aff2a7230 */ /* 0x000fe40000004100 */
[----:B------:R-:W-:Y:S01]  /*4100*/  FMUL.FTZ R49, R43, R46 ;  /* 0x0000002e2b317220 */ /* 0x000fe20000410000 */
[----:B------:R-:W-:Y:S02]  /*4110*/  HADD2.F32 R34, -RZ, R34.H0_H0 ;  /* 0x20000022ff227230 */ /* 0x000fe40000004100 */
[----:B------:R-:W-:Y:S01]  /*4120*/  FMUL.FTZ R51, R44, R111 ;  /* 0x0000006f2c337220 */ /* 0x000fe20000410000 */
[----:B------:R-:W-:-:S02]  /*4130*/  HADD2.F32 R45, -RZ, R110.H0_H0 ;  /* 0x2000006eff2d7230 */ /* 0x000fc40000004100 */
        /* <DEDUP_REMOVED lines=9> */
.L_x_445:
[----:B------:R-:W-:Y:S05]  /*41d0*/  BSYNC B2 ;  /* 0x0000000000027941 */ /* 0x000fea0003800000 */
.L_x_444:
[----:B------:R1:W-:Y:S02]  /*41e0*/  STG.E.128 desc[UR60][R36.64+0x80], R32 ;  /* 0x0000802024007986 */ /* 0x0003e4000c101d3c */
.L_x_443:
[----:B------:R-:W-:Y:S05]  /*41f0*/  BSYNC B1 ;  /* 0x0000000000017941 */ /* 0x000fea0003800000 */
.L_x_442:
[----:B------:R-:W-:-:S13]  /*4200*/  ISETP.NE.AND P4, PT, R20, RZ, PT ;  /* 0x000000ff1400720c */ /* 0x000fda0003f85270 */
        /* <DEDUP_REMOVED lines=9> */
[--C-:B------:R-:W-:Y:S01]  /*42a0*/  HADD2.F32 R34, -RZ, R33.reuse.H1_H1 ;  /* 0x30000021ff227230 */ /* 0x100fe20000004100 */
[--C-:B------:R-:W-:Y:S01]  /*42b0*/  SHF.R.U64 R39, R40, 0x10, R41.reuse ;  /* 0x0000001028277819 */ /* 0x100fe20000001229 */
[----:B------:R-:W-:Y:S01]  /*42c0*/  HADD2.F32 R33, -RZ, R33.H0_H0 ;  /* 0x20000021ff217230 */ /* 0x000fe20000004100 */
[----:B------:R-:W-:Y:S01]  /*42d0*/  SHF.R.U32.HI R44, RZ, 0x10, R41 ;  /* 0x00000010ff2c7819 */ /* 0x000fe20000011629 */
[----:B------:R-:W-:Y:S02]  /*42e0*/  HADD2.F32 R40, -RZ, R43.H0_H0 ;  /* 0x2000002bff287230 */ /* 0x000fe40000004100 */
[----:B------:R-:W-:Y:S02]  /*42f0*/  HADD2.F32 R41, -RZ, R39.H0_H0 ;  /* 0x20000027ff297230 */ /* 0x000fe40000004100 */
[----:B------:R-:W-:-:S02]  /*4300*/  HADD2.F32 R44, -RZ, R44.H0_H0 ;  /* 0x2000002cff2c7230 */ /* 0x000fc40000004100 */
[--C-:B------:R-:W-:Y:S02]  /*4310*/  HADD2.F32 R39, -RZ, R35.reuse.H1_H1 ;  /* 0x30000023ff277230 */ /* 0x100fe40000004100 */
[-C--:B------:R-:W-:Y:S01]  /*4320*/  FMUL.FTZ R46, R34, R41.reuse ;  /* 0x00000029222e7220 */ /* 0x080fe20000410000 */
[----:B------:R-:W-:Y:S02]  /*4330*/  HADD2.F32 R35, -RZ, R35.H0_H0 ;  /* 0x20000023ff237230 */ /* 0x000fe40000004100 */
[----:B------:R-:W-:Y:S01]  /*4340*/  FMUL.FTZ R41, R33, R41 ;  /* 0x0000002921297220 */ /* 0x000fe20000410000 */
[----:B------:R-:W-:Y:S02]  /*4350*/  HADD2.F32 R42, -RZ, R42.H0_H0 ;  /* 0x2000002aff2a7230 */ /* 0x000fe40000004100 */
[----:B------:R-:W-:Y:S01]  /*4360*/  FMUL.FTZ R48, R39, R44 ;  /* 0x0000002c27307220 */ /* 0x000fe20000410000 */
[----:B------:R-:W-:Y:S01]  /*4370*/  FFMA.FTZ R46, R33, R40, -R46 ;  /* 0x00000028212e7223 */ /* 0x000fe2000001082e */
[----:B------:R-:W-:Y:S01]  /*4380*/  FMUL.FTZ R44, R35, R44 ;  /* 0x0000002c232c7220 */ /* 0x000fe20000410000 */
[----:B------:R-:W-:-:S02]  /*4390*/  HADD2.F32 R33, -RZ, R32.H1_H1 ;  /* 0x30000020ff217230 */ /* 0x000fc40000004100 */
[----:B------:R-:W-:Y:S01]  /*43a0*/  FFMA.FTZ R45, R34, R40, R41 ;  /* 0x00000028222d7223 */ /* 0x000fe20000010029 */
[----:B------:R-:W-:Y:S02]  /*43b0*/  HADD2.F32 R32, -RZ, R32.H0_H0 ;  /* 0x20000020ff207230 */ /* 0x000fe40000004100 */
[-C--:B------:R-:W-:Y:S01]  /*43c0*/  FFMA.FTZ R47, R39, R42.reuse, R44 ;  /* 0x0000002a272f7223 */ /* 0x080fe2000001002c */
[--C-:B------:R-:W-:Y:S02]  /*43d0*/  HADD2.F32 R39, -RZ, R92.reuse.H1_H1 ;  /* 0x3000005cff277230 */ /* 0x100fe40000004100 */
[----:B------:R-:W-:Y:S01]  /*43e0*/  FFMA.FTZ R48, R35, R42, -R48 ;  /* 0x0000002a23307223 */ /* 0x000fe20000010830 */
[----:B------:R-:W-:Y:S02]  /*43f0*/  HADD2.F32 R41, -RZ, R92.H0_H0 ;  /* 0x2000005cff297230 */ /* 0x000fe40000004100 */
[--C-:B------:R-:W-:Y:S02]  /*4400*/  HADD2.F32 R34, -RZ, R38.reuse.H1_H1 ;  /* 0x30000026ff227230 */ /* 0x100fe40000004100 */
[----:B------:R-:W-:Y:S01]  /*4410*/  FMUL.FTZ R43, R33, R39 ;  /* 0x00000027212b7220 */ /* 0x000fe20000410000 */
[----:B------:R-:W-:-:S02]  /*4420*/  HADD2.F32 R38, -RZ, R38.H0_H0 ;  /* 0x20000026ff267230 */ /* 0x000fc40000004100 */
[----:B------:R-:W-:Y:S01]  /*4430*/  FMUL.FTZ R40, R32, R39 ;  /* 0x0000002720287220 */ /* 0x000fe20000410000 */
[--C-:B------:R-:W-:Y:S02]  /*4440*/  HADD2.F32 R35, -RZ, R93.reuse.H1_H1 ;  /* 0x3000005dff237230 */ /* 0x100fe40000004100 */
[-C--:B------:R-:W-:Y:S01]  /*4450*/  FMUL.FTZ R39, R34, R41.reuse ;  /* 0x0000002922277220 */ /* 0x080fe20000410000 */
[----:B------:R-:W-:Y:S02]  /*4460*/  HADD2.F32 R93, -RZ, R93.H0_H0 ;  /* 0x2000005dff5d7230 */ /* 0x000fe40000004100 */
[----:B------:R-:W-:Y:S01]  /*4470*/  FMUL.FTZ R41, R38, R41 ;  /* 0x0000002926297220 */ /* 0x000fe20000410000 */
[-C--:B------:R-:W-:Y:S01]  /*4480*/  FFMA.FTZ R43, R32, R35.reuse, -R43 ;  /* 0x00000023202b7223 */ /* 0x080fe2000001082b */
[----:B------:R-:W-:Y:S01]  /*4490*/  FFMA.FTZ R40, R33, R35, R40 ;  /* 0x0000002321287223 */ /* 0x000fe20000010028 */
[-C--:B------:R-:W-:Y:S01]  /*44a0*/  FFMA.FTZ R39, R38, R93.reuse, -R39 ;  /* 0x0000005d26277223 */ /* 0x080fe20000010827 */
[----:B------:R-:W-:Y:S01]  /*44b0*/  FFMA.FTZ R34, R34, R93, R41 ;  /* 0x0000005d22227223 */ /* 0x000fe20000010029 */
[----:B------:R-:W-:-:S02]  /*44c0*/  F2FP.F16.F32.PACK_AB R33, R45, R46 ;  /* 0x0000002e2d21723e */ /* 0x000fc400000000ff */
[----:B------:R-:W-:Y:S02]  /*44d0*/  F2FP.F16.F32.PACK_AB R35, R47, R48 ;  /* 0x000000302f23723e */ /* 0x000fe400000000ff */
[----:B------:R-:W-:Y:S02]  /*44e0*/  F2FP.F16.F32.PACK_AB R32, R40, R43 ;  /* 0x0000002b2820723e */ /* 0x000fe400000000ff */
[----:B------:R-:W-:-:S07]  /*44f0*/  F2FP.F16.F32.PACK_AB R34, R34, R39 ;  /* 0x000000272222723e */ /* 0x000fce00000000ff */
.L_x_447:
[----:B------:R-:W-:Y:S05]  /*4500*/  BSYNC B1 ;  /* 0x0000000000017941 */ /* 0x000fea0003800000 */
.L_x_446:
[----:B------:R1:W-:Y:S01]  /*4510*/  STG.E.128 desc[UR60][R36.64+0xa0], R32 ;  /* 0x0000a02024007986 */ /* 0x0003e2000c101d3c */
[----:B------:R-:W-:Y:S05]  /*4520*/  BRA `(.L_x_425) ;  /* 0x0000002000647947 */ /* 0x000fea0003800000 */
.L_x_419:
        /* <DEDUP_REMOVED lines=15> */
[----:B------:R-:W-:Y:S01]  /*4620*/  IADD3 R58, P3, R70, R58, RZ ;  /* 0x0000003a463a7210 */ /* 0x000fe20007f7e0ff */
[----:B------:R-:W-:Y:S01]  /*4630*/  ULDC.64 UR4, c[0x0][0x3e8] ;  /* 0x0000fa0000047ab9 */ /* 0x000fe20000000a00 */
[----:B------:R-:W-:Y:S02]  /*4640*/  CS2R R42, SRZ ;  /* 0x00000000002a7805 */ /* 0x000fe4000001ff00 */
[----:B------:R-:W-:Y:S02]  /*4650*/  CS2R R40, SRZ ;  /* 0x0000000000287805 */ /* 0x000fe4000001ff00 */
[----:B------:R-:W-:Y:S01]  /*4660*/  CS2R R54, SRZ ;  /* 0x0000000000367805 */ /* 0x000fe2000001ff00 */
[----:B------:R-:W-:Y:S01]  /*4670*/  IMAD.X R33, R21, 0x1, R84, P3 ;  /* 0x0000000115217824 */ /* 0x000fe200018e0654 */
[----:B------:R-:W-:Y:S02]  /*4680*/  IADD3 R21, P3, R64, R56, RZ ;  /* 0x0000003840157210 */ /* 0x000fe40007f7e0ff */
[----:B------:R-:W-:-:S03]  /*4690*/  CS2R R52, SRZ ;  /* 0x0000000000347805 */ /* 0x000fc6000001ff00 */
[----:B------:R-:W-:Y:S01]  /*46a0*/  IMAD.X R32, R87, 0x1, R85, P3 ;  /* 0x0000000157207824 */ /* 0x000fe200018e0655 */
[----:B------:R-:W-:-:S04]  /*46b0*/  LEA R56, P3, R58, UR4, 0x1 ;  /* 0x000000043a387c11 */ /* 0x000fc8000f8608ff */
[----:B------:R-:W-:Y:S01]  /*46c0*/  LEA.HI.X R57, R58, UR5, R33, 0x1, P3 ;  /* 0x000000053a397c11 */ /* 0x000fe200098f0c21 */
[----:B------:R-:W-:Y:S02]  /*46d0*/  ULDC.64 UR4, c[0x0][0x400] ;  /* 0x0001000000047ab9 */ /* 0x000fe40000000a00 */
[----:B------:R-:W-:-:S04]  /*46e0*/  LEA R58, P3, R21, UR4, 0x1 ;  /* 0x00000004153a7c11 */ /* 0x000fc8000f8608ff */
[----:B------:R-:W-:Y:S02]  /*46f0*/  LEA.HI.X R59, R21, UR5, R32, 0x1, P3 ;  /* 0x00000005153b7c11 */ /* 0x000fe400098f0c20 */
[----:B------:R-:W-:Y:S02]  /*4700*/  ISETP.GE.AND P3, PT, R144, R106, PT ;  /* 0x0000006a9000720c */ /* 0x000fe40003f66270 */
[----:B------:R-:W-:Y:S02]  /*4710*/  CS2R R38, SRZ ;  /* 0x0000000000267805 */ /* 0x000fe4000001ff00 */
[----:B------:R-:W-:Y:S02]  /*4720*/  CS2R R36, SRZ ;  /* 0x0000000000247805 */ /* 0x000fe4000001ff00 */
[----:B------:R-:W-:Y:S02]  /*4730*/  CS2R R50, SRZ ;  /* 0x0000000000327805 */ /* 0x000fe4000001ff00 */
[----:B------:R-:W-:-:S05]  /*4740*/  CS2R R48, SRZ ;  /* 0x0000000000307805 */ /* 0x000fca000001ff00 */
[----:B------:R0:W5:Y:S04]  /*4750*/  @!P3 LDG.E.128 R40, desc[UR60][R56.64] ;  /* 0x0000003c3828b981 */ /* 0x000168000c1e1d00 */
[----:B------:R0:W5:Y:S01]  /*4760*/  @!P3 LDG.E.128 R52, desc[UR60][R58.64] ;  /* 0x0000003c3a34b981 */ /* 0x000162000c1e1d00 */
[----:B------:R-:W-:Y:S02]  /*4770*/  ISETP.GE.AND P3, PT, R0, R106, PT ;  /* 0x0000006a0000720c */ /* 0x000fe40003f66270 */
[----:B------:R-:W-:Y:S02]  /*4780*/  CS2R R34, SRZ ;  /* 0x0000000000227805 */ /* 0x000fe4000001ff00 */
[----:B------:R-:W-:Y:S02]  /*4790*/  CS2R R32, SRZ ;  /* 0x0000000000207805 */ /* 0x000fe4000001ff00 */
[----:B------:R-:W-:-:S02]  /*47a0*/  CS2R R46, SRZ ;  /* 0x00000000002e7805 */ /* 0x000fc4000001ff00 */
[----:B------:R-:W-:-:S05]  /*47b0*/  CS2R R44, SRZ ;  /* 0x00000000002c7805 */ /* 0x000fca000001ff00 */
[----:B------:R0:W5:Y:S04]  /*47c0*/  @!P3 LDG.E.128 R36, desc[UR60][R56.64+0x20] ;  /* 0x0000203c3824b981 */ /* 0x000168000c1e1d00 */
[----:B------:R0:W5:Y:S01]  /*47d0*/  @!P3 LDG.E.128 R48, desc[UR60][R58.64+0x20] ;  /* 0x0000203c3a30b981 */ /* 0x000162000c1e1d00 */
[----:B------:R-:W-:-:S13]  /*47e0*/  ISETP.GE.AND P3, PT, R4, R106, PT ;  /* 0x0000006a0400720c */ /* 0x000fda0003f66270 */
[----:B------:R0:W5:Y:S04]  /*47f0*/  @!P3 LDG.E.128 R32, desc[UR60][R56.64+0x40] ;  /* 0x0000403c3820b981 */ /* 0x000168000c1e1d00 */
[----:B------:R0:W5:Y:S02]  /*4800*/  @!P3 LDG.E.128 R44, desc[UR60][R58.64+0x40] ;  /* 0x0000403c3a2cb981 */ /* 0x000164000c1e1d00 */
.L_x_449:
[----:B------:R-:W-:Y:S05]  /*4810*/  BSYNC B1 ;  /* 0x0000000000017941 */ /* 0x000fea0003800000 */
.L_x_448:
[----:B0-----:R-:W2:Y:S01]  /*4820*/  LDL R57, [R1+0x3c] ;  /* 0x00003c0001397983 */ /* 0x001ea20000100800 */
[----:B-----5:R-:W-:Y:S02]  /*4830*/  IMAD.MOV.U32 R21, RZ, RZ, R34 ;  /* 0x000000ffff157224 */ /* 0x020fe400078e0022 */
[----:B------:R-:W-:-:S05]  /*4840*/  IMAD.MOV.U32 R56, RZ, RZ, R35 ;  /* 0x000000ffff387224 */ /* 0x000fca00078e0023 */
[----:B------:R-:W-:Y:S01]  /*4850*/  PRMT R121, R21, 0x5410, R56 ;  /* 0x0000541015797816 */ /* 0x000fe20000000038 */
[----:B------:R-:W-:Y:S02]  /*4860*/  IMAD.MOV.U32 R21, RZ, RZ, R32 ;  /* 0x000000ffff157224 */ /* 0x000fe400078e0020 */
[----:B------:R-:W-:-:S05]  /*4870*/  IMAD.MOV.U32 R56, RZ, RZ, R33 ;  /* 0x000000ffff387224 */ /* 0x000fca00078e0021 */
[----:B------:R-:W-:Y:S01]  /*4880*/  PRMT R122, R21, 0x5410, R56 ;  /* 0x00005410157a7816 */ /* 0x000fe20000000038 */
[----:B------:R-:W-:Y:S02]  /*4890*/  IMAD.MOV.U32 R21, RZ, RZ, R38 ;  /* 0x000000ffff157224 */ /* 0x000fe400078e0026 */
[----:B------:R-:W-:-:S03]  /*48a0*/  IMAD.MOV.U32 R56, RZ, RZ, R39 ;  /* 0x000000ffff387224 */ /* 0x000fc600078e0027 */
[----:B------:R-:W-:Y:S01]  /*48b0*/  PRMT R125, R125, 0x5410, R21 ;  /* 0x000054107d7d7816 */ /* 0x000fe20000000015 */
[----:B------:R-:W-:Y:S01]  /*48c0*/  IMAD.MOV.U32 R21, RZ, RZ, R36 ;  /* 0x000000ffff157224 */ /* 0x000fe200078e0024 */
[----:B------:R-:W-:Y:S01]  /*48d0*/  PRMT R127, R56, 0x7610, R127 ;  /* 0x00007610387f7816 */ /* 0x000fe2000000007f */
[----:B------:R-:W-:-:S03]  /*48e0*/  IMAD.MOV.U32 R56, RZ, RZ, R37 ;  /* 0x000000ffff387224 */ /* 0x000fc600078e0025 */
[----:B------:R-:W-:Y:S01]  /*48f0*/  PRMT R126, R21, 0x7610, R126 ;  /* 0x00007610157e7816 */ /* 0x000fe2000000007e */
[----:B------:R-:W-:Y:S01]  /*4900*/  IMAD.MOV.U32 R21, RZ, RZ, R42 ;  /* 0x000000ffff157224 */ /* 0x000fe200078e002a */
[----:B------:R-:W-:Y:S01]  /*4910*/  PRMT R128, R56, 0x7610, R128 ;  /* 0x0000761038807816 */ /* 0x000fe20000000080 */
[----:B------:R-:W-:-:S05]  /*4920*/  IMAD.MOV.U32 R56, RZ, RZ, R43 ;  /* 0x000000ffff387224 */ /* 0x000fca00078e002b */
[----:B------:R-:W-:Y:S01]  /*4930*/  PRMT R129, R21, 0x5410, R56 ;  /* 0x0000541015817816 */ /* 0x000fe20000000038 */
[----:B------:R-:W-:Y:S02]  /*4940*/  IMAD.MOV.U32 R56, RZ, RZ, R40 ;  /* 0x000000ffff387224 */ /* 0x000fe400078e0028 */
[----:B------:R-:W-:-:S03]  /*4950*/  IMAD.MOV.U32 R21, RZ, RZ, R41 ;  /* 0x000000ffff157224 */ /* 0x000fc600078e0029 */
[----:B------:R-:W-:Y:S01]  /*4960*/  PRMT R130, R56, 0x7610, R130 ;  /* 0x0000761038827816 */ /* 0x000fe20000000082 */
[----:B------:R-:W-:Y:S01]  /*4970*/  IMAD.MOV.U32 R56, RZ, RZ, R46 ;  /* 0x000000ffff387224 */ /* 0x000fe200078e002e */
[----:B------:R-:W-:Y:S01]  /*4980*/  PRMT R119, R21, 0x7610, R119 ;  /* 0x0000761015777816 */ /* 0x000fe20000000077 */
        /* <DEDUP_REMOVED lines=14> */
[----:B------:R-:W-:-:S03]  /*4a70*/  IMAD.MOV.U32 R56, RZ, RZ, R55 ;  /* 0x000000ffff387224 */ /* 0x000fc600078e0037 */
[----:B------:R-:W-:Y:S01]  /*4a80*/  PRMT R130, R130, 0x5410, R21 ;  /* 0x0000541082827816 */ /* 0x000fe20000000015 */
[----:B------:R-:W-:Y:S01]  /*4a90*/  IMAD.MOV.U32 R21, RZ, RZ, R52 ;  /* 0x000000ffff157224 */ /* 0x000fe200078e0034 */
[----:B------:R-:W-:-:S04]  /*4aa0*/  PRMT R131, R56, 0x7610, R131 ;  /* 0x0000761038837816 */ /* 0x000fc80000000083 */
[----:B------:R-:W-:Y:S01]  /*4ab0*/  PRMT R131, R131, 0x5410, R21 ;  /* 0x0000541083837816 */ /* 0x000fe20000000015 */
[----:B------:R-:W-:-:S05]  /*4ac0*/  IMAD.MOV.U32 R21, RZ, RZ, R53 ;  /* 0x000000ffff157224 */ /* 0x000fca00078e0035 */
[----:B------:R-:W-:Y:S02]  /*4ad0*/  PRMT R116, R21, 0x7610, R116 ;  /* 0x0000761015747816 */ /* 0x000fe40000000074 */
[----:B--2---:R-:W-:-:S13]  /*4ae0*/  ISETP.NE.AND P3, PT, R57, 0x3, PT ;  /* 0x000000033900780c */ /* 0x004fda0003f65270 */
[----:B------:R-:W-:Y:S05]  /*4af0*/  @!P3 BRA `(.L_x_450) ;  /* 0x000000000004b947 */ /* 0x000fea0003800000 */
[----:B------:R-:W-:Y:S01]  /*4b00*/  BPT.TRAP 0x1 ;  /* 0x000000040000795c */ /* 0x000fe20000300000 */
.L_x_450:
[----:B------:R-:W-:Y:S01]  /*4b10*/  IMAD R21, R17, 0x8, R16 ;  /* 0x0000000811157824 */ /* 0x000fe200078e0210 */
[----:B------:R-:W-:Y:S01]  /*4b20*/  SHF.L.U32 R87, R153, 0x1f, RZ ;  /* 0x0000001f99577819 */ /* 0x000fe200000006ff */
[----:B------:R-:W-:Y:S03]  /*4b30*/  BSSY B1, `(.L_x_451) ;  /* 0x0000003000017945 */ /* 0x000fe60003800000 */
[----:B------:R-:W0:Y:S02]  /*4b40*/  SYNCS.PHASECHK.TRANS64.TRYWAIT P5, [R21+URZ+0x31c90], R87 ;  /* 0x031c9057150075a7 */ /* 0x000e2400080a017f */
[----:B0-----:R-:W-:Y:S05]  /*4b50*/  @!P5 BRA `(.L_x_452) ;  /* 0x0000018800e4d947 */ /* 0x001fea0003800000 */
.L_x_710:
[----:B------:R-:W-:Y:S05]  /*4b60*/  BSYNC B1 ;  /* 0x0000000000017941 */ /* 0x000fea0003800000 */
.L_x_451:
[----:B------:R-:W-:Y:S05]  /*4b70*/  @P4 BRA `(.L_x_425) ;  /* 0x0000001800d04947 */ /* 0x000fea0003800000 */
[----:B------:R-:W1:Y:S01]  /*4b80*/  LDC R110, c[0x0][0x2f4] ;  /* 0x0000bd00ff6e7b82 */ /* 0x000e620000000800 */
[----:B------:R-:W-:Y:S01]  /*4b90*/  ISETP.NE.AND P4, PT, R11, RZ, PT ;  /* 0x000000ff0b00720c */ /* 0x000fe20003f85270 */
[----:B------:R-:W-:Y:S01]  /*4ba0*/  ULDC.64 UR4, c[0x0][0x300] ;  /* 0x0000c00000047ab9 */ /* 0x000fe20000000a00 */
[----:B------:R-:W-:Y:S01]  /*4bb0*/  SHF.R.S32.HI R56, RZ, 0x1f, R19 ;  /* 0x0000001fff387819 */ /* 0x000fe20000011413 */
[----:B------:R-:W-:Y:S01]  /*4bc0*/  IMAD.MOV.U32 R93, RZ, RZ, R92 ;  /* 0x000000ffff5d7224 */ /* 0x000fe200078e005c */
[----:B------:R-:W-:Y:S01]  /*4bd0*/  BSSY B1, `(.L_x_453) ;  /* 0x0000088000017945 */ /* 0x000fe20003800000 */
[----:B------:R-:W-:Y:S02]  /*4be0*/  IMAD.MOV.U32 R92, RZ, RZ, R60 ;  /* 0x000000ffff5c7224 */ /* 0x000fe400078e003c */
[----:B------:R-:W-:Y:S02]  /*4bf0*/  IMAD R56, R56, UR4, RZ ;  /* 0x0000000438387c24 */ /* 0x000fe4000f8e02ff */
[----:B------:R-:W-:-:S04]  /*4c00*/  IMAD.WIDE.U32 R92, R19, UR4, R92 ;  /* 0x00000004135c7c25 */ /* 0x000fc8000f8e005c */
[----:B------:R-:W-:-:S04]  /*4c10*/  IMAD R56, R19, UR5, R56 ;  /* 0x0000000513387c24 */ /* 0x000fc8000f8e0238 */
[----:B------:R-:W-:Y:S02]  /*4c20*/  IMAD.IADD R111, R56, 0x1, R93 ;  /* 0x00000001386f7824 */ /* 0x000fe400078e025d */
[----:B-1----:R-:W-:Y:S01]  /*4c30*/  IMAD.IADD R114, R110, 0x1, -R107 ;  /* 0x000000016e727824 */ /* 0x002fe200078e0a6b */
[----:B------:R-:W-:Y:S06]  /*4c40*/  @!P4 BRA `(.L_x_454) ;  /* 0x000000080000c947 */ /* 0x000fec0003800000 */
[----:B------:R-:W2:Y:S04]  /*4c50*/  LDL R62, [R1+0x48] ;  /* 0x00004800013e7983 */ /* 0x000ea80000100800 */
[----:B------:R-:W3:Y:S04]  /*4c60*/  LDL R58, [R1+0x50] ;  /* 0x00005000013a7983 */ /* 0x000ee80000100800 */
[----:B------:R-:W4:Y:S01]  /*4c70*/  LDL R59, [R1+0x54] ;  /* 0x00005400013b7983 */ /* 0x000f220000100800 */
[----:B------:R-:W-:-:S04]  /*4c80*/  SEL R56, R107, R114, !P0 ;  /* 0x000000726b387207 */ /* 0x000fc80004000000 */
[----:B------:R-:W-:-:S04]  /*4c90*/  SHF.R.S32.HI R57, RZ, 0x1f, R56 ;  /* 0x0000001fff397819 */ /* 0x000fc80000011438 */
[----:B------:R-:W-:-:S04]  /*4ca0*/  LEA.HI R57, R57, R56, RZ, 0x4 ;  /* 0x0000003839397211 */ /* 0x000fc800078f20ff */
[----:B------:R-:W-:-:S04]  /*4cb0*/  SHF.R.S32.HI R57, RZ, 0x4, R57 ;  /* 0x00000004ff397819 */ /* 0x000fc80000011439 */
[----:B------:R-:W-:-:S04]  /*4cc0*/  LEA.HI.SX32 R115, R7, R57, 0x1d ;  /* 0x0000003907737211 */ /* 0x000fc800078feaff */
[----:B------:R-:W-:-:S04]  /*4cd0*/  SHF.R.S32.HI R57, RZ, 0x1f, R115 ;  /* 0x0000001fff397819 */ /* 0x000fc80000011473 */
[----:B------:R-:W-:Y:S01]  /*4ce0*/  LEA.HI R57, R57, R115, RZ, 0x2 ;  /* 0x0000007339397211 */ /* 0x000fe200078f10ff */
[----:B------:R-:W-:-:S03]  /*4cf0*/  IMAD.SHL.U32 R115, R115, 0x8, RZ ;  /* 0x0000000873737824 */ /* 0x000fc600078e00ff */
[----:B------:R-:W-:Y:S02]  /*4d00*/  SHF.R.S32.HI R57, RZ, 0x2, R57 ;  /* 0x00000002ff397819 */ /* 0x000fe40000011439 */
[----:B------:R-:W-:Y:S01]  /*4d10*/  ISETP.GE.AND P4, PT, R144, R106, PT ;  /* 0x0000006a9000720c */ /* 0x000fe20003f86270 */
[----:B------:R-:W-:Y:S01]  /*4d20*/  BSSY B2, `(.L_x_455) ;  /* 0x0000066000027945 */ /* 0x000fe20003800000 */
[----:B--2---:R-:W-:-:S04]  /*4d30*/  LOP3.LUT R56, R62, 0x18, R115, 0xf8, !PT ;  /* 0x000000183e387812 */ /* 0x004fc800078ef873 */
[----:B---3--:R-:W-:Y:S01]  /*4d40*/  LOP3.LUT R56, R56, R58, RZ, 0x3c, !PT ;  /* 0x0000003a38387212 */ /* 0x008fe200078e3cff */
[----:B----4-:R-:W-:-:S04]  /*4d50*/  IMAD R57, R57, 0x1200, R59 ;  /* 0x0000120039397824 */ /* 0x010fc800078e023b */
[----:B------:R-:W-:-:S04]  /*4d60*/  IMAD.IADD R56, R57, 0x1, R56 ;  /* 0x0000000139387824 */ /* 0x000fc800078e0238 */
[C---:B------:R-:W-:Y:S02]  /*4d70*/  IMAD R60, R17.reuse, 0x3600, R56 ;  /* 0x00003600113c7824 */ /* 0x040fe400078e0238 */
[----:B------:R-:W-:Y:S02]  /*4d80*/  IMAD R56, R17, 0x3600, R103 ;  /* 0x0000360011387824 */ /* 0x000fe400078e0267 */
[--C-:B------:R-:W-:Y:S02]  /*4d90*/  IMAD R60, R60, 0x2, R16.reuse ;  /* 0x000000023c3c7824 */ /* 0x100fe400078e0210 */
[----:B------:R-:W-:-:S04]  /*4da0*/  IMAD R56, R56, 0x2, R16 ;  /* 0x0000000238387824 */ /* 0x000fc800078e0210 */
[----:B------:R-:W1:Y:S04]  /*4db0*/  LDS.128 R60, [R60+0x16a00] ;  /* 0x016a00003c3c7984 */ /* 0x000e680000000c00 */
[----:B------:R-:W2:Y:S01]  /*4dc0*/  LDS.128 R56, [R56+0x16a00] ;  /* 0x016a000038387984 */ /* 0x000ea20000000c00 */
[----:B------:R-:W-:Y:S05]  /*4dd0*/  @P4 BRA `(.L_x_456) ;  /* 0x0000000400684947 */ /* 0x000fea0003800000 */
[----:B-1----:R-:W-:Y:S01]  /*4de0*/  IMAD.MOV.U32 R118, RZ, RZ, R61 ;  /* 0x000000ffff767224 */ /* 0x002fe200078e003d */
[----:B------:R-:W-:Y:S01]  /*4df0*/  SHF.R.U64 R40, R40, 0x10, R41 ;  /* 0x0000001028287819 */ /* 0x000fe20000001229 */
[----:B--2---:R-:W-:Y:S01]  /*4e00*/  IMAD.MOV.U32 R117, RZ, RZ, R57 ;  /* 0x000000ffff757224 */ /* 0x004fe200078e0039 */
[----:B------:R-:W-:Y:S01]  /*4e10*/  SHF.R.U32.HI R41, RZ, 0x10, R41 ;  /* 0x00000010ff297819 */ /* 0x000fe20000011629 */
[----:B------:R-:W-:Y:S01]  /*4e20*/  HADD2.F32 R116, -RZ, R116.H0_H0 ;  /* 0x20000074ff747230 */ /* 0x000fe20000004100 */
[----:B------:R-:W-:Y:S01]  /*4e30*/  SHF.R.U64 R42, R42, 0x10, R43 ;  /* 0x000000102a2a7819 */ /* 0x000fe2000000122b */
[----:B------:R-:W-:Y:S02]  /*4e40*/  HADD2.F32 R57, -RZ, R118.H0_H0 ;  /* 0x20000076ff397230 */ /* 0x000fe40000004100 */
[----:B------:R-:W-:Y:S02]  /*4e50*/  HADD2.F32 R120, -RZ, R117.H0_H0 ;  /* 0x20000075ff787230 */ /* 0x000fe40000004100 */
[----:B------:R-:W-:-:S02]  /*4e60*/  HADD2.F32 R119, -RZ, R119.H0_H0 ;  /* 0x20000077ff777230 */ /* 0x000fc40000004100 */
[CC--:B------:R-:W-:Y:S01]  /*4e70*/  FMUL.FTZ R61, R57.reuse, R116.reuse ;  /* 0x00000074393d7220 */ /* 0x0c0fe20000410000 */
[----:B------:R-:W-:Y:S02]  /*4e80*/  HADD2.F32 R41, -RZ, R41.H0_H0 ;  /* 0x20000029ff297230 */ /* 0x000fe40000004100 */
[C---:B------:R-:W-:Y:S01]  /*4e90*/  FMUL.FTZ R116, R120.reuse, R116 ;  /* 0x0000007478747220 */ /* 0x040fe20000410000 */
[----:B------:R-:W-:Y:S02]  /*4ea0*/  HADD2.F32 R42, -RZ, R42.H0_H0 ;  /* 0x2000002aff2a7230 */ /* 0x000fe40000004100 */
[-C--:B------:R-:W-:Y:S01]  /*4eb0*/  FFMA.FTZ R61, R120, R119.reuse, -R61 ;  /* 0x00000077783d7223 */ /* 0x080fe2000001083d */
[----:B------:R-:W-:Y:S01]  /*4ec0*/  FFMA.FTZ R57, R57, R119, R116 ;  /* 0x0000007739397223 */ /* 0x000fe20000010074 */
[--C-:B------:R-:W-:Y:S02]  /*4ed0*/  SHF.R.U32.HI R119, RZ, 0x10, R53.reuse ;  /* 0x00000010ff777819 */ /* 0x100fe40000011635 */
[----:B------:R-:W-:Y:S01]  /*4ee0*/  SHF.R.U64 R116, R52, 0x10, R53 ;  /* 0x0000001034747819 */ /* 0x000fe20000001235 */
[----:B------:R-:W-:-:S02]  /*4ef0*/  HADD2.F32 R52, -RZ, R118.H1_H1 ;  /* 0x30000076ff347230 */ /* 0x000fc40000004100 */
[----:B------:R-:W-:Y:S02]  /*4f00*/  HADD2.F32 R119, -RZ, R119.H0_H0 ;  /* 0x20000077ff777230 */ /* 0x000fe40000004100 */
[----:B------:R-:W-:Y:S02]  /*4f10*/  HADD2.F32 R53, -RZ, R117.H1_H1 ;  /* 0x30000075ff357230 */ /* 0x000fe40000004100 */
[----:B------:R-:W-:Y:S02]  /*4f20*/  HADD2.F32 R118, -RZ, R63.H0_H0 ;  /* 0x2000003fff767230 */ /* 0x000fe40000004100 */
[-C--:B------:R-:W-:Y:S01]  /*4f30*/  FMUL.FTZ R117, R52, R119.reuse ;  /* 0x0000007734757220 */ /* 0x080fe20000410000 */
[----:B------:R-:W-:Y:S02]  /*4f40*/  HADD2.F32 R116, -RZ, R116.H0_H0 ;  /* 0x20000074ff747230 */ /* 0x000fe40000004100 */
[C---:B------:R-:W-:Y:S01]  /*4f50*/  FMUL.FTZ R119, R53.reuse, R119 ;  /* 0x0000007735777220 */ /* 0x040fe20000410000 */
[----:B------:R-:W-:Y:S01]  /*4f60*/  FFMA.FTZ R53, R53, R41, -R117 ;  /* 0x0000002935357223 */ /* 0x000fe20000010875 */
[----:B------:R-:W-:-:S02]  /*4f70*/  HADD2.F32 R117, -RZ, R131.H0_H0 ;  /* 0x20000083ff757230 */ /* 0x000fc40000004100 */
[----:B------:R-:W-:Y:S01]  /*4f80*/  FFMA.FTZ R41, R52, R41, R119 ;  /* 0x0000002934297223 */ /* 0x000fe20000010077 */
[----:B------:R-:W-:Y:S02]  /*4f90*/  IMAD.MOV.U32 R52, RZ, RZ, R59 ;  /* 0x000000ffff347224 */ /* 0x000fe400078e003b */
[----:B------:R-:W-:Y:S02]  /*4fa0*/  HADD2.F32 R119, -RZ, R129.H1_H1 ;  /* 0x30000081ff777230 */ /* 0x000fe40000004100 */
[----:B------:R-:W-:Y:S01]  /*4fb0*/  FMUL.FTZ R59, R118, R117 ;  /* 0x00000075763b7220 */ /* 0x000fe20000410000 */
[----:B------:R-:W-:Y:S01]  /*4fc0*/  F2FP.F16.F32.PACK_AB R53, R53, R61 ;  /* 0x0000003d3535723e */ /* 0x000fe200000000ff */
[--C-:B------:R-:W-:Y:S01]  /*4fd0*/  HADD2.F32 R120, -RZ, R52.reuse.H0_H0 ;  /* 0x20000034ff787230 */ /* 0x100fe20000004100 */
[----:B------:R-:W-:Y:S01]  /*4fe0*/  F2FP.F16.F32.PACK_AB R41, R41, R57 ;  /* 0x000000392929723e */ /* 0x000fe200000000ff */
[----:B------:R-:W-:Y:S02]  /*4ff0*/  HADD2.F32 R52, -RZ, R52.H1_H1 ;  /* 0x30000034ff347230 */ /* 0x000fe40000004100 */
[----:B------:R-:W-:-:S02]  /*5000*/  IMAD.MOV.U32 R57, RZ, RZ, R53 ;  /* 0x000000ffff397224 */ /* 0x000fc400078e0035 */
[C---:B------:R-:W-:Y:S01]  /*5010*/  FMUL.FTZ R117, R120.reuse, R117 ;  /* 0x0000007578757220 */ /* 0x040fe20000410000 */
[-C--:B------:R-:W-:Y:S01]  /*5020*/  FFMA.FTZ R59, R120, R119.reuse, -R59 ;  /* 0x00000077783b7223 */ /* 0x080fe2000001083b */
[----:B------:R-:W-:Y:S02]  /*5030*/  HADD2.F32 R120, -RZ, R131.H1_H1 ;  /* 0x30000083ff787230 */ /* 0x000fe40000004100 */
[----:B------:R-:W-:Y:S01]  /*5040*/  FFMA.FTZ R117, R118, R119, R117 ;  /* 0x0000007776757223 */ /* 0x000fe20000010075 */
[----:B------:R-:W-:Y:S01]  /*5050*/  SHF.R.U32.HI R118, RZ, 0x10, R43 ;  /* 0x00000010ff767819 */ /* 0x000fe2000001162b */
[----:B------:R-:W-:Y:S01]  /*5060*/  IMAD.MOV.U32 R61, RZ, RZ, R41 ;  /* 0x000000ffff3d7224 */ /* 0x000fe200078e0029 */
[--C-:B------:R-:W-:Y:S01]  /*5070*/  SHF.R.U64 R43, R54, 0x10, R55.reuse ;  /* 0x00000010362b7819 */ /* 0x100fe20000001237 */
[----:B------:R-:W-:Y:S01]  /*5080*/  HADD2.F32 R54, -RZ, R63.H1_H1 ;  /* 0x3000003fff367230 */ /* 0x000fe20000004100 */
[----:B------:R-:W-:Y:S01]  /*5090*/  SHF.R.U32.HI R55, RZ, 0x10, R55 ;  /* 0x00000010ff377819 */ /* 0x000fe20000011637 */
[----:B------:R-:W-:-:S02]  /*50a0*/  HADD2.F32 R118, -RZ, R118.H0_H0 ;  /* 0x20000076ff767230 */ /* 0x000fc40000004100 */
[----:B------:R-:W-:Y:S02]  /*50b0*/  HADD2.F32 R43, -RZ, R43.H0_H0 ;  /* 0x2000002bff2b7230 */ /* 0x000fe40000004100 */
[----:B------:R-:W-:-:S05]  /*50c0*/  HADD2.F32 R55, -RZ, R55.H0_H0 ;  /* 0x20000037ff377230 */ /* 0x000fca0000004100 */
[----:B------:R-:W-:-:S04]  /*50d0*/  FMUL.FTZ R63, R54, R55 ;  /* 0x00000037363f7220 */ /* 0x000fc80000410000 */
[C---:B------:R-:W-:Y:S01]  /*50e0*/  FFMA.FTZ R63, R52.reuse, R118, -R63 ;  /* 0x00000076343f7223 */ /* 0x040fe2000001083f */
[----:B------:R-:W-:Y:S01]  /*50f0*/  FMUL.FTZ R52, R52, R55 ;  /* 0x0000003734347220 */ /* 0x000fe20000410000 */
[----:B------:R-:W-:-:S03]  /*5100*/  HADD2.F32 R55, -RZ, R130.H0_H0 ;  /* 0x20000082ff377230 */ /* 0x000fc60000004100 */
[----:B------:R-:W-:Y:S01]  /*5110*/  FFMA.FTZ R52, R54, R118, R52 ;  /* 0x0000007636347223 */ /* 0x000fe20000010034 */
[----:B------:R-:W-:Y:S01]  /*5120*/  HADD2.F32 R54, -RZ, R60.H0_H0 ;  /* 0x2000003cff367230 */ /* 0x000fe20000004100 */
[----:B------:R-:W-:Y:S01]  /*5130*/  F2FP.F16.F32.PACK_AB R59, R63, R59 ;  /* 0x0000003b3f3b723e */ /* 0x000fe200000000ff */
[--C-:B------:R-:W-:Y:S02]  /*5140*/  HADD2.F32 R118, -RZ, R56.reuse.H0_H0 ;  /* 0x20000038ff767230 */ /* 0x100fe40000004100 */
[----:B------:R-:W-:Y:S02]  /*5150*/  HADD2.F32 R56, -RZ, R56.H1_H1 ;  /* 0x30000038ff387230 */ /* 0x000fe40000004100 */
[-C--:B------:R-:W-:Y:S01]  /*5160*/  FMUL.FTZ R119, R54, R120.reuse ;  /* 0x0000007836777220 */ /* 0x080fe20000410000 */
[----:B------:R-:W-:Y:S01]  /*5170*/  F2FP.F16.F32.PACK_AB R52, R52, R117 ;  /* 0x000000753434723e */ /* 0x000fe200000000ff */
[C---:B------:R-:W-:Y:S02]  /*5180*/  FMUL.FTZ R120, R118.reuse, R120 ;  /* 0x0000007876787220 */ /* 0x040fe40000410000 */
[----:B------:R-:W-:Y:S01]  /*5190*/  FFMA.FTZ R119, R118, R55, -R119 ;  /* 0x0000003776777223 */ /* 0x000fe20000010877 */
[----:B------:R-:W-:-:S02]  /*51a0*/  HADD2.F32 R118, -RZ, R130.H1_H1 ;  /* 0x30000082ff767230 */ /* 0x000fc40000004100 */
[----:B------:R-:W-:Y:S01]  /*51b0*/  FFMA.FTZ R120, R54, R55, R120 ;  /* 0x0000003736787223 */ /* 0x000fe20000010078 */
[----:B------:R-:W-:Y:S02]  /*51c0*/  HADD2.F32 R54, -RZ, R60.H1_H1 ;  /* 0x3000003cff367230 */ /* 0x000fe40000004100 */
[----:B------:R-:W-:Y:S02]  /*51d0*/  HADD2.F32 R55, -RZ, R40.H0_H0 ;  /* 0x20000028ff377230 */ /* 0x000fe40000004100 */
[--C-:B------:R-:W-:Y:S02]  /*51e0*/  HADD2.F32 R60, -RZ, R58.reuse.H0_H0 ;  /* 0x2000003aff3c7230 */ /* 0x100fe40000004100 */
[-C--:B------:R-:W-:Y:S01]  /*51f0*/  FMUL.FTZ R40, R54, R116.reuse ;  /* 0x0000007436287220 */ /* 0x080fe20000410000 */
[C---:B------:R-:W-:Y:S01]  /*5200*/  FMUL.FTZ R116, R56.reuse, R116 ;  /* 0x0000007438747220 */ /* 0x040fe20000410000 */
[----:B------:R-:W-:Y:S02]  /*5210*/  HADD2.F32 R58, -RZ, R58.H1_H1 ;  /* 0x3000003aff3a7230 */ /* 0x000fe40000004100 */
[-C--:B------:R-:W-:Y:S01]  /*5220*/  FFMA.FTZ R40, R56, R55.reuse, -R40 ;  /* 0x0000003738287223 */ /* 0x080fe20000010828 */
[----:B------:R-:W-:Y:S01]  /*5230*/  FFMA.FTZ R54, R54, R55, R116 ;  /* 0x0000003736367223 */ /* 0x000fe20000010074 */
[----:B------:R-:W-:-:S02]  /*5240*/  HADD2.F32 R55, -RZ, R62.H0_H0 ;  /* 0x2000003eff377230 */ /* 0x000fc40000004100 */
[----:B------:R-:W-:Y:S01]  /*5250*/  HADD2.F32 R56, -RZ, R129.H0_H0 ;  /* 0x20000081ff387230 */ /* 0x000fe20000004100 */
[----:B------:R-:W-:Y:S01]  /*5260*/  F2FP.F16.F32.PACK_AB R40, R40, R119 ;  /* 0x000000772828723e */ /* 0x000fe200000000ff */
[----:B------:R-:W-:Y:S02]  /*5270*/  HADD2.F32 R62, -RZ, R62.H1_H1 ;  /* 0x3000003eff3e7230 */ /* 0x000fe40000004100 */
[CC--:B------:R-:W-:Y:S01]  /*5280*/  FMUL.FTZ R116, R55.reuse, R118.reuse ;  /* 0x0000007637747220 */ /* 0x0c0fe20000410000 */
[----:B------:R-:W-:Y:S01]  /*5290*/  FMUL.FTZ R118, R60, R118 ;  /* 0x000000763c767220 */ /* 0x000fe20000410000 */
[----:B------:R-:W-:Y:S01]  /*52a0*/  F2FP.F16.F32.PACK_AB R54, R54, R120 ;  /* 0x000000783636723e */ /* 0x000fe200000000ff */
[----:B------:R-:W-:Y:S02]  /*52b0*/  IMAD.MOV.U32 R63, RZ, RZ, R52 ;  /* 0x000000ffff3f7224 */ /* 0x000fe400078e0034 */
[-C--:B------:R-:W-:Y:S01]  /*52c0*/  FFMA.FTZ R116, R60, R56.reuse, -R116 ;  /* 0x000000383c747223 */ /* 0x080fe20000010874 */
[----:B------:R-:W-:Y:S01]  /*52d0*/  FFMA.FTZ R118, R55, R56, R118 ;  /* 0x0000003837767223 */ /* 0x000fe20000010076 */
[-C--:B------:R-:W-:Y:S01]  /*52e0*/  FMUL.FTZ R55, R62, R43.reuse ;  /* 0x0000002b3e377220 */ /* 0x080fe20000410000 */
[----:B------:R-:W-:Y:S01]  /*52f0*/  FMUL.FTZ R43, R58, R43 ;  /* 0x0000002b3a2b7220 */ /* 0x000fe20000410000 */
[----:B------:R-:W-:-:S02]  /*5300*/  IMAD.MOV.U32 R56, RZ, RZ, R40 ;  /* 0x000000ffff387224 */ /* 0x000fc400078e0028 */
[-C--:B------:R-:W-:Y:S01]  /*5310*/  FFMA.FTZ R55, R58, R42.reuse, -R55 ;  /* 0x0000002a3a377223 */ /* 0x080fe20000010837 */
[----:B------:R-:W-:Y:S01]  /*5320*/  FFMA.FTZ R43, R62, R42, R43 ;  /* 0x0000002a3e2b7223 */ /* 0x000fe2000001002b */
[----:B------:R-:W-:-:S03]  /*5330*/  IMAD.MOV.U32 R60, RZ, RZ, R54 ;  /* 0x000000ffff3c7224 */ /* 0x000fc600078e0036 */
[----:B------:R-:W-:Y:S02]  /*5340*/  F2FP.F16.F32.PACK_AB R55, R55, R116 ;  /* 0x000000743737723e */ /* 0x000fe400000000ff */
[----:B------:R-:W-:-:S03]  /*5350*/  F2FP.F16.F32.PACK_AB R43, R43, R118 ;  /* 0x000000762b2b723e */ /* 0x000fc600000000ff */
[----:B------:R-:W-:Y:S02]  /*5360*/  IMAD.MOV.U32 R58, RZ, RZ, R55 ;  /* 0x000000ffff3a7224 */ /* 0x000fe400078e0037 */
[----:B------:R-:W-:-:S07]  /*5370*/  IMAD.MOV.U32 R62, RZ, RZ, R43 ;  /* 0x000000ffff3e7224 */ /* 0x000fce00078e002b */
.L_x_456:
[----:B------:R-:W-:Y:S05]  /*5380*/  BSYNC B2 ;  /* 0x0000000000027941 */ /* 0x000fea0003800000 */
.L_x_455:
[----:B------:R-:W-:-:S13]  /*5390*/  ISETP.GE.AND P4, PT, R115, R110, PT ;  /* 0x0000006e7300720c */ /* 0x000fda0003f86270 */
[--C-:B------:R-:W-:Y:S02]  /*53a0*/  @!P4 SHF.R.S32.HI R43, RZ, 0x1f, R115.reuse ;  /* 0x0000001fff2bc819 */ /* 0x100fe40000011473 */
[----:B------:R-:W-:-:S04]  /*53b0*/  @!P4 IADD3 R115, P5, P6, R26, R92, R115 ;  /* 0x0000005c1a73c210 */ /* 0x000fc80007ebe073 */
[----:B------:R-:W-:Y:S02]  /*53c0*/  @!P4 IADD3.X R43, R3, R111, R43, P5, P6 ;  /* 0x0000006f032bc210 */ /* 0x000fe40002fec42b */
[----:B------:R-:W-:-:S04]  /*53d0*/  IADD3 R41, P5, P6, R26, R92, R78 ;  /* 0x0000005c1a297210 */ /* 0x000fc80007ebe04e */
[----:B------:R-:W-:Y:S02]  /*53e0*/  IADD3.X R42, R3, R111, R100, P5, P6 ;  /* 0x0000006f032a7210 */ /* 0x000fe40002fec464 */
[----:B------:R-:W-:-:S04]  /*53f0*/  LEA R40, P5, R41, R90, 0x1 ;  /* 0x0000005a29287211 */ /* 0x000fc800078a08ff */
[----:B------:R-:W-:Y:S02]  /*5400*/  LEA.HI.X R41, R41, R91, R42, 0x1, P5 ;  /* 0x0000005b29297211 */ /* 0x000fe400028f0c2a */
[----:B------:R-:W-:-:S03]  /*5410*/  @!P4 LEA R42, P5, R115, R90, 0x1 ;  /* 0x0000005a732ac211 */ /* 0x000fc600078a08ff */
[----:B--2---:R2:W-:Y:S01]  /*5420*/  STG.E.128 desc[UR60][R40.64], R56 ;  /* 0x0000003828007986 */ /* 0x0045e2000c101d3c */
[----:B------:R-:W-:-:S05]  /*5430*/  @!P4 LEA.HI.X R43, R115, R91, R43, 0x1, P5 ;  /* 0x0000005b732bc211 */ /* 0x000fca00028f0c2b */
[----:B-1----:R2:W-:Y:S04]  /*5440*/  @!P4 STG.E.128 desc[UR60][R42.64], R60 ;  /* 0x0000003c2a00c986 */ /* 0x0025e8000c101d3c */
.L_x_454:
[----:B------:R-:W-:Y:S05]  /*5450*/  BSYNC B1 ;  /* 0x0000000000017941 */ /* 0x000fea0003800000 */
.L_x_453:
[----:B------:R-:W-:Y:S01]  /*5460*/  ISETP.NE.AND P4, PT, R12, RZ, PT ;  /* 0x000000ff0c00720c */ /* 0x000fe20003f85270 */
[----:B------:R-:W-:-:S12]  /*5470*/  BSSY B1, `(.L_x_457) ;  /* 0x000007f000017945 */ /* 0x000fd80003800000 */
[----:B------:R-:W-:Y:S05]  /*5480*/  @!P4 BRA `(.L_x_458) ;  /* 0x0000000400f4c947 */ /* 0x000fea0003800000 */
[----:B------:R-:W3:Y:S04]  /*5490*/  LDL R52, [R1+0x48] ;  /* 0x0000480001347983 */ /* 0x000ee80000100800 */
[----:B--2---:R-:W2:Y:S04]  /*54a0*/  LDL R42, [R1+0x50] ;  /* 0x00005000012a7983 */ /* 0x004ea80000100800 */
        /* <DEDUP_REMOVED lines=12> */
[----:B---3--:R-:W-:-:S04]  /*5570*/  LOP3.LUT R40, R52, 0x18, R56, 0xf8, !PT ;  /* 0x0000001834287812 */ /* 0x008fc800078ef838 */
[----:B--2---:R-:W-:Y:S01]  /*5580*/  LOP3.LUT R40, R40, R42, RZ, 0x3c, !PT ;  /* 0x0000002a28287212 */ /* 0x004fe200078e3cff */
        /* <DEDUP_REMOVED lines=13> */
[----:B------:R-:W-:Y:S01]  /*5660*/  HADD2.F32 R59, -RZ, R128.H1_H1 ;  /* 0x30000080ff3b7230 */ /* 0x000fe20000004100 */
[----:B------:R-:W-:Y:S01]  /*5670*/  SHF.R.U64 R38, R38, 0x10, R39 ;  /* 0x0000001026267819 */ /* 0x000fe20000001227 */
[----:B------:R-:W-:Y:S02]  /*5680*/  HADD2.F32 R41, -RZ, R58.H0_H0 ;  /* 0x2000003aff297230 */ /* 0x000fe40000004100 */
[----:B------:R-:W-:Y:S02]  /*5690*/  HADD2.F32 R61, -RZ, R57.H0_H0 ;  /* 0x20000039ff3d7230 */ /* 0x000fe40000004100 */
[----:B------:R-:W-:-:S02]  /*56a0*/  HADD2.F32 R60, -RZ, R128.H0_H0 ;  /* 0x20000080ff3c7230 */ /* 0x000fc40000004100 */
[-C--:B------:R-:W-:Y:S01]  /*56b0*/  FMUL.FTZ R53, R41, R59.reuse ;  /* 0x0000003b29357220 */ /* 0x080fe20000410000 */
[----:B------:R-:W-:Y:S02]  /*56c0*/  HADD2.F32 R58, -RZ, R58.H1_H1 ;  /* 0x3000003aff3a7230 */ /* 0x000fe40000004100 */
[C---:B------:R-:W-:Y:S01]  /*56d0*/  FMUL.FTZ R59, R61.reuse, R59 ;  /* 0x0000003b3d3b7220 */ /* 0x040fe20000410000 */
[----:B------:R-:W-:Y:S02]  /*56e0*/  HADD2.F32 R37, -RZ, R37.H0_H0 ;  /* 0x20000025ff257230 */ /* 0x000fe40000004100 */
[-C--:B------:R-:W-:Y:S01]  /*56f0*/  FFMA.FTZ R53, R61, R60.reuse, -R53 ;  /* 0x0000003c3d357223 */ /* 0x080fe20000010835 */
[----:B------:R-:W-:Y:S02]  /*5700*/  HADD2.F32 R36, -RZ, R36.H0_H0 ;  /* 0x20000024ff247230 */ /* 0x000fe40000004100 */
[----:B------:R-:W-:Y:S01]  /*5710*/  FFMA.FTZ R41, R41, R60, R59 ;  /* 0x0000003c29297223 */ /* 0x000fe2000001003b */
[--C-:B------:R-:W-:Y:S01]  /*5720*/  SHF.R.U32.HI R59, RZ, 0x10, R49.reuse ;  /* 0x00000010ff3b7819 */ /* 0x100fe20000011631 */
[----:B------:R-:W-:Y:S01]  /*5730*/  HADD2.F32 R60, -RZ, R127.H1_H1 ;  /* 0x3000007fff3c7230 */ /* 0x000fe20000004100 */
[----:B------:R-:W-:Y:S01]  /*5740*/  SHF.R.U64 R49, R48, 0x10, R49 ;  /* 0x0000001030317819 */ /* 0x000fe20000001231 */
[----:B------:R-:W-:-:S02]  /*5750*/  HADD2.F32 R48, -RZ, R57.H1_H1 ;  /* 0x30000039ff307230 */ /* 0x000fc40000004100 */
[----:B------:R-:W-:Y:S02]  /*5760*/  HADD2.F32 R59, -RZ, R59.H0_H0 ;  /* 0x2000003bff3b7230 */ /* 0x000fe40000004100 */
[----:B------:R-:W-:Y:S02]  /*5770*/  HADD2.F32 R49, -RZ, R49.H0_H0 ;  /* 0x20000031ff317230 */ /* 0x000fe40000004100 */
[----:B------:R-:W-:Y:S02]  /*5780*/  HADD2.F32 R38, -RZ, R38.H0_H0 ;  /* 0x20000026ff267230 */ /* 0x000fe40000004100 */
[-C--:B------:R-:W-:Y:S01]  /*5790*/  FMUL.FTZ R57, R58, R59.reuse ;  /* 0x0000003b3a397220 */ /* 0x080fe20000410000 */
[----:B------:R-:W-:-:S03]  /*57a0*/  FMUL.FTZ R59, R48, R59 ;  /* 0x0000003b303b7220 */ /* 0x000fc60000410000 */
[-C--:B------:R-:W-:Y:S01]  /*57b0*/  FFMA.FTZ R48, R48, R37.reuse, -R57 ;  /* 0x0000002530307223 */ /* 0x080fe20000010839 */
[----:B------:R-:W-:Y:S02]  /*57c0*/  HADD2.F32 R57, -RZ, R55.H0_H0 ;  /* 0x20000037ff397230 */ /* 0x000fe40000004100 */
[----:B------:R-:W-:Y:S01]  /*57d0*/  FFMA.FTZ R37, R58, R37, R59 ;  /* 0x000000253a257223 */ /* 0x000fe2000001003b */
[----:B------:R-:W-:Y:S02]  /*57e0*/  HADD2.F32 R58, -RZ, R127.H0_H0 ;  /* 0x2000007fff3a7230 */ /* 0x000fe40000004100 */
[--C-:B------:R-:W-:Y:S02]  /*57f0*/  HADD2.F32 R59, -RZ, R43.reuse.H0_H0 ;  /* 0x2000002bff3b7230 */ /* 0x100fe40000004100 */
[----:B------:R-:W-:Y:S01]  /*5800*/  FMUL.FTZ R61, R57, R60 ;  /* 0x0000003c393d7220 */ /* 0x000fe20000410000 */
[----:B------:R-:W-:Y:S01]  /*5810*/  HADD2.F32 R43, -RZ, R43.H1_H1 ;  /* 0x3000002bff2b7230 */ /* 0x000fe20000004100 */
[----:B------:R-:W-:-:S02]  /*5820*/  F2FP.F16.F32.PACK_AB R48, R48, R53 ;  /* 0x000000353030723e */ /* 0x000fc400000000ff */
[C---:B------:R-:W-:Y:S01]  /*5830*/  FFMA.FTZ R61, R59.reuse, R58, -R61 ;  /* 0x0000003a3b3d7223 */ /* 0x040fe2000001083d */
[----:B------:R-:W-:Y:S01]  /*5840*/  FMUL.FTZ R59, R59, R60 ;  /* 0x0000003c3b3b7220 */ /* 0x000fe20000410000 */
[----:B------:R-:W-:Y:S01]  /*5850*/  F2FP.F16.F32.PACK_AB R37, R37, R41 ;  /* 0x000000292525723e */ /* 0x000fe200000000ff */
[----:B------:R-:W-:Y:S02]  /*5860*/  IMAD.MOV.U32 R41, RZ, RZ, R48 ;  /* 0x000000ffff297224 */ /* 0x000fe400078e0030 */
[----:B------:R-:W-:Y:S01]  /*5870*/  FFMA.FTZ R59, R57, R58, R59 ;  /* 0x0000003a393b7223 */ /* 0x000fe2000001003b */
[----:B------:R-:W-:Y:S01]  /*5880*/  SHF.R.U32.HI R57, RZ, 0x10, R39 ;  /* 0x00000010ff397819 */ /* 0x000fe20000011627 */
[----:B------:R-:W-:Y:S01]  /*5890*/  IMAD.MOV.U32 R53, RZ, RZ, R37 ;  /* 0x000000ffff357224 */ /* 0x000fe200078e0025 */
[--C-:B------:R-:W-:Y:S02]  /*58a0*/  SHF.R.U64 R39, R50, 0x10, R51.reuse ;  /* 0x0000001032277819 */ /* 0x100fe40000001233 */
[----:B------:R-:W-:Y:S01]  /*58b0*/  SHF.R.U32.HI R50, RZ, 0x10, R51 ;  /* 0x00000010ff327819 */ /* 0x000fe20000011633 */
[----:B------:R-:W-:-:S02]  /*58c0*/  HADD2.F32 R51, -RZ, R55.H1_H1 ;  /* 0x30000037ff337230 */ /* 0x000fc40000004100 */
[----:B------:R-:W-:Y:S02]  /*58d0*/  HADD2.F32 R57, -RZ, R57.H0_H0 ;  /* 0x20000039ff397230 */ /* 0x000fe40000004100 */
[----:B------:R-:W-:Y:S02]  /*58e0*/  HADD2.F32 R50, -RZ, R50.H0_H0 ;  /* 0x20000032ff327230 */ /* 0x000fe40000004100 */
[----:B------:R-:W-:-:S03]  /*58f0*/  HADD2.F32 R39, -RZ, R39.H0_H0 ;  /* 0x20000027ff277230 */ /* 0x000fc60000004100 */
[----:B------:R-:W-:-:S04]  /*5900*/  FMUL.FTZ R55, R51, R50 ;  /* 0x0000003233377220 */ /* 0x000fc80000410000 */
[CC--:B------:R-:W-:Y:S01]  /*5910*/  FFMA.FTZ R55, R43.reuse, R57.reuse, -R55 ;  /* 0x000000392b377223 */ /* 0x0c0fe20000010837 */
[----:B------:R-:W-:Y:S01]  /*5920*/  FMUL.FTZ R43, R43, R50 ;  /* 0x000000322b2b7220 */ /* 0x000fe20000410000 */
[--C-:B------:R-:W-:Y:S02]  /*5930*/  HADD2.F32 R50, -RZ, R52.reuse.H0_H0 ;  /* 0x20000034ff327230 */ /* 0x100fe40000004100 */
[----:B------:R-:W-:Y:S02]  /*5940*/  HADD2.F32 R52, -RZ, R52.H1_H1 ;  /* 0x30000034ff347230 */ /* 0x000fe40000004100 */
[----:B------:R-:W-:Y:S01]  /*5950*/  FFMA.FTZ R43, R51, R57, R43 ;  /* 0x00000039332b7223 */ /* 0x000fe2000001002b */
[----:B------:R-:W-:Y:S01]  /*5960*/  HADD2.F32 R57, -RZ, R126.H1_H1 ;  /* 0x3000007eff397230 */ /* 0x000fe20000004100 */
[----:B------:R-:W-:Y:S01]  /*5970*/  F2FP.F16.F32.PACK_AB R55, R55, R61 ;  /* 0x0000003d3737723e */ /* 0x000fe200000000ff */
[----:B------:R-:W-:Y:S02]  /*5980*/  HADD2.F32 R51, -RZ, R40.H0_H0 ;  /* 0x20000028ff337230 */ /* 0x000fe40000004100 */
[----:B------:R-:W-:-:S02]  /*5990*/  HADD2.F32 R126, -RZ, R126.H0_H0 ;  /* 0x2000007eff7e7230 */ /* 0x000fc40000004100 */
[CC--:B------:R-:W-:Y:S01]  /*59a0*/  FMUL.FTZ R58, R50.reuse, R57.reuse ;  /* 0x00000039323a7220 */ /* 0x0c0fe20000410000 */
[----:B------:R-:W-:Y:S02]  /*59b0*/  HADD2.F32 R40, -RZ, R40.H1_H1 ;  /* 0x30000028ff287230 */ /* 0x000fe40000004100 */
[----:B------:R-:W-:Y:S01]  /*59c0*/  FMUL.FTZ R57, R51, R57 ;  /* 0x0000003933397220 */ /* 0x000fe20000410000 */
[----:B------:R-:W-:Y:S01]  /*59d0*/  F2FP.F16.F32.PACK_AB R59, R43, R59 ;  /* 0x0000003b2b3b723e */ /* 0x000fe200000000ff */
[-C--:B------:R-:W-:Y:S01]  /*59e0*/  FFMA.FTZ R58, R51, R126.reuse, -R58 ;  /* 0x0000007e333a7223 */ /* 0x080fe2000001083a */
[--C-:B------:R-:W-:Y:S02]  /*59f0*/  HADD2.F32 R51, -RZ, R125.reuse.H0_H0 ;  /* 0x2000007dff337230 */ /* 0x100fe40000004100 */
[----:B------:R-:W-:Y:S01]  /*5a00*/  FFMA.FTZ R57, R50, R126, R57 ;  /* 0x0000007e32397223 */ /* 0x000fe20000010039 */
[-C--:B------:R-:W-:Y:S01]  /*5a10*/  FMUL.FTZ R50, R52, R49.reuse ;  /* 0x0000003134327220 */ /* 0x080fe20000410000 */
[----:B------:R-:W-:Y:S01]  /*5a20*/  FMUL.FTZ R49, R40, R49 ;  /* 0x0000003128317220 */ /* 0x000fe20000410000 */
[----:B------:R-:W-:-:S02]  /*5a30*/  HADD2.F32 R125, -RZ, R125.H1_H1 ;  /* 0x3000007dff7d7230 */ /* 0x000fc40000004100 */
[-C--:B------:R-:W-:Y:S01]  /*5a40*/  FFMA.FTZ R50, R40, R36.reuse, -R50 ;  /* 0x0000002428327223 */ /* 0x080fe20000010832 */
[----:B------:R-:W-:Y:S01]  /*5a50*/  FFMA.FTZ R49, R52, R36, R49 ;  /* 0x0000002434317223 */ /* 0x000fe20000010031 */
[----:B------:R-:W-:Y:S02]  /*5a60*/  HADD2.F32 R36, -RZ, R54.H0_H0 ;  /* 0x20000036ff247230 */ /* 0x000fe40000004100 */
[----:B------:R-:W-:Y:S02]  /*5a70*/  HADD2.F32 R40, -RZ, R42.H0_H0 ;  /* 0x2000002aff287230 */ /* 0x000fe40000004100 */
[----:B------:R-:W-:Y:S02]  /*5a80*/  HADD2.F32 R54, -RZ, R54.H1_H1 ;  /* 0x30000036ff367230 */ /* 0x000fe40000004100 */
[-C--:B------:R-:W-:Y:S01]  /*5a90*/  FMUL.FTZ R52, R36, R51.reuse ;  /* 0x0000003324347220 */ /* 0x080fe20000410000 */
[----:B------:R-:W-:Y:S02]  /*5aa0*/  HADD2.F32 R42, -RZ, R42.H1_H1 ;  /* 0x3000002aff2a7230 */ /* 0x000fe40000004100 */
[----:B------:R-:W-:Y:S01]  /*5ab0*/  FMUL.FTZ R51, R40, R51 ;  /* 0x0000003328337220 */ /* 0x000fe20000410000 */
[----:B------:R-:W-:-:S02]  /*5ac0*/  IMAD.MOV.U32 R43, RZ, RZ, R55 ;  /* 0x000000ffff2b7224 */ /* 0x000fc400078e0037 */
[-C--:B------:R-:W-:Y:S01]  /*5ad0*/  FFMA.FTZ R52, R40, R125.reuse, -R52 ;  /* 0x0000007d28347223 */ /* 0x080fe20000010834 */
[----:B------:R-:W-:Y:S01]  /*5ae0*/  F2FP.F16.F32.PACK_AB R40, R50, R58 ;  /* 0x0000003a3228723e */ /* 0x000fe200000000ff */
[----:B------:R-:W-:Y:S01]  /*5af0*/  FFMA.FTZ R51, R36, R125, R51 ;  /* 0x0000007d24337223 */ /* 0x000fe20000010033 */
[-C--:B------:R-:W-:Y:S01]  /*5b00*/  FMUL.FTZ R36, R54, R39.reuse ;  /* 0x0000002736247220 */ /* 0x080fe20000410000 */
[C---:B------:R-:W-:Y:S01]  /*5b10*/  FMUL.FTZ R39, R42.reuse, R39 ;  /* 0x000000272a277220 */ /* 0x040fe20000410000 */
[----:B------:R-:W-:Y:S02]  /*5b20*/  IMAD.MOV.U32 R55, RZ, RZ, R59 ;  /* 0x000000ffff377224 */ /* 0x000fe400078e003b */
[-C--:B------:R-:W-:Y:S01]  /*5b30*/  FFMA.FTZ R36, R42, R38.reuse, -R36 ;  /* 0x000000262a247223 */ /* 0x080fe20000010824 */
[----:B------:R-:W-:Y:S01]  /*5b40*/  FFMA.FTZ R39, R54, R38, R39 ;  /* 0x0000002636277223 */ /* 0x000fe20000010027 */
[----:B------:R-:W-:-:S03]  /*5b50*/  F2FP.F16.F32.PACK_AB R38, R49, R57 ;  /* 0x000000393126723e */ /* 0x000fc600000000ff */
[----:B------:R-:W-:Y:S02]  /*5b60*/  F2FP.F16.F32.PACK_AB R42, R36, R52 ;  /* 0x00000034242a723e */ /* 0x000fe400000000ff */
[----:B------:R-:W-:Y:S01]  /*5b70*/  F2FP.F16.F32.PACK_AB R54, R39, R51 ;  /* 0x000000332736723e */ /* 0x000fe200000000ff */
[----:B------:R-:W-:-:S07]  /*5b80*/  IMAD.MOV.U32 R52, RZ, RZ, R38 ;  /* 0x000000ffff347224 */ /* 0x000fce00078e0026 */
.L_x_460:
[----:B------:R-:W-:Y:S05]  /*5b90*/  BSYNC B2 ;  /* 0x0000000000027941 */ /* 0x000fea0003800000 */
.L_x_459:
        /* <DEDUP_REMOVED lines=12> */
.L_x_458:
[----:B------:R-:W-:Y:S05]  /*5c60*/  BSYNC B1 ;  /* 0x0000000000017941 */ /* 0x000fea0003800000 */
.L_x_457:
[----:B------:R-:W-:-:S13]  /*5c70*/  ISETP.NE.AND P4, PT, R13, RZ, PT ;  /* 0x000000ff0d00720c */ /* 0x000fda0003f85270 */
[----:B------:R-:W-:Y:S05]  /*5c80*/  @!P4 BRA `(.L_x_425) ;  /* 0x00000008008cc947 */ /* 0x000fea0003800000 */
[----:B---3--:R-:W3:Y:S04]  /*5c90*/  LDL R36, [R1+0x4c] ;  /* 0x00004c0001247983 */ /* 0x008ee80000100800 */
[----:B------:R-:W2:Y:S04]  /*5ca0*/  LDL R39, [R1+0x48] ;  /* 0x0000480001277983 */ /* 0x000ea80000100800 */
[----:B------:R-:W4:Y:S04]  /*5cb0*/  LDL R38, [R1+0x54] ;  /* 0x0000540001267983 */ /* 0x000f280000100800 */
[----:B------:R-:W5:Y:S01]  /*5cc0*/  LDL R37, [R1+0x50] ;  /* 0x0000500001257983 */ /* 0x000f620000100800 */
[----:B------:R-:W-:Y:S01]  /*5cd0*/  BSSY B1, `(.L_x_461) ;  /* 0x0000074000017945 */ /* 0x000fe20003800000 */
[----:B---3--:R-:W-:-:S02]  /*5ce0*/  LOP3.LUT P6, RZ, R36, 0x1, RZ, 0xc0, !PT ;  /* 0x0000000124ff7812 */ /* 0x008fc400078cc0ff */
[----:B------:R-:W-:Y:S01]  /*5cf0*/  IADD3 R36, P4, P5, R26, R92, R10 ;  /* 0x0000005c1a247210 */ /* 0x000fe20007d9e00a */
[----:B--2---:R-:W-:Y:S02]  /*5d00*/  IMAD.MOV.U32 R40, RZ, RZ, R39 ;  /* 0x000000ffff287224 */ /* 0x004fe400078e0027 */
[----:B----4-:R-:W-:Y:S01]  /*5d10*/  IMAD.MOV.U32 R39, RZ, RZ, R38 ;  /* 0x000000ffff277224 */ /* 0x010fe200078e0026 */
[----:B------:R-:W-:Y:S01]  /*5d20*/  SEL R114, R107, R114, !P6 ;  /* 0x000000726b727207 */ /* 0x000fe20007000000 */
[----:B-----5:R-:W-:Y:S01]  /*5d30*/  IMAD.MOV.U32 R38, RZ, RZ, R37 ;  /* 0x000000ffff267224 */ /* 0x020fe200078e0025 */
[----:B------:R-:W-:Y:S02]  /*5d40*/  IADD3.X R37, R3, R111, R98, P4, P5 ;  /* 0x0000006f03257210 */ /* 0x000fe400027ea462 */
[----:B------:R-:W-:-:S04]  /*5d50*/  LEA R48, P4, R36, R90, 0x1 ;  /* 0x0000005a24307211 */ /* 0x000fc800078808ff */
[----:B------:R-:W-:Y:S02]  /*5d60*/  LEA.HI.X R49, R36, R91, R37, 0x1, P4 ;  /* 0x0000005b24317211 */ /* 0x000fe400020f0c25 */
[----:B------:R-:W-:-:S04]  /*5d70*/  SHF.R.S32.HI R37, RZ, 0x1f, R114 ;  /* 0x0000001fff257819 */ /* 0x000fc80000011472 */
[----:B------:R-:W-:-:S04]  /*5d80*/  LEA.HI R37, R37, R114, RZ, 0x4 ;  /* 0x0000007225257211 */ /* 0x000fc800078f20ff */
[----:B------:R-:W-:-:S04]  /*5d90*/  SHF.R.S32.HI R36, RZ, 0x4, R37 ;  /* 0x00000004ff247819 */ /* 0x000fc80000011425 */
[----:B------:R-:W-:-:S04]  /*5da0*/  LEA.HI.SX32 R36, R9, R36, 0x1d ;  /* 0x0000002409247211 */ /* 0x000fc800078feaff */
[----:B------:R-:W-:Y:S01]  /*5db0*/  SHF.R.S32.HI R37, RZ, 0x1f, R36 ;  /* 0x0000001fff257819 */ /* 0x000fe20000011424 */
[----:B------:R-:W-:-:S03]  /*5dc0*/  IMAD.SHL.U32 R51, R36, 0x8, RZ ;  /* 0x0000000824337824 */ /* 0x000fc600078e00ff */
[----:B------:R-:W-:Y:S02]  /*5dd0*/  LEA.HI R37, R37, R36, RZ, 0x2 ;  /* 0x0000002425257211 */ /* 0x000fe400078f10ff */
[----:B------:R-:W-:Y:S02]  /*5de0*/  LOP3.LUT R36, R40, 0x18, R51, 0xf8, !PT ;  /* 0x0000001828247812 */ /* 0x000fe400078ef833 */
[----:B------:R-:W-:Y:S02]  /*5df0*/  SHF.R.S32.HI R37, RZ, 0x2, R37 ;  /* 0x00000002ff257819 */ /* 0x000fe40000011425 */
[----:B------:R-:W-:-:S03]  /*5e00*/  LOP3.LUT R36, R36, R38, RZ, 0x3c, !PT ;  /* 0x0000002624247212 */ /* 0x000fc600078e3cff */
[----:B------:R-:W-:-:S04]  /*5e10*/  IMAD R37, R37, 0x1200, R39 ;  /* 0x0000120025257824 */ /* 0x000fc800078e0227 */
[----:B------:R-:W-:Y:S02]  /*5e20*/  IMAD.IADD R36, R37, 0x1, R36 ;  /* 0x0000000125247824 */ /* 0x000fe400078e0224 */
[C---:B------:R-:W-:Y:S02]  /*5e30*/  IMAD R37, R17.reuse, 0x3600, R101 ;  /* 0x0000360011257824 */ /* 0x040fe400078e0265 */
[----:B------:R-:W-:Y:S02]  /*5e40*/  IMAD R39, R17, 0x3600, R36 ;  /* 0x0000360011277824 */ /* 0x000fe400078e0224 */
[--C-:B------:R-:W-:Y:S02]  /*5e50*/  IMAD R37, R37, 0x2, R16.reuse ;  /* 0x0000000225257824 */ /* 0x100fe400078e0210 */
[----:B------:R-:W-:-:S04]  /*5e60*/  IMAD R40, R39, 0x2, R16 ;  /* 0x0000000227287824 */ /* 0x000fc800078e0210 */
[----:B------:R-:W1:Y:S04]  /*5e70*/  LDS.128 R36, [R37+0x16a00] ;  /* 0x016a000025247984 */ /* 0x000e680000000c00 */
[----:B------:R-:W2:Y:S01]  /*5e80*/  LDS.128 R40, [R40+0x16a00] ;  /* 0x016a000028287984 */ /* 0x000ea20000000c00 */
[----:B------:R-:W-:-:S13]  /*5e90*/  ISETP.GE.AND P4, PT, R4, R106, PT ;  /* 0x0000006a0400720c */ /* 0x000fda0003f86270 */
[----:B------:R-:W-:Y:S05]  /*5ea0*/  @P4 BRA `(.L_x_462) ;  /* 0x0000000400584947 */ /* 0x000fea0003800000 */
[----:B------:R-:W-:Y:S01]  /*5eb0*/  HADD2.F32 R55, -RZ, R124.H1_H1 ;  /* 0x3000007cff377230 */ /* 0x000fe20000004100 */
[----:B------:R-:W-:Y:S01]  /*5ec0*/  SHF.R.U32.HI R56, RZ, 0x10, R45 ;  /* 0x00000010ff387819 */ /* 0x000fe2000001162d */
[----:B--2---:R-:W-:Y:S01]  /*5ed0*/  HADD2.F32 R50, -RZ, R41.H0_H0 ;  /* 0x20000029ff327230 */ /* 0x004fe20000004100 */
[----:B------:R-:W-:Y:S01]  /*5ee0*/  SHF.R.U32.HI R54, RZ, 0x10, R33 ;  /* 0x00000010ff367819 */ /* 0x000fe20000011621 */
[----:B-1----:R-:W-:Y:S01]  /*5ef0*/  HADD2.F32 R52, -RZ, R37.H0_H0 ;  /* 0x20000025ff347230 */ /* 0x002fe20000004100 */
[----:B------:R-:W-:Y:S01]  /*5f00*/  SHF.R.U64 R44, R44, 0x10, R45 ;  /* 0x000000102c2c7819 */ /* 0x000fe2000000122d */
[----:B------:R-:W-:Y:S02]  /*5f10*/  HADD2.F32 R53, -RZ, R122.H1_H1 ;  /* 0x3000007aff357230 */ /* 0x000fe40000004100 */
[-C--:B------:R-:W-:Y:S01]  /*5f20*/  FMUL.FTZ R57, R50, R55.reuse ;  /* 0x0000003732397220 */ /* 0x080fe20000410000 */
[----:B------:R-:W-:Y:S02]  /*5f30*/  HADD2.F32 R56, -RZ, R56.H0_H0 ;  /* 0x20000038ff387230 */ /* 0x000fe40000004100 */
[----:B------:R-:W-:Y:S01]  /*5f40*/  FMUL.FTZ R55, R52, R55 ;  /* 0x0000003734377220 */ /* 0x000fe20000410000 */
[----:B------:R-:W-:-:S02]  /*5f50*/  HADD2.F32 R54, -RZ, R54.H0_H0 ;  /* 0x20000036ff367230 */ /* 0x000fc40000004100 */
[-C--:B------:R-:W-:Y:S01]  /*5f60*/  FFMA.FTZ R52, R52, R53.reuse, -R57 ;  /* 0x0000003534347223 */ /* 0x080fe20000010839 */
[----:B------:R-:W-:Y:S01]  /*5f70*/  SHF.R.U64 R45, R32, 0x10, R33 ;  /* 0x00000010202d7819 */ /* 0x000fe20000001221 */
[----:B------:R-:W-:Y:S01]  /*5f80*/  FFMA.FTZ R50, R50, R53, R55 ;  /* 0x0000003532327223 */ /* 0x000fe20000010037 */
[----:B------:R-:W-:Y:S01]  /*5f90*/  HADD2.F32 R53, -RZ, R41.H1_H1 ;  /* 0x30000029ff357230 */ /* 0x000fe20000004100 */
[----:B------:R-:W-:Y:S01]  /*5fa0*/  SHF.R.U64 R34, R34, 0x10, R35 ;  /* 0x0000001022227819 */ /* 0x000fe20000001223 */
[----:B------:R-:W-:Y:S01]  /*5fb0*/  HADD2.F32 R41, -RZ, R37.H1_H1 ;  /* 0x30000025ff297230 */ /* 0x000fe20000004100 */
[----:B------:R-:W-:Y:S01]  /*5fc0*/  SHF.R.U64 R46, R46, 0x10, R47 ;  /* 0x000000102e2e7819 */ /* 0x000fe2000000122f */
[----:B------:R-:W-:Y:S02]  /*5fd0*/  HADD2.F32 R55, -RZ, R123.H1_H1 ;  /* 0x3000007bff377230 */ /* 0x000fe40000004100 */
[----:B------:R-:W-:Y:S01]  /*5fe0*/  FMUL.FTZ R58, R53, R56 ;  /* 0x00000038353a7220 */ /* 0x000fe20000410000 */
[----:B------:R-:W-:-:S02]  /*5ff0*/  HADD2.F32 R33, -RZ, R44.H0_H0 ;  /* 0x2000002cff217230 */ /* 0x000fc40000004100 */
[C---:B------:R-:W-:Y:S01]  /*6000*/  FMUL.FTZ R56, R41.reuse, R56 ;  /* 0x0000003829387220 */ /* 0x040fe20000410000 */
[----:B------:R-:W-:Y:S02]  /*6010*/  HADD2.F32 R32, -RZ, R36.H1_H1 ;  /* 0x30000024ff207230 */ /* 0x000fe40000004100 */
[-C--:B------:R-:W-:Y:S01]  /*6020*/  FFMA.FTZ R41, R41, R54.reuse, -R58 ;  /* 0x0000003629297223 */ /* 0x080fe2000001083a */
[----:B------:R-:W-:Y:S02]  /*6030*/  HADD2.F32 R124, -RZ, R124.H0_H0 ;  /* 0x2000007cff7c7230 */ /* 0x000fe40000004100 */
[----:B------:R-:W-:Y:S01]  /*6040*/  FFMA.FTZ R37, R53, R54, R56 ;  /* 0x0000003635257223 */ /* 0x000fe20000010038 */
[----:B------:R-:W-:Y:S02]  /*6050*/  HADD2.F32 R54, -RZ, R39.H0_H0 ;  /* 0x20000027ff367230 */ /* 0x000fe40000004100 */
[----:B------:R-:W-:Y:S01]  /*6060*/  HADD2.F32 R53, -RZ, R43.H0_H0 ;  /* 0x2000002bff357230 */ /* 0x000fe20000004100 */
[----:B------:R-:W-:Y:S01]  /*6070*/  F2FP.F16.F32.PACK_AB R41, R41, R52 ;  /* 0x000000342929723e */ /* 0x000fe200000000ff */
[----:B------:R-:W-:-:S02]  /*6080*/  HADD2.F32 R56, -RZ, R121.H1_H1 ;  /* 0x30000079ff387230 */ /* 0x000fc40000004100 */
[CC--:B------:R-:W-:Y:S01]  /*6090*/  FMUL.FTZ R58, R54.reuse, R55.reuse ;  /* 0x00000037363a7220 */ /* 0x0c0fe20000410000 */
[----:B------:R-:W-:Y:S02]  /*60a0*/  HADD2.F32 R43, -RZ, R43.H1_H1 ;  /* 0x3000002bff2b7230 */ /* 0x000fe40000004100 */
[C---:B------:R-:W-:Y:S01]  /*60b0*/  FMUL.FTZ R57, R53.reuse, R55 ;  /* 0x0000003735397220 */ /* 0x040fe20000410000 */
[----:B------:R-:W-:Y:S01]  /*60c0*/  SHF.R.U32.HI R55, RZ, 0x10, R35 ;  /* 0x00000010ff377819 */ /* 0x000fe20000011623 */
[-C--:B------:R-:W-:Y:S01]  /*60d0*/  FFMA.FTZ R58, R53, R56.reuse, R58 ;  /* 0x00000038353a7223 */ /* 0x080fe2000001003a */
[----:B------:R-:W-:Y:S01]  /*60e0*/  SHF.R.U32.HI R53, RZ, 0x10, R47 ;  /* 0x00000010ff357819 */ /* 0x000fe2000001162f */
[----:B------:R-:W-:Y:S01]  /*60f0*/  FFMA.FTZ R57, R54, R56, -R57 ;  /* 0x0000003836397223 */ /* 0x000fe20000010839 */
[----:B------:R-:W-:Y:S02]  /*6100*/  HADD2.F32 R54, -RZ, R39.H1_H1 ;  /* 0x30000027ff367230 */ /* 0x000fe40000004100 */
[----:B------:R-:W-:Y:S01]  /*6110*/  FMUL.FTZ R47, R32, R33 ;  /* 0x00000021202f7220 */ /* 0x000fe20000410000 */
[----:B------:R-:W-:Y:S01]  /*6120*/  HADD2.F32 R39, -RZ, R55.H0_H0 ;  /* 0x20000037ff277230 */ /* 0x000fe20000004100 */
[----:B------:R-:W-:Y:S01]  /*6130*/  F2FP.F16.F32.PACK_AB R50, R37, R50 ;  /* 0x000000322532723e */ /* 0x000fe200000000ff */
[----:B------:R-:W-:-:S02]  /*6140*/  HADD2.F32 R53, -RZ, R53.H0_H0 ;  /* 0x20000035ff357230 */ /* 0x000fc40000004100 */
[----:B------:R-:W-:Y:S02]  /*6150*/  HADD2.F32 R35, -RZ, R45.H0_H0 ;  /* 0x2000002dff237230 */ /* 0x000fe40000004100 */
[----:B------:R-:W-:Y:S02]  /*6160*/  HADD2.F32 R44, -RZ, R123.H0_H0 ;  /* 0x2000007bff2c7230 */ /* 0x000fe40000004100 */
[CC--:B------:R-:W-:Y:S01]  /*6170*/  FMUL.FTZ R55, R43.reuse, R53.reuse ;  /* 0x000000352b377220 */ /* 0x0c0fe20000410000 */
[C---:B------:R-:W-:Y:S01]  /*6180*/  FMUL.FTZ R56, R54.reuse, R53 ;  /* 0x0000003536387220 */ /* 0x040fe20000410000 */
[--C-:B------:R-:W-:Y:S02]  /*6190*/  HADD2.F32 R53, -RZ, R40.reuse.H0_H0 ;  /* 0x20000028ff357230 */ /* 0x100fe40000004100 */
[----:B------:R-:W-:Y:S02]  /*61a0*/  HADD2.F32 R40, -RZ, R40.H1_H1 ;  /* 0x30000028ff287230 */ /* 0x000fe40000004100 */
[-C--:B------:R-:W-:Y:S01]  /*61b0*/  FFMA.FTZ R54, R54, R39.reuse, -R55 ;  /* 0x0000002736367223 */ /* 0x080fe20000010837 */
[----:B------:R-:W-:Y:S01]  /*61c0*/  FFMA.FTZ R39, R43, R39, R56 ;  /* 0x000000272b277223 */ /* 0x000fe20000010038 */
[----:B------:R-:W-:-:S02]  /*61d0*/  HADD2.F32 R43, -RZ, R36.H0_H0 ;  /* 0x20000024ff2b7230 */ /* 0x000fc40000004100 */
[-C--:B------:R-:W-:Y:S01]  /*61e0*/  FMUL.FTZ R56, R53, R124.reuse ;  /* 0x0000007c35387220 */ /* 0x080fe20000410000 */
[C---:B------:R-:W-:Y:S01]  /*61f0*/  FMUL.FTZ R45, R40.reuse, R33 ;  /* 0x00000021282d7220 */ /* 0x040fe20000410000 */
[----:B------:R-:W-:Y:S02]  /*6200*/  HADD2.F32 R33, -RZ, R42.H0_H0 ;  /* 0x2000002aff217230 */ /* 0x000fe40000004100 */
[-C--:B------:R-:W-:Y:S01]  /*6210*/  FFMA.FTZ R36, R40, R35.reuse, R47 ;  /* 0x0000002328247223 */ /* 0x080fe2000001002f */
[----:B------:R-:W-:Y:S02]  /*6220*/  HADD2.F32 R122, -RZ, R122.H0_H0 ;  /* 0x2000007aff7a7230 */ /* 0x000fe40000004100 */
[----:B------:R-:W-:Y:S01]  /*6230*/  FFMA.FTZ R32, R32, R35, -R45 ;  /* 0x0000002320207223 */ /* 0x000fe2000001082d */
[----:B------:R-:W-:Y:S02]  /*6240*/  HADD2.F32 R35, -RZ, R38.H0_H0 ;  /* 0x20000026ff237230 */ /* 0x000fe40000004100 */
[----:B------:R-:W-:Y:S01]  /*6250*/  FMUL.FTZ R124, R43, R124 ;  /* 0x0000007c2b7c7220 */ /* 0x000fe20000410000 */
[----:B------:R-:W-:-:S02]  /*6260*/  HADD2.F32 R47, -RZ, R46.H0_H0 ;  /* 0x2000002eff2f7230 */ /* 0x000fc40000004100 */
[----:B------:R-:W-:Y:S01]  /*6270*/  FMUL.FTZ R46, R33, R44 ;  /* 0x0000002c212e7220 */ /* 0x000fe20000410000 */
[----:B------:R-:W-:Y:S02]  /*6280*/  HADD2.F32 R42, -RZ, R42.H1_H1 ;  /* 0x3000002aff2a7230 */ /* 0x000fe40000004100 */
[----:B------:R-:W-:Y:S01]  /*6290*/  FFMA.FTZ R43, R43, R122, -R56 ;  /* 0x0000007a2b2b7223 */ /* 0x000fe20000010838 */
[----:B------:R-:W-:Y:S02]  /*62a0*/  HADD2.F32 R38, -RZ, R38.H1_H1 ;  /* 0x30000026ff267230 */ /* 0x000fe40000004100 */
[----:B------:R-:W-:Y:S01]  /*62b0*/  FMUL.FTZ R44, R35, R44 ;  /* 0x0000002c232c7220 */ /* 0x000fe20000410000 */
[----:B------:R-:W-:Y:S02]  /*62c0*/  HADD2.F32 R40, -RZ, R121.H0_H0 ;  /* 0x20000079ff287230 */ /* 0x000fe40000004100 */
[----:B------:R-:W-:Y:S01]  /*62d0*/  FFMA.FTZ R53, R53, R122, R124 ;  /* 0x0000007a35357223 */ /* 0x000fe2000001007c */
[----:B------:R-:W-:-:S02]  /*62e0*/  HADD2.F32 R45, -RZ, R34.H0_H0 ;  /* 0x20000022ff2d7230 */ /* 0x000fc40000004100 */
[-C--:B------:R-:W-:Y:S01]  /*62f0*/  FMUL.FTZ R55, R42, R47.reuse ;  /* 0x0000002f2a377220 */ /* 0x080fe20000410000 */
[----:B------:R-:W-:Y:S01]  /*6300*/  FMUL.FTZ R47, R38, R47 ;  /* 0x0000002f262f7220 */ /* 0x000fe20000410000 */
[-C--:B------:R-:W-:Y:S01]  /*6310*/  FFMA.FTZ R35, R35, R40.reuse, -R46 ;  /* 0x0000002823237223 */ /* 0x080fe2000001082e */
[----:B------:R-:W-:Y:S01]  /*6320*/  FFMA.FTZ R44, R33, R40, R44 ;  /* 0x00000028212c7223 */ /* 0x000fe2000001002c */
[----:B------:R-:W-:Y:S01]  /*6330*/  F2FP.F16.F32.PACK_AB R40, R32, R43 ;  /* 0x0000002b2028723e */ /* 0x000fe200000000ff */
[-C--:B------:R-:W-:Y:S01]  /*6340*/  FFMA.FTZ R38, R38, R45.reuse, -R55 ;  /* 0x0000002d26267223 */ /* 0x080fe20000010837 */
[----:B------:R-:W-:Y:S01]  /*6350*/  FFMA.FTZ R47, R42, R45, R47 ;  /* 0x0000002d2a2f7223 */ /* 0x000fe2000001002f */
[----:B------:R-:W-:Y:S01]  /*6360*/  F2FP.F16.F32.PACK_AB R54, R54, R57 ;  /* 0x000000393636723e */ /* 0x000fe200000000ff */
[----:B------:R-:W-:Y:S01]  /*6370*/  IMAD.MOV.U32 R37, RZ, RZ, R41 ;  /* 0x000000ffff257224 */ /* 0x000fe200078e0029 */
[----:B------:R-:W-:Y:S01]  /*6380*/  F2FP.F16.F32.PACK_AB R58, R39, R58 ;  /* 0x0000003a273a723e */ /* 0x000fe200000000ff */
[----:B------:R-:W-:Y:S01]  /*6390*/  IMAD.MOV.U32 R41, RZ, RZ, R50 ;  /* 0x000000ffff297224 */ /* 0x000fe200078e0032 */
[----:B------:R-:W-:Y:S01]  /*63a0*/  F2FP.F16.F32.PACK_AB R53, R36, R53 ;  /* 0x000000352435723e */ /* 0x000fe200000000ff */
[----:B------:R-:W-:Y:S01]  /*63b0*/  IMAD.MOV.U32 R36, RZ, RZ, R40 ;  /* 0x000000ffff247224 */ /* 0x000fe200078e0028 */
[----:B------:R-:W-:Y:S01]  /*63c0*/  F2FP.F16.F32.PACK_AB R38, R38, R35 ;  /* 0x000000232626723e */ /* 0x000fe200000000ff */
[----:B------:R-:W-:Y:S01]  /*63d0*/  IMAD.MOV.U32 R39, RZ, RZ, R54 ;  /* 0x000000ffff277224 */ /* 0x000fe200078e0036 */
[----:B------:R-:W-:Y:S01]  /*63e0*/  F2FP.F16.F32.PACK_AB R42, R47, R44 ;  /* 0x0000002c2f2a723e */ /* 0x000fe200000000ff */
[----:B------:R-:W-:-:S02]  /*63f0*/  IMAD.MOV.U32 R40, RZ, RZ, R53 ;  /* 0x000000ffff287224 */ /* 0x000fc400078e0035 */
[----:B------:R-:W-:-:S07]  /*6400*/  IMAD.MOV.U32 R43, RZ, RZ, R58 ;  /* 0x000000ffff2b7224 */ /* 0x000fce00078e003a */
.L_x_462:
[----:B------:R-:W-:Y:S05]  /*6410*/  BSYNC B1 ;  /* 0x0000000000017941 */ /* 0x000fea0003800000 */
.L_x_461:
[----:B-1----:R4:W-:Y:S01]  /*6420*/  STG.E.128 desc[UR60][R48.64], R36 ;  /* 0x0000002430007986 */ /* 0x0029e2000c101d3c */
[----:B------:R-:W-:-:S13]  /*6430*/  ISETP.GE.AND P4, PT, R51, R110, PT ;  /* 0x0000006e3300720c */ /* 0x000fda0003f86270 */
[----:B------:R-:W-:Y:S05]  /*6440*/  @P4 BRA `(.L_x_425) ;  /* 0x00000000009c4947 */ /* 0x000fea0003800000 */
[--C-:B------:R-:W-:Y:S02]  /*6450*/  SHF.R.S32.HI R32, RZ, 0x1f, R51.reuse ;  /* 0x0000001fff207819 */ /* 0x100fe40000011433 */
[----:B------:R-:W-:-:S04]  /*6460*/  IADD3 R51, P4, P5, R26, R92, R51 ;  /* 0x0000005c1a337210 */ /* 0x000fc80007d9e033 */
[----:B------:R-:W-:Y:S02]  /*6470*/  IADD3.X R32, R3, R111, R32, P4, P5 ;  /* 0x0000006f03207210 */ /* 0x000fe400027ea420 */
[----:B------:R-:W-:-:S04]  /*6480*/  LEA R90, P4, R51, R90, 0x1 ;  /* 0x0000005a335a7211 */ /* 0x000fc800078808ff */
[----:B------:R-:W-:-:S05]  /*6490*/  LEA.HI.X R91, R51, R91, R32, 0x1, P4 ;  /* 0x0000005b335b7211 */ /* 0x000fca00020f0c20 */
[----:B--2---:R1:W-:Y:S01]  /*64a0*/  STG.E.128 desc[UR60][R90.64], R40 ;  /* 0x000000285a007986 */ /* 0x0043e2000c101d3c */
[----:B------:R-:W-:Y:S05]  /*64b0*/  BRA `(.L_x_425) ;  /* 0x0000000000807947 */ /* 0x000fea0003800000 */
.L_x_418:
[----:B------:R-:W2:Y:S02]  /*64c0*/  LDL R32, [R1+0x3c] ;  /* 0x00003c0001207983 */ /* 0x000ea40000100800 */
[----:B--2---:R-:W-:-:S13]  /*64d0*/  ISETP.NE.AND P3, PT, R32, 0x3, PT ;  /* 0x000000032000780c */ /* 0x004fda0003f65270 */
[----:B------:R-:W-:Y:S05]  /*64e0*/  @!P3 BRA `(.L_x_463) ;  /* 0x000000000004b947 */ /* 0x000fea0003800000 */
[----:B------:R-:W-:Y:S01]  /*64f0*/  BPT.TRAP 0x1 ;  /* 0x000000040000795c */ /* 0x000fe20000300000 */
.L_x_463:
[----:B------:R-:W-:Y:S01]  /*6500*/  IMAD R21, R17, 0x8, R16 ;  /* 0x0000000811157824 */ /* 0x000fe200078e0210 */
[----:B------:R-:W-:Y:S01]  /*6510*/  SHF.L.U32 R87, R153, 0x1f, RZ ;  /* 0x0000001f99577819 */ /* 0x000fe200000006ff */
[----:B------:R-:W-:Y:S01]  /*6520*/  IMAD R86, R22, -0x90, R2 ;  /* 0xffffff7016567824 */ /* 0x000fe200078e0202 */
[----:B------:R-:W-:Y:S02]  /*6530*/  BSSY B1, `(.L_x_464) ;  /* 0x0000004000017945 */ /* 0x000fe40003800000 */
[----:B------:R-:W0:Y:S02]  /*6540*/  SYNCS.PHASECHK.TRANS64.TRYWAIT P4, [R21+URZ+0x31c90], R87 ;  /* 0x031c9057150075a7 */ /* 0x000e24000808017f */
[----:B------:R-:W-:Y:S01]  /*6550*/  VIMNMX R86, R86, 0x90, PT ;  /* 0x0000009056567848 */ /* 0x000fe20003fe0100 */
[----:B0-----:R-:W-:Y:S06]  /*6560*/  @!P4 BRA `(.L_x_465) ;  /* 0x000001700074c947 */ /* 0x001fec0003800000 */
.L_x_711:
[----:B------:R-:W-:Y:S05]  /*6570*/  BSYNC B1 ;  /* 0x0000000000017941 */ /* 0x000fea0003800000 */
.L_x_464:
[----:B------:R-:W-:-:S13]  /*6580*/  ISETP.GE.AND P4, PT, R19, R86, PT ;  /* 0x000000561300720c */ /* 0x000fda0003f86270 */
[----:B------:R-:W-:Y:S05]  /*6590*/  @P4 BRA `(.L_x_425) ;  /* 0x0000000000484947 */ /* 0x000fea0003800000 */
[----:B------:R-:W-:-:S13]  /*65a0*/  ISETP.NE.AND P4, PT, R11, RZ, PT ;  /* 0x000000ff0b00720c */ /* 0x000fda0003f85270 */
[----:B------:R-:W1:Y:S04]  /*65b0*/  @P4 LDS.128 R32, [R81+0x16800] ;  /* 0x0168000051204984 */ /* 0x000e680000000c00 */
[----:B-1----:R-:W-:Y:S01]  /*65c0*/  @P4 STG.E.128 desc[UR60][R36.64], R32 ;  /* 0x0000002024004986 */ /* 0x002fe2000c101d3c */
        /* <DEDUP_REMOVED lines=14> */
[----:B-1----:R1:W-:Y:S02]  /*66b0*/  @P4 STG.E.128 desc[UR60][R36.64+0xa0], R32 ;  /* 0x0000a02024004986 */ /* 0x0023e4000c101d3c */
.L_x_425:
[----:B------:R-:W-:Y:S05]  /*66c0*/  BSYNC B0 ;  /* 0x0000000000007941 */ /* 0x000fea0003800000 */
.L_x_417:
[----:B-1234-:R-:W1:Y:S01]  /*66d0*/  S2R R32, SR_TID.X ;  /* 0x0000000000207919 */ /* 0x01ee620000002100 */
[----:B------:R-:W-:Y:S01]  /*66e0*/  @!PT LDS RZ, [RZ] ;  /* 0x00000000fffff984 */ /* 0x000fe20000000800 */
[----:B------:R-:W-:Y:S01]  /*66f0*/  @!PT LDS RZ, [RZ] ;  /* 0x00000000fffff984 */ /* 0x000fe20000000800 */
[----:B------:R-:W-:Y:S01]  /*6700*/  @!PT LDS RZ, [RZ] ;  /* 0x00000000fffff984 */ /* 0x000fe20000000800 */
[----:B------:R-:W-:Y:S01]  /*6710*/  @!PT LDS RZ, [RZ] ;  /* 0x00000000fffff984 */ /* 0x000fe20000000800 */
[----:B------:R2:W-:Y:S06]  /*6720*/  MEMBAR.ALL.CTA ;  /* 0x0000000000007992 */ /* 0x0005ec0000008000 */
[----:B--2---:R-:W2:Y:S01]  /*6730*/  FENCE.VIEW.ASYNC.S ;  /* 0x00000000000073c6 */ /* 0x004ea20000000000 */
[----:B------:R-:W-:Y:S05]  /*6740*/  WARPSYNC.ALL ;  /* 0x0000000000007948 */ /* 0x000fea0003800000 */
[----:B------:R-:W-:Y:S01]  /*6750*/  BSSY B0, `(.L_x_466) ;  /* 0x0000009000007945 */ /* 0x000fe20003800000 */
[----:B-1----:R-:W-:Y:S01]  /*6760*/  LOP3.LUT R32, R32, 0x7f, RZ, 0xc0, !PT ;  /* 0x0000007f20207812 */ /* 0x002fe200078ec0ff */
[----:B--2---:R1:W-:Y:S03]  /*6770*/  BAR.SYNC.DEFER_BLOCKING R112, 0x80 ;  /* 0x000200700000751d */ /* 0x0043e60000010000 */
[----:B------:R-:W-:-:S13]  /*6780*/  ISETP.NE.AND P4, PT, R32, RZ, PT ;  /* 0x000000ff2000720c */ /* 0x000fda0003f85270 */
[----:B------:R-:W-:-:S05]  /*6790*/  @!P4 VIADD R32, R21, 0x31ca0 ;  /* 0x00031ca01520c836 */ /* 0x000fca0000000000 */
[----:B------:R-:W-:-:S04]  /*67a0*/  @!P4 PRMT R32, RZ, 0x654, R32 ;  /* 0x00000654ff20c816 */ /* 0x000fc80000000020 */
[----:B------:R1:W-:Y:S01]  /*67b0*/  @!P4 SYNCS.ARRIVE.TRANS64.RED.A1T0 RZ, [R32+URZ], RZ ;  /* 0x000000ff20ffc9a7 */ /* 0x0003e2000810043f */
[----:B------:R-:W-:Y:S05]  /*67c0*/  @!P3 BRA `(.L_x_467) ;  /* 0x000000000004b947 */ /* 0x000fea0003800000 */
[----:B------:R-:W-:Y:S01]  /*67d0*/  BPT.TRAP 0x1 ;  /* 0x000000040000795c */ /* 0x000fe20000300000 */
.L_x_467:
[----:B------:R-:W-:Y:S05]  /*67e0*/  BSYNC B0 ;  /* 0x0000000000007941 */ /* 0x000fea0003800000 */
.L_x_466:
[----:B------:R-:W2:Y:S01]  /*67f0*/  SYNCS.PHASECHK.TRANS64.TRYWAIT P3, [R21+URZ+0x31cb0], R87 ;  /* 0x031cb057150075a7 */ /* 0x000ea2000806017f */
[----:B------:R-:W-:Y:S04]  /*6800*/  BSSY B0, `(.L_x_468) ;  /* 0x0000002000007945 */ /* 0x000fe80003800000 */
[----:B--2---:R-:W-:Y:S05]  /*6810*/  @!P3 BRA `(.L_x_469) ;  /* 0x0000016c00dcb947 */ /* 0x004fea0003800000 */
.L_x_712:
[----:B------:R-:W-:Y:S05]  /*6820*/  BSYNC B0 ;  /* 0x0000000000007941 */ /* 0x000fea0003800000 */
.L_x_468:
[----:B------:R-:W-:Y:S01]  /*6830*/  ISETP.GE.AND P3, PT, R19, R86, PT ;  /* 0x000000561300720c */ /* 0x000fe20003f66270 */
[----:B------:R-:W-:-:S12]  /*6840*/  BSSY B0, `(.L_x_470) ;  /* 0x0000020000007945 */ /* 0x000fd80003800000 */
[----:B------:R-:W-:Y:S05]  /*6850*/  @P3 BRA `(.L_x_471) ;  /* 0x0000000000783947 */ /* 0x000fea0003800000 */
[----:B------:R-:W-:Y:S01]  /*6860*/  IMAD.WIDE R34, R22, 0x90, R76 ;  /* 0x0000009016227825 */ /* 0x000fe200078e024c */
[----:B------:R-:W-:-:S03]  /*6870*/  ULDC.64 UR4, c[0x0][0x328] ;  /* 0x0000ca0000047ab9 */ /* 0x000fc60000000a00 */
[----:B------:R-:W-:Y:S02]  /*6880*/  IMAD R35, R35, UR4, RZ ;  /* 0x0000000423237c24 */ /* 0x000fe4000f8e02ff */
[----:B-1----:R-:W-:Y:S02]  /*6890*/  IMAD.MOV.U32 R32, RZ, RZ, R28 ;  /* 0x000000ffff207224 */ /* 0x002fe400078e001c */
[----:B------:R-:W-:Y:S02]  /*68a0*/  IMAD.MOV.U32 R33, RZ, RZ, R88 ;  /* 0x000000ffff217224 */ /* 0x000fe400078e0058 */
[C---:B------:R-:W-:Y:S02]  /*68b0*/  IMAD R35, R34.reuse, UR5, R35 ;  /* 0x0000000522237c24 */ /* 0x040fe4000f8e0223 */
[----:B------:R-:W-:Y:S01]  /*68c0*/  IMAD.WIDE.U32 R32, R34, UR4, R32 ;  /* 0x0000000422207c25 */ /* 0x000fe2000f8e0020 */
[----:B------:R-:W-:-:S03]  /*68d0*/  ULDC.64 UR4, c[0x0][0x318] ;  /* 0x0000c60000047ab9 */ /* 0x000fc60000000a00 */
[----:B------:R-:W-:Y:S01]  /*68e0*/  IMAD.IADD R33, R33, 0x1, R35 ;  /* 0x0000000121217824 */ /* 0x000fe200078e0223 */
[----:B------:R-:W-:Y:S01]  /*68f0*/  LEA R36, P3, R32, UR4, 0x1 ;  /* 0x0000000420247c11 */ /* 0x000fe2000f8608ff */
[----:B------:R-:W-:-:S03]  /*6900*/  ULDC UR4, c[0x0][0x2f4] ;  /* 0x0000bd0000047ab9 */ /* 0x000fc60000000800 */
[----:B------:R-:W-:Y:S02]  /*6910*/  LEA.HI.X R37, R32, UR5, R33, 0x1, P3 ;  /* 0x0000000520257c11 */ /* 0x000fe400098f0c21 */
[----:B------:R-:W-:-:S13]  /*6920*/  ISETP.GE.AND P3, PT, R144, UR4, PT ;  /* 0x0000000490007c0c */ /* 0x000fda000bf66270 */
[----:B------:R-:W1:Y:S04]  /*6930*/  @!P3 LDS.128 R32, [R81] ;  /* 0x000000005120b984 */ /* 0x000e680000000c00 */
[----:B-1----:R-:W-:Y:S01]  /*6940*/  @!P3 STG.E.128 desc[UR60][R36.64], R32 ;  /* 0x000000202400b986 */ /* 0x002fe2000c101d3c */
[----:B------:R-:W-:-:S13]  /*6950*/  ISETP.GE.AND P3, PT, R4, UR4, PT ;  /* 0x0000000404007c0c */ /* 0x000fda000bf66270 */
[----:B------:R-:W1:Y:S04]  /*6960*/  @!P3 LDS.128 R32, [R81+0x2400] ;  /* 0x002400005120b984 */ /* 0x000e680000000c00 */
[----:B-1----:R-:W-:Y:S01]  /*6970*/  @!P3 STG.E.128 desc[UR60][R36.64+0x40], R32 ;  /* 0x000040202400b986 */ /* 0x002fe2000c101d3c */
[----:B------:R-:W-:-:S13]  /*6980*/  ISETP.GE.AND P3, PT, R6, UR4, PT ;  /* 0x0000000406007c0c */ /* 0x000fda000bf66270 */
[----:B------:R-:W1:Y:S04]  /*6990*/  @!P3 LDS.128 R32, [R81+0x4800] ;  /* 0x004800005120b984 */ /* 0x000e680000000c00 */
[----:B-1----:R-:W-:Y:S01]  /*69a0*/  @!P3 STG.E.128 desc[UR60][R36.64+0x80], R32 ;  /* 0x000080202400b986 */ /* 0x002fe2000c101d3c */
        /* <DEDUP_REMOVED lines=8> */
[----:B-1----:R3:W-:Y:S02]  /*6a30*/  @!P3 STG.E.128 desc[UR60][R36.64+0xa0], R32 ;  /* 0x0000a0202400b986 */ /* 0x0027e4000c101d3c */
.L_x_471:
[----:B------:R-:W-:Y:S05]  /*6a40*/  BSYNC B0 ;  /* 0x0000000000007941 */ /* 0x000fea0003800000 */
.L_x_470:
[----:B------:R-:W-:Y:S01]  /*6a50*/  @!PT LDS RZ, [RZ] ;  /* 0x00000000fffff984 */ /* 0x000fe20000000800 */
[----:B------:R-:W-:Y:S01]  /*6a60*/  @!PT LDS RZ, [RZ] ;  /* 0x00000000fffff984 */ /* 0x000fe20000000800 */
[----:B------:R-:W-:Y:S01]  /*6a70*/  @!PT LDS RZ, [RZ] ;  /* 0x00000000fffff984 */ /* 0x000fe20000000800 */
[----:B------:R-:W-:Y:S01]  /*6a80*/  @!PT LDS RZ, [RZ] ;  /* 0x00000000fffff984 */ /* 0x000fe20000000800 */
[----:B------:R4:W-:Y:S06]  /*6a90*/  MEMBAR.ALL.CTA ;  /* 0x0000000000007992 */ /* 0x0009ec0000008000 */
[----:B----4-:R-:W4:Y:S01]  /*6aa0*/  FENCE.VIEW.ASYNC.S ;  /* 0x00000000000073c6 */ /* 0x010f220000000000 */
[----:B------:R-:W-:Y:S02]  /*6ab0*/  VIADD R17, R17, 0x1 ;  /* 0x0000000111117836 */ /* 0x000fe40000000000 */
[----:B0-2---:R-:W-:Y:S01]  /*6ac0*/  @!P4 VIADD R21, R21, 0x31cc0 ;  /* 0x00031cc01515c836 */ /* 0x005fe20000000000 */
[----:B----4-:R0:W-:Y:S02]  /*6ad0*/  BAR.SYNC.DEFER_BLOCKING R112, 0x80 ;  /* 0x000200700000751d */ /* 0x0101e40000010000 */
[----:B------:R-:W-:-:S02]  /*6ae0*/  ISETP.NE.AND P3, PT, R17, 0x2, PT ;  /* 0x000000021100780c */ /* 0x000fc40003f65270 */
[----:B------:R-:W-:Y:S02]  /*6af0*/  @!P4 PRMT R21, RZ, 0x654, R21 ;  /* 0x00000654ff15c816 */ /* 0x000fe40000000015 */
[----:B------:R-:W-:Y:S02]  /*6b00*/  SEL R24, RZ, 0x1, P3 ;  /* 0x00000001ff187807 */ /* 0x000fe40001800000 */
[----:B------:R-:W-:Y:S02]  /*6b10*/  SEL R17, R17, RZ, P3 ;  /* 0x000000ff11117207 */ /* 0x000fe40001800000 */
[----:B------:R-:W-:Y:S01]  /*6b20*/  LOP3.LUT R153, R153, R24, RZ, 0x3c, !PT ;  /* 0x0000001899997212 */ /* 0x000fe200078e3cff */
[----:B------:R0:W-:Y:S01]  /*6b30*/  @!P4 SYNCS.ARRIVE.TRANS64.RED.A1T0 RZ, [R21+URZ], RZ ;  /* 0x000000ff15ffc9a7 */ /* 0x0001e2000810043f */
[----:B------:R-:W-:Y:S05]  /*6b40*/  @P2 BRA `(.L_x_472) ;  /* 0xffffffbc003c2947 */ /* 0x000fea000383ffff */
[----:B-1-3--:R-:W1:Y:S01]  /*6b50*/  S2R R32, SR_TID.X ;  /* 0x0000000000207919 */ /* 0x00ae620000002100 */
[----:B------:R-:W-:Y:S02]  /*6b60*/  PLOP3.LUT P0, PT, PT, PT, PT, 0x8, 0x0 ;  /* 0x000000000000781c */ /* 0x000fe40003f0e170 */
[----:B-1----:R-:W-:-:S04]  /*6b70*/  SHF.R.U32.HI R32, RZ, 0x7, R32 ;  /* 0x00000007ff207819 */ /* 0x002fc80000011620 */
[----:B------:R-:W-:-:S13]  /*6b80*/  ISETP.NE.AND P5, PT, R32, 0x1, PT ;  /* 0x000000012000780c */ /* 0x000fda0003fa5270 */
[----:B------:R-:W-:Y:S06]  /*6b90*/  @!P5 BAR.ARV 0x9, 0x100 ;  /* 0x024400000000db1d */ /* 0x000fec0000002000 */
.L_x_412:
[----:B------:R-:W-:Y:S02]  /*6ba0*/  ISETP.GE.AND P2, PT, R109, 0x1, PT ;  /* 0x000000016d00780c */ /* 0x000fe40003f46270 */
[----:B------:R-:W-:Y:S02]  /*6bb0*/  CS2R R2, SRZ ;  /* 0x0000000000027805 */ /* 0x000fe4000001ff00 */
[----:B------:R-:W-:Y:S01]  /*6bc0*/  PLOP3.LUT P1, PT, PT, PT, PT, 0x80, 0x0 ;  /* 0x000000000000781c */ /* 0x000fe20003f2f070 */
[----:B------:R-:W-:Y:S01]  /*6bd0*/  IMAD.MOV.U32 R0, RZ, RZ, RZ ;  /* 0x000000ffff007224 */ /* 0x000fe200078e00ff */
[----:B------:R-:W-:Y:S02]  /*6be0*/  CS2R R42, SRZ ;  /* 0x00000000002a7805 */ /* 0x000fe4000001ff00 */
[----:B------:R-:W-:Y:S02]  /*6bf0*/  CS2R R30, SRZ ;  /* 0x00000000001e7805 */ /* 0x000fe4000001ff00 */
[----:B------:R-:W-:-:S02]  /*6c00*/  CS2R R52, SRZ ;  /* 0x0000000000347805 */ /* 0x000fc4000001ff00 */
[----:B------:R-:W-:Y:S01]  /*6c10*/  CS2R R28, SRZ ;  /* 0x00000000001c7805 */ /* 0x000fe2000001ff00 */
[----:B------:R-:W-:Y:S01]  /*6c20*/  IMAD.MOV.U32 R39, RZ, RZ, RZ ;  /* 0x000000ffff277224 */ /* 0x000fe200078e00ff */
[----:B------:R-:W-:Y:S01]  /*6c30*/  CS2R R44, SRZ ;  /* 0x00000000002c7805 */ /* 0x000fe2000001ff00 */
[----:B------:R-:W-:Y:S01]  /*6c40*/  IMAD.MOV.U32 R54, RZ, RZ, RZ ;  /* 0x000000ffff367224 */ /* 0x000fe200078e00ff */
[----:B------:R-:W-:Y:S02]  /*6c50*/  CS2R R48, SRZ ;  /* 0x0000000000307805 */ /* 0x000fe4000001ff00 */
[----:B------:R-:W-:Y:S02]  /*6c60*/  CS2R R50, SRZ ;  /* 0x0000000000327805 */ /* 0x000fe4000001ff00 */
        /* <DEDUP_REMOVED lines=12> */
[----:B------:R-:W-:Y:S01]  /*6d30*/  CS2R R78, SRZ ;  /* 0x00000000004e7805 */ /* 0x000fe2000001ff00 */
[----:B------:R-:W-:Y:S02]  /*6d40*/  IMAD.MOV.U32 R86, RZ, RZ, RZ ;  /* 0x000000ffff567224 */ /* 0x000fe400078e00ff */
[----:B------:R-:W-:Y:S02]  /*6d50*/  IMAD.MOV.U32 R81, RZ, RZ, RZ ;  /* 0x000000ffff517224 */ /* 0x000fe400078e00ff */
[----:B------:R-:W-:-:S02]  /*6d60*/  IMAD.MOV.U32 R6, RZ, RZ, RZ ;  /* 0x000000ffff067224 */ /* 0x000fc400078e00ff */
[----:B------:R-:W-:Y:S01]  /*6d70*/  IMAD.MOV.U32 R84, RZ, RZ, RZ ;  /* 0x000000ffff547224 */ /* 0x000fe200078e00ff */
[----:B------:R-:W-:Y:S06]  /*6d80*/  @P0 BRA `(.L_x_473) ;  /* 0x00000000000c0947 */ /* 0x000fec0003800000 */
[----:B------:R-:W1:Y:S01]  /*6d90*/  FENCE.VIEW.ASYNC.G ;  /* 0x00000000000073c6 */ /* 0x000e620000000100 */
[----:B------:R-:W-:Y:S05]  /*6da0*/  WARPSYNC.ALL ;  /* 0x0000000000007948 */ /* 0x000fea0003800000 */
[----:B-1----:R-:W-:Y:S06]  /*6db0*/  BAR.ARV 0xc, 0x200 ;  /* 0x0308000000007b1d */ /* 0x002fec0000002000 */
.L_x_473:
[----:B------:R-:W-:Y:S02]  /*6dc0*/  IMAD.MOV.U32 R80, RZ, RZ, RZ ;  /* 0x000000ffff507224 */ /* 0x000fe400078e00ff */
[----:B------:R-:W-:Y:S01]  /*6dd0*/  IMAD.MOV.U32 R7, RZ, RZ, RZ ;  /* 0x000000ffff077224 */ /* 0x000fe200078e00ff */
[----:B------:R-:W-:Y:S06]  /*6de0*/  @!P2 BRA `(.L_x_474) ;  /* 0x000000d40074a947 */ /* 0x000fec0003800000 */
[----:B------:R-:W-:-:S03]  /*6df0*/  UMOV UR4, 0xffffffff ;  /* 0xffffffff00047882 */ /* 0x000fc60000000000 */
[----:B------:R-:W-:Y:S05]  /*6e00*/  BRA.DIV UR4, `(.L_x_475) ;  /* 0x0000016a04747947 */ /* 0x000fea000b800000 */
[----:B------:R-:W1:Y:S02]  /*6e10*/  S2R R0, SR_TID.X ;  /* 0x0000000000007919 */ /* 0x000e640000002100 */
[----:B-1----:R-:W-:-:S05]  /*6e20*/  VIADD R2, R0, 0xffffff80 ;  /* 0xffffff8000027836 */ /* 0x002fca0000000000 */
[----:B------:R-:W-:-:S04]  /*6e30*/  SHF.R.S32.HI R0, RZ, 0x1f, R2 ;  /* 0x0000001fff007819 */ /* 0x000fc80000011402 */
[----:B------:R-:W-:-:S04]  /*6e40*/  LEA.HI R0, R0, R2, RZ, 0x7 ;  /* 0x0000000200007211 */ /* 0x000fc800078f38ff */
[----:B------:R-:W-:-:S06]  /*6e50*/  SHF.R.S32.HI R0, RZ, 0x7, R0 ;  /* 0x00000007ff007819 */ /* 0x000fcc0000011400 */
[----:B------:R-:W1:Y:S04]  /*6e60*/  SHFL.IDX PT, R0, R0, RZ, 0x1f ;  /* 0x00001fff00007589 */ /* 0x000e6800000e0000 */
[----:B-1----:R1:W-:Y:S02]  /*6e70*/  STL [R1+0x70], R0 ;  /* 0x0000700001007387 */ /* 0x0023e40000100800 */
.L_x_715:
[----:B------:R-:W1:Y:S01]  /*6e80*/  LDL R3, [R1+0x70] ;  /* 0x0000700001037983 */ /* 0x000e620000100800 */
[----:B------:R-:W-:Y:S01]  /*6e90*/  BSSY B6, `(.L_x_476) ;  /* 0x000001b000067945 */ /* 0x000fe20003800000 */
[----:B-1----:R-:W-:-:S05]  /*6ea0*/  IMAD.HI R0, R3, 0x55555556, RZ ;  /* 0x5555555603007827 */ /* 0x002fca00078e02ff */
[----:B------:R-:W-:-:S05]  /*6eb0*/  LEA.HI R2, R0, R0, RZ, 0x1 ;  /* 0x0000000000027211 */ /* 0x000fca00078f08ff */
[----:B------:R-:W-:Y:S02]  /*6ec0*/  IMAD R2, R2, -0x3, R3 ;  /* 0xfffffffd02027824 */ /* 0x000fe400078e0203 */
[----:B------:R-:W-:-:S04]  /*6ed0*/  VIADD R3, R16, 0x24300 ;  /* 0x0002430010037836 */ /* 0x000fc80000000000 */
[----:B------:R-:W-:Y:S01]  /*6ee0*/  IMAD R0, R2, 0x800, R3 ;  /* 0x0000080002007824 */ /* 0x000fe200078e0203 */
[----:B------:R-:W-:-:S04]  /*6ef0*/  LOP3.LUT P0, RZ, R3, 0x9f, RZ, 0xc0, !PT ;  /* 0x0000009f03ff7812 */ /* 0x000fc8000780c0ff */
[----:B------:R-:W-:-:S04]  /*6f00*/  SHF.R.U32.HI R0, RZ, 0x4, R0 ;  /* 0x00000004ff007819 */ /* 0x000fc80000011600 */
[----:B------:R-:W-:-:S05]  /*6f10*/  LOP3.LUT R0, R0, 0x3fff, RZ, 0xc0, !PT ;  /* 0x00003fff00007812 */ /* 0x000fca00078ec0ff */
[----:B------:R1:W-:Y:S01]  /*6f20*/  STL [R1+0x78], R0 ;  /* 0x0000780001007387 */ /* 0x0003e20000100800 */
[----:B------:R-:W-:Y:S05]  /*6f30*/  @!P0 BRA `(.L_x_477) ;  /* 0x0000000000408947 */ /* 0x000fea0003800000 */
[----:B-1----:R-:W-:Y:S01]  /*6f40*/  MOV R0, 0x0 ;  /* 0x0000000000007802 */ /* 0x002fe20000000f00 */
[----:B------:R-:W-:Y:S01]  /*6f50*/  ULDC.64 UR4, c[0x4][0xa8] ;  /* 0x01002a0000047ab9 */ /* 0x000fe20000000a00 */
[----:B------:R-:W-:Y:S01]  /*6f60*/  ULDC.64 UR6, c[0x4][0xb0] ;  /* 0x01002c0000067ab9 */ /* 0x000fe20000000a00 */
[----:B------:R-:W-:Y:S01]  /*6f70*/  IMAD.U32 R4, RZ, RZ, UR4 ;  /* 0x00000004ff047e24 */ /* 0x000fe2000f8e00ff */
[----:B--2---:R1:W2:Y:S01]  /*6f80*/  LDC.64 R14, c[0x4][R0] ;  /* 0x01000000000e7b82 */ /* 0x0042a20000000a00 */
        /* <DEDUP_REMOVED lines=8> */
[----:B-1----:R-:W-:-:S07]  /*7010*/  IMAD.MOV.U32 R13, RZ, RZ, RZ ;  /* 0x000000ffff0d7224 */ /* 0x002fce00078e00ff */
[----:B0-----:R-:W-:-:S07]  /*7020*/  LEPC R20, `(.L_x_477) ;  /* 0x000000001014794e */ /* 0x001fce0000000000 */
[----:B--2--5:R-:W-:Y:S05]  /*7030*/  CALL.ABS.NOINC R14 ;  /* 0x000000000e007343 */ /* 0x024fea0003c00000 */
.L_x_477:
[----:B------:R-:W-:Y:S05]  /*7040*/  BSYNC B6 ;  /* 0x0000000000067941 */ /* 0x000fea0003800000 */
.L_x_476:
[----:B------:R-:W-:Y:S02]  /*7050*/  ULDC UR4, c[0x0][0x3f4] ;  /* 0x0000fd0000047ab9 */ /* 0x000fe40000000800 */
[----:B------:R-:W-:-:S13]  /*7060*/  ISETP.LT.AND P0, PT, RZ, UR4, PT ;  /* 0x00000004ff007c0c */ /* 0x000fda000bf01270 */
[----:B------:R-:W-:Y:S05]  /*7070*/  @P0 BRA `(.L_x_478) ;  /* 0x0000000000400947 */ /* 0x000fea0003800000 */
[----:B------:R-:W1:Y:S02]  /*7080*/  LDL R20, [R1+0x90] ;  /* 0x0000900001147983 */ /* 0x000e640000100800 */
[----:B-1----:R-:W-:-:S04]  /*7090*/  LEA.HI R0, R20, R20, RZ, 0x1 ;  /* 0x0000001414007211 */ /* 0x002fc800078f08ff */
[----:B------:R-:W-:-:S05]  /*70a0*/  LOP3.LUT R0, R0, 0xfffffffe, RZ, 0xc0, !PT ;  /* 0xfffffffe00007812 */ /* 0x000fca00078ec0ff */
[----:B------:R-:W-:-:S05]  /*70b0*/  IMAD.IADD R0, R20, 0x1, -R0 ;  /* 0x0000000114007824 */ /* 0x000fca00078e0a00 */
[----:B------:R-:W-:-:S04]  /*70c0*/  SHF.L.U32 R3, R0, 0x1f, RZ ;  /* 0x0000001f00037819 */ /* 0x000fc800000006ff */
[----:B------:R1:W3:Y:S03]  /*70d0*/  SYNCS.PHASECHK.TRANS64.TRYWAIT P0, [R16+URZ+0x31c00], R3 ;  /* 0x031c0003100075a7 */ /* 0x0002e6000800017f */
[----:B---3--:R-:W-:Y:S05]  /*70e0*/  @!P0 NANOSLEEP.SYNCS 0x989680 ;  /* 0x009896800000895d */ /* 0x008fea0003900000 */
[----:B------:R-:W3:Y:S01]  /*70f0*/  @!P0 SYNCS.PHASECHK.TRANS64 P0, [R16+URZ+0x31c00], R3 ;  /* 0x031c0003100085a7 */ /* 0x000ee2000800007f */
[----:B------:R-:W-:Y:S04]  /*7100*/  BSSY B0, `(.L_x_479) ;  /* 0x0000006000007945 */ /* 0x000fe80003800000 */
[----:B---3--:R-:W-:Y:S05]  /*7110*/  @P0 BRA `(.L_x_480) ;  /* 0x0000000000100947 */ /* 0x008fea0003800000 */
.L_x_481:
[----:B---3--:R3:W4:Y:S02]  /*7120*/  SYNCS.PHASECHK.TRANS64.TRYWAIT P0, [R16+URZ+0x31c00], R3 ;  /* 0x031c0003100075a7 */ /* 0x008724000800017f */
[----:B----4-:R-:W-:Y:S05]  /*7130*/  @!P0 NANOSLEEP.SYNCS 0x989680 ;  /* 0x009896800000895d */ /* 0x010fea0003900000 */
[----:B------:R-:W4:Y:S02]  /*7140*/  @!P0 SYNCS.PHASECHK.TRANS64 P0, [R16+URZ+0x31c00], R3 ;  /* 0x031c0003100085a7 */ /* 0x000f24000800007f */
[----:B----4-:R-:W-:Y:S05]  /*7150*/  @!P0 BRA `(.L_x_481) ;  /* 0xfffffffc00f08947 */ /* 0x010fea000383ffff */
.L_x_480:
[----:B------:R-:W-:Y:S05]  /*7160*/  BSYNC B0 ;  /* 0x0000000000007941 */ /* 0x000fea0003800000 */
.L_x_479:
[----:B------:R-:W-:Y:S05]  /*7170*/  BRA `(.L_x_482) ;  /* 0x00000038005c7947 */ /* 0x000fea0003800000 */
.L_x_478:
[----:B------:R-:W3:Y:S01]  /*7180*/  LDL R8, [R1+0xa8] ;  /* 0x0000a80001087983 */ /* 0x000ee20000100800 */
[----:B-1---5:R-:W-:Y:S01]  /*7190*/  SHF.R.S32.HI R0, RZ, 0x1f, R104 ;  /* 0x0000001fff007819 */ /* 0x022fe20000011468 */
[----:B------:R-:W-:Y:S01]  /*71a0*/  ULDC.64 UR6, c[0x0][0x408] ;  /* 0x0001020000067ab9 */ /* 0x000fe20000000a00 */
[----:B------:R-:W-:Y:S02]  /*71b0*/  ULDC.64 UR4, c[0x0][0x3f8] ;  /* 0x0000fe0000047ab9 */ /* 0x000fe40000000a00 */
[----:B------:R-:W-:-:S04]  /*71c0*/  IMAD.WIDE.U32 R4, R104, UR4, RZ ;  /* 0x0000000468047c25 */ /* 0x000fc8000f8e00ff */
[C---:B------:R-:W-:Y:S02]  /*71d0*/  IMAD R7, R0.reuse, UR6, RZ ;  /* 0x0000000600077c24 */ /* 0x040fe4000f8e02ff */
[----:B------:R-:W-:Y:S02]  /*71e0*/  IMAD R3, R0, UR4, RZ ;  /* 0x0000000400037c24 */ /* 0x000fe4000f8e02ff */
[C---:B------:R-:W-:Y:S02]  /*71f0*/  IMAD R25, R104.reuse, UR7, R7 ;  /* 0x0000000768197c24 */ /* 0x040fe4000f8e0207 */
[C---:B------:R-:W-:Y:S01]  /*7200*/  IMAD R3, R104.reuse, UR5, R3 ;  /* 0x0000000568037c24 */ /* 0x040fe2000f8e0203 */
[----:B------:R-:W-:Y:S01]  /*7210*/  ULDC.64 UR4, c[0x0][0x3e8] ;  /* 0x0000fa0000047ab9 */ /* 0x000fe20000000a00 */
[----:B------:R-:W-:Y:S01]  /*7220*/  IMAD.WIDE.U32 R6, R104, UR6, RZ ;  /* 0x0000000668067c25 */ /* 0x000fe2000f8e00ff */
[----:B------:R-:W-:Y:S01]  /*7230*/  ULDC.64 UR6, c[0x0][0x400] ;  /* 0x0001000000067ab9 */ /* 0x000fe20000000a00 */
[----:B------:R-:W-:-:S02]  /*7240*/  LEA R22, P1, R4, UR4, 0x1 ;  /* 0x0000000404167c11 */ /* 0x000fc4000f8208ff */
[----:B------:R-:W-:Y:S01]  /*7250*/  IMAD.IADD R23, R3, 0x1, R5 ;  /* 0x0000000103177824 */ /* 0x000fe200078e0205 */
[----:B------:R-:W-:Y:S01]  /*7260*/  LEA R24, P2, R6, UR6, 0x1 ;  /* 0x0000000606187c11 */ /* 0x000fe2000f8408ff */
[----:B------:R-:W-:-:S03]  /*7270*/  IMAD.IADD R25, R25, 0x1, R7 ;  /* 0x0000000119197824 */ /* 0x000fc600078e0207 */
[----:B------:R-:W-:Y:S02]  /*7280*/  LEA.HI.X R23, R4, UR5, R23, 0x1, P1 ;  /* 0x0000000504177c11 */ /* 0x000fe400088f0c17 */
[----:B------:R-:W-:Y:S02]  /*7290*/  LEA.HI.X R25, R6, UR7, R25, 0x1, P2 ;  /* 0x0000000706197c11 */ /* 0x000fe400090f0c19 */
[----:B---3--:R-:W-:-:S13]  /*72a0*/  LOP3.LUT P0, RZ, R8, 0x1bf, RZ, 0xc0, !PT ;  /* 0x000001bf08ff7812 */ /* 0x008fda000780c0ff */
[----:B------:R-:W-:Y:S05]  /*72b0*/  @!P0 BRA `(.L_x_483) ;  /* 0x0000000000408947 */ /* 0x000fea0003800000 */
[----:B------:R-:W-:Y:S01]  /*72c0*/  MOV R0, 0x0 ;  /* 0x0000000000007802 */ /* 0x000fe20000000f00 */
        /* <DEDUP_REMOVED lines=14> */
[----:B--2---:R-:W-:Y:S05]  /*73b0*/  CALL.ABS.NOINC R14 ;  /* 0x000000000e007343 */ /* 0x004fea0003c00000 */
.L_x_483:
[----:B------:R-:W-:Y:S01]  /*73c0*/  ULDC.U8 UR4, c[0x0][0x410] ;  /* 0x0001040000047ab9 */ /* 0x000fe20000000000 */
[----:B------:R-:W-:Y:S01]  /*73d0*/  BSSY B0, `(.L_x_484) ;  /* 0x0000369000007945 */ /* 0x000fe20003800000 */
[----:B------:R-:W-:Y:S01]  /*73e0*/  ISETP.NE.AND P0, PT, RZ, UR4, PT ;  /* 0x00000004ff007c0c */ /* 0x000fe2000bf05270 */
[----:B------:R-:W-:-:S12]  /*73f0*/  IMAD R6, R105, 0xc0, R19 ;  /* 0x000000c069067824 */ /* 0x000fd800078e0213 */
[----:B------:R-:W-:Y:S05]  /*7400*/  @!P0 BRA `(.L_x_485) ;  /* 0x0000001800ec8947 */ /* 0x000fea0003800000 */
[----:B------:R-:W-:-:S03]  /*7410*/  UMOV UR4, 0xffffffff ;  /* 0xffffffff00047882 */ /* 0x000fc60000000000 */
[----:B------:R-:W-:Y:S05]  /*7420*/  BRA.DIV UR4, `(.L_x_486) ;  /* 0x00000166042c7947 */ /* 0x000fea000b800000 */
[----:B------:R1:W3:Y:S04]  /*7430*/  SHFL.IDX PT, R3, R23, RZ, 0x1e1f ;  /* 0x001e1fff17037589 */ /* 0x0002e800000e0000 */
[----:B------:R1:W4:Y:S04]  /*7440*/  SHFL.IDX PT, R0, R22, RZ, 0x1e1f ;  /* 0x001e1fff16007589 */ /* 0x00032800000e0000 */
[----:B------:R1:W0:Y:S04]  /*7450*/  SHFL.IDX PT, R5, R25, RZ, 0x1e1f ;  /* 0x001e1fff19057589 */ /* 0x00022800000e0000 */
[----:B--2---:R1:W2:Y:S02]  /*7460*/  SHFL.IDX PT, R14, R24, RZ, 0x1e1f ;  /* 0x001e1fff180e7589 */ /* 0x0042a400000e0000 */
.L_x_721:
[----:B------:R-:W5:Y:S01]  /*7470*/  LDL R51, [R1+0x90] ;  /* 0x0000900001337983 */ /* 0x000f620000100800 */
[----:B------:R-:W-:Y:S01]  /*7480*/  ULDC UR4, c[0x0][0x448] ;  /* 0x0001120000047ab9 */ /* 0x000fe20000000800 */
[----:B------:R-:W-:Y:S01]  /*7490*/  BSSY B1, `(.L_x_487) ;  /* 0x0000061000017945 */ /* 0x000fe20003800000 */
[----:B------:R-:W-:Y:S01]  /*74a0*/  IMAD R108, R108, UR4, RZ ;  /* 0x000000046c6c7c24 */ /* 0x000fe2000f8e02ff */
[----:B------:R-:W-:Y:S02]  /*74b0*/  CS2R R10, SRZ ;  /* 0x00000000000a7805 */ /* 0x000fe4000001ff00 */
[----:B0-----:R-:W-:Y:S02]  /*74c0*/  CS2R R20, SRZ ;  /* 0x0000000000147805 */ /* 0x001fe4000001ff00 */
[----:B-1----:R-:W-:Y:S01]  /*74d0*/  CS2R R24, SRZ ;  /* 0x0000000000187805 */ /* 0x002fe2000001ff00 */
[----:B------:R-:W-:Y:S01]  /*74e0*/  IMAD R4, R105, -0xc0, R108 ;  /* 0xffffff4069047824 */ /* 0x000fe200078e026c */
[----:B------:R-:W-:-:S02]  /*74f0*/  ISETP.GE.AND P1, PT, R6, R108, PT ;  /* 0x0000006c0600720c */ /* 0x000fc40003f26270 */
[----:B------:R-:W-:Y:S02]  /*7500*/  CS2R R28, SRZ ;  /* 0x00000000001c7805 */ /* 0x000fe4000001ff00 */
[----:B------:R-:W-:Y:S02]  /*7510*/  CS2R R32, SRZ ;  /* 0x0000000000207805 */ /* 0x000fe4000001ff00 */
[----:B------:R-:W-:Y:S02]  /*7520*/  CS2R R36, SRZ ;  /* 0x0000000000247805 */ /* 0x000fe4000001ff00 */
[----:B------:R-:W-:Y:S02]  /*7530*/  VIMNMX R4, R4, 0xc0, PT ;  /* 0x000000c004047848 */ /* 0x000fe40003fe0100 */
[----:B------:R-:W-:Y:S02]  /*7540*/  CS2R R8, SRZ ;  /* 0x0000000000087805 */ /* 0x000fe4000001ff00 */
[----:B------:R-:W-:-:S02]  /*7550*/  CS2R R12, SRZ ;  /* 0x00000000000c7805 */ /* 0x000fc4000001ff00 */
[----:B------:R-:W-:Y:S02]  /*7560*/  CS2R R22, SRZ ;  /* 0x0000000000167805 */ /* 0x000fe4000001ff00 */
[----:B------:R-:W-:Y:S02]  /*7570*/  ISETP.GE.AND P0, PT, R19, R4, PT ;  /* 0x000000041300720c */ /* 0x000fe40003f06270 */
[----:B------:R-:W-:Y:S02]  /*7580*/  CS2R R26, SRZ ;  /* 0x00000000001a7805 */ /* 0x000fe4000001ff00 */
[----:B------:R-:W-:Y:S02]  /*7590*/  CS2R R30, SRZ ;  /* 0x00000000001e7805 */ /* 0x000fe4000001ff00 */
[----:B------:R-:W-:Y:S02]  /*75a0*/  CS2R R34, SRZ ;  /* 0x0000000000227805 */ /* 0x000fe4000001ff00 */
[----:B-----5:R-:W-:Y:S01]  /*75b0*/  LEA.HI R50, R51, R51, RZ, 0x1 ;  /* 0x0000003333327211 */ /* 0x020fe200078f08ff */
[----:B------:R-:W-:Y:S06]  /*75c0*/  @P1 BRA `(.L_x_488) ;  /* 0x0000000400341947 */ /* 0x000fec0003800000 */
[----:B------:R-:W2:Y:S01]  /*75d0*/  LDL R7, [R1+0x5c] ;  /* 0x00005c0001077983 */ /* 0x000ea20000100800 */
[----:B------:R-:W-:-:S03]  /*75e0*/  ULDC UR4, c[0x0][0x3f4] ;  /* 0x0000fd0000047ab9 */ /* 0x000fc60000000800 */
[----:B------:R-:W3:Y:S04]  /*75f0*/  LDL R39, [R1+0x64] ;  /* 0x0000640001277983 */ /* 0x000ee80000100800 */
[----:B------:R-:W4:Y:S04]  /*7600*/  LDL R38, [R1+0x68] ;  /* 0x0000680001267983 */ /* 0x000f280000100800 */
[----:B------:R-:W4:Y:S04]  /*7610*/  LDL R15, [R1+0x60] ;  /* 0x00006000010f7983 */ /* 0x000f280000100800 */
[----:B------:R-:W4:Y:S04]  /*7620*/  LDL.64 R48, [R1+0x40] ;  /* 0x0000400001307983 */ /* 0x000f280000100a00 */
[----:B------:R-:W4:Y:S01]  /*7630*/  LDL R12, [R1+0x6c] ;  /* 0x00006c00010c7983 */ /* 0x000f220000100800 */
        /* <DEDUP_REMOVED lines=9> */
[C---:B--2---:R-:W-:Y:S01]  /*76d0*/  ISETP.GE.AND P4, PT, R7.reuse, UR4, PT ;  /* 0x0000000407007c0c */ /* 0x044fe2000bf86270 */
[----:B------:R-:W-:Y:S01]  /*76e0*/  IMAD.SHL.U32 R9, R7, 0x2, RZ ;  /* 0x0000000207097824 */ /* 0x000fe200078e00ff */
[----:B------:R-:W-:Y:S02]  /*76f0*/  SHF.R.S32.HI R4, RZ, 0x1f, R7 ;  /* 0x0000001fff047819 */ /* 0x000fe40000011407 */
[----:B---3--:R-:W-:Y:S02]  /*7700*/  ISETP.GE.AND P3, PT, R39, UR4, PT ;  /* 0x0000000427007c0c */ /* 0x008fe4000bf66270 */
[----:B------:R-:W-:-:S07]  /*7710*/  SHF.L.U64.HI R4, R7, 0x1, R4 ;  /* 0x0000000107047819 */ /* 0x000fce0000010204 */
[-C--:B------:R-:W-:Y:S02]  /*7720*/  @!P4 IADD3 R8, P2, R14, R9.reuse, RZ ;  /* 0x000000090e08c210 */ /* 0x080fe40007f5e0ff */
[----:B----4-:R-:W-:-:S03]  /*7730*/  @!P4 IADD3 R6, P1, R0, R9, RZ ;  /* 0x000000090006c210 */ /* 0x010fc60007f3e0ff */
[--C-:B------:R-:W-:Y:S01]  /*7740*/  @!P4 IMAD.X R9, R5, 0x1, R4.reuse, P2 ;  /* 0x000000010509c824 */ /* 0x100fe200010e0604 */
[C---:B------:R-:W-:Y:S01]  /*7750*/  ISETP.GE.AND P2, PT, R38.reuse, UR4, PT ;  /* 0x0000000426007c0c */ /* 0x040fe2000bf46270 */
[----:B------:R-:W-:Y:S01]  /*7760*/  @!P4 IMAD.X R7, R3, 0x1, R4, P1 ;  /* 0x000000010307c824 */ /* 0x000fe200008e0604 */
[----:B------:R-:W-:Y:S01]  /*7770*/  SHF.R.S32.HI R4, RZ, 0x1f, R39 ;  /* 0x0000001fff047819 */ /* 0x000fe20000011427 */
[----:B------:R-:W-:Y:S01]  /*7780*/  IMAD.SHL.U32 R47, R39, 0x2, RZ ;  /* 0x00000002272f7824 */ /* 0x000fe200078e00ff */
[----:B------:R-:W5:Y:S01]  /*7790*/  @!P4 LD.E.64 R30, desc[UR60][R8.64] ;  /* 0x0000003c081ec980 */ /* 0x000f62000c101b00 */
[----:B------:R-:W-:Y:S01]  /*77a0*/  ISETP.GE.AND P1, PT, R15, UR4, PT ;  /* 0x000000040f007c0c */ /* 0x000fe2000bf26270 */
[----:B------:R-:W-:Y:S01]  /*77b0*/  IMAD.SHL.U32 R43, R38, 0x2, RZ ;  /* 0x00000002262b7824 */ /* 0x000fe200078e00ff */
[----:B------:R-:W-:Y:S01]  /*77c0*/  SHF.L.U64.HI R4, R39, 0x1, R4 ;  /* 0x0000000127047819 */ /* 0x000fe20000010204 */
[----:B------:R0:W5:Y:S01]  /*77d0*/  @!P4 LD.E.64 R32, desc[UR60][R6.64] ;  /* 0x0000003c0620c980 */ /* 0x000162000c101b00 */
[----:B------:R-:W-:-:S02]  /*77e0*/  @!P3 IADD3 R46, P4, R14, R47, RZ ;  /* 0x0000002f0e2eb210 */ /* 0x000fc40007f9e0ff */
[----:B------:R-:W-:Y:S02]  /*77f0*/  SHF.R.S32.HI R10, RZ, 0x1f, R38 ;  /* 0x0000001fff0a7819 */ /* 0x000fe40000011426 */
[----:B------:R-:W-:Y:S01]  /*7800*/  @!P3 IADD3 R44, P5, R0, R47, RZ ;  /* 0x0000002f002cb210 */ /* 0x000fe20007fbe0ff */
[----:B------:R-:W-:Y:S01]  /*7810*/  @!P3 IMAD.X R47, R5, 0x1, R4, P4 ;  /* 0x00000001052fb824 */ /* 0x000fe200020e0604 */
[----:B------:R-:W-:Y:S02]  /*7820*/  SHF.L.U64.HI R10, R38, 0x1, R10 ;  /* 0x00000001260a7819 */ /* 0x000fe4000001020a */
[-C--:B------:R-:W-:Y:S01]  /*7830*/  @!P2 IADD3 R42, P4, R14, R43.reuse, RZ ;  /* 0x0000002b0e2aa210 */ /* 0x080fe20007f9e0ff */
[----:B0-----:R-:W-:Y:S01]  /*7840*/  IMAD.SHL.U32 R7, R15, 0x2, RZ ;  /* 0x000000020f077824 */ /* 0x001fe200078e00ff */
[----:B------:R-:W-:Y:S01]  /*7850*/  SHF.R.S32.HI R11, RZ, 0x1f, R15 ;  /* 0x0000001fff0b7819 */ /* 0x000fe2000001140f */
[----:B------:R-:W-:Y:S01]  /*7860*/  @!P3 IMAD.X R45, R3, 0x1, R4, P5 ;  /* 0x00000001032db824 */ /* 0x000fe200028e0604 */
[C---:B------:R-:W-:Y:S01]  /*7870*/  @!P2 IADD3 R40, P5, R0.reuse, R43, RZ ;  /* 0x0000002b0028a210 */ /* 0x040fe20007fbe0ff */
[--C-:B------:R-:W-:Y:S01]  /*7880*/  @!P2 IMAD.X R43, R5, 0x1, R10.reuse, P4 ;  /* 0x00000001052ba824 */ /* 0x100fe200020e060a */
[----:B------:R-:W-:Y:S01]  /*7890*/  SHF.L.U64.HI R4, R15, 0x1, R11 ;  /* 0x000000010f047819 */ /* 0x000fe2000001020b */
[----:B------:R-:W5:Y:S01]  /*78a0*/  @!P3 LD.E.64 R26, desc[UR60][R46.64] ;  /* 0x0000003c2e1ab980 */ /* 0x000f62000c101b00 */
[-C--:B------:R-:W-:Y:S01]  /*78b0*/  @!P1 IADD3 R38, P4, R0, R7.reuse, RZ ;  /* 0x0000000700269210 */ /* 0x080fe20007f9e0ff */
[C---:B------:R-:W-:Y:S01]  /*78c0*/  @!P2 IMAD.X R41, R3.reuse, 0x1, R10, P5 ;  /* 0x000000010329a824 */ /* 0x040fe200028e060a */
[----:B------:R-:W-:Y:S01]  /*78d0*/  ISETP.GE.AND P5, PT, R48, UR4, PT ;  /* 0x0000000430007c0c */ /* 0x000fe2000bfa6270 */
[----:B------:R-:W5:Y:S02]  /*78e0*/  @!P3 LD.E.64 R28, desc[UR60][R44.64] ;  /* 0x0000003c2c1cb980 */ /* 0x000f64000c101b00 */
[--C-:B------:R-:W-:Y:S01]  /*78f0*/  @!P1 IMAD.X R39, R3, 0x1, R4.reuse, P4 ;  /* 0x0000000103279824 */ /* 0x100fe200020e0604 */
[----:B------:R-:W-:Y:S01]  /*7900*/  @!P1 IADD3 R6, P4, R14, R7, RZ ;  /* 0x000000070e069210 */ /* 0x000fe20007f9e0ff */
[C---:B------:R-:W-:Y:S01]  /*7910*/  IMAD.SHL.U32 R15, R12.reuse, 0x2, RZ ;  /* 0x000000020c0f7824 */ /* 0x040fe200078e00ff */
[----:B------:R-:W5:Y:S03]  /*7920*/  @!P2 LD.E.64 R24, desc[UR60][R40.64] ;  /* 0x0000003c2818a980 */ /* 0x000f66000c101b00 */
[----:B------:R-:W-:Y:S01]  /*7930*/  @!P1 IMAD.X R7, R5, 0x1, R4, P4 ;  /* 0x0000000105079824 */ /* 0x000fe200020e0604 */
[----:B------:R-:W-:Y:S01]  /*7940*/  ISETP.GE.AND P4, PT, R12, UR4, PT ;  /* 0x000000040c007c0c */ /* 0x000fe2000bf86270 */
[----:B------:R-:W5:Y:S02]  /*7950*/  @!P2 LD.E.64 R22, desc[UR60][R42.64] ;  /* 0x0000003c2a16a980 */ /* 0x000f64000c101b00 */
[----:B------:R-:W-:-:S02]  /*7960*/  @!P5 IMAD.MOV.U32 R8, RZ, RZ, R0 ;  /* 0x000000ffff08d224 */ /* 0x000fc400078e0000 */
[----:B------:R-:W-:Y:S01]  /*7970*/  @!P5 IMAD.MOV.U32 R9, RZ, RZ, R3 ;  /* 0x000000ffff09d224 */ /* 0x000fe200078e0003 */
[----:B------:R-:W5:Y:S01]  /*7980*/  @!P1 LD.E.64 R20, desc[UR60][R38.64] ;  /* 0x0000003c26149980 */ /* 0x000f62000c101b00 */
[----:B------:R-:W-:Y:S02]  /*7990*/  @!P5 IMAD.MOV.U32 R4, RZ, RZ, R14 ;  /* 0x000000ffff04d224 */ /* 0x000fe400078e000e */
[----:B------:R-:W-:-:S04]  /*79a0*/  @!P5 IMAD.WIDE R8, R48, 0x2, R8 ;  /* 0x000000023008d825 */ /* 0x000fc800078e0208 */
[----:B------:R-:W-:Y:S01]  /*79b0*/  @!P5 IMAD.WIDE R10, R48, 0x2, R4 ;  /* 0x00000002300ad825 */ /* 0x000fe200078e0204 */
[----:B------:R-:W-:Y:S01]  /*79c0*/  SHF.R.S32.HI R4, RZ, 0x1f, R12 ;  /* 0x0000001fff047819 */ /* 0x000fe2000001140c */
[----:B------:R0:W5:Y:S03]  /*79d0*/  @!P5 LD.E.64 R36, desc[UR60][R8.64] ;  /* 0x0000003c0824d980 */ /* 0x000166000c101b00 */
[----:B------:R-:W-:Y:S01]  /*79e0*/  SHF.L.U64.HI R4, R12, 0x1, R4 ;  /* 0x000000010c047819 */ /* 0x000fe20000010204 */
[----:B------:R1:W5:Y:S01]  /*79f0*/  @!P5 LD.E.64 R34, desc[UR60][R10.64] ;  /* 0x0000003c0a22d980 */ /* 0x000362000c101b00 */
[----:B------:R-:W-:-:S05]  /*7a00*/  @!P4 IADD3 R48, P5, R0, R15, RZ ;  /* 0x0000000f0030c210 */ /* 0x000fca0007fbe0ff */
[--C-:B------:R-:W-:Y:S01]  /*7a10*/  @!P4 IMAD.X R49, R3, 0x1, R4.reuse, P5 ;  /* 0x000000010331c824 */ /* 0x100fe200028e0604 */
[----:B------:R-:W-:Y:S02]  /*7a20*/  @!P4 IADD3 R14, P5, R14, R15, RZ ;  /* 0x0000000f0e0ec210 */ /* 0x000fe40007fbe0ff */
[----:B------:R-:W-:Y:S02]  /*7a30*/  CS2R R12, SRZ ;  /* 0x00000000000c7805 */ /* 0x000fe4000001ff00 */
[----:B0-----:R-:W-:Y:S02]  /*7a40*/  CS2R R8, SRZ ;  /* 0x0000000000087805 */ /* 0x001fe4000001ff00 */
[----:B-1----:R-:W-:Y:S01]  /*7a50*/  CS2R R10, SRZ ;  /* 0x00000000000a7805 */ /* 0x002fe2000001ff00 */
[----:B------:R-:W-:Y:S01]  /*7a60*/  @!P4 IMAD.X R15, R5, 0x1, R4, P5 ;  /* 0x00000001050fc824 */ /* 0x000fe200028e0604 */
[----:B------:R0:W5:Y:S04]  /*7a70*/  @!P1 LD.E.64 R12, desc[UR60][R6.64] ;  /* 0x0000003c060c9980 */ /* 0x000168000c101b00 */
[----:B------:R0:W5:Y:S04]  /*7a80*/  @!P4 LD.E.64 R10, desc[UR60][R48.64] ;  /* 0x0000003c300ac980 */ /* 0x000168000c101b00 */
[----:B------:R0:W5:Y:S02]  /*7a90*/  @!P4 LD.E.64 R8, desc[UR60][R14.64] ;  /* 0x0000003c0e08c980 */ /* 0x000164000c101b00 */
.L_x_488:
[----:B------:R-:W-:Y:S05]  /*7aa0*/  BSYNC B1 ;  /* 0x0000000000017941 */ /* 0x000fea0003800000 */
.L_x_487:
[----:B----45:R-:W-:Y:S01]  /*7ab0*/  IMAD.MOV.U32 R0, RZ, RZ, R10 ;  /* 0x000000ffff007224 */ /* 0x030fe200078e000a */
[----:B------:R-:W-:Y:S01]  /*7ac0*/  LOP3.LUT R50, R50, 0xfffffffe, RZ, 0xc0, !PT ;  /* 0xfffffffe32327812 */ /* 0x000fe200078ec0ff */
[----:B---3--:R-:W-:Y:S01]  /*7ad0*/  IMAD.MOV.U32 R3, RZ, RZ, R11 ;  /* 0x000000ffff037224 */ /* 0x008fe200078e000b */
[----:B------:R-:W-:Y:S01]  /*7ae0*/  BSSY B1, `(.L_x_489) ;  /* 0x000002a000017945 */ /* 0x000fe20003800000 */
[----:B------:R-:W-:Y:S02]  /*7af0*/  IMAD.MOV.U32 R4, RZ, RZ, R20 ;  /* 0x000000ffff047224 */ /* 0x000fe400078e0014 */
[----:B------:R-:W-:Y:S01]  /*7b00*/  IMAD.MOV.U32 R5, RZ, RZ, R25 ;  /* 0x000000ffff057224 */ /* 0x000fe200078e0019 */
[----:B0-2---:R-:W-:Y:S01]  /*7b10*/  PRMT R14, R0, 0x5410, R3 ;  /* 0x00005410000e7816 */ /* 0x005fe20000000003 */
[----:B------:R-:W-:Y:S01]  /*7b20*/  IMAD.IADD R3, R51, 0x1, -R50 ;  /* 0x0000000133037824 */ /* 0x000fe200078e0a32 */
[----:B------:R-:W-:Y:S01]  /*7b30*/  PRMT R38, R4, 0x7610, R38 ;  /* 0x0000761004267816 */ /* 0x000fe20000000026 */
[----:B------:R-:W-:-:S02]  /*7b40*/  IMAD.MOV.U32 R0, RZ, RZ, R21 ;  /* 0x000000ffff007224 */ /* 0x000fc400078e0015 */
[----:B------:R-:W-:Y:S01]  /*7b50*/  IMAD.MOV.U32 R4, RZ, RZ, R24 ;  /* 0x000000ffff047224 */ /* 0x000fe200078e0018 */
[----:B------:R-:W-:Y:S01]  /*7b60*/  SHF.L.U32 R3, R3, 0x1f, RZ ;  /* 0x0000001f03037819 */ /* 0x000fe200000006ff */
[----:B------:R-:W-:Y:S01]  /*7b70*/  IMAD.MOV.U32 R6, RZ, RZ, R33 ;  /* 0x000000ffff067224 */ /* 0x000fe200078e0021 */
[----:B------:R-:W-:Y:S01]  /*7b80*/  PRMT R38, R38, 0x5410, R0 ;  /* 0x0000541026267816 */ /* 0x000fe20000000000 */
[----:B------:R-:W-:Y:S01]  /*7b90*/  IMAD.MOV.U32 R0, RZ, RZ, R28 ;  /* 0x000000ffff007224 */ /* 0x000fe200078e001c */
[----:B------:R-:W0:Y:S01]  /*7ba0*/  SYNCS.PHASECHK.TRANS64.TRYWAIT P1, [R16+URZ+0x31c00], R3 ;  /* 0x031c0003100075a7 */ /* 0x000e22000802017f */
[----:B------:R-:W-:Y:S01]  /*7bb0*/  PRMT R40, R4, 0x5410, R5 ;  /* 0x0000541004287816 */ /* 0x000fe20000000005 */
[----:B------:R-:W-:Y:S01]  /*7bc0*/  IMAD.MOV.U32 R4, RZ, RZ, R29 ;  /* 0x000000ffff047224 */ /* 0x000fe200078e001d */
[----:B------:R-:W-:Y:S01]  /*7bd0*/  PRMT R54, R6, 0x7610, R54 ;  /* 0x0000761006367816 */ /* 0x000fe20000000036 */
[----:B------:R-:W-:Y:S02]  /*7be0*/  IMAD.MOV.U32 R5, RZ, RZ, R32 ;  /* 0x000000ffff057224 */ /* 0x000fe400078e0020 */
[----:B------:R-:W-:Y:S01]  /*7bf0*/  IMAD.MOV.U32 R6, RZ, RZ, R9 ;  /* 0x000000ffff067224 */ /* 0x000fe200078e0009 */
[----:B------:R-:W-:Y:S01]  /*7c00*/  PRMT R42, R4, 0x7610, R42 ;  /* 0x00007610042a7816 */ /* 0x000fe2000000002a */
[----:B------:R-:W-:Y:S01]  /*7c10*/  IMAD.MOV.U32 R4, RZ, RZ, R37 ;  /* 0x000000ffff047224 */ /* 0x000fe200078e0025 */
[----:B------:R-:W-:Y:S01]  /*7c20*/  PRMT R43, R0, 0x5410, R5 ;  /* 0x00005410002b7816 */ /* 0x000fe20000000005 */
[----:B------:R-:W-:-:S02]  /*7c30*/  IMAD.MOV.U32 R0, RZ, RZ, R36 ;  /* 0x000000ffff007224 */ /* 0x000fc400078e0024 */
[----:B------:R-:W-:Y:S01]  /*7c40*/  IMAD.MOV.U32 R5, RZ, RZ, R8 ;  /* 0x000000ffff057224 */ /* 0x000fe200078e0008 */
[----:B------:R-:W-:Y:S01]  /*7c50*/  PRMT R54, R54, 0x5410, R4 ;  /* 0x0000541036367816 */ /* 0x000fe20000000004 */
[----:B------:R-:W-:Y:S01]  /*7c60*/  IMAD.MOV.U32 R4, RZ, RZ, R13 ;  /* 0x000000ffff047224 */ /* 0x000fe200078e000d */
[----:B------:R-:W-:Y:S01]  /*7c70*/  PRMT R44, R0, 0x7610, R44 ;  /* 0x00007610002c7816 */ /* 0x000fe2000000002c */
        /* <DEDUP_REMOVED lines=10> */
[----:B------:R-:W-:Y:S01]  /*7d20*/  PRMT R42, R42, 0x5410, R4 ;  /* 0x000054102a2a7816 */ /* 0x000fe20000000004 */
[----:B------:R-:W-:Y:S01]  /*7d30*/  IMAD.MOV.U32 R4, RZ, RZ, R35 ;  /* 0x000000ffff047224 */ /* 0x000fe200078e0023 */
[----:B------:R-:W-:Y:S01]  /*7d40*/  PRMT R55, R0, 0x5410, R5 ;  /* 0x0000541000377816 */ /* 0x000fe20000000005 */
[----:B------:R-:W-:Y:S01]  /*7d50*/  IMAD.MOV.U32 R0, RZ, RZ, R34 ;  /* 0x000000ffff007224 */ /* 0x000fe200078e0022 */
[----:B------:R-:W-:Y:S01]  /*7d60*/  PRMT R56, R6, 0x7610, R56 ;  /* 0x0000761006387816 */ /* 0x000fe20000000038 */
[----:B0-----:R-:W-:Y:S06]  /*7d70*/  @!P1 BRA `(.L_x_490) ;  /* 0x0000015c00489947 */ /* 0x001fec0003800000 */
.L_x_722:
[----:B------:R-:W-:Y:S05]  /*7d80*/  BSYNC B1 ;  /* 0x0000000000017941 */ /* 0x000fea0003800000 */
.L_x_489:
[----:B------:R-:W-:Y:S02]  /*7d90*/  PRMT R46, R0, 0x7610, R46 ;  /* 0x00007610002e7816 */ /* 0x000fe4000000002e */
[----:B------:R-:W-:Y:S01]  /*7da0*/  PRMT R56, R56, 0x5410, R4 ;  /* 0x0000541038387816 */ /* 0x000fe20000000004 */
[----:B------:R-:W-:Y:S06]  /*7db0*/  @P0 BRA `(.L_x_491) ;  /* 0x0000002c00280947 */ /* 0x000fec0003800000 */
[----:B------:R-:W2:Y:S01]  /*7dc0*/  LDL.64 R50, [R1+0x40] ;  /* 0x0000400001327983 */ /* 0x000ea20000100a00 */
[----:B------:R-:W2:Y:S03]  /*7dd0*/  LDC R0, c[0x0][0x3f4] ;  /* 0x0000fd00ff007b82 */ /* 0x000ea60000000800 */
[----:B------:R-:W0:Y:S04]  /*7de0*/  LDL R49, [R1+0x7c] ;  /* 0x00007c0001317983 */ /* 0x000e280000100800 */
[----:B------:R-:W3:Y:S04]  /*7df0*/  LDL R48, [R1+0x5c] ;  /* 0x00005c0001307983 */ /* 0x000ee80000100800 */
[----:B------:R-:W4:Y:S04]  /*7e00*/  LDL R47, [R1+0x64] ;  /* 0x00006400012f7983 */ /* 0x000f280000100800 */
[----:B------:R-:W5:Y:S04]  /*7e10*/  LDL R45, [R1+0x68] ;  /* 0x00006800012d7983 */ /* 0x000f680000100800 */
[----:B------:R-:W5:Y:S04]  /*7e20*/  LDL R7, [R1+0x60] ;  /* 0x0000600001077983 */ /* 0x000f680000100800 */
[----:B------:R-:W5:Y:S04]  /*7e30*/  LDL R6, [R1+0x6c] ;  /* 0x00006c0001067983 */ /* 0x000f680000100800 */
[----:B------:R-:W5:Y:S01]  /*7e40*/  LDL R5, [R1+0x80] ;  /* 0x0000800001057983 */ /* 0x000f620000100800 */
[----:B------:R-:W-:Y:S01]  /*7e50*/  BSSY B1, `(.L_x_492) ;  /* 0x0000035000017945 */ /* 0x000fe20003800000 */
[-C--:B--2---:R-:W-:Y:S01]  /*7e60*/  ISETP.GE.AND P6, PT, R50, R0.reuse, PT ;  /* 0x000000003200720c */ /* 0x084fe20003fc6270 */
[----:B0-----:R-:W-:Y:S01]  /*7e70*/  IMAD R3, R49, 0x2, R16 ;  /* 0x0000000231037824 */ /* 0x001fe200078e0210 */
[----:B---3--:R-:W-:-:S02]  /*7e80*/  ISETP.GE.AND P0, PT, R48, R0, PT ;  /* 0x000000003000720c */ /* 0x008fc40003f06270 */
[-C--:B----4-:R-:W-:Y:S02]  /*7e90*/  ISETP.GE.AND P1, PT, R47, R0.reuse, PT ;  /* 0x000000002f00720c */ /* 0x090fe40003f26270 */
[-C--:B-----5:R-:W-:Y:S02]  /*7ea0*/  ISETP.GE.AND P2, PT, R45, R0.reuse, PT ;  /* 0x000000002d00720c */ /* 0x0a0fe40003f46270 */
[-C--:B------:R-:W-:Y:S02]  /*7eb0*/  ISETP.GE.AND P3, PT, R7, R0.reuse, PT ;  /* 0x000000000700720c */ /* 0x080fe40003f66270 */
[----:B------:R-:W-:Y:S01]  /*7ec0*/  ISETP.GE.AND P4, PT, R6, R0, PT ;  /* 0x000000000600720c */ /* 0x000fe20003f86270 */
[----:B------:R-:W-:Y:S01]  /*7ed0*/  VIADD R0, R3, 0x20 ;  /* 0x0000002003007836 */ /* 0x000fe20000000000 */
[----:B------:R-:W-:Y:S01]  /*7ee0*/  LOP3.LUT P5, RZ, R5, 0x2, RZ, 0xc0, !PT ;  /* 0x0000000205ff7812 */ /* 0x000fe200078ac0ff */
[----:B------:R-:W-:-:S12]  /*7ef0*/  @P6 BRA `(.L_x_493) ;  /* 0x0000000000a86947 */ /* 0x000fd80003800000 */
[----:B------:R-:W0:Y:S01]  /*7f00*/  LDS.128 R4, [R3+0xda00] ;  /* 0x00da000003047984 */ /* 0x000e220000000c00 */
[----:B------:R-:W-:Y:S01]  /*7f10*/  SHF.R.U32.HI R45, RZ, 0x10, R37 ;  /* 0x00000010ff2d7819 */ /* 0x000fe20000011625 */
[----:B------:R-:W-:Y:S01]  /*7f20*/  HADD2.F32 R46, -RZ, R46.H0_H0 ;  /* 0x2000002eff2e7230 */ /* 0x000fe20000004100 */
[----:B------:R-:W-:Y:S01]  /*7f30*/  SHF.R.U32.HI R47, RZ, 0x10, R35 ;  /* 0x00000010ff2f7819 */ /* 0x000fe20000011623 */
[----:B------:R-:W-:Y:S01]  /*7f40*/  HADD2.F32 R44, -RZ, R44.H0_H0 ;  /* 0x2000002cff2c7230 */ /* 0x000fe20000004100 */
[----:B------:R-:W-:Y:S01]  /*7f50*/  SHF.R.U64 R53, R36, 0x10, R37 ;  /* 0x0000001024357819 */ /* 0x000fe20000001225 */
[----:B------:R-:W-:Y:S01]  /*7f60*/  HADD2.F32 R45, -RZ, R45.H0_H0 ;  /* 0x2000002dff2d7230 */ /* 0x000fe20000004100 */
[----:B------:R-:W-:Y:S01]  /*7f70*/  SHF.R.U64 R51, R34, 0x10, R35 ;  /* 0x0000001022337819 */ /* 0x000fe20000001223 */
[----:B------:R-:W-:Y:S02]  /*7f80*/  HADD2.F32 R47, -RZ, R47.H0_H0 ;  /* 0x2000002fff2f7230 */ /* 0x000fe40000004100 */
[----:B0-----:R-:W-:-:S02]  /*7f90*/  HADD2.F32 R36, -RZ, R7.H0_H0 ;  /* 0x20000007ff247230 */ /* 0x001fc40000004100 */
[----:B------:R-:W-:Y:S02]  /*7fa0*/  HADD2.F32 R37, -RZ, R7.H1_H1 ;  /* 0x30000007ff257230 */ /* 0x000fe40000004100 */
[--C-:B------:R-:W-:Y:S02]  /*7fb0*/  HADD2.F32 R7, -RZ, R4.reuse.H0_H0 ;  /* 0x20000004ff077230 */ /* 0x100fe40000004100 */
[----:B------:R-:W-:Y:S02]  /*7fc0*/  HADD2.F32 R4, -RZ, R4.H1_H1 ;  /* 0x30000004ff047230 */ /* 0x000fe40000004100 */
[C---:B------:R-:W-:Y:S01]  /*7fd0*/  FMUL.FTZ R50, R37.reuse, R45 ;  /* 0x0000002d25327220 */ /* 0x040fe20000410000 */
[-C--:B------:R-:W-:Y:S01]  /*7fe0*/  FMUL.FTZ R49, R37, R47.reuse ;  /* 0x0000002f25317220 */ /* 0x080fe20000410000 */
[--C-:B------:R-:W-:Y:S02]  /*7ff0*/  HADD2.F32 R34, -RZ, R6.reuse.H0_H0 ;  /* 0x20000006ff227230 */ /* 0x100fe40000004100 */
[----:B------:R-:W-:Y:S01]  /*8000*/  FMUL.FTZ R48, R4, R46 ;  /* 0x0000002e04307220 */ /* 0x000fe20000410000 */
[----:B------:R-:W-:Y:S01]  /*8010*/  FFMA.FTZ R52, R36, R47, R50 ;  /* 0x0000002f24347223 */ /* 0x000fe20000010032 */
[----:B------:R-:W-:-:S02]  /*8020*/  HADD2.F32 R35, -RZ, R6.H1_H1 ;  /* 0x30000006ff237230 */ /* 0x000fc40000004100 */
[-C--:B------:R-:W-:Y:S01]  /*8030*/  FMUL.FTZ R50, R4, R44.reuse ;  /* 0x0000002c04327220 */ /* 0x080fe20000410000 */
[C---:B------:R-:W-:Y:S01]  /*8040*/  FFMA.FTZ R48, R7.reuse, R44, -R48 ;  /* 0x0000002c07307223 */ /* 0x040fe20000010830 */
[--C-:B------:R-:W-:Y:S02]  /*8050*/  HADD2.F32 R6, -RZ, R5.reuse.H0_H0 ;  /* 0x20000005ff067230 */ /* 0x100fe40000004100 */
[----:B------:R-:W-:Y:S01]  /*8060*/  FFMA.FTZ R49, R36, R45, -R49 ;  /* 0x0000002d24317223 */ /* 0x000fe20000010831 */
[----:B------:R-:W-:Y:S02]  /*8070*/  HADD2.F32 R44, -RZ, R56.H1_H1 ;  /* 0x30000038ff2c7230 */ /* 0x000fe40000004100 */
[----:B------:R-:W-:Y:S01]  /*8080*/  FFMA.FTZ R45, R7, R46, R50 ;  /* 0x0000002e072d7223 */ /* 0x000fe20000010032 */
[----:B------:R-:W-:Y:S02]  /*8090*/  HADD2.F32 R5, -RZ, R5.H1_H1 ;  /* 0x30000005ff057230 */ /* 0x000fe40000004100 */
[----:B------:R-:W-:-:S02]  /*80a0*/  HADD2.F32 R36, -RZ, R54.H1_H1 ;  /* 0x30000036ff247230 */ /* 0x000fc40000004100 */
[C---:B------:R-:W-:Y:S01]  /*80b0*/  FMUL.FTZ R47, R35.reuse, R44 ;  /* 0x0000002c232f7220 */ /* 0x040fe20000410000 */
[----:B------:R-:W-:Y:S02]  /*80c0*/  HADD2.F32 R37, -RZ, R51.H0_H0 ;  /* 0x20000033ff257230 */ /* 0x000fe40000004100 */
[----:B------:R-:W-:Y:S02]  /*80d0*/  HADD2.F32 R4, -RZ, R53.H0_H0 ;  /* 0x20000035ff047230 */ /* 0x000fe40000004100 */
[-C--:B------:R-:W-:Y:S01]  /*80e0*/  FMUL.FTZ R35, R35, R36.reuse ;  /* 0x0000002423237220 */ /* 0x080fe20000410000 */
[C---:B------:R-:W-:Y:S01]  /*80f0*/  FFMA.FTZ R47, R34.reuse, R36, -R47 ;  /* 0x00000024222f7223 */ /* 0x040fe2000001082f */
[C---:B------:R-:W-:Y:S01]  /*8100*/  FMUL.FTZ R7, R5.reuse, R37 ;  /* 0x0000002505077220 */ /* 0x040fe20000410000 */
[----:B------:R-:W-:Y:S01]  /*8110*/  FMUL.FTZ R46, R5, R4 ;  /* 0x00000004052e7220 */ /* 0x000fe20000410000 */
[----:B------:R-:W-:Y:S02]  /*8120*/  FFMA.FTZ R34, R34, R44, R35 ;  /* 0x0000002c22227223 */ /* 0x000fe40000010023 */
[----:B------:R-:W-:Y:S01]  /*8130*/  FFMA.FTZ R5, R6, R4, -R7 ;  /* 0x0000000406057223 */ /* 0x000fe20000010807 */
[----:B------:R-:W-:Y:S01]  /*8140*/  F2FP.F16.F32.PACK_AB R7, R52, R49 ;  /* 0x000000313407723e */ /* 0x000fe200000000ff */
[----:B------:R-:W-:Y:S01]  /*8150*/  FFMA.FTZ R46, R6, R37, R46 ;  /* 0x00000025062e7223 */ /* 0x000fe2000001002e */
[----:B------:R-:W-:-:S02]  /*8160*/  F2FP.F16.F32.PACK_AB R4, R45, R48 ;  /* 0x000000302d04723e */ /* 0x000fc400000000ff */
[----:B------:R-:W-:Y:S02]  /*8170*/  F2FP.F16.F32.PACK_AB R6, R34, R47 ;  /* 0x0000002f2206723e */ /* 0x000fe400000000ff */
[----:B------:R-:W-:-:S05]  /*8180*/  F2FP.F16.F32.PACK_AB R5, R46, R5 ;  /* 0x000000052e05723e */ /* 0x000fca00000000ff */
[----:B------:R0:W-:Y:S02]  /*8190*/  STS.128 [R3+0xda00], R4 ;  /* 0x00da000403007388 */ /* 0x0001e40000000c00 */
.L_x_493:
[----:B------:R-:W-:Y:S05]  /*81a0*/  BSYNC B1 ;  /* 0x0000000000017941 */ /* 0x000fea0003800000 */
.L_x_492:
[----:B------:R-:W-:Y:S01]  /*81b0*/  BSSY B1, `(.L_x_494) ;  /* 0x000002d000017945 */ /* 0x000fe20003800000 */
[----:B------:R-:W-:-:S03]  /*81c0*/  @P5 VIADD R0, R3, 0xffffffe0 ;  /* 0xffffffe003005836 */ /* 0x000fc60000000000 */
[----:B------:R-:W-:Y:S05]  /*81d0*/  @P0 BRA `(.L_x_495) ;  /* 0x0000000000a80947 */ /* 0x000fea0003800000 */
[----:B0-----:R-:W0:Y:S01]  /*81e0*/  LDS.128 R4, [R0+0xda00] ;  /* 0x00da000000047984 */ /* 0x001e220000000c00 */
[----:B------:R-:W-:Y:S01]  /*81f0*/  SHF.R.U32.HI R35, RZ, 0x10, R33 ;  /* 0x00000010ff237819 */ /* 0x000fe20000011621 */
[----:B------:R-:W-:Y:S01]  /*8200*/  HADD2.F32 R36, -RZ, R55.H1_H1 ;  /* 0x30000037ff247230 */ /* 0x000fe20000004100 */
[----:B------:R-:W-:Y:S01]  /*8210*/  SHF.R.U32.HI R37, RZ, 0x10, R31 ;  /* 0x00000010ff257819 */ /* 0x000fe2000001161f */
[----:B------:R-:W-:Y:S01]  /*8220*/  HADD2.F32 R34, -RZ, R43.H1_H1 ;  /* 0x3000002bff227230 */ /* 0x000fe20000004100 */
        /* <DEDUP_REMOVED lines=18> */
[----:B------:R-:W-:Y:S02]  /*8350*/  HADD2.F32 R34, -RZ, R56.H0_H0 ;  /* 0x20000038ff227230 */ /* 0x000fe40000004100 */
[----:B------:R-:W-:Y:S01]  /*8360*/  FFMA.FTZ R35, R7, R36, R46 ;  /* 0x0000002407237223 */ /* 0x000fe2000001002e */
[----:B------:R-:W-:Y:S02]  /*8370*/  HADD2.F32 R5, -RZ, R5.H1_H1 ;  /* 0x30000005ff057230 */ /* 0x000fe40000004100 */
[----:B------:R-:W-:-:S02]  /*8380*/  HADD2.F32 R32, -RZ, R54.H0_H0 ;  /* 0x20000036ff207230 */ /* 0x000fc40000004100 */
        /* <DEDUP_REMOVED lines=15> */
.L_x_495:
[----:B------:R-:W-:Y:S05]  /*8480*/  BSYNC B1 ;  /* 0x0000000000017941 */ /* 0x000fea0003800000 */
.L_x_494:
[----:B------:R-:W-:Y:S04]  /*8490*/  BSSY B1, `(.L_x_496) ;  /* 0x000002c000017945 */ /* 0x000fe80003800000 */
[----:B------:R-:W-:Y:S05]  /*84a0*/  @P1 BRA `(.L_x_497) ;  /* 0x0000000000a81947 */ /* 0x000fea0003800000 */
[----:B01----:R-:W0:Y:S01]  /*84b0*/  LDS.128 R4, [R3+0x10a00] ;  /* 0x010a000003047984 */ /* 0x003e220000000c00 */
[----:B------:R-:W-:Y:S01]  /*84c0*/  SHF.R.U32.HI R32, RZ, 0x10, R27 ;  /* 0x00000010ff207819 */ /* 0x000fe2000001161b */
[----:B------:R-:W-:Y:S01]  /*84d0*/  HADD2.F32 R43, -RZ, R43.H0_H0 ;  /* 0x2000002bff2b7230 */ /* 0x000fe20000004100 */
[--C-:B------:R-:W-:Y:S01]  /*84e0*/  SHF.R.U32.HI R30, RZ, 0x10, R29.reuse ;  /* 0x00000010ff1e7819 */ /* 0x100fe2000001161d */
[----:B------:R-:W-:Y:S01]  /*84f0*/  HADD2.F32 R31, -RZ, R55.H0_H0 ;  /* 0x20000037ff1f7230 */ /* 0x000fe20000004100 */
[----:B------:R-:W-:Y:S01]  /*8500*/  SHF.R.U64 R37, R28, 0x10, R29 ;  /* 0x000000101c257819 */ /* 0x000fe2000000121d */
[----:B------:R-:W-:Y:S01]  /*8510*/  HADD2.F32 R32, -RZ, R32.H0_H0 ;  /* 0x20000020ff207230 */ /* 0x000fe20000004100 */
[----:B------:R-:W-:Y:S01]  /*8520*/  SHF.R.U64 R36, R26, 0x10, R27 ;  /* 0x000000101a247819 */ /* 0x000fe2000000121b */
[----:B------:R-:W-:Y:S02]  /*8530*/  HADD2.F32 R30, -RZ, R30.H0_H0 ;  /* 0x2000001eff1e7230 */ /* 0x000fe40000004100 */
[----:B0-----:R-:W-:-:S02]  /*8540*/  HADD2.F32 R29, -RZ, R7.H1_H1 ;  /* 0x30000007ff1d7230 */ /* 0x001fc40000004100 */
[----:B------:R-:W-:Y:S02]  /*8550*/  HADD2.F32 R28, -RZ, R7.H0_H0 ;  /* 0x20000007ff1c7230 */ /* 0x000fe40000004100 */
[--C-:B------:R-:W-:Y:S02]  /*8560*/  HADD2.F32 R7, -RZ, R4.reuse.H0_H0 ;  /* 0x20000004ff077230 */ /* 0x100fe40000004100 */
[C---:B------:R-:W-:Y:S01]  /*8570*/  FMUL.FTZ R33, R29.reuse, R32 ;  /* 0x000000201d217220 */ /* 0x040fe20000410000 */
[----:B------:R-:W-:Y:S01]  /*8580*/  FMUL.FTZ R29, R29, R30 ;  /* 0x0000001e1d1d7220 */ /* 0x000fe20000410000 */
[----:B------:R-:W-:Y:S02]  /*8590*/  HADD2.F32 R4, -RZ, R4.H1_H1 ;  /* 0x30000004ff047230 */ /* 0x000fe40000004100 */
[--C-:B------:R-:W-:Y:S02]  /*85a0*/  HADD2.F32 R26, -RZ, R6.reuse.H0_H0 ;  /* 0x20000006ff1a7230 */ /* 0x100fe40000004100 */
[----:B------:R-:W-:Y:S01]  /*85b0*/  FFMA.FTZ R32, R28, R32, R29 ;  /* 0x000000201c207223 */ /* 0x000fe2000001001d */
[----:B------:R-:W-:-:S02]  /*85c0*/  HADD2.F32 R27, -RZ, R6.H1_H1 ;  /* 0x30000006ff1b7230 */ /* 0x000fc40000004100 */
[----:B------:R-:W-:Y:S01]  /*85d0*/  FFMA.FTZ R35, R28, R30, -R33 ;  /* 0x0000001e1c237223 */ /* 0x000fe20000010821 */
[--C-:B------:R-:W-:Y:S02]  /*85e0*/  HADD2.F32 R29, -RZ, R42.reuse.H1_H1 ;  /* 0x3000002aff1d7230 */ /* 0x100fe40000004100 */
[C---:B------:R-:W-:Y:S01]  /*85f0*/  FMUL.FTZ R34, R4.reuse, R31 ;  /* 0x0000001f04227220 */ /* 0x040fe20000410000 */
[--C-:B------:R-:W-:Y:S02]  /*8600*/  HADD2.F32 R6, -RZ, R5.reuse.H0_H0 ;  /* 0x20000005ff067230 */ /* 0x100fe40000004100 */
[-C--:B------:R-:W-:Y:S01]  /*8610*/  FMUL.FTZ R30, R4, R43.reuse ;  /* 0x0000002b041e7220 */ /* 0x080fe20000410000 */
[----:B------:R-:W-:Y:S02]  /*8620*/  HADD2.F32 R42, -RZ, R42.H0_H0 ;  /* 0x2000002aff2a7230 */ /* 0x000fe40000004100 */
[----:B------:R-:W-:Y:S01]  /*8630*/  FFMA.FTZ R34, R7, R43, -R34 ;  /* 0x0000002b07227223 */ /* 0x000fe20000010822 */
[----:B------:R-:W-:-:S02]  /*8640*/  HADD2.F32 R5, -RZ, R5.H1_H1 ;  /* 0x30000005ff057230 */ /* 0x000fc40000004100 */
[----:B------:R-:W-:Y:S01]  /*8650*/  FFMA.FTZ R31, R7, R31, R30 ;  /* 0x0000001f071f7223 */ /* 0x000fe2000001001e */
[----:B------:R-:W-:Y:S02]  /*8660*/  HADD2.F32 R28, -RZ, R36.H0_H0 ;  /* 0x20000024ff1c7230 */ /* 0x000fe40000004100 */
[CC--:B------:R-:W-:Y:S01]  /*8670*/  FMUL.FTZ R33, R27.reuse, R29.reuse ;  /* 0x0000001d1b217220 */ /* 0x0c0fe20000410000 */
[----:B------:R-:W-:Y:S02]  /*8680*/  HADD2.F32 R4, -RZ, R37.H0_H0 ;  /* 0x20000025ff047230 */ /* 0x000fe40000004100 */
[----:B------:R-:W-:Y:S01]  /*8690*/  FMUL.FTZ R30, R27, R42 ;  /* 0x0000002a1b1e7220 */ /* 0x000fe20000410000 */
[C---:B------:R-:W-:Y:S01]  /*86a0*/  FMUL.FTZ R7, R5.reuse, R28 ;  /* 0x0000001c05077220 */ /* 0x040fe20000410000 */
[C---:B------:R-:W-:Y:S01]  /*86b0*/  FFMA.FTZ R33, R26.reuse, R42, -R33 ;  /* 0x0000002a1a217223 */ /* 0x040fe20000010821 */
[-C--:B------:R-:W-:Y:S01]  /*86c0*/  FMUL.FTZ R27, R5, R4.reuse ;  /* 0x00000004051b7220 */ /* 0x080fe20000410000 */
[----:B------:R-:W-:Y:S01]  /*86d0*/  FFMA.FTZ R30, R26, R29, R30 ;  /* 0x0000001d1a1e7223 */ /* 0x000fe2000001001e */
[----:B------:R-:W-:Y:S01]  /*86e0*/  FFMA.FTZ R5, R6, R4, -R7 ;  /* 0x0000000406057223 */ /* 0x000fe20000010807 */
[----:B------:R-:W-:Y:S01]  /*86f0*/  F2FP.F16.F32.PACK_AB R7, R32, R35 ;  /* 0x000000232007723e */ /* 0x000fe200000000ff */
[----:B------:R-:W-:Y:S01]  /*8700*/  FFMA.FTZ R28, R6, R28, R27 ;  /* 0x0000001c061c7223 */ /* 0x000fe2000001001b */
[----:B------:R-:W-:-:S02]  /*8710*/  F2FP.F16.F32.PACK_AB R4, R31, R34 ;  /* 0x000000221f04723e */ /* 0x000fc400000000ff */
[----:B------:R-:W-:Y:S02]  /*8720*/  F2FP.F16.F32.PACK_AB R6, R30, R33 ;  /* 0x000000211e06723e */ /* 0x000fe400000000ff */
[----:B------:R-:W-:-:S05]  /*8730*/  F2FP.F16.F32.PACK_AB R5, R28, R5 ;  /* 0x000000051c05723e */ /* 0x000fca00000000ff */
[----:B------:R2:W-:Y:S02]  /*8740*/  STS.128 [R3+0x10a00], R4 ;  /* 0x010a000403007388 */ /* 0x0005e40000000c00 */
.L_x_497:
[----:B------:R-:W-:Y:S05]  /*8750*/  BSYNC B1 ;  /* 0x0000000000017941 */ /* 0x000fea0003800000 */
.L_x_496:
[----:B------:R-:W-:Y:S04]  /*8760*/  BSSY B1, `(.L_x_498) ;  /* 0x000002c000017945 */ /* 0x000fe80003800000 */
[----:B------:R-:W-:Y:S05]  /*8770*/  @P2 BRA `(.L_x_499) ;  /* 0x0000000000a82947 */ /* 0x000fea0003800000 */
[----:B012---:R-:W0:Y:S01]  /*8780*/  LDS.128 R4, [R0+0x10a00] ;  /* 0x010a000000047984 */ /* 0x007e220000000c00 */
        /* <DEDUP_REMOVED lines=8> */
[----:B------:R-:W-:-:S02]  /*8810*/  HADD2.F32 R41, -RZ, R41.H1_H1 ;  /* 0x30000029ff297230 */ /* 0x000fc40000004100 */
[----:B------:R-:W-:Y:S02]  /*8820*/  HADD2.F32 R40, -RZ, R40.H1_H1 ;  /* 0x30000028ff287230 */ /* 0x000fe40000004100 */
[--C-:B0-----:R-:W-:Y:S02]  /*8830*/  HADD2.F32 R25, -RZ, R7.reuse.H1_H1 ;  /* 0x30000007ff197230 */ /* 0x101fe40000004100 */
[----:B------:R-:W-:Y:S02]  /*8840*/  HADD2.F32 R24, -RZ, R7.H0_H0 ;  /* 0x20000007ff187230 */ /* 0x000fe40000004100 */
[--C-:B------:R-:W-:Y:S02]  /*8850*/  HADD2.F32 R7, -RZ, R4.reuse.H0_H0 ;  /* 0x20000004ff077230 */ /* 0x100fe40000004100 */
[C---:B------:R-:W-:Y:S01]  /*8860*/  FMUL.FTZ R32, R25.reuse, R27 ;  /* 0x0000001b19207220 */ /* 0x040fe20000410000 */
[----:B------:R-:W-:Y:S02]  /*8870*/  HADD2.F32 R4, -RZ, R4.H1_H1 ;  /* 0x30000004ff047230 */ /* 0x000fe40000004100 */
[----:B------:R-:W-:Y:S01]  /*8880*/  FMUL.FTZ R31, R25, R29 ;  /* 0x0000001d191f7220 */ /* 0x000fe20000410000 */
[----:B------:R-:W-:-:S02]  /*8890*/  HADD2.F32 R22, -RZ, R6.H0_H0 ;  /* 0x20000006ff167230 */ /* 0x000fc40000004100 */
[----:B------:R-:W-:Y:S01]  /*88a0*/  FFMA.FTZ R34, R24, R29, R32 ;  /* 0x0000001d18227223 */ /* 0x000fe20000010020 */
[----:B------:R-:W-:Y:S02]  /*88b0*/  HADD2.F32 R23, -RZ, R6.H1_H1 ;  /* 0x30000006ff177230 */ /* 0x000fe40000004100 */
[----:B------:R-:W-:Y:S01]  /*88c0*/  FMUL.FTZ R30, R4, R28 ;  /* 0x0000001c041e7220 */ /* 0x000fe20000410000 */
[--C-:B------:R-:W-:Y:S02]  /*88d0*/  HADD2.F32 R6, -RZ, R5.reuse.H0_H0 ;  /* 0x20000005ff067230 */ /* 0x100fe40000004100 */
[----:B------:R-:W-:Y:S01]  /*88e0*/  FFMA.FTZ R31, R24, R27, -R31 ;  /* 0x0000001b181f7223 */ /* 0x000fe2000001081f */
[-C--:B------:R-:W-:Y:S01]  /*88f0*/  FMUL.FTZ R32, R4, R26.reuse ;  /* 0x0000001a04207220 */ /* 0x080fe20000410000 */
[----:B------:R-:W-:Y:S02]  /*8900*/  HADD2.F32 R5, -RZ, R5.H1_H1 ;  /* 0x30000005ff057230 */ /* 0x000fe40000004100 */
[----:B------:R-:W-:Y:S01]  /*8910*/  FFMA.FTZ R30, R7, R26, -R30 ;  /* 0x0000001a071e7223 */ /* 0x000fe2000001081e */
[----:B------:R-:W-:-:S02]  /*8920*/  HADD2.F32 R24, -RZ, R33.H0_H0 ;  /* 0x20000021ff187230 */ /* 0x000fc40000004100 */
[----:B------:R-:W-:Y:S01]  /*8930*/  FFMA.FTZ R25, R7, R28, R32 ;  /* 0x0000001c07197223 */ /* 0x000fe20000010020 */
[----:B------:R-:W-:Y:S02]  /*8940*/  HADD2.F32 R4, -RZ, R35.H0_H0 ;  /* 0x20000023ff047230 */ /* 0x000fe40000004100 */
[CC--:B------:R-:W-:Y:S01]  /*8950*/  FMUL.FTZ R27, R23.reuse, R41.reuse ;  /* 0x00000029171b7220 */ /* 0x0c0fe20000410000 */
[----:B------:R-:W-:Y:S01]  /*8960*/  FMUL.FTZ R26, R23, R40 ;  /* 0x00000028171a7220 */ /* 0x000fe20000410000 */
[C---:B------:R-:W-:Y:S01]  /*8970*/  FMUL.FTZ R7, R5.reuse, R24 ;  /* 0x0000001805077220 */ /* 0x040fe20000410000 */
[----:B------:R-:W-:Y:S01]  /*8980*/  FMUL.FTZ R23, R5, R4 ;  /* 0x0000000405177220 */ /* 0x000fe20000410000 */
[C---:B------:R-:W-:Y:S01]  /*8990*/  FFMA.FTZ R27, R22.reuse, R40, -R27 ;  /* 0x00000028161b7223 */ /* 0x040fe2000001081b */
[----:B------:R-:W-:Y:S01]  /*89a0*/  FFMA.FTZ R26, R22, R41, R26 ;  /* 0x00000029161a7223 */ /* 0x000fe2000001001a */
[C---:B------:R-:W-:Y:S01]  /*89b0*/  FFMA.FTZ R5, R6.reuse, R4, -R7 ;  /* 0x0000000406057223 */ /* 0x040fe20000010807 */
[----:B------:R-:W-:Y:S01]  /*89c0*/  FFMA.FTZ R24, R6, R24, R23 ;  /* 0x0000001806187223 */ /* 0x000fe20000010017 */
[----:B------:R-:W-:-:S02]  /*89d0*/  F2FP.F16.F32.PACK_AB R7, R34, R31 ;  /* 0x0000001f2207723e */ /* 0x000fc400000000ff */
[----:B------:R-:W-:Y:S02]  /*89e0*/  F2FP.F16.F32.PACK_AB R6, R26, R27 ;  /* 0x0000001b1a06723e */ /* 0x000fe400000000ff */
[----:B------:R-:W-:Y:S02]  /*89f0*/  F2FP.F16.F32.PACK_AB R4, R25, R30 ;  /* 0x0000001e1904723e */ /* 0x000fe400000000ff */
[----:B------:R-:W-:-:S05]  /*8a00*/  F2FP.F16.F32.PACK_AB R5, R24, R5 ;  /* 0x000000051805723e */ /* 0x000fca00000000ff */
[----:B------:R3:W-:Y:S02]  /*8a10*/  STS.128 [R0+0x10a00], R4 ;  /* 0x010a000400007388 */ /* 0x0007e40000000c00 */
.L_x_499:
[----:B------:R-:W-:Y:S05]  /*8a20*/  BSYNC B1 ;  /* 0x0000000000017941 */ /* 0x000fea0003800000 */
.L_x_498:
[----:B------:R-:W-:Y:S04]  /*8a30*/  BSSY B1, `(.L_x_500) ;  /* 0x000002c000017945 */ /* 0x000fe80003800000 */
[----:B------:R-:W-:Y:S05]  /*8a40*/  @P3 BRA `(.L_x_501) ;  /* 0x0000000000a83947 */ /* 0x000fea0003800000 */
[----:B0123--:R-:W0:Y:S01]  /*8a50*/  LDS.128 R4, [R3+0x13a00] ;  /* 0x013a000003047984 */ /* 0x00fe220000000c00 */
        /* <DEDUP_REMOVED lines=41> */
.L_x_501:
[----:B------:R-:W-:Y:S05]  /*8cf0*/  BSYNC B1 ;  /* 0x0000000000017941 */ /* 0x000fea0003800000 */
.L_x_500:
[----:B------:R-:W-:Y:S05]  /*8d00*/  @P4 BRA `(.L_x_491) ;  /* 0x0000001c00544947 */ /* 0x000fea0003800000 */
[----:B01234-:R-:W0:Y:S01]  /*8d10*/  LDS.128 R4, [R0+0x13a00] ;  /* 0x013a000000047984 */ /* 0x01fe220000000c00 */
[----:B------:R-:W-:Y:S01]  /*8d20*/  SHF.R.U32.HI R20, RZ, 0x10, R9 ;  /* 0x00000010ff147819 */ /* 0x000fe20000011609 */
[--C-:B------:R-:W-:Y:S01]  /*8d30*/  HADD2.F32 R13, -RZ, R15.reuse.H0_H0 ;  /* 0x2000000fff0d7230 */ /* 0x100fe20000004100 */
[--C-:B------:R-:W-:Y:S01]  /*8d40*/  SHF.R.U32.HI R12, RZ, 0x10, R11.reuse ;  /* 0x00000010ff0c7819 */ /* 0x100fe2000001160b */
[----:B------:R-:W-:Y:S01]  /*8d50*/  HADD2.F32 R15, -RZ, R15.H1_H1 ;  /* 0x3000000fff0f7230 */ /* 0x000fe20000004100 */
[----:B------:R-:W-:Y:S01]  /*8d60*/  SHF.R.U64 R24, R10, 0x10, R11 ;  /* 0x000000100a187819 */ /* 0x000fe2000000120b */
[----:B------:R-:W-:Y:S01]  /*8d70*/  HADD2.F32 R20, -RZ, R20.H0_H0 ;  /* 0x20000014ff147230 */ /* 0x000fe20000004100 */
[----:B------:R-:W-:Y:S01]  /*8d80*/  SHF.R.U64 R23, R8, 0x10, R9 ;  /* 0x0000001008177819 */ /* 0x000fe20000001209 */
[----:B------:R-:W-:Y:S02]  /*8d90*/  HADD2.F32 R12, -RZ, R12.H0_H0 ;  /* 0x2000000cff0c7230 */ /* 0x000fe40000004100 */
[----:B------:R-:W-:-:S02]  /*8da0*/  HADD2.F32 R11, -RZ, R14.H0_H0 ;  /* 0x2000000eff0b7230 */ /* 0x000fc40000004100 */
[----:B------:R-:W-:Y:S02]  /*8db0*/  HADD2.F32 R14, -RZ, R14.H1_H1 ;  /* 0x3000000eff0e7230 */ /* 0x000fe40000004100 */
[--C-:B0-----:R-:W-:Y:S02]  /*8dc0*/  HADD2.F32 R10, -RZ, R7.reuse.H1_H1 ;  /* 0x30000007ff0a7230 */ /* 0x101fe40000004100 */
[--C-:B------:R-:W-:Y:S02]  /*8dd0*/  HADD2.F32 R3, -RZ, R4.reuse.H0_H0 ;  /* 0x20000004ff037230 */ /* 0x100fe40000004100 */
[----:B------:R-:W-:Y:S02]  /*8de0*/  HADD2.F32 R9, -RZ, R7.H0_H0 ;  /* 0x20000007ff097230 */ /* 0x000fe40000004100 */
[C---:B------:R-:W-:Y:S01]  /*8df0*/  FMUL.FTZ R22, R10.reuse, R20 ;  /* 0x000000140a167220 */ /* 0x040fe20000410000 */
[----:B------:R-:W-:Y:S02]  /*8e00*/  HADD2.F32 R4, -RZ, R4.H1_H1 ;  /* 0x30000004ff047230 */ /* 0x000fe40000004100 */
[----:B------:R-:W-:Y:S01]  /*8e10*/  FMUL.FTZ R21, R10, R12 ;  /* 0x0000000c0a157220 */ /* 0x000fe20000410000 */
[----:B------:R-:W-:-:S02]  /*8e20*/  HADD2.F32 R7, -RZ, R6.H0_H0 ;  /* 0x20000006ff077230 */ /* 0x000fc40000004100 */
[C---:B------:R-:W-:Y:S01]  /*8e30*/  FFMA.FTZ R22, R9.reuse, R12, -R22 ;  /* 0x0000000c09167223 */ /* 0x040fe20000010816 */
[----:B------:R-:W-:Y:S02]  /*8e40*/  HADD2.F32 R8, -RZ, R6.H1_H1 ;  /* 0x30000006ff087230 */ /* 0x000fe40000004100 */
[C---:B------:R-:W-:Y:S01]  /*8e50*/  FMUL.FTZ R10, R4.reuse, R13 ;  /* 0x0000000d040a7220 */ /* 0x040fe20000410000 */
[--C-:B------:R-:W-:Y:S02]  /*8e60*/  HADD2.F32 R6, -RZ, R5.reuse.H0_H0 ;  /* 0x20000005ff067230 */ /* 0x100fe40000004100 */
[----:B------:R-:W-:Y:S01]  /*8e70*/  FFMA.FTZ R21, R9, R20, R21 ;  /* 0x0000001409157223 */ /* 0x000fe20000010015 */
[-C--:B------:R-:W-:Y:S01]  /*8e80*/  FMUL.FTZ R12, R4, R11.reuse ;  /* 0x0000000b040c7220 */ /* 0x080fe20000410000 */
[----:B------:R-:W-:Y:S02]  /*8e90*/  HADD2.F32 R5, -RZ, R5.H1_H1 ;  /* 0x30000005ff057230 */ /* 0x000fe40000004100 */
[----:B------:R-:W-:Y:S01]  /*8ea0*/  FFMA.FTZ R10, R3, R11, -R10 ;  /* 0x0000000b030a7223 */ /* 0x000fe2000001080a */
[----:B------:R-:W-:-:S02]  /*8eb0*/  HADD2.F32 R9, -RZ, R23.H0_H0 ;  /* 0x20000017ff097230 */ /* 0x000fc40000004100 */
[----:B------:R-:W-:Y:S01]  /*8ec0*/  FFMA.FTZ R3, R3, R13, R12 ;  /* 0x0000000d03037223 */ /* 0x000fe2000001000c */
[----:B------:R-:W-:Y:S02]  /*8ed0*/  HADD2.F32 R4, -RZ, R24.H0_H0 ;  /* 0x20000018ff047230 */ /* 0x000fe40000004100 */
[C---:B------:R-:W-:Y:S01]  /*8ee0*/  FMUL.FTZ R12, R8.reuse, R15 ;  /* 0x0000000f080c7220 */ /* 0x040fe20000410000 */
        /* <DEDUP_REMOVED lines=11> */
[----:B------:R0:W-:Y:S01]  /*8fa0*/  STS.128 [R0+0x13a00], R4 ;  /* 0x013a000400007388 */ /* 0x0001e20000000c00 */
[----:B------:R-:W-:Y:S05]  /*8fb0*/  BRA `(.L_x_491) ;  /* 0x0000001800a87947 */ /* 0x000fea0003800000 */
.L_x_485:
[----:B------:R-:W-:-:S03]  /*8fc0*/  UMOV UR4, 0xffffffff ;  /* 0xffffffff00047882 */ /* 0x000fc60000000000 */
[----:B------:R-:W-:Y:S05]  /*8fd0*/  BRA.DIV UR4, `(.L_x_502) ;  /* 0x0000014a04c47947 */ /* 0x000fea000b800000 */
[----:B------:R-:W1:Y:S04]  /*8fe0*/  SHFL.IDX PT, R3, R23, RZ, 0x1e1f ;  /* 0x001e1fff17037589 */ /* 0x000e6800000e0000 */
[----:B------:R-:W3:Y:S04]  /*8ff0*/  SHFL.IDX PT, R0, R22, RZ, 0x1e1f ;  /* 0x001e1fff16007589 */ /* 0x000ee800000e0000 */
[----:B------:R4:W0:Y:S04]  /*9000*/  SHFL.IDX PT, R5, R25, RZ, 0x1e1f ;  /* 0x001e1fff19057589 */ /* 0x00082800000e0000 */
[----:B--2---:R4:W2:Y:S01]  /*9010*/  SHFL.IDX PT, R14, R24, RZ, 0x1e1f ;  /* 0x001e1fff180e7589 */ /* 0x0048a200000e0000 */
[----:B-1----:R-:W-:-:S02]  /*9020*/  IMAD.MOV.U32 R33, RZ, RZ, R3 ;  /* 0x000000ffff217224 */ /* 0x002fc400078e0003 */
[----:B---34-:R-:W-:-:S07]  /*9030*/  IMAD.MOV.U32 R32, RZ, RZ, R0 ;  /* 0x000000ffff207224 */ /* 0x018fce00078e0000 */
.L_x_728:
[----:B------:R-:W3:Y:S01]  /*9040*/  LDL R48, [R1+0x90] ;  /* 0x0000900001307983 */ /* 0x000ee20000100800 */
[----:B------:R-:W-:Y:S01]  /*9050*/  ULDC UR4, c[0x0][0x448] ;  /* 0x0001120000047ab9 */ /* 0x000fe20000000800 */
[----:B------:R-:W-:Y:S01]  /*9060*/  BSSY B1, `(.L_x_503) ;  /* 0x0000038000017945 */ /* 0x000fe20003800000 */
[----:B------:R-:W-:Y:S01]  /*9070*/  IMAD R108, R108, UR4, RZ ;  /* 0x000000046c6c7c24 */ /* 0x000fe2000f8e02ff */
[----:B------:R-:W-:Y:S01]  /*9080*/  CS2R R8, SRZ ;  /* 0x0000000000087805 */ /* 0x000fe2000001ff00 */
[----:B--2---:R-:W-:Y:S01]  /*9090*/  IMAD.MOV.U32 R42, RZ, RZ, R14 ;  /* 0x000000ffff2a7224 */ /* 0x004fe200078e000e */
[----:B------:R-:W-:Y:S01]  /*90a0*/  CS2R R10, SRZ ;  /* 0x00000000000a7805 */ /* 0x000fe2000001ff00 */
[----:B------:R-:W-:Y:S01]  /*90b0*/  IMAD R0, R105, -0xc0, R108 ;  /* 0xffffff4069007824 */ /* 0x000fe200078e026c */
[----:B------:R-:W-:Y:S01]  /*90c0*/  ISETP.GE.AND P1, PT, R6, R108, PT ;  /* 0x0000006c0600720c */ /* 0x000fe20003f26270 */
[----:B0-----:R-:W-:Y:S01]  /*90d0*/  IMAD.MOV.U32 R43, RZ, RZ, R5 ;  /* 0x000000ffff2b7224 */ /* 0x001fe200078e0005 */
[----:B------:R-:W-:-:S02]  /*90e0*/  CS2R R4, SRZ ;  /* 0x0000000000047805 */ /* 0x000fc4000001ff00 */
[----:B------:R-:W-:Y:S02]  /*90f0*/  CS2R R6, SRZ ;  /* 0x0000000000067805 */ /* 0x000fe4000001ff00 */
[----:B------:R-:W-:Y:S02]  /*9100*/  VIMNMX R0, R0, 0xc0, PT ;  /* 0x000000c000007848 */ /* 0x000fe40003fe0100 */
[----:B------:R-:W-:Y:S02]  /*9110*/  CS2R R12, SRZ ;  /* 0x00000000000c7805 */ /* 0x000fe4000001ff00 */
[----:B------:R-:W-:Y:S02]  /*9120*/  CS2R R14, SRZ ;  /* 0x00000000000e7805 */ /* 0x000fe4000001ff00 */
[----:B------:R-:W-:Y:S02]  /*9130*/  CS2R R20, SRZ ;  /* 0x0000000000147805 */ /* 0x000fe4000001ff00 */
[----:B------:R-:W-:-:S02]  /*9140*/  ISETP.GE.AND P0, PT, R19, R0, PT ;  /* 0x000000001300720c */ /* 0x000fc40003f06270 */
[----:B------:R-:W-:Y:S02]  /*9150*/  CS2R R22, SRZ ;  /* 0x0000000000167805 */ /* 0x000fe4000001ff00 */
[----:B------:R-:W-:Y:S02]  /*9160*/  CS2R R24, SRZ ;  /* 0x0000000000187805 */ /* 0x000fe4000001ff00 */
[----:B------:R-:W-:Y:S02]  /*9170*/  CS2R R26, SRZ ;  /* 0x00000000001a7805 */ /* 0x000fe4000001ff00 */
[----:B------:R-:W-:Y:S02]  /*9180*/  CS2R R28, SRZ ;  /* 0x00000000001c7805 */ /* 0x000fe4000001ff00 */
[----:B------:R-:W-:Y:S02]  /*9190*/  CS2R R30, SRZ ;  /* 0x00000000001e7805 */ /* 0x000fe4000001ff00 */
[----:B---3--:R-:W-:Y:S01]  /*91a0*/  LEA.HI R0, R48, R48, RZ, 0x1 ;  /* 0x0000003030007211 */ /* 0x008fe200078f08ff */
[----:B------:R-:W-:Y:S06]  /*91b0*/  @P1 BRA `(.L_x_504) ;  /* 0x0000000000881947 */ /* 0x000fec0003800000 */
[----:B------:R-:W2:Y:S04]  /*91c0*/  LDL R35, [R1+0x94] ;  /* 0x0000940001237983 */ /* 0x000ea80000100800 */
[----:B------:R-:W3:Y:S01]  /*91d0*/  LDL R34, [R1+0x98] ;  /* 0x0000980001227983 */ /* 0x000ee20000100800 */
[C---:B------:R-:W-:Y:S01]  /*91e0*/  VIADD R3, R144.reuse, 0x10 ;  /* 0x0000001090037836 */ /* 0x040fe20000000000 */
[----:B------:R-:W-:Y:S01]  /*91f0*/  ULDC UR4, c[0x0][0x3f4] ;  /* 0x0000fd0000047ab9 */ /* 0x000fe20000000800 */
[C---:B------:R-:W-:Y:S01]  /*9200*/  VIADD R4, R144.reuse, 0x20 ;  /* 0x0000002090047836 */ /* 0x040fe20000000000 */
[----:B------:R-:W-:Y:S02]  /*9210*/  ISETP.GE.AND P1, PT, R144, UR4, PT ;  /* 0x0000000490007c0c */ /* 0x000fe4000bf26270 */
[----:B------:R-:W-:-:S02]  /*9220*/  CS2R R20, SRZ ;  /* 0x0000000000147805 */ /* 0x000fc4000001ff00 */
[----:B------:R-:W-:Y:S02]  /*9230*/  ISETP.GE.AND P2, PT, R3, UR4, PT ;  /* 0x0000000403007c0c */ /* 0x000fe4000bf46270 */
[----:B------:R-:W-:Y:S02]  /*9240*/  CS2R R22, SRZ ;  /* 0x0000000000167805 */ /* 0x000fe4000001ff00 */
[----:B------:R-:W-:Y:S02]  /*9250*/  ISETP.GE.AND P3, PT, R4, UR4, PT ;  /* 0x0000000404007c0c */ /* 0x000fe4000bf66270 */
[----:B------:R-:W-:Y:S02]  /*9260*/  CS2R R4, SRZ ;  /* 0x0000000000047805 */ /* 0x000fe4000001ff00 */
[----:B------:R-:W-:Y:S02]  /*9270*/  CS2R R6, SRZ ;  /* 0x0000000000067805 */ /* 0x000fe4000001ff00 */
[----:B------:R-:W-:Y:S01]  /*9280*/  CS2R R24, SRZ ;  /* 0x0000000000187805 */ /* 0x000fe2000001ff00 */
[----:B------:R-:W-:Y:S01]  /*9290*/  @!P1 IMAD.WIDE R12, R144, 0x2, R32 ;  /* 0x00000002900c9825 */ /* 0x000fe200078e0220 */
[----:B------:R-:W-:-:S02]  /*92a0*/  CS2R R26, SRZ ;  /* 0x00000000001a7805 */ /* 0x000fc4000001ff00 */
[----:B------:R-:W-:Y:S02]  /*92b0*/  CS2R R8, SRZ ;  /* 0x0000000000087805 */ /* 0x000fe4000001ff00 */
[----:B------:R-:W-:Y:S02]  /*92c0*/  CS2R R10, SRZ ;  /* 0x00000000000a7805 */ /* 0x000fe4000001ff00 */
[----:B------:R-:W-:Y:S01]  /*92d0*/  CS2R R28, SRZ ;  /* 0x00000000001c7805 */ /* 0x000fe2000001ff00 */
[----:B------:R0:W5:Y:S01]  /*92e0*/  @!P1 LD.E.128 R20, desc[UR60][R12.64] ;  /* 0x0000003c0c149980 */ /* 0x000162000c101d00 */
[----:B------:R-:W-:Y:S02]  /*92f0*/  CS2R R30, SRZ ;  /* 0x00000000001e7805 */ /* 0x000fe4000001ff00 */
[----:B------:R-:W-:Y:S02]  /*9300*/  CS2R R14, SRZ ;  /* 0x00000000000e7805 */ /* 0x000fe4000001ff00 */
[----:B0-----:R-:W-:Y:S01]  /*9310*/  CS2R R12, SRZ ;  /* 0x00000000000c7805 */ /* 0x001fe2000001ff00 */
[----:B--2---:R-:W-:-:S02]  /*9320*/  @!P2 IMAD.SHL.U32 R37, R35, 0x8, RZ ;  /* 0x000000082325a824 */ /* 0x004fc400078e00ff */
[----:B---3--:R-:W-:Y:S02]  /*9330*/  @!P3 IMAD.SHL.U32 R41, R34, 0x8, RZ ;  /* 0x000000082229b824 */ /* 0x008fe400078e00ff */
[----:B------:R-:W-:-:S04]  /*9340*/  @!P2 IMAD.WIDE R34, R37, 0x2, R32 ;  /* 0x000000022522a825 */ /* 0x000fc800078e0220 */
[----:B------:R-:W-:Y:S01]  /*9350*/  @!P3 IMAD.WIDE R38, R41, 0x2, R32 ;  /* 0x000000022926b825 */ /* 0x000fe200078e0220 */
[----:B------:R0:W5:Y:S03]  /*9360*/  @!P2 LD.E.128 R24, desc[UR60][R34.64] ;  /* 0x0000003c2218a980 */ /* 0x000166000c101d00 */
[--C-:B------:R-:W-:Y:S01]  /*9370*/  @!P2 IMAD.WIDE R36, R37, 0x2, R42.reuse ;  /* 0x000000022524a825 */ /* 0x100fe200078e022a */
[----:B------:R0:W5:Y:S03]  /*9380*/  @!P3 LD.E.128 R28, desc[UR60][R38.64] ;  /* 0x0000003c261cb980 */ /* 0x000166000c101d00 */
[--C-:B------:R-:W-:Y:S01]  /*9390*/  @!P3 IMAD.WIDE R40, R41, 0x2, R42.reuse ;  /* 0x000000022928b825 */ /* 0x100fe200078e022a */
[----:B------:R0:W5:Y:S03]  /*93a0*/  @!P2 LD.E.128 R8, desc[UR60][R36.64] ;  /* 0x0000003c2408a980 */ /* 0x000166000c101d00 */
[----:B------:R-:W-:Y:S01]  /*93b0*/  @!P1 IMAD.WIDE R32, R144, 0x2, R42 ;  /* 0x0000000290209825 */ /* 0x000fe200078e022a */
[----:B------:R0:W5:Y:S04]  /*93c0*/  @!P3 LD.E.128 R12, desc[UR60][R40.64] ;  /* 0x0000003c280cb980 */ /* 0x000168000c101d00 */
[----:B------:R0:W5:Y:S02]  /*93d0*/  @!P1 LD.E.128 R4, desc[UR60][R32.64] ;  /* 0x0000003c20049980 */ /* 0x000164000c101d00 */
.L_x_504:
[----:B------:R-:W-:Y:S05]  /*93e0*/  BSYNC B1 ;  /* 0x0000000000017941 */ /* 0x000fea0003800000 */
.L_x_503:
[----:B------:R-:W-:Y:S01]  /*93f0*/  LOP3.LUT R0, R0, 0xfffffffe, RZ, 0xc0, !PT ;  /* 0xfffffffe00007812 */ /* 0x000fe200078ec0ff */
[----:B-----5:R-:W-:Y:S01]  /*9400*/  IMAD.MOV.U32 R3, RZ, RZ, R4 ;  /* 0x000000ffff037224 */ /* 0x020fe200078e0004 */
[----:B------:R-:W-:Y:S01]  /*9410*/  BSSY B1, `(.L_x_505) ;  /* 0x000002e000017945 */ /* 0x000fe20003800000 */
[----:B0-----:R-:W-:Y:S02]  /*9420*/  IMAD.MOV.U32 R32, RZ, RZ, R5 ;  /* 0x000000ffff207224 */ /* 0x001fe400078e0005 */
[----:B------:R-:W-:Y:S01]  /*9430*/  IMAD.IADD R0, R48, 0x1, -R0 ;  /* 0x0000000130007824 */ /* 0x000fe200078e0a00 */
[----:B------:R-:W-:Y:S01]  /*9440*/  PRMT R56, R3, 0x7610, R56 ;  /* 0x0000761003387816 */ /* 0x000fe20000000038 */
[----:B------:R-:W-:Y:S01]  /*9450*/  IMAD.MOV.U32 R33, RZ, RZ, R6 ;  /* 0x000000ffff217224 */ /* 0x000fe200078e0006 */
[----:B------:R-:W-:Y:S01]  /*9460*/  PRMT R55, R32, 0x7610, R55 ;  /* 0x0000761020377816 */ /* 0x000fe20000000037 */
[----:B------:R-:W-:Y:S01]  /*9470*/  IMAD.MOV.U32 R32, RZ, RZ, R7 ;  /* 0x000000ffff207224 */ /* 0x000fe200078e0007 */
[----:B------:R-:W-:Y:S01]  /*9480*/  SHF.L.U32 R3, R0, 0x1f, RZ ;  /* 0x0000001f00037819 */ /* 0x000fe200000006ff */
[----:B------:R-:W-:Y:S01]  /*9490*/  IMAD.MOV.U32 R34, RZ, RZ, R9 ;  /* 0x000000ffff227224 */ /* 0x000fe200078e0009 */
[----:B------:R-:W-:Y:S01]  /*94a0*/  PRMT R64, R33, 0x7610, R64 ;  /* 0x0000761021407816 */ /* 0x000fe20000000040 */
[----:B------:R-:W-:Y:S01]  /*94b0*/  IMAD.MOV.U32 R33, RZ, RZ, R8 ;  /* 0x000000ffff217224 */ /* 0x000fe200078e0008 */
[----:B------:R-:W0:Y:S01]  /*94c0*/  SYNCS.PHASECHK.TRANS64.TRYWAIT P1, [R16+URZ+0x31c00], R3 ;  /* 0x031c0003100075a7 */ /* 0x000e22000802017f */
[----:B------:R-:W-:Y:S01]  /*94d0*/  IMAD.MOV.U32 R0, RZ, RZ, R10 ;  /* 0x000000ffff007224 */ /* 0x000fe200078e000a */
[----:B------:R-:W-:Y:S01]  /*94e0*/  PRMT R64, R64, 0x5410, R32 ;  /* 0x0000541040407816 */ /* 0x000fe20000000020 */
        /* <DEDUP_REMOVED lines=31> */
[----:B0-----:R-:W-:Y:S06]  /*96e0*/  @!P1 BRA `(.L_x_506) ;  /* 0x0000014400789947 */ /* 0x001fec0003800000 */
.L_x_729:
[----:B------:R-:W-:Y:S05]  /*96f0*/  BSYNC B1 ;  /* 0x0000000000017941 */ /* 0x000fea0003800000 */
.L_x_505:
[----:B------:R-:W-:Y:S01]  /*9700*/  PRMT R43, R0, 0x5410, R32 ;  /* 0x00005410002b7816 */ /* 0x000fe20000000020 */
[----:B------:R-:W-:Y:S06]  /*9710*/  @P0 BRA `(.L_x_491) ;  /* 0x0000001000d00947 */ /* 0x000fec0003800000 */
[----:B------:R1:W5:Y:S01]  /*9720*/  LDL R68, [R1+0x48] ;  /* 0x0000480001447983 */ /* 0x0003620000100800 */
[----:B0-----:R-:W0:Y:S03]  /*9730*/  LDC R3, c[0x0][0x3f4] ;  /* 0x0000fd00ff037b82 */ /* 0x001e260000000800 */
[----:B------:R1:W5:Y:S04]  /*9740*/  LDL R67, [R1+0x54] ;  /* 0x0000540001437983 */ /* 0x0003680000100800 */
[----:B------:R1:W5:Y:S01]  /*9750*/  LDL R66, [R1+0x50] ;  /* 0x0000500001427983 */ /* 0x0003620000100800 */
[C---:B------:R-:W-:Y:S01]  /*9760*/  VIADD R0, R144.reuse, 0x10 ;  /* 0x0000001090007836 */ /* 0x040fe20000000000 */
[----:B------:R-:W-:Y:S01]  /*9770*/  BSSY B1, `(.L_x_507) ;  /* 0x000006a000017945 */ /* 0x000fe20003800000 */
[C---:B------:R-:W-:Y:S01]  /*9780*/  VIADD R32, R144.reuse, 0x20 ;  /* 0x0000002090207836 */ /* 0x040fe20000000000 */
[----:B0-----:R-:W-:-:S02]  /*9790*/  ISETP.GE.AND P0, PT, R144, R3, PT ;  /* 0x000000039000720c */ /* 0x001fc40003f06270 */
[-C--:B------:R-:W-:Y:S02]  /*97a0*/  ISETP.GE.AND P1, PT, R0, R3.reuse, PT ;  /* 0x000000030000720c */ /* 0x080fe40003f26270 */
[----:B------:R-:W-:-:S09]  /*97b0*/  ISETP.GE.AND P2, PT, R32, R3, PT ;  /* 0x000000032000720c */ /* 0x000fd20003f46270 */
[----:B-1----:R-:W-:Y:S05]  /*97c0*/  @P0 BRA `(.L_x_508) ;  /* 0x0000000400900947 */ /* 0x002fea0003800000 */
[----:B------:R-:W2:Y:S01]  /*97d0*/  LDL R69, [R1+0xa4] ;  /* 0x0000a40001457983 */ /* 0x000ea20000100800 */
[----:B------:R-:W0:Y:S02]  /*97e0*/  S2R R33, SR_TID.X ;  /* 0x0000000000217919 */ /* 0x000e240000002100 */
[----:B0-----:R-:W-:-:S05]  /*97f0*/  VIADD R34, R33, 0xffffff80 ;  /* 0xffffff8021227836 */ /* 0x001fca0000000000 */
[----:B------:R-:W-:-:S04]  /*9800*/  LEA.HI R33, R34, R34, RZ, 0x1 ;  /* 0x0000002222217211 */ /* 0x000fc800078f08ff */
[----:B------:R-:W-:-:S05]  /*9810*/  LOP3.LUT R33, R33, 0xfffffffe, RZ, 0xc0, !PT ;  /* 0xfffffffe21217812 */ /* 0x000fca00078ec0ff */
[----:B------:R-:W-:-:S05]  /*9820*/  IMAD.IADD R33, R34, 0x1, -R33 ;  /* 0x0000000122217824 */ /* 0x000fca00078e0a21 */
[----:B------:R-:W-:-:S04]  /*9830*/  LEA.HI R0, R3, R33, RZ, 0x1d ;  /* 0x0000002103007211 */ /* 0x000fc800078fe8ff */
[----:B------:R-:W-:-:S04]  /*9840*/  SHF.R.S32.HI R33, RZ, 0x1f, R0 ;  /* 0x0000001fff217819 */ /* 0x000fc80000011400 */
[----:B------:R-:W-:Y:S01]  /*9850*/  LEA.HI R33, R33, R0, RZ, 0x2 ;  /* 0x0000000021217211 */ /* 0x000fe200078f10ff */
[----:B------:R-:W-:-:S03]  /*9860*/  IMAD.SHL.U32 R0, R0, 0x8, RZ ;  /* 0x0000000800007824 */ /* 0x000fc600078e00ff */
[----:B------:R-:W-:Y:S02]  /*9870*/  SHF.R.S32.HI R33, RZ, 0x2, R33 ;  /* 0x00000002ff217819 */ /* 0x000fe40000011421 */
[----:B-----5:R-:W-:-:S03]  /*9880*/  LOP3.LUT R0, R68, 0x18, R0, 0xf8, !PT ;  /* 0x0000001844007812 */ /* 0x020fc600078ef800 */
[----:B------:R-:W-:Y:S01]  /*9890*/  IMAD R36, R33, 0x1800, R67 ;  /* 0x0000180021247824 */ /* 0x000fe200078e0243 */
[----:B------:R-:W-:-:S05]  /*98a0*/  LOP3.LUT R37, R0, R66, RZ, 0x3c, !PT ;  /* 0x0000004200257212 */ /* 0x000fca00078e3cff */
[----:B------:R-:W-:-:S04]  /*98b0*/  IMAD.IADD R37, R36, 0x1, R37 ;  /* 0x0000000124257824 */ /* 0x000fc800078e0225 */
[----:B------:R-:W-:-:S05]  /*98c0*/  IMAD R0, R37, 0x2, R16 ;  /* 0x0000000225007824 */ /* 0x000fca00078e0210 */
[----:B------:R-:W0:Y:S01]  /*98d0*/  LDS.128 R36, [R0+0xda00] ;  /* 0x00da000000247984 */ /* 0x000e220000000c00 */
[----:B------:R-:W-:Y:S02]  /*98e0*/  SHF.R.U32.HI R58, RZ, 0x10, R5 ;  /* 0x00000010ff3a7819 */ /* 0x000fe40000011605 */
[--C-:B------:R-:W-:Y:S02]  /*98f0*/  SHF.R.U64 R20, R20, 0x10, R21.reuse ;  /* 0x0000001014147819 */ /* 0x100fe40000001215 */
[----:B------:R-:W-:Y:S02]  /*9900*/  SHF.R.U32.HI R54, RZ, 0x10, R21 ;  /* 0x00000010ff367819 */ /* 0x000fe40000011615 */
[----:B------:R-:W-:Y:S01]  /*9910*/  SHF.R.U64 R21, R4, 0x10, R5 ;  /* 0x0000001004157819 */ /* 0x000fe20000001205 */
[----:B------:R-:W-:Y:S01]  /*9920*/  HADD2.F32 R55, -RZ, R55.H0_H0 ;  /* 0x20000037ff377230 */ /* 0x000fe20000004100 */
[----:B------:R-:W-:Y:S01]  /*9930*/  SHF.R.U64 R5, R6, 0x10, R7 ;  /* 0x0000001006057819 */ /* 0x000fe20000001207 */
[----:B------:R-:W-:Y:S01]  /*9940*/  HADD2.F32 R58, -RZ, R58.H0_H0 ;  /* 0x2000003aff3a7230 */ /* 0x000fe20000004100 */
[----:B------:R-:W-:Y:S01]  /*9950*/  SHF.R.U64 R4, R22, 0x10, R23 ;  /* 0x0000001016047819 */ /* 0x000fe20000001217 */
[----:B------:R-:W-:-:S02]  /*9960*/  HADD2.F32 R53, -RZ, R53.H0_H0 ;  /* 0x20000035ff357230 */ /* 0x000fc40000004100 */
[----:B------:R-:W-:Y:S02]  /*9970*/  HADD2.F32 R54, -RZ, R54.H0_H0 ;  /* 0x20000036ff367230 */ /* 0x000fe40000004100 */
[----:B------:R-:W-:Y:S02]  /*9980*/  HADD2.F32 R56, -RZ, R56.H0_H0 ;  /* 0x20000038ff387230 */ /* 0x000fe40000004100 */
[----:B------:R-:W-:Y:S01]  /*9990*/  HADD2.F32 R52, -RZ, R52.H0_H0 ;  /* 0x20000034ff347230 */ /* 0x000fe20000004100 */
[----:B------:R-:W-:Y:S02]  /*99a0*/  SHF.R.U32.HI R61, RZ, 0x10, R7 ;  /* 0x00000010ff3d7819 */ /* 0x000fe40000011607 */
[----:B------:R-:W-:Y:S01]  /*99b0*/  SHF.R.U32.HI R63, RZ, 0x10, R23 ;  /* 0x00000010ff3f7819 */ /* 0x000fe20000011617 */
[--C-:B0-----:R-:W-:Y:S02]  /*99c0*/  HADD2.F32 R6, -RZ, R37.reuse.H0_H0 ;  /* 0x20000025ff067230 */ /* 0x101fe40000004100 */
[----:B------:R-:W-:-:S02]  /*99d0*/  HADD2.F32 R49, -RZ, R37.H1_H1 ;  /* 0x30000025ff317230 */ /* 0x000fc40000004100 */
[----:B------:R-:W-:Y:S02]  /*99e0*/  HADD2.F32 R37, -RZ, R36.H0_H0 ;  /* 0x20000024ff257230 */ /* 0x000fe40000004100 */
[C---:B------:R-:W-:Y:S01]  /*99f0*/  FMUL.FTZ R57, R6.reuse, R55 ;  /* 0x0000003706397220 */ /* 0x040fe20000410000 */
[C---:B------:R-:W-:Y:S01]  /*9a00*/  FMUL.FTZ R60, R49.reuse, R58 ;  /* 0x0000003a313c7220 */ /* 0x040fe20000410000 */
[----:B------:R-:W-:Y:S01]  /*9a10*/  FMUL.FTZ R59, R6, R53 ;  /* 0x00000035063b7220 */ /* 0x000fe20000410000 */
[----:B------:R-:W-:Y:S01]  /*9a20*/  FMUL.FTZ R62, R49, R54 ;  /* 0x00000036313e7220 */ /* 0x000fe20000410000 */
[----:B------:R-:W-:Y:S02]  /*9a30*/  HADD2.F32 R50, -RZ, R38.H0_H0 ;  /* 0x20000026ff327230 */ /* 0x000fe40000004100 */
[----:B------:R-:W-:Y:S02]  /*9a40*/  HADD2.F32 R49, -RZ, R64.H0_H0 ;  /* 0x20000040ff317230 */ /* 0x000fe40000004100 */
[----:B------:R-:W-:-:S02]  /*9a50*/  HADD2.F32 R51, -RZ, R39.H0_H0 ;  /* 0x20000027ff337230 */ /* 0x000fc40000004100 */
[----:B------:R-:W-:Y:S02]  /*9a60*/  HADD2.F32 R36, -RZ, R36.H1_H1 ;  /* 0x30000024ff247230 */ /* 0x000fe40000004100 */
[----:B------:R-:W-:Y:S02]  /*9a70*/  HADD2.F32 R39, -RZ, R39.H1_H1 ;  /* 0x30000027ff277230 */ /* 0x000fe40000004100 */
[----:B------:R-:W-:Y:S02]  /*9a80*/  HADD2.F32 R21, -RZ, R21.H0_H0 ;  /* 0x20000015ff157230 */ /* 0x000fe40000004100 */
[----:B------:R-:W-:Y:S01]  /*9a90*/  HADD2.F32 R38, -RZ, R38.H1_H1 ;  /* 0x30000026ff267230 */ /* 0x000fe20000004100 */
[----:B--2---:R-:W0:Y:S02]  /*9aa0*/  LDS.128 R32, [R69] ;  /* 0x0000000045207984 */ /* 0x004e240000000c00 */
[--C-:B0-----:R-:W-:Y:S02]  /*9ab0*/  HADD2.F32 R22, -RZ, R33.reuse.H0_H0 ;  /* 0x20000021ff167230 */ /* 0x101fe40000004100 */
[----:B------:R-:W-:-:S03]  /*9ac0*/  HADD2.F32 R33, -RZ, R33.H1_H1 ;  /* 0x30000021ff217230 */ /* 0x000fc60000004100 */
[C---:B------:R-:W-:Y:S01]  /*9ad0*/  FFMA.FTZ R6, R22.reuse, R53, -R57 ;  /* 0x0000003516067223 */ /* 0x040fe20000010839 */
[----:B------:R-:W-:Y:S02]  /*9ae0*/  HADD2.F32 R7, -RZ, R32.H0_H0 ;  /* 0x20000020ff077230 */ /* 0x000fe40000004100 */
[----:B------:R-:W-:Y:S01]  /*9af0*/  FFMA.FTZ R53, R33, R54, -R60 ;  /* 0x0000003621357223 */ /* 0x000fe2000001083c */
[C---:B------:R-:W-:Y:S01]  /*9b00*/  FMUL.FTZ R54, R37.reuse, R56 ;  /* 0x0000003825367220 */ /* 0x040fe20000410000 */
[----:B------:R-:W-:Y:S01]  /*9b10*/  FMUL.FTZ R37, R37, R52 ;  /* 0x0000003425257220 */ /* 0x000fe20000410000 */
[----:B------:R-:W-:Y:S01]  /*9b20*/  FFMA.FTZ R22, R22, R55, R59 ;  /* 0x0000003716167223 */ /* 0x000fe2000001003b */
[----:B------:R-:W-:Y:S01]  /*9b30*/  FFMA.FTZ R55, R33, R58, R62 ;  /* 0x0000003a21377223 */ /* 0x000fe2000001003e */
[----:B------:R-:W-:Y:S02]  /*9b40*/  HADD2.F32 R23, -RZ, R34.H0_H0 ;  /* 0x20000022ff177230 */ /* 0x000fe40000004100 */
[----:B------:R-:W-:Y:S01]  /*9b50*/  FFMA.FTZ R54, R7, R52, -R54 ;  /* 0x0000003407367223 */ /* 0x000fe20000010836 */
[----:B------:R-:W-:-:S02]  /*9b60*/  HADD2.F32 R33, -RZ, R65.H0_H0 ;  /* 0x20000041ff217230 */ /* 0x000fc40000004100 */
[----:B------:R-:W-:Y:S01]  /*9b70*/  FFMA.FTZ R56, R7, R56, R37 ;  /* 0x0000003807387223 */ /* 0x000fe20000010025 */
[C---:B------:R-:W-:Y:S01]  /*9b80*/  FMUL.FTZ R52, R50.reuse, R49 ;  /* 0x0000003132347220 */ /* 0x040fe20000410000 */
[----:B------:R-:W-:Y:S02]  /*9b90*/  HADD2.F32 R37, -RZ, R64.H1_H1 ;  /* 0x30000040ff257230 */ /* 0x000fe40000004100 */
[----:B------:R-:W-:Y:S02]  /*9ba0*/  HADD2.F32 R48, -RZ, R35.H0_H0 ;  /* 0x20000023ff307230 */ /* 0x000fe40000004100 */
[-C--:B------:R-:W-:Y:S01]  /*9bb0*/  FMUL.FTZ R58, R50, R33.reuse ;  /* 0x00000021323a7220 */ /* 0x080fe20000410000 */
[----:B------:R-:W-:Y:S02]  /*9bc0*/  HADD2.F32 R7, -RZ, R65.H1_H1 ;  /* 0x30000041ff077230 */ /* 0x000fe40000004100 */
[----:B------:R-:W-:Y:S01]  /*9bd0*/  FFMA.FTZ R57, R23, R33, -R52 ;  /* 0x0000002117397223 */ /* 0x000fe20000010834 */
[----:B------:R-:W-:Y:S01]  /*9be0*/  FMUL.FTZ R33, R51, R37 ;  /* 0x0000002533217220 */ /* 0x000fe20000410000 */
[----:B------:R-:W-:Y:S01]  /*9bf0*/  FFMA.FTZ R58, R23, R49, R58 ;  /* 0x00000031173a7223 */ /* 0x000fe2000001003a */
[----:B------:R-:W-:-:S02]  /*9c00*/  HADD2.F32 R52, -RZ, R61.H0_H0 ;  /* 0x2000003dff347230 */ /* 0x000fc40000004100 */
[-C--:B------:R-:W-:Y:S01]  /*9c10*/  FMUL.FTZ R60, R51, R7.reuse ;  /* 0x00000007333c7220 */ /* 0x080fe20000410000 */
[----:B------:R-:W-:Y:S02]  /*9c20*/  HADD2.F32 R50, -RZ, R63.H0_H0 ;  /* 0x2000003fff327230 */ /* 0x000fe40000004100 */
[C---:B------:R-:W-:Y:S01]  /*9c30*/  FFMA.FTZ R49, R48.reuse, R7, -R33 ;  /* 0x0000000730317223 */ /* 0x040fe20000010821 */
[----:B------:R-:W-:Y:S02]  /*9c40*/  HADD2.F32 R7, -RZ, R20.H0_H0 ;  /* 0x20000014ff077230 */ /* 0x000fe40000004100 */
[----:B------:R-:W-:Y:S02]  /*9c50*/  HADD2.F32 R23, -RZ, R5.H0_H0 ;  /* 0x20000005ff177230 */ /* 0x000fe40000004100 */
[----:B------:R-:W-:Y:S01]  /*9c60*/  FFMA.FTZ R60, R48, R37, R60 ;  /* 0x00000025303c7223 */ /* 0x000fe2000001003c */
[----:B------:R-:W-:Y:S02]  /*9c70*/  HADD2.F32 R5, -RZ, R4.H0_H0 ;  /* 0x20000004ff057230 */ /* 0x000fe40000004100 */
[----:B------:R-:W-:Y:S01]  /*9c80*/  FMUL.FTZ R62, R39, R52 ;  /* 0x00000034273e7220 */ /* 0x000fe20000410000 */
[----:B------:R-:W-:-:S02]  /*9c90*/  HADD2.F32 R35, -RZ, R35.H1_H1 ;  /* 0x30000023ff237230 */ /* 0x000fc40000004100 */
[-C--:B------:R-:W-:Y:S01]  /*9ca0*/  FMUL.FTZ R48, R39, R50.reuse ;  /* 0x0000003227307220 */ /* 0x080fe20000410000 */
[----:B------:R-:W-:Y:S02]  /*9cb0*/  HADD2.F32 R32, -RZ, R32.H1_H1 ;  /* 0x30000020ff207230 */ /* 0x000fe40000004100 */
[C---:B------:R-:W-:Y:S01]  /*9cc0*/  FMUL.FTZ R33, R36.reuse, R21 ;  /* 0x0000001524217220 */ /* 0x040fe20000410000 */
[----:B------:R-:W-:Y:S02]  /*9cd0*/  HADD2.F32 R34, -RZ, R34.H1_H1 ;  /* 0x30000022ff227230 */ /* 0x000fe40000004100 */
[----:B------:R-:W-:Y:S01]  /*9ce0*/  FMUL.FTZ R36, R36, R7 ;  /* 0x0000000724247220 */ /* 0x000fe20000410000 */
[C---:B------:R-:W-:Y:S01]  /*9cf0*/  FMUL.FTZ R37, R38.reuse, R23 ;  /* 0x0000001726257220 */ /* 0x040fe20000410000 */
[----:B------:R-:W-:Y:S01]  /*9d00*/  FMUL.FTZ R38, R38, R5 ;  /* 0x0000000526267220 */ /* 0x000fe20000410000 */
[C---:B------:R-:W-:Y:S01]  /*9d10*/  FFMA.FTZ R62, R35.reuse, R50, -R62 ;  /* 0x00000032233e7223 */ /* 0x040fe2000001083e */
[----:B------:R-:W-:Y:S01]  /*9d20*/  FFMA.FTZ R39, R35, R52, R48 ;  /* 0x0000003423277223 */ /* 0x000fe20000010030 */
[C---:B------:R-:W-:Y:S01]  /*9d30*/  FFMA.FTZ R33, R32.reuse, R7, -R33 ;  /* 0x0000000720217223 */ /* 0x040fe20000010821 */
[----:B------:R-:W-:Y:S01]  /*9d40*/  FFMA.FTZ R35, R32, R21, R36 ;  /* 0x0000001520237223 */ /* 0x000fe20000010024 */
[C---:B------:R-:W-:Y:S01]  /*9d50*/  FFMA.FTZ R32, R34.reuse, R5, -R37 ;  /* 0x0000000522207223 */ /* 0x040fe20000010825 */
[----:B------:R-:W-:Y:S01]  /*9d60*/  FFMA.FTZ R37, R34, R23, R38 ;  /* 0x0000001722257223 */ /* 0x000fe20000010026 */
[----:B------:R-:W-:-:S02]  /*9d70*/  F2FP.F16.F32.PACK_AB R5, R53, R6 ;  /* 0x000000063505723e */ /* 0x000fc400000000ff */
[----:B------:R-:W-:Y:S02]  /*9d80*/  F2FP.F16.F32.PACK_AB R7, R62, R49 ;  /* 0x000000313e07723e */ /* 0x000fe400000000ff */
[----:B------:R-:W-:Y:S02]  /*9d90*/  F2FP.F16.F32.PACK_AB R21, R55, R22 ;  /* 0x000000163715723e */ /* 0x000fe400000000ff */
[----:B------:R-:W-:Y:S02]  /*9da0*/  F2FP.F16.F32.PACK_AB R4, R33, R54 ;  /* 0x000000362104723e */ /* 0x000fe400000000ff */
[----:B------:R-:W-:Y:S02]  /*9db0*/  F2FP.F16.F32.PACK_AB R6, R32, R57 ;  /* 0x000000392006723e */ /* 0x000fe400000000ff */
[----:B------:R-:W-:Y:S02]  /*9dc0*/  F2FP.F16.F32.PACK_AB R23, R39, R60 ;  /* 0x0000003c2717723e */ /* 0x000fe400000000ff */
[----:B------:R-:W-:-:S02]  /*9dd0*/  F2FP.F16.F32.PACK_AB R20, R35, R56 ;  /* 0x000000382314723e */ /* 0x000fc400000000ff */
[----:B------:R-:W-:Y:S01]  /*9de0*/  F2FP.F16.F32.PACK_AB R22, R37, R58 ;  /* 0x0000003a2516723e */ /* 0x000fe200000000ff */
[----:B------:R0:W-:Y:S04]  /*9df0*/  STS.128 [R69], R4 ;  /* 0x0000000445007388 */ /* 0x0001e80000000c00 */
[----:B------:R0:W-:Y:S02]  /*9e00*/  STS.128 [R0+0xda00], R20 ;  /* 0x00da001400007388 */ /* 0x0001e40000000c00 */
.L_x_508:
[----:B------:R-:W-:Y:S05]  /*9e10*/  BSYNC B1 ;  /* 0x0000000000017941 */ /* 0x000fea0003800000 */
.L_x_507:
[----:B------:R-:W-:Y:S04]  /*9e20*/  BSSY B1, `(.L_x_509) ;  /* 0x0000062000017945 */ /* 0x000fe80003800000 */
[----:B------:R-:W-:Y:S05]  /*9e30*/  @P1 BRA `(.L_x_510) ;  /* 0x0000000400801947 */ /* 0x000fea0003800000 */
[----:B0-----:R-:W2:Y:S04]  /*9e40*/  LDL R0, [R1+0x94] ;  /* 0x0000940001007983 */ /* 0x001ea80000100800 */
[----:B------:R-:W3:Y:S01]  /*9e50*/  LDL R53, [R1+0xa0] ;  /* 0x0000a00001357983 */ /* 0x000ee20000100800 */
[----:B------:R-:W-:Y:S01]  /*9e60*/  SHF.R.U32.HI R34, RZ, 0x10, R9 ;  /* 0x00000010ff227819 */ /* 0x000fe20000011609 */
[--C-:B------:R-:W-:Y:S01]  /*9e70*/  HADD2.F32 R33, -RZ, R47.reuse.H1_H1 ;  /* 0x3000002fff217230 */ /* 0x100fe20000004100 */
[--C-:B------:R-:W-:Y:S01]  /*9e80*/  SHF.R.U64 R52, R24, 0x10, R25.reuse ;  /* 0x0000001018347819 */ /* 0x100fe20000001219 */
[----:B------:R-:W-:Y:S01]  /*9e90*/  HADD2.F32 R47, -RZ, R47.H0_H0 ;  /* 0x2000002fff2f7230 */ /* 0x000fe20000004100 */
[----:B------:R-:W-:Y:S01]  /*9ea0*/  SHF.R.U32.HI R32, RZ, 0x10, R25 ;  /* 0x00000010ff207819 */ /* 0x000fe20000011619 */
[----:B------:R-:W-:Y:S01]  /*9eb0*/  HADD2.F32 R34, -RZ, R34.H0_H0 ;  /* 0x20000022ff227230 */ /* 0x000fe20000004100 */
[----:B------:R-:W-:-:S02]  /*9ec0*/  SHF.R.U64 R50, R8, 0x10, R9 ;  /* 0x0000001008327819 */ /* 0x000fc40000001209 */
[--C-:B------:R-:W-:Y:S02]  /*9ed0*/  SHF.R.U64 R51, R26, 0x10, R27.reuse ;  /* 0x000000101a337819 */ /* 0x100fe4000000121b */
[----:B------:R-:W-:Y:S02]  /*9ee0*/  SHF.R.U32.HI R48, RZ, 0x10, R27 ;  /* 0x00000010ff307819 */ /* 0x000fe4000001161b */
[--C-:B------:R-:W-:Y:S02]  /*9ef0*/  SHF.R.U32.HI R39, RZ, 0x10, R11.reuse ;  /* 0x00000010ff277819 */ /* 0x100fe4000001160b */
[----:B------:R-:W-:Y:S02]  /*9f00*/  SHF.R.U64 R49, R10, 0x10, R11 ;  /* 0x000000100a317819 */ /* 0x000fe4000000120b */
[----:B--2---:R-:W-:-:S04]  /*9f10*/  LEA.HI R0, R3, R0, RZ, 0x1d ;  /* 0x0000000003007211 */ /* 0x004fc800078fe8ff */
[----:B------:R-:W-:-:S04]  /*9f20*/  SHF.R.S32.HI R5, RZ, 0x1f, R0 ;  /* 0x0000001fff057819 */ /* 0x000fc80000011400 */
[----:B------:R-:W-:Y:S01]  /*9f30*/  LEA.HI R5, R5, R0, RZ, 0x2 ;  /* 0x0000000005057211 */ /* 0x000fe200078f10ff */
[----:B------:R-:W-:-:S03]  /*9f40*/  IMAD.SHL.U32 R0, R0, 0x8, RZ ;  /* 0x0000000800007824 */ /* 0x000fc600078e00ff */
[----:B------:R-:W-:Y:S02]  /*9f50*/  SHF.R.S32.HI R5, RZ, 0x2, R5 ;  /* 0x00000002ff057819 */ /* 0x000fe40000011405 */
[----:B-----5:R-:W-:-:S03]  /*9f60*/  LOP3.LUT R0, R68, 0x18, R0, 0xf8, !PT ;  /* 0x0000001844007812 */ /* 0x020fc600078ef800 */
[----:B------:R-:W-:Y:S01]  /*9f70*/  IMAD R20, R5, 0x1800, R67 ;  /* 0x0000180005147824 */ /* 0x000fe200078e0243 */
[----:B------:R-:W-:Y:S01]  /*9f80*/  LOP3.LUT R21, R0, R66, RZ, 0x3c, !PT ;  /* 0x0000004200157212 */ /* 0x000fe200078e3cff */
[----:B---3--:R-:W0:Y:S04]  /*9f90*/  LDS.128 R4, [R53] ;  /* 0x0000000035047984 */ /* 0x008e280000000c00 */
[----:B------:R-:W-:-:S04]  /*9fa0*/  IMAD.IADD R21, R20, 0x1, R21 ;  /* 0x0000000114157824 */ /* 0x000fc800078e0215 */
[----:B------:R-:W-:-:S05]  /*9fb0*/  IMAD R0, R21, 0x2, R16 ;  /* 0x0000000215007824 */ /* 0x000fca00078e0210 */
[----:B------:R-:W1:Y:S01]  /*9fc0*/  LDS.128 R20, [R0+0xda00] ;  /* 0x00da000000147984 */ /* 0x000e620000000c00 */
[--C-:B0-----:R-:W-:Y:S02]  /*9fd0*/  HADD2.F32 R8, -RZ, R5.reuse.H0_H0 ;  /* 0x20000005ff087230 */ /* 0x101fe40000004100 */
[----:B------:R-:W-:Y:S02]  /*9fe0*/  HADD2.F32 R9, -RZ, R5.H1_H1 ;  /* 0x30000005ff097230 */ /* 0x000fe40000004100 */
[----:B------:R-:W-:Y:S02]  /*9ff0*/  HADD2.F32 R5, -RZ, R4.H0_H0 ;  /* 0x20000004ff057230 */ /* 0x000fe40000004100 */
[----:B------:R-:W-:Y:S02]  /*a000*/  HADD2.F32 R10, -RZ, R6.H0_H0 ;  /* 0x20000006ff0a7230 */ /* 0x000fe40000004100 */
[--C-:B------:R-:W-:Y:S02]  /*a010*/  HADD2.F32 R11, -RZ, R7.reuse.H0_H0 ;  /* 0x20000007ff0b7230 */ /* 0x100fe40000004100 */
[----:B------:R-:W-:-:S02]  /*a020*/  HADD2.F32 R7, -RZ, R7.H1_H1 ;  /* 0x30000007ff077230 */ /* 0x000fc40000004100 */
[----:B------:R-:W-:Y:S02]  /*a030*/  HADD2.F32 R4, -RZ, R4.H1_H1 ;  /* 0x30000004ff047230 */ /* 0x000fe40000004100 */
[--C-:B-1----:R-:W-:Y:S02]  /*a040*/  HADD2.F32 R24, -RZ, R21.reuse.H0_H0 ;  /* 0x20000015ff187230 */ /* 0x102fe40000004100 */
[----:B------:R-:W-:Y:S02]  /*a050*/  HADD2.F32 R25, -RZ, R21.H1_H1 ;  /* 0x30000015ff197230 */ /* 0x000fe40000004100 */
[----:B------:R-:W-:Y:S02]  /*a060*/  HADD2.F32 R21, -RZ, R20.H0_H0 ;  /* 0x20000014ff157230 */ /* 0x000fe40000004100 */
[C---:B------:R-:W-:Y:S01]  /*a070*/  FMUL.FTZ R35, R24.reuse, R47 ;  /* 0x0000002f18237220 */ /* 0x040fe20000410000 */
[----:B------:R-:W-:Y:S01]  /*a080*/  FMUL.FTZ R37, R24, R33 ;  /* 0x0000002118257220 */ /* 0x000fe20000410000 */
[----:B------:R-:W-:-:S02]  /*a090*/  HADD2.F32 R24, -RZ, R32.H0_H0 ;  /* 0x20000020ff187230 */ /* 0x000fc40000004100 */
[C---:B------:R-:W-:Y:S01]  /*a0a0*/  FMUL.FTZ R36, R25.reuse, R34 ;  /* 0x0000002219247220 */ /* 0x040fe20000410000 */
[----:B------:R-:W-:Y:S02]  /*a0b0*/  HADD2.F32 R32, -RZ, R44.H0_H0 ;  /* 0x2000002cff207230 */ /* 0x000fe40000004100 */
[C---:B------:R-:W-:Y:S01]  /*a0c0*/  FFMA.FTZ R35, R8.reuse, R33, -R35 ;  /* 0x0000002108237223 */ /* 0x040fe20000010823 */
[----:B------:R-:W-:Y:S01]  /*a0d0*/  FFMA.FTZ R37, R8, R47, R37 ;  /* 0x0000002f08257223 */ /* 0x000fe20000010025 */
[----:B------:R-:W-:Y:S02]  /*a0e0*/  HADD2.F32 R8, -RZ, R46.H0_H0 ;  /* 0x2000002eff087230 */ /* 0x000fe40000004100 */
[-C--:B------:R-:W-:Y:S01]  /*a0f0*/  FMUL.FTZ R38, R25, R24.reuse ;  /* 0x0000001819267220 */ /* 0x080fe20000410000 */
[----:B------:R-:W-:Y:S01]  /*a100*/  FFMA.FTZ R36, R9, R24, -R36 ;  /* 0x0000001809247223 */ /* 0x000fe20000010824 */
[----:B------:R-:W-:Y:S01]  /*a110*/  FMUL.FTZ R24, R21, R32 ;  /* 0x0000002015187220 */ /* 0x000fe20000410000 */
[----:B------:R-:W-:-:S02]  /*a120*/  HADD2.F32 R26, -RZ, R22.H0_H0 ;  /* 0x20000016ff1a7230 */ /* 0x000fc40000004100 */
[----:B------:R-:W-:Y:S01]  /*a130*/  FFMA.FTZ R38, R9, R34, R38 ;  /* 0x0000002209267223 */ /* 0x000fe20000010026 */
[----:B------:R-:W-:Y:S02]  /*a140*/  HADD2.F32 R27, -RZ, R23.H0_H0 ;  /* 0x20000017ff1b7230 */ /* 0x000fe40000004100 */
[-C--:B------:R-:W-:Y:S01]  /*a150*/  FFMA.FTZ R33, R5, R8.reuse, -R24 ;  /* 0x0000000805217223 */ /* 0x080fe20000010818 */
[----:B------:R-:W-:Y:S02]  /*a160*/  HADD2.F32 R25, -RZ, R44.H1_H1 ;  /* 0x3000002cff197230 */ /* 0x000fe40000004100 */
[----:B------:R-:W-:Y:S01]  /*a170*/  FMUL.FTZ R21, R21, R8 ;  /* 0x0000000815157220 */ /* 0x000fe20000410000 */
[--C-:B------:R-:W-:Y:S02]  /*a180*/  HADD2.F32 R9, -RZ, R45.reuse.H1_H1 ;  /* 0x3000002dff097230 */ /* 0x100fe40000004100 */
[----:B------:R-:W-:Y:S02]  /*a190*/  HADD2.F32 R24, -RZ, R45.H0_H0 ;  /* 0x2000002dff187230 */ /* 0x000fe40000004100 */
[----:B------:R-:W-:Y:S01]  /*a1a0*/  FFMA.FTZ R32, R5, R32, R21 ;  /* 0x0000002005207223 */ /* 0x000fe20000010015 */
[----:B------:R-:W-:-:S02]  /*a1b0*/  HADD2.F32 R46, -RZ, R46.H1_H1 ;  /* 0x3000002eff2e7230 */ /* 0x000fc40000004100 */
[C---:B------:R-:W-:Y:S01]  /*a1c0*/  FMUL.FTZ R5, R26.reuse, R25 ;  /* 0x000000191a057220 */ /* 0x040fe20000410000 */
[-C--:B------:R-:W-:Y:S01]  /*a1d0*/  FMUL.FTZ R21, R26, R9.reuse ;  /* 0x000000091a157220 */ /* 0x080fe20000410000 */
[C---:B------:R-:W-:Y:S01]  /*a1e0*/  FMUL.FTZ R44, R27.reuse, R24 ;  /* 0x000000181b2c7220 */ /* 0x040fe20000410000 */
[----:B------:R-:W-:Y:S02]  /*a1f0*/  HADD2.F32 R23, -RZ, R23.H1_H1 ;  /* 0x30000017ff177230 */ /* 0x000fe40000004100 */
[-C--:B------:R-:W-:Y:S01]  /*a200*/  FMUL.FTZ R27, R27, R46.reuse ;  /* 0x0000002e1b1b7220 */ /* 0x080fe20000410000 */
[----:B------:R-:W-:Y:S02]  /*a210*/  HADD2.F32 R26, -RZ, R39.H0_H0 ;  /* 0x20000027ff1a7230 */ /* 0x000fe40000004100 */
[C---:B------:R-:W-:Y:S01]  /*a220*/  FFMA.FTZ R34, R10.reuse, R9, -R5 ;  /* 0x000000090a227223 */ /* 0x040fe20000010805 */
[----:B------:R-:W-:Y:S02]  /*a230*/  HADD2.F32 R8, -RZ, R48.H0_H0 ;  /* 0x20000030ff087230 */ /* 0x000fe40000004100 */
[----:B------:R-:W-:Y:S01]  /*a240*/  FFMA.FTZ R10, R10, R25, R21 ;  /* 0x000000190a0a7223 */ /* 0x000fe20000010015 */
[C---:B------:R-:W-:Y:S01]  /*a250*/  FFMA.FTZ R44, R11.reuse, R46, -R44 ;  /* 0x0000002e0b2c7223 */ /* 0x040fe2000001082c */
[----:B------:R-:W-:Y:S01]  /*a260*/  FFMA.FTZ R27, R11, R24, R27 ;  /* 0x000000180b1b7223 */ /* 0x000fe2000001001b */
[----:B------:R-:W-:-:S02]  /*a270*/  HADD2.F32 R20, -RZ, R20.H1_H1 ;  /* 0x30000014ff147230 */ /* 0x000fc40000004100 */
[C---:B------:R-:W-:Y:S01]  /*a280*/  FMUL.FTZ R48, R23.reuse, R26 ;  /* 0x0000001a17307220 */ /* 0x040fe20000410000 */
[----:B------:R-:W-:Y:S02]  /*a290*/  HADD2.F32 R22, -RZ, R22.H1_H1 ;  /* 0x30000016ff167230 */ /* 0x000fe40000004100 */
[-C--:B------:R-:W-:Y:S01]  /*a2a0*/  FMUL.FTZ R24, R23, R8.reuse ;  /* 0x0000000817187220 */ /* 0x080fe20000410000 */
[----:B------:R-:W-:Y:S02]  /*a2b0*/  HADD2.F32 R11, -RZ, R50.H0_H0 ;  /* 0x20000032ff0b7230 */ /* 0x000fe40000004100 */
[C---:B------:R-:W-:Y:S01]  /*a2c0*/  FFMA.FTZ R39, R7.reuse, R8, -R48 ;  /* 0x0000000807277223 */ /* 0x040fe20000010830 */
[----:B------:R-:W-:Y:S02]  /*a2d0*/  HADD2.F32 R21, -RZ, R49.H0_H0 ;  /* 0x20000031ff157230 */ /* 0x000fe40000004100 */
[----:B------:R-:W-:Y:S01]  /*a2e0*/  FFMA.FTZ R24, R7, R26, R24 ;  /* 0x0000001a07187223 */ /* 0x000fe20000010018 */
[----:B------:R-:W-:-:S02]  /*a2f0*/  HADD2.F32 R5, -RZ, R52.H0_H0 ;  /* 0x20000034ff057230 */ /* 0x000fc40000004100 */
[----:B------:R-:W-:Y:S01]  /*a300*/  FMUL.FTZ R7, R20, R11 ;  /* 0x0000000b14077220 */ /* 0x000fe20000410000 */
[----:B------:R-:W-:Y:S02]  /*a310*/  HADD2.F32 R9, -RZ, R51.H0_H0 ;  /* 0x20000033ff097230 */ /* 0x000fe40000004100 */
[----:B------:R-:W-:Y:S01]  /*a320*/  FMUL.FTZ R25, R22, R21 ;  /* 0x0000001516197220 */ /* 0x000fe20000410000 */
[----:B------:R-:W-:Y:S02]  /*a330*/  HADD2.F32 R6, -RZ, R6.H1_H1 ;  /* 0x30000006ff067230 */ /* 0x000fe40000004100 */
[-C--:B------:R-:W-:Y:S01]  /*a340*/  FMUL.FTZ R20, R20, R5.reuse ;  /* 0x0000000514147220 */ /* 0x080fe20000410000 */
[----:B------:R-:W-:Y:S01]  /*a350*/  FFMA.FTZ R8, R4, R5, -R7 ;  /* 0x0000000504087223 */ /* 0x000fe20000010807 */
[-C--:B------:R-:W-:Y:S01]  /*a360*/  FMUL.FTZ R22, R22, R9.reuse ;  /* 0x0000000916167220 */ /* 0x080fe20000410000 */
[----:B------:R-:W-:Y:S01]  /*a370*/  F2FP.F16.F32.PACK_AB R7, R39, R44 ;  /* 0x0000002c2707723e */ /* 0x000fe200000000ff */
[----:B------:R-:W-:Y:S01]  /*a380*/  FFMA.FTZ R25, R6, R9, -R25 ;  /* 0x0000000906197223 */ /* 0x000fe20000010819 */
[----:B------:R-:W-:Y:S01]  /*a390*/  FFMA.FTZ R23, R4, R11, R20 ;  /* 0x0000000b04177223 */ /* 0x000fe20000010014 */
[----:B------:R-:W-:Y:S01]  /*a3a0*/  FFMA.FTZ R21, R6, R21, R22 ;  /* 0x0000001506157223 */ /* 0x000fe20000010016 */
[----:B------:R-:W-:-:S02]  /*a3b0*/  F2FP.F16.F32.PACK_AB R5, R36, R35 ;  /* 0x000000232405723e */ /* 0x000fc400000000ff */
[----:B------:R-:W-:Y:S02]  /*a3c0*/  F2FP.F16.F32.PACK_AB R4, R8, R33 ;  /* 0x000000210804723e */ /* 0x000fe400000000ff */
[----:B------:R-:W-:Y:S02]  /*a3d0*/  F2FP.F16.F32.PACK_AB R6, R25, R34 ;  /* 0x000000221906723e */ /* 0x000fe400000000ff */
[----:B------:R-:W-:Y:S02]  /*a3e0*/  F2FP.F16.F32.PACK_AB R11, R24, R27 ;  /* 0x0000001b180b723e */ /* 0x000fe400000000ff */
[----:B------:R-:W-:Y:S01]  /*a3f0*/  F2FP.F16.F32.PACK_AB R9, R38, R37 ;  /* 0x000000252609723e */ /* 0x000fe200000000ff */
[----:B------:R1:W-:Y:S01]  /*a400*/  STS.128 [R53], R4 ;  /* 0x0000000435007388 */ /* 0x0003e20000000c00 */
[----:B------:R-:W-:Y:S02]  /*a410*/  F2FP.F16.F32.PACK_AB R8, R23, R32 ;  /* 0x000000201708723e */ /* 0x000fe400000000ff */
[----:B------:R-:W-:-:S05]  /*a420*/  F2FP.F16.F32.PACK_AB R10, R21, R10 ;  /* 0x0000000a150a723e */ /* 0x000fca00000000ff */
[----:B------:R1:W-:Y:S02]  /*a430*/  STS.128 [R0+0xda00], R8 ;  /* 0x00da000800007388 */ /* 0x0003e40000000c00 */
.L_x_510:
[----:B------:R-:W-:Y:S05]  /*a440*/  BSYNC B1 ;  /* 0x0000000000017941 */ /* 0x000fea0003800000 */
.L_x_509:
[----:B------:R-:W-:Y:S05]  /*a450*/  @P2 BRA `(.L_x_491) ;  /* 0x0000000400802947 */ /* 0x000fea0003800000 */
[----:B01----:R-:W2:Y:S04]  /*a460*/  LDL R0, [R1+0x98] ;  /* 0x0000980001007983 */ /* 0x003ea80000100800 */
[----:B------:R-:W3:Y:S01]  /*a470*/  LDL R36, [R1+0x9c] ;  /* 0x00009c0001247983 */ /* 0x000ee20000100800 */
[----:B------:R-:W-:Y:S01]  /*a480*/  SHF.R.U32.HI R25, RZ, 0x10, R13 ;  /* 0x00000010ff197819 */ /* 0x000fe2000001160d */
[----:B------:R-:W-:Y:S01]  /*a490*/  HADD2.F32 R23, -RZ, R42.H1_H1 ;  /* 0x3000002aff177230 */ /* 0x000fe20000004100 */
[--C-:B------:R-:W-:Y:S01]  /*a4a0*/  SHF.R.U64 R34, R30, 0x10, R31.reuse ;  /* 0x000000101e227819 */ /* 0x100fe2000000121f */
[--C-:B------:R-:W-:Y:S01]  /*a4b0*/  HADD2.F32 R24, -RZ, R40.reuse.H1_H1 ;  /* 0x30000028ff187230 */ /* 0x100fe20000004100 */
[----:B------:R-:W-:Y:S01]  /*a4c0*/  SHF.R.U32.HI R33, RZ, 0x10, R31 ;  /* 0x00000010ff217819 */ /* 0x000fe2000001161f */
[----:B------:R-:W-:Y:S01]  /*a4d0*/  HADD2.F32 R25, -RZ, R25.H0_H0 ;  /* 0x20000019ff197230 */ /* 0x000fe20000004100 */
[--C-:B------:R-:W-:Y:S01]  /*a4e0*/  SHF.R.U64 R31, R14, 0x10, R15.reuse ;  /* 0x000000100e1f7819 */ /* 0x100fe2000000120f */
[----:B------:R-:W-:Y:S01]  /*a4f0*/  HADD2.F32 R40, -RZ, R40.H0_H0 ;  /* 0x20000028ff287230 */ /* 0x000fe20000004100 */
[----:B------:R-:W-:Y:S01]  /*a500*/  SHF.R.U32.HI R30, RZ, 0x10, R15 ;  /* 0x00000010ff1e7819 */ /* 0x000fe2000001160f */
[----:B------:R-:W-:Y:S01]  /*a510*/  HADD2.F32 R42, -RZ, R42.H0_H0 ;  /* 0x2000002aff2a7230 */ /* 0x000fe20000004100 */
[----:B------:R-:W-:-:S02]  /*a520*/  SHF.R.U64 R35, R28, 0x10, R29 ;  /* 0x000000101c237819 */ /* 0x000fc4000000121d */
[----:B------:R-:W-:Y:S02]  /*a530*/  SHF.R.U32.HI R28, RZ, 0x10, R29 ;  /* 0x00000010ff1c7819 */ /* 0x000fe4000001161d */
[----:B------:R-:W-:Y:S02]  /*a540*/  SHF.R.U64 R32, R12, 0x10, R13 ;  /* 0x000000100c207819 */ /* 0x000fe4000000120d */
[----:B--2---:R-:W-:-:S04]  /*a550*/  LEA.HI R3, R3, R0, RZ, 0x1d ;  /* 0x0000000003037211 */ /* 0x004fc800078fe8ff */
[----:B------:R-:W-:Y:S01]  /*a560*/  SHF.R.S32.HI R0, RZ, 0x1f, R3 ;  /* 0x0000001fff007819 */ /* 0x000fe20000011403 */
[----:B---3--:R-:W0:Y:S03]  /*a570*/  LDS.128 R4, [R36] ;  /* 0x0000000024047984 */ /* 0x008e260000000c00 */
        /* <DEDUP_REMOVED lines=16> */
[----:B------:R-:W-:Y:S02]  /*a680*/  HADD2.F32 R6, -RZ, R6.H1_H1 ;  /* 0x30000006ff067230 */ /* 0x000fe40000004100 */
[--C-:B-1----:R-:W-:Y:S02]  /*a690*/  HADD2.F32 R15, -RZ, R9.reuse.H0_H0 ;  /* 0x20000009ff0f7230 */ /* 0x102fe40000004100 */
[----:B------:R-:W-:Y:S02]  /*a6a0*/  HADD2.F32 R20, -RZ, R9.H1_H1 ;  /* 0x30000009ff147230 */ /* 0x000fe40000004100 */
[----:B------:R-:W-:Y:S02]  /*a6b0*/  HADD2.F32 R9, -RZ, R8.H0_H0 ;  /* 0x20000008ff097230 */ /* 0x000fe40000004100 */
[C---:B------:R-:W-:Y:S01]  /*a6c0*/  FMUL.FTZ R27, R15.reuse, R24 ;  /* 0x000000180f1b7220 */ /* 0x040fe20000410000 */
[----:B------:R-:W-:Y:S01]  /*a6d0*/  FMUL.FTZ R29, R15, R23 ;  /* 0x000000170f1d7220 */ /* 0x000fe20000410000 */
[----:B------:R-:W-:-:S02]  /*a6e0*/  HADD2.F32 R15, -RZ, R28.H0_H0 ;  /* 0x2000001cff0f7230 */ /* 0x000fc40000004100 */
[----:B------:R-:W-:Y:S01]  /*a6f0*/  FMUL.FTZ R26, R20, R25 ;  /* 0x00000019141a7220 */ /* 0x000fe20000410000 */
[C---:B------:R-:W-:Y:S01]  /*a700*/  FFMA.FTZ R27, R12.reuse, R23, -R27 ;  /* 0x000000170c1b7223 */ /* 0x040fe2000001081b */
[----:B------:R-:W-:Y:S01]  /*a710*/  FFMA.FTZ R29, R12, R24, R29 ;  /* 0x000000180c1d7223 */ /* 0x000fe2000001001d */
[----:B------:R-:W-:Y:S02]  /*a720*/  HADD2.F32 R21, -RZ, R10.H0_H0 ;  /* 0x2000000aff157230 */ /* 0x000fe40000004100 */
[-C--:B------:R-:W-:Y:S01]  /*a730*/  FMUL.FTZ R12, R20, R15.reuse ;  /* 0x0000000f140c7220 */ /* 0x080fe20000410000 */
[----:B------:R-:W-:Y:S01]  /*a740*/  FFMA.FTZ R26, R5, R15, -R26 ;  /* 0x0000000f051a7223 */ /* 0x000fe2000001081a */
[C---:B------:R-:W-:Y:S01]  /*a750*/  FMUL.FTZ R15, R9.reuse, R40 ;  /* 0x00000028090f7220 */ /* 0x040fe20000410000 */
[----:B------:R-:W-:Y:S02]  /*a760*/  HADD2.F32 R20, -RZ, R41.H0_H0 ;  /* 0x20000029ff147230 */ /* 0x000fe40000004100 */
[----:B------:R-:W-:Y:S01]  /*a770*/  FMUL.FTZ R9, R9, R42 ;  /* 0x0000002a09097220 */ /* 0x000fe20000410000 */
[----:B------:R-:W-:Y:S01]  /*a780*/  FFMA.FTZ R24, R5, R25, R12 ;  /* 0x0000001905187223 */ /* 0x000fe2000001000c */
[----:B------:R-:W-:-:S02]  /*a790*/  HADD2.F32 R22, -RZ, R11.H0_H0 ;  /* 0x2000000bff167230 */ /* 0x000fc40000004100 */
[C---:B------:R-:W-:Y:S01]  /*a7a0*/  FFMA.FTZ R15, R0.reuse, R42, -R15 ;  /* 0x0000002a000f7223 */ /* 0x040fe2000001080f */
[----:B------:R-:W-:Y:S02]  /*a7b0*/  HADD2.F32 R12, -RZ, R43.H0_H0 ;  /* 0x2000002bff0c7230 */ /* 0x000fe40000004100 */
[----:B------:R-:W-:Y:S01]  /*a7c0*/  FFMA.FTZ R40, R0, R40, R9 ;  /* 0x0000002800287223 */ /* 0x000fe20000010009 */
[----:B------:R-:W-:Y:S02]  /*a7d0*/  HADD2.F32 R41, -RZ, R41.H1_H1 ;  /* 0x30000029ff297230 */ /* 0x000fe40000004100 */
[C---:B------:R-:W-:Y:S01]  /*a7e0*/  FMUL.FTZ R0, R21.reuse, R20 ;  /* 0x0000001415007220 */ /* 0x040fe20000410000 */
[----:B------:R-:W-:Y:S02]  /*a7f0*/  HADD2.F32 R43, -RZ, R43.H1_H1 ;  /* 0x3000002bff2b7230 */ /* 0x000fe40000004100 */
[----:B------:R-:W-:Y:S01]  /*a800*/  FMUL.FTZ R28, R21, R12 ;  /* 0x0000000c151c7220 */ /* 0x000fe20000410000 */
[----:B------:R-:W-:-:S02]  /*a810*/  HADD2.F32 R11, -RZ, R11.H1_H1 ;  /* 0x3000000bff0b7230 */ /* 0x000fc40000004100 */
[C---:B------:R-:W-:Y:S01]  /*a820*/  FFMA.FTZ R23, R13.reuse, R12, -R0 ;  /* 0x0000000c0d177223 */ /* 0x040fe20000010800 */
[C---:B------:R-:W-:Y:S01]  /*a830*/  FMUL.FTZ R5, R22.reuse, R41 ;  /* 0x0000002916057220 */ /* 0x040fe20000410000 */
[----:B------:R-:W-:Y:S02]  /*a840*/  HADD2.F32 R12, -RZ, R30.H0_H0 ;  /* 0x2000001eff0c7230 */ /* 0x000fe40000004100 */
[-C--:B------:R-:W-:Y:S01]  /*a850*/  FMUL.FTZ R22, R22, R43.reuse ;  /* 0x0000002b16167220 */ /* 0x080fe20000410000 */
[----:B------:R-:W-:Y:S02]  /*a860*/  HADD2.F32 R0, -RZ, R33.H0_H0 ;  /* 0x20000021ff007230 */ /* 0x000fe40000004100 */
[----:B------:R-:W-:Y:S01]  /*a870*/  FFMA.FTZ R28, R13, R20, R28 ;  /* 0x000000140d1c7223 */ /* 0x000fe2000001001c */
[C---:B------:R-:W-:Y:S01]  /*a880*/  FFMA.FTZ R43, R14.reuse, R43, -R5 ;  /* 0x0000002b0e2b7223 */ /* 0x040fe20000010805 */
[----:B------:R-:W-:Y:S01]  /*a890*/  FFMA.FTZ R22, R14, R41, R22 ;  /* 0x000000290e167223 */ /* 0x000fe20000010016 */
[C---:B------:R-:W-:Y:S01]  /*a8a0*/  FMUL.FTZ R20, R11.reuse, R12 ;  /* 0x0000000c0b147220 */ /* 0x040fe20000410000 */
[----:B------:R-:W-:Y:S01]  /*a8b0*/  FMUL.FTZ R14, R11, R0 ;  /* 0x000000000b0e7220 */ /* 0x000fe20000410000 */
[----:B------:R-:W-:-:S02]  /*a8c0*/  HADD2.F32 R8, -RZ, R8.H1_H1 ;  /* 0x30000008ff087230 */ /* 0x000fc40000004100 */
[----:B------:R-:W-:Y:S02]  /*a8d0*/  HADD2.F32 R10, -RZ, R10.H1_H1 ;  /* 0x3000000aff0a7230 */ /* 0x000fe40000004100 */
[C---:B------:R-:W-:Y:S01]  /*a8e0*/  FFMA.FTZ R20, R7.reuse, R0, -R20 ;  /* 0x0000000007147223 */ /* 0x040fe20000010814 */
[----:B------:R-:W-:Y:S02]  /*a8f0*/  HADD2.F32 R11, -RZ, R32.H0_H0 ;  /* 0x20000020ff0b7230 */ /* 0x000fe40000004100 */
[----:B------:R-:W-:Y:S02]  /*a900*/  HADD2.F32 R13, -RZ, R31.H0_H0 ;  /* 0x2000001fff0d7230 */ /* 0x000fe40000004100 */
[----:B------:R-:W-:Y:S01]  /*a910*/  FFMA.FTZ R31, R7, R12, R14 ;  /* 0x0000000c071f7223 */ /* 0x000fe2000001000e */
[----:B------:R-:W-:Y:S02]  /*a920*/  HADD2.F32 R5, -RZ, R35.H0_H0 ;  /* 0x20000023ff057230 */ /* 0x000fe40000004100 */
[----:B------:R-:W-:Y:S01]  /*a930*/  FMUL.FTZ R7, R8, R11 ;  /* 0x0000000b08077220 */ /* 0x000fe20000410000 */
[----:B------:R-:W-:-:S02]  /*a940*/  HADD2.F32 R9, -RZ, R34.H0_H0 ;  /* 0x20000022ff097230 */ /* 0x000fc40000004100 */
[----:B------:R-:W-:Y:S01]  /*a950*/  FMUL.FTZ R25, R10, R13 ;  /* 0x0000000d0a197220 */ /* 0x000fe20000410000 */
[-C--:B------:R-:W-:Y:S01]  /*a960*/  FMUL.FTZ R8, R8, R5.reuse ;  /* 0x0000000508087220 */ /* 0x080fe20000410000 */
[----:B------:R-:W-:Y:S01]  /*a970*/  FFMA.FTZ R0, R4, R5, -R7 ;  /* 0x0000000504007223 */ /* 0x000fe20000010807 */
[-C--:B------:R-:W-:Y:S01]  /*a980*/  FMUL.FTZ R12, R10, R9.reuse ;  /* 0x000000090a0c7220 */ /* 0x080fe20000410000 */
[----:B------:R-:W-:Y:S01]  /*a990*/  FFMA.FTZ R10, R6, R9, -R25 ;  /* 0x00000009060a7223 */ /* 0x000fe20000010819 */
[----:B------:R-:W-:Y:S01]  /*a9a0*/  FFMA.FTZ R21, R4, R11, R8 ;  /* 0x0000000b04157223 */ /* 0x000fe20000010008 */
[----:B------:R-:W-:Y:S01]  /*a9b0*/  F2FP.F16.F32.PACK_AB R7, R20, R43 ;  /* 0x0000002b1407723e */ /* 0x000fe200000000ff */
[----:B------:R-:W-:Y:S01]  /*a9c0*/  FFMA.FTZ R13, R6, R13, R12 ;  /* 0x0000000d060d7223 */ /* 0x000fe2000001000c */
[----:B------:R-:W-:Y:S02]  /*a9d0*/  F2FP.F16.F32.PACK_AB R5, R26, R27 ;  /* 0x0000001b1a05723e */ /* 0x000fe400000000ff */
[----:B------:R-:W-:-:S02]  /*a9e0*/  F2FP.F16.F32.PACK_AB R4, R0, R15 ;  /* 0x0000000f0004723e */ /* 0x000fc400000000ff */
[----:B------:R-:W-:Y:S02]  /*a9f0*/  F2FP.F16.F32.PACK_AB R6, R10, R23 ;  /* 0x000000170a06723e */ /* 0x000fe400000000ff */
[----:B------:R-:W-:Y:S02]  /*aa00*/  F2FP.F16.F32.PACK_AB R11, R31, R22 ;  /* 0x000000161f0b723e */ /* 0x000fe400000000ff */
[----:B------:R-:W-:Y:S01]  /*aa10*/  F2FP.F16.F32.PACK_AB R9, R24, R29 ;  /* 0x0000001d1809723e */ /* 0x000fe200000000ff */
[----:B------:R0:W-:Y:S01]  /*aa20*/  STS.128 [R36], R4 ;  /* 0x0000000424007388 */ /* 0x0001e20000000c00 */
[----:B------:R-:W-:Y:S02]  /*aa30*/  F2FP.F16.F32.PACK_AB R8, R21, R40 ;  /* 0x000000281508723e */ /* 0x000fe400000000ff */
[----:B------:R-:W-:-:S05]  /*aa40*/  F2FP.F16.F32.PACK_AB R10, R13, R28 ;  /* 0x0000001c0d0a723e */ /* 0x000fca00000000ff */
[----:B------:R0:W-:Y:S02]  /*aa50*/  STS.128 [R3+0xda00], R8 ;  /* 0x00da000803007388 */ /* 0x0001e40000000c00 */
.L_x_491:
[----:B------:R-:W-:Y:S05]  /*aa60*/  BSYNC B0 ;  /* 0x0000000000007941 */ /* 0x000fea0003800000 */
.L_x_484:
[----:B------:R-:W-:Y:S01]  /*aa70*/  @!PT LDS RZ, [RZ] ;  /* 0x00000000fffff984 */ /* 0x000fe20000000800 */
[----:B------:R-:W-:Y:S01]  /*aa80*/  @!PT LDS RZ, [RZ] ;  /* 0x00000000fffff984 */ /* 0x000fe20000000800 */
[----:B------:R-:W-:Y:S01]  /*aa90*/  @!PT LDS RZ, [RZ] ;  /* 0x00000000fffff984 */ /* 0x000fe20000000800 */
[----:B------:R-:W-:Y:S01]  /*aaa0*/  @!PT LDS RZ, [RZ] ;  /* 0x00000000fffff984 */ /* 0x000fe20000000800 */
[----:B------:R1:W-:Y:S06]  /*aab0*/  MEMBAR.ALL.CTA ;  /* 0x0000000000007992 */ /* 0x0003ec0000008000 */
[----:B-1----:R-:W1:Y:S01]  /*aac0*/  FENCE.VIEW.ASYNC.S ;  /* 0x00000000000073c6 */ /* 0x002e620000000000 */
[----:B------:R-:W-:Y:S05]  /*aad0*/  WARPSYNC.ALL ;  /* 0x0000000000007948 */ /* 0x000fea0003800000 */
[----:B-1----:R-:W-:Y:S06]  /*aae0*/  BAR.SYNC.DEFER_BLOCKING 0xd, 0x180 ;  /* 0x0346000000007b1d */ /* 0x002fec0000010000 */
.L_x_482:
[----:B0--3--:R-:W3:Y:S02]  /*aaf0*/  LDL R0, [R1+0x3c] ;  /* 0x00003c0001007983 */ /* 0x009ee40000100800 */
[----:B---3--:R-:W-:-:S13]  /*ab00*/  ISETP.NE.AND P0, PT, R0, 0x3, PT ;  /* 0x000000030000780c */ /* 0x008fda0003f05270 */
[----:B------:R-:W-:Y:S05]  /*ab10*/  @!P0 BRA `(.L_x_511) ;  /* 0x0000000000048947 */ /* 0x000fea0003800000 */
[----:B------:R-:W-:Y:S01]  /*ab20*/  BPT.TRAP 0x1 ;  /* 0x000000040000795c */ /* 0x000fe20000300000 */
.L_x_511:
[----:B-12-4-:R-:W2:Y:S01]  /*ab30*/  LDL R3, [R1+0x58] ;  /* 0x0000580001037983 */ /* 0x016ea20000100800 */
[----:B------:R-:W-:Y:S01]  /*ab40*/  IMAD R0, R152, 0x8, R16 ;  /* 0x0000000898007824 */ /* 0x000fe200078e0210 */
[----:B--2---:R-:W-:-:S04]  /*ab50*/  SHF.L.U32 R5, R3, 0x1f, RZ ;  /* 0x0000001f03057819 */ /* 0x004fc800000006ff */
[----:B------:R0:W1:Y:S01]  /*ab60*/  SYNCS.PHASECHK.TRANS64.TRYWAIT P1, [R0+URZ+0x31c30], R5 ;  /* 0x031c3005000075a7 */ /* 0x000062000802017f */
[----:B------:R-:W-:Y:S05]  /*ab70*/  @!P0 BRA `(.L_x_512) ;  /* 0x0000000000048947 */ /* 0x000fea0003800000 */
[----:B------:R-:W-:Y:S01]  /*ab80*/  BPT.TRAP 0x1 ;  /* 0x000000040000795c */ /* 0x000fe20000300000 */
.L_x_512:
[----:B------:R-:W-:Y:S02]  /*ab90*/  IMAD R2, R2, 0x1000, R16 ;  /* 0x0000100002027824 */ /* 0x000fe400078e0210 */
[----:B------:R-:W-:Y:S02]  /*aba0*/  VIADD R4, R16, 0x16a00 ;  /* 0x00016a0010047836 */ /* 0x000fe40000000000 */
[----:B------:R-:W-:-:S03]  /*abb0*/  VIADD R3, R2, 0xda00 ;  /* 0x0000da0002037836 */ /* 0x000fc60000000000 */
[----:B------:R-:W-:Y:S02]  /*abc0*/  SHF.R.U32.HI R2, RZ, 0x4, R4 ;  /* 0x00000004ff027819 */ /* 0x000fe40000011604 */
[----:B------:R-:W-:Y:S02]  /*abd0*/  SHF.R.U32.HI R3, RZ, 0x4, R3 ;  /* 0x00000004ff037819 */ /* 0x000fe40000011603 */
[----:B------:R-:W-:Y:S02]  /*abe0*/  LOP3.LUT R2, R2, 0x3fff, RZ, 0xc0, !PT ;  /* 0x00003fff02027812 */ /* 0x000fe400078ec0ff */
[----:B------:R-:W-:Y:S02]  /*abf0*/  LOP3.LUT R3, R3, 0x3fff, RZ, 0xc0, !PT ;  /* 0x00003fff03037812 */ /* 0x000fe400078ec0ff */
[----:B------:R-:W-:-:S05]  /*ac00*/  LOP3.LUT R2, R2, 0x10000, RZ, 0xfc, !PT ;  /* 0x0001000002027812 */ /* 0x000fca00078efcff */
[----:B------:R2:W-:Y:S01]  /*ac10*/  STL [R1+0x74], R2 ;  /* 0x0000740201007387 */ /* 0x0005e20000100800 */
[----:B-1----:R-:W-:Y:S05]  /*ac20*/  @P1 BRA `(.L_x_513) ;  /* 0x0000000000081947 */ /* 0x002fea0003800000 */
[----:B------:R-:W1:Y:S02]  /*ac30*/  SYNCS.PHASECHK.TRANS64.TRYWAIT P1, [R0+URZ+0x31c30], R5 ;  /* 0x031c3005000075a7 */ /* 0x000e64000802017f */
[----:B-1----:R-:W-:Y:S05]  /*ac40*/  @!P1 BRA `(.L_x_514) ;  /* 0x0000013000349947 */ /* 0x002fea0003800000 */
.L_x_513:
[----:B------:R-:W3:Y:S01]  /*ac50*/  LDL R4, [R1+0x74] ;  /* 0x0000740001047983 */ /* 0x000ee20000100800 */
[----:B--2---:R-:W-:Y:S01]  /*ac60*/  LOP3.LUT R2, R3, 0x10000, RZ, 0xfc, !PT ;  /* 0x0001000003027812 */ /* 0x004fe200078efcff */
[----:B------:R-:W-:Y:S01]  /*ac70*/  IMAD.MOV.U32 R15, RZ, RZ, -0x7fffffe0 ;  /* 0x80000020ff0f7424 */ /* 0x000fe200078e00ff */
[----:B------:R-:W-:Y:S01]  /*ac80*/  P2R R96, PR, RZ, 0x1 ;  /* 0x00000001ff607803 */ /* 0x000fe20000000000 */
[----:B------:R-:W-:Y:S01]  /*ac90*/  IMAD.MOV.U32 R3, RZ, RZ, -0x7fffffe0 ;  /* 0x80000020ff037424 */ /* 0x000fe200078e00ff */
[----:B------:R-:W-:Y:S05]  /*aca0*/  WARPSYNC.ALL ;  /* 0x0000000000007948 */ /* 0x000fea0003800000 */
[----:B------:R-:W-:Y:S01]  /*acb0*/  R2UR UR7, R15 ;  /* 0x000000000f0772ca */ /* 0x000fe200000e0000 */
[----:B------:R-:W2:Y:S01]  /*acc0*/  LDL R97, [R1+0xb0] ;  /* 0x0000b00001617983 */ /* 0x000ea20000100800 */
[----:B------:R-:W-:-:S02]  /*acd0*/  R2UR UR4, R2 ;  /* 0x00000000020472ca */ /* 0x000fc400000e0000 */
[C---:B------:R-:W-:Y:S01]  /*ace0*/  R2UR UR5, R3.reuse ;  /* 0x00000000030572ca */ /* 0x040fe200000e0000 */
[----:B------:R-:W-:Y:S01]  /*acf0*/  WARPGROUP.ARRIVE ;  /* 0x00000000000079c5 */ /* 0x000fe20000000000 */
[----:B01----:R-:W-:Y:S02]  /*ad00*/  IMAD.MOV.U32 R5, RZ, RZ, -0x7fffffe0 ;  /* 0x80000020ff057424 */ /* 0x003fe400078e00ff */
[----:B------:R-:W-:Y:S01]  /*ad10*/  IMAD.MOV.U32 R7, RZ, RZ, -0x7fffffe0 ;  /* 0x80000020ff077424 */ /* 0x000fe200078e00ff */
[C---:B------:R-:W-:Y:S02]  /*ad20*/  R2UR UR8, R2.reuse ;  /* 0x00000000020872ca */ /* 0x040fe400000e0000 */
[----:B------:R-:W-:Y:S02]  /*ad30*/  R2UR UR9, R3 ;  /* 0x00000000030972ca */ /* 0x000fe400000e0000 */
[----:B------:R-:W-:Y:S02]  /*ad40*/  R2UR UR11, R7 ;  /* 0x00000000070b72ca */ /* 0x000fe400000e0000 */
[----:B------:R-:W-:-:S02]  /*ad50*/  R2UR UR12, R2 ;  /* 0x00000000020c72ca */ /* 0x000fc400000e0000 */
[C---:B------:R-:W-:Y:S01]  /*ad60*/  R2UR UR13, R3.reuse ;  /* 0x00000000030d72ca */ /* 0x040fe200000e0000 */
[----:B------:R-:W-:Y:S01]  /*ad70*/  IMAD.MOV.U32 R9, RZ, RZ, -0x7fffffe0 ;  /* 0x80000020ff097424 */ /* 0x000fe200078e00ff */
[----:B------:R-:W-:Y:S02]  /*ad80*/  R2UR UR16, R2 ;  /* 0x00000000021072ca */ /* 0x000fe400000e0000 */
[----:B------:R-:W-:Y:S02]  /*ad90*/  R2UR UR17, R3 ;  /* 0x00000000031172ca */ /* 0x000fe400000e0000 */
[----:B------:R-:W-:Y:S01]  /*ada0*/  R2UR UR19, R9 ;  /* 0x00000000091372ca */ /* 0x000fe200000e0000 */
[----:B---3--:R-:W-:-:S05]  /*adb0*/  IMAD R14, R152, 0x6c0, R4 ;  /* 0x000006c0980e7824 */ /* 0x008fca00078e0204 */
[----:B------:R-:W-:-:S13]  /*adc0*/  R2UR UR6, R14 ;  /* 0x000000000e0672ca */ /* 0x000fda00000e0000 */
[----:B------:R-:W-:Y:S01]  /*add0*/  HGMMA.64x16x16.F32 R88, gdesc[UR4], RZ, !UPT, gsb0 ;  /* 0x00200000045879f0 */ /* 0x000fe2000c0008ff */
[----:B------:R-:W-:Y:S01]  /*ade0*/  VIADD R4, R14, 0x40 ;  /* 0x000000400e047836 */ /* 0x000fe20000000000 */
[----:B------:R-:W-:Y:S02]  /*adf0*/  R2UR UR7, R5 ;  /* 0x00000000050772ca */ /* 0x000fe400000e0000 */
[----:B------:R-:W-:Y:S02]  /*ae00*/  R2UR UR4, R2 ;  /* 0x00000000020472ca */ /* 0x000fe400000e0000 */
[----:B------:R-:W-:Y:S02]  /*ae10*/  R2UR UR6, R4 ;  /* 0x00000000040672ca */ /* 0x000fe400000e0000 */
[----:B------:R-:W-:Y:S01]  /*ae20*/  R2UR UR5, R3 ;  /* 0x00000000030572ca */ /* 0x000fe200000e0000 */
[----:B------:R-:W-:Y:S02]  /*ae30*/  WARPGROUP.DEPBAR.LE gsb0, 0x0 ;  /* 0x00008000000079c5 */ /* 0x000fe40000010000 */
[----:B------:R-:W-:-:S10]  /*ae40*/  WARPGROUP.ARRIVE ;  /* 0x00000000000079c5 */ /* 0x000fd40000000000 */
[----:B------:R-:W-:Y:S01]  /*ae50*/  HGMMA.64x16x16.F32 R80, gdesc[UR4], RZ, !UPT, gsb0 ;  /* 0x00200000045079f0 */ /* 0x000fe2000c0008ff */
[----:B------:R-:W-:-:S05]  /*ae60*/  VIADD R6, R14, 0x80 ;  /* 0x000000800e067836 */ /* 0x000fca0000000000 */
[----:B------:R-:W-:Y:S01]  /*ae70*/  R2UR UR10, R6 ;  /* 0x00000000060a72ca */ /* 0x000fe200000e0000 */
[----:B------:R-:W-:Y:S02]  /*ae80*/  WARPGROUP.DEPBAR.LE gsb0, 0x0 ;  /* 0x00008000000079c5 */ /* 0x000fe40000010000 */
[----:B------:R-:W-:-:S10]  /*ae90*/  WARPGROUP.ARRIVE ;  /* 0x00000000000079c5 */ /* 0x000fd40000000000 */
[----:B------:R-:W-:Y:S01]  /*aea0*/  HGMMA.64x16x16.F32 R72, gdesc[UR8], RZ, !UPT, gsb0 ;  /* 0x00200000084879f0 */ /* 0x000fe2000c0008ff */
[----:B------:R-:W-:Y:S02]  /*aeb0*/  VIADD R4, R14, 0xc0 ;  /* 0x000000c00e047836 */ /* 0x000fe40000000000 */
[----:B------:R-:W-:-:S03]  /*aec0*/  IMAD.MOV.U32 R5, RZ, RZ, -0x7fffffe0 ;  /* 0x80000020ff057424 */ /* 0x000fc600078e00ff */
[----:B------:R-:W-:Y:S02]  /*aed0*/  R2UR UR14, R4 ;  /* 0x00000000040e72ca */ /* 0x000fe400000e0000 */
[----:B------:R-:W-:Y:S01]  /*aee0*/  R2UR UR15, R5 ;  /* 0x00000000050f72ca */ /* 0x000fe200000e0000 */
[----:B------:R-:W-:Y:S02]  /*aef0*/  WARPGROUP.DEPBAR.LE gsb0, 0x0 ;  /* 0x00008000000079c5 */ /* 0x000fe40000010000 */
[----:B-----5:R-:W-:-:S10]  /*af00*/  WARPGROUP.ARRIVE ;  /* 0x00000000000079c5 */ /* 0x020fd40000000000 */
[----:B------:R-:W-:Y:S01]  /*af10*/  HGMMA.64x16x16.F32 R64, gdesc[UR12], RZ, !UPT, gsb0 ;  /* 0x002000000c4079f0 */ /* 0x000fe2000c0008ff */
[----:B------:R-:W-:-:S05]  /*af20*/  VIADD R8, R14, 0x100 ;  /* 0x000001000e087836 */ /* 0x000fca0000000000 */
[----:B------:R-:W-:Y:S01]  /*af30*/  R2UR UR18, R8 ;  /* 0x00000000081272ca */ /* 0x000fe200000e0000 */
[----:B------:R-:W-:Y:S02]  /*af40*/  WARPGROUP.DEPBAR.LE gsb0, 0x0 ;  /* 0x00008000000079c5 */ /* 0x000fe40000010000 */
[----:B------:R-:W-:-:S10]  /*af50*/  WARPGROUP.ARRIVE ;  /* 0x00000000000079c5 */ /* 0x000fd40000000000 */
[----:B------:R-:W-:Y:S01]  /*af60*/  HGMMA.64x16x16.F32 R56, gdesc[UR16], RZ, !UPT, gsb0 ;  /* 0x00200000103879f0 */ /* 0x000fe2000c0008ff */
[----:B------:R-:W-:Y:S02]  /*af70*/  VIADD R6, R14, 0x140 ;  /* 0x000001400e067836 */ /* 0x000fe40000000000 */
[----:B------:R-:W-:Y:S01]  /*af80*/  IMAD.MOV.U32 R7, RZ, RZ, -0x7fffffe0 ;  /* 0x80000020ff077424 */ /* 0x000fe200078e00ff */
[----:B------:R-:W-:Y:S02]  /*af90*/  R2UR UR20, R2 ;  /* 0x00000000021472ca */ /* 0x000fe400000e0000 */
[----:B------:R-:W-:Y:S02]  /*afa0*/  R2UR UR22, R6 ;  /* 0x00000000061672ca */ /* 0x000fe400000e0000 */
[----:B------:R-:W-:Y:S02]  /*afb0*/  R2UR UR23, R7 ;  /* 0x00000000071772ca */ /* 0x000fe400000e0000 */
[----:B------:R-:W-:Y:S01]  /*afc0*/  R2UR UR21, R3 ;  /* 0x00000000031572ca */ /* 0x000fe200000e0000 */
[----:B------:R-:W-:-:S02]  /*afd0*/  WARPGROUP.DEPBAR.LE gsb0, 0x0 ;  /* 0x00008000000079c5 */ /* 0x000fc40000010000 */
        /* <DEDUP_REMOVED lines=30> */
[----:B------:R-:W-:Y:S02]  /*b1c0*/  VIADD R8, R2, 0x2 ;  /* 0x0000000202087836 */ /* 0x000fe40000000000 */
[----:B------:R-:W-:Y:S02]  /*b1d0*/  IMAD.MOV.U32 R5, RZ, RZ, -0x7fffffe0 ;  /* 0x80000020ff057424 */ /* 0x000fe400078e00ff */
[----:B------:R-:W-:Y:S01]  /*b1e0*/  IMAD.MOV.U32 R9, RZ, RZ, -0x7fffffe0 ;  /* 0x80000020ff097424 */ /* 0x000fe200078e00ff */
[----:B------:R-:W-:Y:S02]  /*b1f0*/  R2UR UR34, R4 ;  /* 0x00000000042272ca */ /* 0x000fe400000e0000 */
[----:B------:R-:W-:-:S02]  /*b200*/  R2UR UR35, R5 ;  /* 0x00000000052372ca */ /* 0x000fc400000e0000 */
[----:B------:R-:W-:Y:S02]  /*b210*/  R2UR UR32, R8 ;  /* 0x00000000082072ca */ /* 0x000fe400000e0000 */
[----:B------:R-:W-:Y:S01]  /*b220*/  R2UR UR33, R9 ;  /* 0x00000000092172ca */ /* 0x000fe200000e0000 */
[----:B------:R-:W-:Y:S02]  /*b230*/  WARPGROUP.DEPBAR.LE gsb0, 0x0 ;  /* 0x00008000000079c5 */ /* 0x000fe40000010000 */
[----:B------:R-:W-:-:S10]  /*b240*/  WARPGROUP.ARRIVE ;  /* 0x00000000000079c5 */ /* 0x000fd40000000000 */
[----:B------:R-:W-:Y:S01]  /*b250*/  HGMMA.64x16x16.F32 R88, gdesc[UR32], R88, gsb0 ;  /* 0x00200000205879f0 */ /* 0x000fe20008000858 */
        /* <DEDUP_REMOVED lines=350> */
[----:B--2---:R-:W-:Y:S02]  /*c840*/  IMAD.IADD R20, R97, 0x1, R109 ;  /* 0x0000000161147824 */ /* 0x004fe400078e026d */
[----:B------:R-:W-:Y:S02]  /*c850*/  IMAD.MOV.U32 R21, RZ, RZ, -0x7fffffe0 ;  /* 0x80000020ff157424 */ /* 0x000fe400078e00ff */
[----:B------:R-:W-:Y:S02]  /*c860*/  IMAD R97, R113, -0x90, R20 ;  /* 0xffffff7071617824 */ /* 0x000fe400078e0214 */
[----:B------:R-:W-:Y:S01]  /*c870*/  VIADD R20, R14, 0x542 ;  /* 0x000005420e147836 */ /* 0x000fe20000000000 */
        /* <DEDUP_REMOVED lines=30> */
[----:B------:R-:W-:-:S02]  /*ca60*/  R2UR UR9, R5 ;  /* 0x00000000050972ca */ /* 0x000fc400000e0000 */
[C---:B------:R-:W-:Y:S02]  /*ca70*/  ISETP.GT.AND P1, PT, R97.reuse, RZ, PT ;  /* 0x000000ff6100720c */ /* 0x040fe40003f24270 */
[C---:B------:R-:W-:Y:S02]  /*ca80*/  ISETP.GT.AND P2, PT, R97.reuse, 0x1, PT ;  /* 0x000000016100780c */ /* 0x040fe40003f44270 */
[----:B------:R-:W-:Y:S01]  /*ca90*/  ISETP.GT.AND P3, PT, R97, 0x8, PT ;  /* 0x000000086100780c */ /* 0x000fe20003f64270 */
[----:B------:R-:W-:Y:S02]  /*caa0*/  WARPGROUP.DEPBAR.LE gsb0, 0x0 ;  /* 0x00008000000079c5 */ /* 0x000fe40000010000 */
[----:B------:R-:W-:-:S06]  /*cab0*/  WARPGROUP.ARRIVE ;  /* 0x00000000000079c5 */ /* 0x000fcc0000000000 */
[----:B------:R-:W-:Y:S01]  /*cac0*/  HGMMA.64x16x16.F32 R40, gdesc[UR8], R40, gsb0 ;  /* 0x00200000082879f0 */ /* 0x000fe20008000828 */
[----:B------:R-:W-:Y:S02]  /*cad0*/  FSEL R88, R88, -INF , P1 ;  /* 0xff80000058587808 */ /* 0x000fe40000800000 */
[----:B------:R-:W-:Y:S02]  /*cae0*/  FSEL R89, R89, -INF , P2 ;  /* 0xff80000059597808 */ /* 0x000fe40001000000 */
[----:B------:R-:W-:Y:S02]  /*caf0*/  ISETP.GT.AND P4, PT, R97, 0x9, PT ;  /* 0x000000096100780c */ /* 0x000fe40003f84270 */
[----:B------:R-:W-:Y:S02]  /*cb00*/  FSEL R92, R92, -INF , P3 ;  /* 0xff8000005c5c7808 */ /* 0x000fe40001800000 */
[----:B------:R-:W-:Y:S02]  /*cb10*/  FMNMX.FTZ R15, R88, R89, !PT ;  /* 0x00000059580f7209 */ /* 0x000fe40007810000 */
[----:B------:R-:W-:-:S02]  /*cb20*/  FSEL R93, R93, -INF , P4 ;  /* 0xff8000005d5d7808 */ /* 0x000fc40002000000 */
[----:B------:R-:W-:Y:S01]  /*cb30*/  FMNMX.FTZ R20, R92, R15, !PT ;  /* 0x0000000f5c147209 */ /* 0x000fe20007810000 */
[----:B------:R-:W-:-:S03]  /*cb40*/  IMAD.MOV.U32 R21, RZ, RZ, -0x7fffffe0 ;  /* 0x80000020ff157424 */ /* 0x000fc600078e00ff */
[----:B------:R-:W-:Y:S01]  /*cb50*/  FMNMX.FTZ R15, R93, R20, !PT ;  /* 0x000000145d0f7209 */ /* 0x000fe20007810000 */
[----:B------:R-:W-:Y:S01]  /*cb60*/  VIADD R20, R14, 0x642 ;  /* 0x000006420e147836 */ /* 0x000fe20000000000 */
[----:B------:R-:W-:Y:S02]  /*cb70*/  R2UR UR7, R21 ;  /* 0x00000000150772ca */ /* 0x000fe400000e0000 */
[----:B------:R-:W-:Y:S02]  /*cb80*/  R2UR UR4, R4 ;  /* 0x00000000040472ca */ /* 0x000fe400000e0000 */
[----:B------:R-:W-:Y:S02]  /*cb90*/  R2UR UR6, R20 ;  /* 0x00000000140672ca */ /* 0x000fe400000e0000 */
[----:B------:R-:W-:Y:S02]  /*cba0*/  R2UR UR5, R5 ;  /* 0x00000000050572ca */ /* 0x000fe400000e0000 */
[----:B------:R-:W-:-:S02]  /*cbb0*/  FSEL R90, R90, -INF , P1 ;  /* 0xff8000005a5a7808 */ /* 0x000fc40000800000 */
[----:B------:R-:W-:Y:S02]  /*cbc0*/  ISETP.GT.AND P1, PT, R97, 0x10, PT ;  /* 0x000000106100780c */ /* 0x000fe40003f24270 */
[----:B------:R-:W-:Y:S02]  /*cbd0*/  FSEL R91, R91, -INF , P2 ;  /* 0xff8000005b5b7808 */ /* 0x000fe40001000000 */
[C---:B------:R-:W-:Y:S02]  /*cbe0*/  ISETP.GT.AND P2, PT, R97.reuse, 0x11, PT ;  /* 0x000000116100780c */ /* 0x040fe40003f44270 */
[----:B------:R-:W-:Y:S02]  /*cbf0*/  FSEL R80, R80, -INF , P1 ;  /* 0xff80000050507808 */ /* 0x000fe40000800000 */
[----:B------:R-:W-:Y:S02]  /*cc00*/  FSEL R94, R94, -INF , P3 ;  /* 0xff8000005e5e7808 */ /* 0x000fe40001800000 */
[----:B------:R-:W-:-:S02]  /*cc10*/  ISETP.GT.AND P3, PT, R97, 0x18, PT ;  /* 0x000000186100780c */ /* 0x000fc40003f64270 */
[----:B------:R-:W-:Y:S01]  /*cc20*/  FSEL R81, R81, -INF , P2 ;  /* 0xff80000051517808 */ /* 0x000fe20001000000 */
[----:B------:R-:W-:Y:S02]  /*cc30*/  WARPGROUP.DEPBAR.LE gsb0, 0x0 ;  /* 0x00008000000079c5 */ /* 0x000fe40000010000 */
[----:B------:R-:W-:Y:S01]  /*cc40*/  WARPGROUP.ARRIVE ;  /* 0x00000000000079c5 */ /* 0x000fe20000000000 */
[----:B------:R-:W-:-:S05]  /*cc50*/  FMNMX.FTZ R22, R80, R15, !PT ;  /* 0x0000000f50167209 */ /* 0x000fca0007810000 */
[----:B------:R-:W-:Y:S01]  /*cc60*/  HGMMA.64x16x16.F32 R32, gdesc[UR4], R32, gsb0 ;  /* 0x00200000042079f0 */ /* 0x000fe20008000820 */
[----:B------:R-:W-:Y:S01]  /*cc70*/  FSEL R95, R95, -INF , P4 ;  /* 0xff8000005f5f7808 */ /* 0x000fe20002000000 */
[----:B------:R-:W-:Y:S01]  /*cc80*/  VIADD R14, R14, 0x682 ;  /* 0x000006820e0e7836 */ /* 0x000fe20000000000 */
[----:B------:R-:W-:Y:S01]  /*cc90*/  ISETP.GT.AND P4, PT, R97, 0x19, PT ;  /* 0x000000196100780c */ /* 0x000fe20003f84270 */
[----:B------:R-:W-:Y:S01]  /*cca0*/  ULDC UR4, c[0x0][0x988] ;  /* 0x0002620000047ab9 */ /* 0x000fe20000000800 */
[----:B------:R-:W-:Y:S02]  /*ccb0*/  FSEL R84, R84, -INF , P3 ;  /* 0xff80000054547808 */ /* 0x000fe40001800000 */
[----:B------:R-:W-:Y:S02]  /*ccc0*/  FMNMX.FTZ R15, R81, R22, !PT ;  /* 0x00000016510f7209 */ /* 0x000fe40007810000 */
[----:B------:R-:W-:Y:S02]  /*ccd0*/  FSEL R82, R82, -INF , P1 ;  /* 0xff80000052527808 */ /* 0x000fe40000800000 */
[----:B------:R-:W-:-:S02]  /*cce0*/  FSEL R85, R85, -INF , P4 ;  /* 0xff80000055557808 */ /* 0x000fc40002000000 */
[----:B------:R-:W-:Y:S02]  /*ccf0*/  ISETP.GT.AND P1, PT, R97, 0x20, PT ;  /* 0x000000206100780c */ /* 0x000fe40003f24270 */
[----:B------:R-:W-:Y:S02]  /*cd00*/  FMNMX.FTZ R22, R84, R15, !PT ;  /* 0x0000000f54167209 */ /* 0x000fe40007810000 */
[----:B------:R-:W-:Y:S02]  /*cd10*/  FSEL R83, R83, -INF , P2 ;  /* 0xff80000053537808 */ /* 0x000fe40001000000 */
[----:B------:R-:W-:Y:S02]  /*cd20*/  ISETP.GT.AND P2, PT, R97, 0x21, PT ;  /* 0x000000216100780c */ /* 0x000fe40003f44270 */
[----:B------:R-:W-:Y:S02]  /*cd30*/  FSEL R72, R72, -INF , P1 ;  /* 0xff80000048487808 */ /* 0x000fe40000800000 */
[----:B------:R-:W-:-:S02]  /*cd40*/  FMNMX.FTZ R15, R85, R22, !PT ;  /* 0x00000016550f7209 */ /* 0x000fc40007810000 */
[----:B------:R-:W-:Y:S02]  /*cd50*/  FSEL R86, R86, -INF , P3 ;  /* 0xff80000056567808 */ /* 0x000fe40001800000 */
[----:B------:R-:W-:Y:S02]  /*cd60*/  ISETP.GT.AND P3, PT, R97, 0x28, PT ;  /* 0x000000286100780c */ /* 0x000fe40003f64270 */
[----:B------:R-:W-:Y:S02]  /*cd70*/  FSEL R73, R73, -INF , P2 ;  /* 0xff80000049497808 */ /* 0x000fe40001000000 */
[----:B------:R-:W-:Y:S02]  /*cd80*/  FMNMX.FTZ R22, R72, R15, !PT ;  /* 0x0000000f48167209 */ /* 0x000fe40007810000 */
[----:B------:R-:W-:Y:S02]  /*cd90*/  FSEL R87, R87, -INF , P4 ;  /* 0xff80000057577808 */ /* 0x000fe40002000000 */
[----:B------:R-:W-:-:S02]  /*cda0*/  ISETP.GT.AND P4, PT, R97, 0x29, PT ;  /* 0x000000296100780c */ /* 0x000fc40003f84270 */
[----:B------:R-:W-:Y:S02]  /*cdb0*/  FSEL R76, R76, -INF , P3 ;  /* 0xff8000004c4c7808 */ /* 0x000fe40001800000 */
[----:B------:R-:W-:Y:S01]  /*cdc0*/  FMNMX.FTZ R21, R73, R22, !PT ;  /* 0x0000001649157209 */ /* 0x000fe20007810000 */
[----:B------:R-:W-:Y:S01]  /*cdd0*/  IMAD.MOV.U32 R15, RZ, RZ, -0x7fffffe0 ;  /* 0x80000020ff0f7424 */ /* 0x000fe200078e00ff */
[----:B------:R-:W-:Y:S02]  /*cde0*/  R2UR UR14, R14 ;  /* 0x000000000e0e72ca */ /* 0x000fe400000e0000 */
[----:B------:R-:W-:Y:S02]  /*cdf0*/  FSEL R77, R77, -INF , P4 ;  /* 0xff8000004d4d7808 */ /* 0x000fe40002000000 */
[----:B------:R-:W-:Y:S02]  /*ce00*/  ISETP.GT.AND P5, PT, R97, 0x30, PT ;  /* 0x000000306100780c */ /* 0x000fe40003fa4270 */
[----:B------:R-:W-:-:S02]  /*ce10*/  FMNMX.FTZ R14, R76, R21, !PT ;  /* 0x000000154c0e7209 */ /* 0x000fc40007810000 */
[----:B------:R-:W-:Y:S02]  /*ce20*/  FSEL R79, R79, -INF , P4 ;  /* 0xff8000004f4f7808 */ /* 0x000fe40002000000 */
[----:B------:R-:W-:Y:S02]  /*ce30*/  R2UR UR15, R15 ;  /* 0x000000000f0f72ca */ /* 0x000fe400000e0000 */
[----:B------:R-:W-:Y:S02]  /*ce40*/  ISETP.GT.AND P4, PT, R97, 0x31, PT ;  /* 0x000000316100780c */ /* 0x000fe40003f84270 */
[----:B------:R-:W-:Y:S02]  /*ce50*/  FSEL R64, R64, -INF , P5 ;  /* 0xff80000040407808 */ /* 0x000fe40002800000 */
[----:B------:R-:W-:Y:S02]  /*ce60*/  FMNMX.FTZ R15, R77, R14, !PT ;  /* 0x0000000e4d0f7209 */ /* 0x000fe40007810000 */
[----:B------:R-:W-:-:S02]  /*ce70*/  FSEL R74, R74, -INF , P1 ;  /* 0xff8000004a4a7808 */ /* 0x000fc40000800000 */
[----:B------:R-:W-:Y:S02]  /*ce80*/  ISETP.GT.AND P1, PT, R97, 0x38, PT ;  /* 0x000000386100780c */ /* 0x000fe40003f24270 */
        /* <DEDUP_REMOVED lines=8> */
[----:B------:R-:W-:Y:S02]  /*cf10*/  FSEL R69, R69, -INF , P3 ;  /* 0xff80000045457808 */ /* 0x000fe40001800000 */
[----:B------:R-:W-:Y:S02]  /*cf20*/  FMNMX.FTZ R14, R68, R15, !PT ;  /* 0x0000000f440e7209 */ /* 0x000fe40007810000 */
[----:B------:R-:W-:-:S02]  /*cf30*/  R2UR UR12, R4 ;  /* 0x00000000040c72ca */ /* 0x000fc400000e0000 */
[----:B------:R-:W-:Y:S02]  /*cf40*/  R2UR UR13, R5 ;  /* 0x00000000050d72ca */ /* 0x000fe400000e0000 */
[----:B------:R-:W-:Y:S02]  /*cf50*/  FSEL R66, R66, -INF , P5 ;  /* 0xff80000042427808 */ /* 0x000fe40002800000 */
[----:B------:R-:W-:Y:S02]  /*cf60*/  ISETP.GT.AND P5, PT, R97, 0x41, PT ;  /* 0x000000416100780c */ /* 0x000fe40003fa4270 */
[----:B------:R-:W-:Y:S02]  /*cf70*/  FSEL R56, R56, -INF , P2 ;  /* 0xff80000038387808 */ /* 0x000fe40001000000 */
[----:B------:R-:W-:Y:S01]  /*cf80*/  FMNMX.FTZ R15, R69, R14, !PT ;  /* 0x0000000e450f7209 */ /* 0x000fe20007810000 */
[----:B------:R-:W-:Y:S02]  /*cf90*/  WARPGROUP.DEPBAR.LE gsb0, 0x0 ;  /* 0x00008000000079c5 */ /* 0x000fe40000010000 */
[----:B------:R-:W-:Y:S01]  /*cfa0*/  FSEL R67, R67, -INF , P4 ;  /* 0xff80000043437808 */ /* 0x000fe20002000000 */
[----:B------:R-:W-:Y:S01]  /*cfb0*/  WARPGROUP.ARRIVE ;  /* 0x00000000000079c5 */ /* 0x000fe20000000000 */
[----:B------:R-:W-:-:S02]  /*cfc0*/  ISETP.GT.AND P4, PT, R97, 0x48, PT ;  /* 0x000000486100780c */ /* 0x000fc40003f84270 */
[----:B------:R-:W-:Y:S02]  /*cfd0*/  FSEL R57, R57, -INF , P5 ;  /* 0xff80000039397808 */ /* 0x000fe40002800000 */
[----:B------:R-:W-:Y:S01]  /*cfe0*/  FMNMX.FTZ R14, R56, R15, !PT ;  /* 0x0000000f380e7209 */ /* 0x000fe20007810000 */
[----:B------:R-:W-:Y:S01]  /*cff0*/  HGMMA.64x16x16.F32 R24, gdesc[UR12], R24, gsb0 ;  /* 0x002000000c1879f0 */ /* 0x000fe20008000818 */
        /* <DEDUP_REMOVED lines=32> */
[----:B------:R-:W-:Y:S02]  /*d200*/  ISETP.GT.AND P0, PT, R97, 0x69, PT ;  /* 0x000000696100780c */ /* 0x000fe40003f04270 */
[----:B------:R-:W-:-:S02]  /*d210*/  FSEL R44, R44, -INF , P2 ;  /* 0xff8000002c2c7808 */ /* 0x000fc40001000000 */
[----:B------:R-:W-:Y:S02]  /*d220*/  FMNMX.FTZ R15, R41, R14, !PT ;  /* 0x0000000e290f7209 */ /* 0x000fe40007810000 */
[----:B------:R-:W-:Y:S02]  /*d230*/  ISETP.GT.AND P6, PT, R97, 0x70, PT ;  /* 0x000000706100780c */ /* 0x000fe40003fc4270 */
[----:B------:R-:W-:Y:S02]  /*d240*/  FSEL R45, R45, -INF , P0 ;  /* 0xff8000002d2d7808 */ /* 0x000fe40000000000 */
[----:B------:R-:W-:Y:S02]  /*d250*/  FMNMX.FTZ R14, R44, R15, !PT ;  /* 0x0000000f2c0e7209 */ /* 0x000fe40007810000 */
[----:B------:R-:W-:Y:S02]  /*d260*/  ISETP.GT.AND P0, PT, R97, 0x71, PT ;  /* 0x000000716100780c */ /* 0x000fe40003f04270 */
[----:B------:R-:W-:-:S02]  /*d270*/  FSEL R32, R32, -INF , P6 ;  /* 0xff80000020207808 */ /* 0x000fc40003000000 */
[----:B------:R-:W-:Y:S02]  /*d280*/  FMNMX.FTZ R15, R45, R14, !PT ;  /* 0x0000000e2d0f7209 */ /* 0x000fe40007810000 */
[----:B------:R-:W-:Y:S02]  /*d290*/  FSEL R43, R43, -INF , P1 ;  /* 0xff8000002b2b7808 */ /* 0x000fe40000800000 */
        /* <DEDUP_REMOVED lines=8> */
[----:B------:R-:W-:Y:S02]  /*d320*/  FSEL R37, R37, -INF , P2 ;  /* 0xff80000025257808 */ /* 0x000fe40001000000 */
[----:B------:R-:W-:-:S02]  /*d330*/  FMNMX.FTZ R14, R36, R15, !PT ;  /* 0x0000000f240e7209 */ /* 0x000fc40007810000 */
[----:B------:R-:W-:Y:S01]  /*d340*/  ISETP.GT.AND P3, PT, R97, 0x80, PT ;  /* 0x000000806100780c */ /* 0x000fe20003f64270 */
[----:B------:R-:W-:Y:S02]  /*d350*/  WARPGROUP.DEPBAR.LE gsb0, 0x0 ;  /* 0x00008000000079c5 */ /* 0x000fe40000010000 */
[----:B------:R-:W-:Y:S02]  /*d360*/  FSEL R55, R55, -INF , P4 ;  /* 0xff80000037377808 */ /* 0x000fe40002000000 */
[----:B------:R-:W-:Y:S02]  /*d370*/  FSEL R24, R24, -INF , P3 ;  /* 0xff80000018187808 */ /* 0x000fe40001800000 */
[----:B------:R-:W-:Y:S02]  /*d380*/  FMNMX.FTZ R15, R37, R14, !PT ;  /* 0x0000000e250f7209 */ /* 0x000fe40007810000 */
[----:B------:R-:W-:Y:S02]  /*d390*/  ISETP.GT.AND P4, PT, R97, 0x81, PT ;  /* 0x000000816100780c */ /* 0x000fe40003f84270 */
[----:B------:R-:W-:-:S02]  /*d3a0*/  FSEL R54, R54, -INF , P5 ;  /* 0xff80000036367808 */ /* 0x000fc40002800000 */
[----:B------:R-:W-:Y:S02]  /*d3b0*/  FSEL R25, R25, -INF , P4 ;  /* 0xff80000019197808 */ /* 0x000fe40002000000 */
[----:B------:R-:W-:Y:S02]  /*d3c0*/  FMNMX.FTZ R14, R24, R15, !PT ;  /* 0x0000000f180e7209 */ /* 0x000fe40007810000 */
[----:B------:R-:W-:Y:S02]  /*d3d0*/  ISETP.GT.AND P5, PT, R97, 0x88, PT ;  /* 0x000000886100780c */ /* 0x000fe40003fa4270 */
[----:B------:R-:W-:Y:S02]  /*d3e0*/  FMNMX.FTZ R15, R25, R14, !PT ;  /* 0x0000000e190f7209 */ /* 0x000fe40007810000 */
[----:B------:R-:W-:Y:S02]  /*d3f0*/  FSEL R28, R28, -INF , P5 ;  /* 0xff8000001c1c7808 */ /* 0x000fe40002800000 */
[----:B------:R-:W-:-:S02]  /*d400*/  ISETP.GT.AND P6, PT, R97, 0x89, PT ;  /* 0x000000896100780c */ /* 0x000fc40003fc4270 */
[----:B------:R-:W-:Y:S02]  /*d410*/  FMNMX.FTZ R14, R28, R15, !PT ;  /* 0x0000000f1c0e7209 */ /* 0x000fe40007810000 */
[----:B------:R-:W-:-:S04]  /*d420*/  FSEL R29, R29, -INF , P6 ;  /* 0xff8000001d1d7808 */ /* 0x000fc80003000000 */
[----:B------:R-:W-:-:S05]  /*d430*/  FMNMX.FTZ R23, R29, R14, !PT ;  /* 0x0000000e1d177209 */ /* 0x000fca0007810000 */
[----:B------:R-:W0:Y:S02]  /*d440*/  SHFL.BFLY PT, R14, R23, 0x2, 0x1f ;  /* 0x0c401f00170e7f89 */ /* 0x000e2400000e0000 */
[----:B0-----:R-:W-:-:S05]  /*d450*/  FMNMX.FTZ R99, R23, R14, !PT ;  /* 0x0000000e17637209 */ /* 0x001fca0007810000 */
[----:B------:R-:W0:Y:S01]  /*d460*/  SHFL.BFLY PT, R14, R99, 0x1, 0x1f ;  /* 0x0c201f00630e7f89 */ /* 0x000e2200000e0000 */
[----:B------:R-:W-:Y:S02]  /*d470*/  P2R R98, PR, RZ, 0x4 ;  /* 0x00000004ff627803 */ /* 0x000fe40000000000 */
[----:B------:R-:W-:Y:S02]  /*d480*/  P2R R22, PR, RZ, 0x2 ;  /* 0x00000002ff167803 */ /* 0x000fe40000000000 */
[----:B------:R-:W-:-:S04]  /*d490*/  ISETP.GT.AND P1, PT, R97, 0x69, PT ;  /* 0x000000696100780c */ /* 0x000fc80003f24270 */
[----:B------:R-:W-:Y:S02]  /*d4a0*/  FSEL R47, R47, -INF , P1 ;  /* 0xff8000002f2f7808 */ /* 0x000fe40000800000 */
[----:B0-----:R-:W-:Y:S01]  /*d4b0*/  FMNMX.FTZ R15, R99, R14, !PT ;  /* 0x0000000e630f7209 */ /* 0x001fe20007810000 */
[----:B------:R-:W-:-:S03]  /*d4c0*/  IMAD.U32 R14, RZ, RZ, UR4 ;  /* 0x00000004ff0e7e24 */ /* 0x000fc6000f8e00ff */
[C---:B------:R-:W-:Y:S01]  /*d4d0*/  FSETP.NEU.FTZ.AND P2, PT, R15.reuse, -INF , PT ;  /* 0xff8000000f00780b */ /* 0x040fe20003f5d000 */
[----:B------:R-:W-:Y:S01]  /*d4e0*/  FMUL.FTZ R21, R15, R14 ;  /* 0x0000000e0f157220 */ /* 0x000fe20000410000 */
[----:B------:R-:W-:-:S04]  /*d4f0*/  ISETP.NE.AND P1, PT, R22, RZ, PT ;  /* 0x000000ff1600720c */ /* 0x000fc80003f25270 */
[----:B------:R-:W-:-:S05]  /*d500*/  FSEL R21, R21, RZ, P2 ;  /* 0x000000ff15157208 */ /* 0x000fca0001000000 */
[-CC-:B------:R-:W-:Y:S01]  /*d510*/  FFMA.FTZ R22, R89, R14.reuse, -R21.reuse ;  /* 0x0000000e59167223 */ /* 0x180fe20000010815 */
[----:B------:R-:W-:Y:S01]  /*d520*/  FMNMX.FTZ R89, R90, R91, !PT ;  /* 0x0000005b5a597209 */ /* 0x000fe20007810000 */
[----:B------:R-:W-:-:S03]  /*d530*/  FFMA.FTZ R23, R92, R14, -R21 ;  /* 0x0000000e5c177223 */ /* 0x000fc60000010815 */
[----:B------:R-:W-:-:S04]  /*d540*/  FMNMX.FTZ R92, R94, R89, !PT ;  /* 0x000000595e5c7209 */ /* 0x000fc80007810000 */
[----:B------:R-:W-:-:S04]  /*d550*/  FMNMX.FTZ R89, R95, R92, !PT ;  /* 0x0000005c5f597209 */ /* 0x000fc80007810000 */
[----:B------:R-:W-:Y:S02]  /*d560*/  FMNMX.FTZ R92, R82, R89, !PT ;  /* 0x00000059525c7209 */ /* 0x000fe40007810000 */
[----:B------:R-:W-:Y:S02]  /*d570*/  P2R R20, PR, RZ, 0x1 ;  /* 0x00000001ff147803 */ /* 0x000fe40000000000 */
[----:B------:R-:W-:Y:S02]  /*d580*/  ISETP.GT.AND P0, PT, R97, 0x70, PT ;  /* 0x000000706100780c */ /* 0x000fe40003f04270 */
[----:B------:R-:W-:Y:S02]  /*d590*/  FMNMX.FTZ R89, R83, R92, !PT ;  /* 0x0000005c53597209 */ /* 0x000fe40007810000 */
[----:B------:R-:W-:Y:S02]  /*d5a0*/  FSEL R34, R34, -INF , P0 ;  /* 0xff80000022227808 */ /* 0x000fe40000000000 */
[----:B------:R-:W-:-:S02]  /*d5b0*/  FMNMX.FTZ R92, R86, R89, !PT ;  /* 0x00000059565c7209 */ /* 0x000fc40007810000 */
[----:B------:R-:W-:Y:S01]  /*d5c0*/  ISETP.NE.AND P0, PT, R20, RZ, PT ;  /* 0x000000ff1400720c */ /* 0x000fe20003f05270 */
[-CC-:B------:R-:W-:Y:S01]  /*d5d0*/  FFMA.FTZ R20, R88, R14.reuse, -R21.reuse ;  /* 0x0000000e58147223 */ /* 0x180fe20000010815 */
[--C-:B------:R-:W-:Y:S01]  /*d5e0*/  FFMA.FTZ R88, R93, R14, -R21.reuse ;  /* 0x0000000e5d587223 */ /* 0x100fe20000010815 */
[----:B------:R-:W-:Y:S01]  /*d5f0*/  FMNMX.FTZ R93, R87, R92, !PT ;  /* 0x0000005c575d7209 */ /* 0x000fe20007810000 */
[----:B------:R-:W-:-:S03]  /*d600*/  FFMA.FTZ R89, R72, R14, -R21 ;  /* 0x0000000e48597223 */ /* 0x000fc60000010815 */
        /* <DEDUP_REMOVED lines=19> */
[----:B------:R-:W-:Y:S02]  /*d740*/  FMNMX.FTZ R93, R47, R72, !PT ;  /* 0x000000482f5d7209 */ /* 0x000fe40007810000 */
[----:B------:R-:W-:Y:S02]  /*d750*/  FSEL R35, R35, -INF , P0 ;  /* 0xff80000023237808 */ /* 0x000fe40000000000 */
[----:B------:R-:W-:Y:S02]  /*d760*/  FMNMX.FTZ R72, R34, R93, !PT ;  /* 0x0000005d22487209 */ /* 0x000fe40007810000 */
[----:B------:R-:W-:Y:S02]  /*d770*/  ISETP.NE.AND P2, PT, R98, RZ, PT ;  /* 0x000000ff6200720c */ /* 0x000fe40003f45270 */
[----:B------:R-:W-:Y:S02]  /*d780*/  FSEL R38, R38, -INF , P1 ;  /* 0xff80000026267808 */ /* 0x000fe40000800000 */
[----:B------:R-:W-:-:S02]  /*d790*/  FMNMX.FTZ R93, R35, R72, !PT ;  /* 0x00000048235d7209 */ /* 0x000fc40007810000 */
[----:B------:R-:W-:Y:S02]  /*d7a0*/  FSEL R97, R39, -INF , P2 ;  /* 0xff80000027617808 */ /* 0x000fe40001000000 */
[----:B------:R-:W-:Y:S02]  /*d7b0*/  FMNMX.FTZ R72, R38, R93, !PT ;  /* 0x0000005d26487209 */ /* 0x000fe40007810000 */
[----:B------:R-:W-:Y:S02]  /*d7c0*/  FSEL R26, R26, -INF , P3 ;  /* 0xff8000001a1a7808 */ /* 0x000fe40001800000 */
[----:B------:R-:W-:Y:S01]  /*d7d0*/  FMNMX.FTZ R93, R97, R72, !PT ;  /* 0x00000048615d7209 */ /* 0x000fe20007810000 */
[----:B------:R-:W-:Y:S01]  /*d7e0*/  FFMA.FTZ R39, R48, R14, -R21 ;  /* 0x0000000e30277223 */ /* 0x000fe20000010815 */
[----:B------:R-:W-:Y:S02]  /*d7f0*/  FSEL R27, R27, -INF , P4 ;  /* 0xff8000001b1b7808 */ /* 0x000fe40002000000 */
[----:B------:R-:W-:-:S02]  /*d800*/  FMNMX.FTZ R48, R26, R93, !PT ;  /* 0x0000005d1a307209 */ /* 0x000fc40007810000 */
[----:B------:R-:W-:Y:S02]  /*d810*/  FSEL R30, R30, -INF , P5 ;  /* 0xff8000001e1e7808 */ /* 0x000fe40002800000 */
[----:B------:R-:W-:Y:S02]  /*d820*/  FMNMX.FTZ R93, R27, R48, !PT ;  /* 0x000000301b5d7209 */ /* 0x000fe40007810000 */
[----:B------:R-:W-:Y:S02]  /*d830*/  FSEL R31, R31, -INF , P6 ;  /* 0xff8000001f1f7808 */ /* 0x000fe40003000000 */
[----:B------:R-:W-:-:S04]  /*d840*/  FMNMX.FTZ R48, R30, R93, !PT ;  /* 0x0000005d1e307209 */ /* 0x000fc80007810000 */
[----:B------:R-:W-:-:S05]  /*d850*/  FMNMX.FTZ R72, R31, R48, !PT ;  /* 0x000000301f487209 */ /* 0x000fca0007810000 */
[----:B------:R-:W0:Y:S02]  /*d860*/  SHFL.BFLY PT, R99, R72, 0x2, 0x1f ;  /* 0x0c401f0048637f89 */ /* 0x000e2400000e0000 */
[----:B0-----:R-:W-:-:S05]  /*d870*/  FMNMX.FTZ R99, R72, R99, !PT ;  /* 0x0000006348637209 */ /* 0x001fca0007810000 */
[----:B------:R-:W0:Y:S01]  /*d880*/  SHFL.BFLY PT, R72, R99, 0x1, 0x1f ;  /* 0x0c201f0063487f89 */ /* 0x000e2200000e0000 */
[----:B------:R-:W1:Y:S01]  /*d890*/  S2R R100, SR_TID.X ;  /* 0x0000000000647919 */ /* 0x000e620000002100 */
[----:B------:R-:W-:Y:S01]  /*d8a0*/  ISETP.NE.AND P0, PT, R96, RZ, PT ;  /* 0x000000ff6000720c */ /* 0x000fe20003f05270 */
[-CC-:B------:R-:W-:Y:S01]  /*d8b0*/  FFMA.FTZ R96, R52, R14.reuse, -R21.reuse ;  /* 0x0000000e34607223 */ /* 0x180fe20000010815 */
[-CC-:B------:R-:W-:Y:S01]  /*d8c0*/  FFMA.FTZ R45, R45, R14.reuse, -R21.reuse ;  /* 0x0000000e2d2d7223 */ /* 0x180fe20000010815 */
[-CC-:B------:R-:W-:Y:S01]  /*d8d0*/  FFMA.FTZ R52, R53, R14.reuse, -R21.reuse ;  /* 0x0000000e35347223 */ /* 0x180fe20000010815 */
[-CC-:B------:R-:W-:Y:S01]  /*d8e0*/  FFMA.FTZ R53, R40, R14.reuse, -R21.reuse ;  /* 0x0000000e28357223 */ /* 0x180fe20000010815 */
[----:B------:R-:W-:Y:S01]  /*d8f0*/  MUFU.EX2 R48, R96 ;  /* 0x0000006000307308 */ /* 0x000fe20000000800 */
[----:B------:R-:W-:Y:S01]  /*d900*/  FFMA.FTZ R92, R41, R14, -R21 ;  /* 0x0000000e295c7223 */ /* 0x000fe20000010815 */
[----:B0-----:R-:W-:-:S04]  /*d910*/  FMNMX.FTZ R72, R99, R72, !PT ;  /* 0x0000004863487209 */ /* 0x001fc80007810000 */
[C---:B------:R-:W-:Y:S01]  /*d920*/  FSETP.NEU.FTZ.AND P1, PT, R72.reuse, -INF , PT ;  /* 0xff8000004800780b */ /* 0x040fe20003f3d000 */
[-C--:B------:R-:W-:Y:S01]  /*d930*/  FMUL.FTZ R99, R72, R14.reuse ;  /* 0x0000000e48637220 */ /* 0x080fe20000410000 */
[-CC-:B------:R-:W-:Y:S01]  /*d940*/  FFMA.FTZ R93, R44, R14.reuse, -R21.reuse ;  /* 0x0000000e2c5d7223 */ /* 0x180fe20000010815 */
[----:B------:R0:W-:Y:S03]  /*d950*/  MUFU.EX2 R96, R45 ;  /* 0x0000002d00607308 */ /* 0x0001e60000000800 */
[----:B------:R-:W-:Y:S01]  /*d960*/  FSEL R99, R99, RZ, P1 ;  /* 0x000000ff63637208 */ /* 0x000fe20000800000 */
[-CC-:B------:R-:W-:Y:S01]  /*d970*/  FFMA.FTZ R40, R32, R14.reuse, -R21.reuse ;  /* 0x0000000e20287223 */ /* 0x180fe20000010815 */
        /* <DEDUP_REMOVED lines=20> */
[-CC-:B0-----:R-:W-:Y:S01]  /*dac0*/  FFMA.FTZ R45, R25, R14.reuse, -R21.reuse ;  /* 0x0000000e192d7223 */ /* 0x181fe20000010815 */
[-CC-:B------:R-:W-:Y:S01]  /*dad0*/  FFMA.FTZ R32, R28, R14.reuse, -R21.reuse ;  /* 0x0000000e1c207223 */ /* 0x180fe20000010815 */
[-C--:B------:R-:W-:Y:S01]  /*dae0*/  FFMA.FTZ R33, R29, R14.reuse, -R21 ;  /* 0x0000000e1d217223 */ /* 0x080fe20000010815 */
[-CC-:B------:R-:W-:Y:S01]  /*daf0*/  FFMA.FTZ R21, R90, R14.reuse, -R99.reuse ;  /* 0x0000000e5a157223 */ /* 0x180fe20000010863 */
[-CC-:B------:R-:W-:Y:S01]  /*db00*/  FFMA.FTZ R25, R91, R14.reuse, -R99.reuse ;  /* 0x0000000e5b197223 */ /* 0x180fe20000010863 */
[-CC-:B------:R-:W-:Y:S01]  /*db10*/  FFMA.FTZ R29, R94, R14.reuse, -R99.reuse ;  /* 0x0000000e5e1d7223 */ /* 0x180fe20000010863 */
[----:B------:R-:W-:Y:S01]  /*db20*/  MUFU.EX2 R20, R20 ;  /* 0x0000001400147308 */ /* 0x000fe20000000800 */
[----:B------:R-:W-:-:S07]  /*db30*/  FFMA.FTZ R90, R95, R14, -R99 ;  /* 0x0000000e5f5a7223 */ /* 0x000fce0000010863 */
[----:B------:R-:W0:Y:S01]  /*db40*/  MUFU.EX2 R22, R22 ;  /* 0x0000001600167308 */ /* 0x000e220000000800 */
[----:B------:R-:W-:Y:S01]  /*db50*/  FFMA.FTZ R82, R82, R14, -R99 ;  /* 0x0000000e52527223 */ /* 0x000fe20000010863 */
[----:B-1----:R-:W-:-:S06]  /*db60*/  LOP3.LUT R100, R100, 0x7f, RZ, 0xc0, !PT ;  /* 0x0000007f64647812 */ /* 0x002fcc00078ec0ff */
[----:B------:R-:W-:Y:S08]  /*db70*/  MUFU.EX2 R21, R21 ;  /* 0x0000001500157308 */ /* 0x000ff00000000800 */
[----:B------:R-:W1:Y:S01]  /*db80*/  MUFU.EX2 R25, R25 ;  /* 0x0000001900197308 */ /* 0x000e620000000800 */
[----:B------:R-:W-:-:S07]  /*db90*/  FFMA.FTZ R83, R83, R14, -R99 ;  /* 0x0000000e53537223 */ /* 0x000fce0000010863 */
[----:B------:R-:W2:Y:S01]  /*dba0*/  MUFU.EX2 R23, R23 ;  /* 0x0000001700177308 */ /* 0x000ea20000000800 */
[----:B------:R-:W-:-:S07]  /*dbb0*/  ISETP.NE.AND P1, PT, R100, RZ, PT ;  /* 0x000000ff6400720c */ /* 0x000fce0003f25270 */
[----:B------:R-:W3:Y:S01]  /*dbc0*/  MUFU.EX2 R29, R29 ;  /* 0x0000001d001d7308 */ /* 0x000ee20000000800 */
[----:B------:R-:W-:-:S07]  /*dbd0*/  FFMA.FTZ R86, R86, R14, -R99 ;  /* 0x0000000e56567223 */ /* 0x000fce0000010863 */
[----:B------:R-:W4:Y:S08]  /*dbe0*/  MUFU.EX2 R88, R88 ;  /* 0x0000005800587308 */ /* 0x000f300000000800 */
[----:B------:R-:W4:Y:S01]  /*dbf0*/  MUFU.EX2 R90, R90 ;  /* 0x0000005a005a7308 */ /* 0x000f220000000800 */
[----:B0-----:R-:W-:Y:S01]  /*dc00*/  FADD.FTZ R94, R20, R22 ;  /* 0x00000016145e7221 */ /* 0x001fe20000010000 */
[----:B-1----:R-:W-:-:S06]  /*dc10*/  FADD.FTZ R100, R21, R25 ;  /* 0x0000001915647221 */ /* 0x002fcc0000010000 */
[----:B------:R-:W0:Y:S01]  /*dc20*/  MUFU.EX2 R80, R80 ;  /* 0x0000005000507308 */ /* 0x000e220000000800 */
[-CC-:B------:R-:W-:Y:S01]  /*dc30*/  FFMA.FTZ R87, R87, R14.reuse, -R99.reuse ;  /* 0x0000000e57577223 */ /* 0x180fe20000010863 */
[----:B------:R-:W-:-:S06]  /*dc40*/  FFMA.FTZ R98, R54, R14, -R99 ;  /* 0x0000000e36627223 */ /* 0x000fcc0000010863 */
[----:B------:R-:W1:Y:S01]  /*dc50*/  MUFU.EX2 R82, R82 ;  /* 0x0000005200527308 */ /* 0x000e620000000800 */
[-CC-:B------:R-:W-:Y:S01]  /*dc60*/  FFMA.FTZ R54, R43, R14.reuse, -R99.reuse ;  /* 0x0000000e2b367223 */ /* 0x180fe20000010863 */
[----:B------:R-:W-:Y:S01]  /*dc70*/  FFMA.FTZ R24, R55, R14, -R99 ;  /* 0x0000000e37187223 */ /* 0x000fe20000010863 */
[----:B--2---:R-:W-:-:S05]  /*dc80*/  FADD.FTZ R43, R23, R94 ;  /* 0x0000005e172b7221 */ /* 0x004fca0000010000 */
[----:B------:R-:W2:Y:S01]  /*dc90*/  MUFU.EX2 R81, R81 ;  /* 0x0000005100517308 */ /* 0x000ea20000000800 */
[----:B---3--:R-:W-:Y:S01]  /*dca0*/  FADD.FTZ R55, R29, R100 ;  /* 0x000000641d377221 */ /* 0x008fe20000010000 */
[----:B------:R-:W-:-:S06]  /*dcb0*/  FFMA.FTZ R74, R74, R14, -R99 ;  /* 0x0000000e4a4a7223 */ /* 0x000fcc0000010863 */
[----:B------:R-:W3:Y:S01]  /*dcc0*/  MUFU.EX2 R83, R83 ;  /* 0x0000005300537308 */ /* 0x000ee20000000800 */
[----:B------:R-:W-:Y:S02]  /*dcd0*/  @!P1 VIADD R0, R0, 0x31c40 ;  /* 0x00031c4000009836 */ /* 0x000fe40000000000 */
[----:B----4-:R-:W-:Y:S01]  /*dce0*/  FADD.FTZ R43, R88, R43 ;  /* 0x0000002b582b7221 */ /* 0x010fe20000010000 */
[----:B------:R-:W-:-:S04]  /*dcf0*/  FFMA.FTZ R91, R47, R14, -R99 ;  /* 0x0000000e2f5b7223 */ /* 0x000fc80000010863 */
[----:B------:R-:W-:Y:S01]  /*dd00*/  MUFU.EX2 R84, R84 ;  /* 0x0000005400547308 */ /* 0x000fe20000000800 */
[----:B------:R-:W-:Y:S01]  /*dd10*/  FADD.FTZ R47, R90, R55 ;  /* 0x000000375a2f7221 */ /* 0x000fe20000010000 */
[----:B------:R-:W-:-:S06]  /*dd20*/  FFMA.FTZ R75, R75, R14, -R99 ;  /* 0x0000000e4b4b7223 */ /* 0x000fcc0000010863 */
[----:B------:R-:W4:Y:S01]  /*dd30*/  MUFU.EX2 R86, R86 ;  /* 0x0000005600567308 */ /* 0x000f220000000800 */
[----:B------:R-:W-:Y:S01]  /*dd40*/  FFMA.FTZ R94, R46, R14, -R99 ;  /* 0x0000000e2e5e7223 */ /* 0x000fe20000010863 */
[----:B------:R-:W-:Y:S01]  /*dd50*/  @!P1 PRMT R0, RZ, 0x654, R0 ;  /* 0x00000654ff009816 */ /* 0x000fe20000000000 */
[----:B0-----:R-:W-:-:S05]  /*dd60*/  FADD.FTZ R46, R80, R43 ;  /* 0x0000002b502e7221 */ /* 0x001fca0000010000 */
[----:B------:R-:W-:Y:S01]  /*dd70*/  MUFU.EX2 R85, R85 ;  /* 0x0000005500557308 */ /* 0x000fe20000000800 */
[----:B-1----:R-:W-:Y:S01]  /*dd80*/  FADD.FTZ R100, R82, R47 ;  /* 0x0000002f52647221 */ /* 0x002fe20000010000 */
[----:B------:R-:W-:-:S06]  /*dd90*/  FFMA.FTZ R78, R78, R14, -R99 ;  /* 0x0000000e4e4e7223 */ /* 0x000fcc0000010863 */
[----:B------:R-:W0:Y:S01]  /*dda0*/  MUFU.EX2 R87, R87 ;  /* 0x0000005700577308 */ /* 0x000e220000000800 */
[-CC-:B------:R-:W-:Y:S01]  /*ddb0*/  FFMA.FTZ R50, R50, R14.reuse, -R99.reuse ;  /* 0x0000000e32327223 */ /* 0x180fe20000010863 */
[-CC-:B------:R-:W-:Y:S01]  /*ddc0*/  FFMA.FTZ R55, R35, R14.reuse, -R99.reuse ;  /* 0x0000000e23377223 */ /* 0x180fe20000010863 */
[----:B--2---:R-:W-:Y:S01]  /*ddd0*/  FADD.FTZ R35, R81, R46 ;  /* 0x0000002e51237221 */ /* 0x004fe20000010000 */
[----:B------:R1:W-:Y:S04]  /*dde0*/  @!P1 SYNCS.ARRIVE.TRANS64.RED.A1T0 RZ, [R0+URZ], RZ ;  /* 0x000000ff00ff99a7 */ /* 0x0003e8000810043f */
[----:B------:R-:W2:Y:S01]  /*ddf0*/  MUFU.EX2 R89, R89 ;  /* 0x0000005900597308 */ /* 0x000ea20000000800 */
[----:B---3--:R-:W-:Y:S01]  /*de00*/  FADD.FTZ R43, R83, R100 ;  /* 0x00000064532b7221 */ /* 0x008fe20000010000 */
[----:B------:R-:W-:-:S06]  /*de10*/  FFMA.FTZ R79, R79, R14, -R99 ;  /* 0x0000000e4f4f7223 */ /* 0x000fcc0000010863 */
[----:B------:R-:W3:Y:S01]  /*de20*/  MUFU.EX2 R74, R74 ;  /* 0x0000004a004a7308 */ /* 0x000ee20000000800 */
[----:B------:R-:W-:Y:S01]  /*de30*/  FFMA.FTZ R47, R26, R14, -R99 ;  /* 0x0000000e1a2f7223 */ /* 0x000fe20000010863 */
[----:B----4-:R-:W-:-:S06]  /*de40*/  FADD.FTZ R26, R86, R43 ;  /* 0x0000002b561a7221 */ /* 0x010fcc0000010000 */
[----:B------:R-:W4:Y:S01]  /*de50*/  MUFU.EX2 R73, R73 ;  /* 0x0000004900497308 */ /* 0x000f220000000800 */
[----:B------:R-:W-:-:S07]  /*de60*/  FFMA.FTZ R66, R66, R14, -R99 ;  /* 0x0000000e42427223 */ /* 0x000fce0000010863 */
[----:B------:R-:W4:Y:S01]  /*de70*/  MUFU.EX2 R75, R75 ;  /* 0x0000004b004b7308 */ /* 0x000f220000000800 */
[----:B------:R-:W-:-:S07]  /*de80*/  FFMA.FTZ R46, R27, R14, -R99 ;  /* 0x0000000e1b2e7223 */ /* 0x000fce0000010863 */
[----:B-1----:R1:W-:Y:S01]  /*de90*/  MUFU.EX2 R0, R50 ;  /* 0x0000003200007308 */ /* 0x0023e20000000800 */
[----:B0-----:R-:W-:-:S07]  /*dea0*/  FADD.FTZ R27, R87, R26 ;  /* 0x0000001a571b7221 */ /* 0x001fce0000010000 */
[----:B------:R-:W0:Y:S01]  /*deb0*/  MUFU.EX2 R76, R76 ;  /* 0x0000004c004c7308 */ /* 0x000e220000000800 */
[----:B-1----:R-:W-:Y:S01]  /*dec0*/  FFMA.FTZ R50, R38, R14, -R99 ;  /* 0x0000000e26327223 */ /* 0x002fe20000010863 */
[----:B------:R-:W-:-:S06]  /*ded0*/  FADD.FTZ R38, R84, R35 ;  /* 0x0000002354267221 */ /* 0x000fcc0000010000 */
[----:B------:R-:W1:Y:S01]  /*dee0*/  MUFU.EX2 R78, R78 ;  /* 0x0000004e004e7308 */ /* 0x000e620000000800 */
[----:B------:R-:W-:Y:S01]  /*def0*/  FADD.FTZ R100, R85, R38 ;  /* 0x0000002655647221 */ /* 0x000fe20000010000 */
[----:B------:R-:W-:-:S06]  /*df00*/  FFMA.FTZ R67, R67, R14, -R99 ;  /* 0x0000000e43437223 */ /* 0x000fcc0000010863 */
[----:B------:R-:W1:Y:S01]  /*df10*/  MUFU.EX2 R77, R77 ;  /* 0x0000004d004d7308 */ /* 0x000e620000000800 */
[----:B--2---:R-:W-:Y:S01]  /*df20*/  FADD.FTZ R100, R89, R100 ;  /* 0x0000006459647221 */ /* 0x004fe20000010000 */
[----:B---3--:R-:W-:-:S06]  /*df30*/  FADD.FTZ R26, R74, R27 ;  /* 0x0000001b4a1a7221 */ /* 0x008fcc0000010000 */
[----:B------:R-:W2:Y:S01]  /*df40*/  MUFU.EX2 R79, R79 ;  /* 0x0000004f004f7308 */ /* 0x000ea20000000800 */
[----:B------:R-:W-:Y:S01]  /*df50*/  FFMA.FTZ R70, R70, R14, -R99 ;  /* 0x0000000e46467223 */ /* 0x000fe20000010863 */
[----:B------:R-:W-:Y:S01]  /*df60*/  F2FP.F16.F32.PACK_AB R20, R22, R20 ;  /* 0x000000141614723e */ /* 0x000fe200000000ff */
[----:B----4-:R-:W-:-:S05]  /*df70*/  FADD.FTZ R27, R73, R100 ;  /* 0x00000064491b7221 */ /* 0x010fca0000010000 */
[----:B------:R-:W-:Y:S01]  /*df80*/  MUFU.EX2 R64, R64 ;  /* 0x0000004000407308 */ /* 0x000fe20000000800 */
[----:B------:R-:W-:Y:S01]  /*df90*/  F2FP.F16.F32.PACK_AB R22, R88, R23 ;  /* 0x000000175816723e */ /* 0x000fe200000000ff */
[----:B------:R-:W-:-:S06]  /*dfa0*/  FADD.FTZ R23, R75, R26 ;  /* 0x0000001a4b177221 */ /* 0x000fcc0000010000 */
[----:B------:R-:W3:Y:S01]  /*dfb0*/  MUFU.EX2 R66, R66 ;  /* 0x0000004200427308 */ /* 0x000ee20000000800 */
[-CC-:B------:R-:W-:Y:S01]  /*dfc0*/  FFMA.FTZ R71, R71, R14.reuse, -R99.reuse ;  /* 0x0000000e47477223 */ /* 0x180fe20000010863 */
[----:B------:R-:W-:Y:S01]  /*dfd0*/  FFMA.FTZ R38, R30, R14, -R99 ;  /* 0x0000000e1e267223 */ /* 0x000fe20000010863 */
[----:B0-----:R-:W-:-:S05]  /*dfe0*/  FADD.FTZ R26, R76, R27 ;  /* 0x0000001b4c1a7221 */ /* 0x001fca0000010000 */
[----:B------:R-:W0:Y:S01]  /*dff0*/  MUFU.EX2 R65, R65 ;  /* 0x0000004100417308 */ /* 0x000e220000000800 */
[----:B-1----:R-:W-:Y:S01]  /*e000*/  FADD.FTZ R30, R78, R23 ;  /* 0x000000174e1e7221 */ /* 0x002fe20000010000 */
[----:B------:R-:W-:-:S06]  /*e010*/  FFMA.FTZ R58, R58, R14, -R99 ;  /* 0x0000000e3a3a7223 */ /* 0x000fcc0000010863 */
[----:B------:R-:W1:Y:S01]  /*e020*/  MUFU.EX2 R67, R67 ;  /* 0x0000004300437308 */ /* 0x000e620000000800 */
[----:B------:R-:W-:Y:S01]  /*e030*/  FADD.FTZ R23, R77, R26 ;  /* 0x0000001a4d177221 */ /* 0x000fe20000010000 */
[----:B--2---:R-:W-:-:S06]  /*e040*/  FADD.FTZ R27, R79, R30 ;  /* 0x0000001e4f1b7221 */ /* 0x004fcc0000010000 */
[----:B------:R-:W2:Y:S01]  /*e050*/  MUFU.EX2 R68, R68 ;  /* 0x0000004400447308 */ /* 0x000ea20000000800 */
[----:B------:R-:W-:-:S07]  /*e060*/  FFMA.FTZ R59, R59, R14, -R99 ;  /* 0x0000000e3b3b7223 */ /* 0x000fce0000010863 */
[----:B------:R-:W4:Y:S01]  /*e070*/  MUFU.EX2 R70, R70 ;  /* 0x0000004600467308 */ /* 0x000f220000000800 */
[----:B------:R-:W-:Y:S01]  /*e080*/  F2FP.F16.F32.PACK_AB R30, R77, R76 ;  /* 0x0000004c4d1e723e */ /* 0x000fe200000000ff */
[----:B---3--:R-:W-:-:S06]  /*e090*/  FADD.FTZ R76, R66, R27 ;  /* 0x0000001b424c7221 */ /* 0x008fcc0000010000 */
[----:B------:R-:W3:Y:S01]  /*e0a0*/  MUFU.EX2 R69, R69 ;  /* 0x0000004500457308 */ /* 0x000ee20000000800 */
[----:B------:R-:W-:-:S07]  /*e0b0*/  FFMA.FTZ R62, R62, R14, -R99 ;  /* 0x0000000e3e3e7223 */ /* 0x000fce0000010863 */
[----:B------:R-:W-:Y:S08]  /*e0c0*/  MUFU.EX2 R71, R71 ;  /* 0x0000004700477308 */ /* 0x000ff00000000800 */
[----:B------:R0:W-:Y:S01]  /*e0d0*/  MUFU.EX2 R35, R24 ;  /* 0x0000001800237308 */ /* 0x0001e20000000800 */
[----:B------:R-:W-:-:S07]  /*e0e0*/  FFMA.FTZ R63, R63, R14, -R99 ;  /* 0x0000000e3f3f7223 */ /* 0x000fce0000010863 */
[----:B------:R-:W3:Y:S01]  /*e0f0*/  MUFU.EX2 R56, R56 ;  /* 0x0000003800387308 */ /* 0x000ee20000000800 */
[----:B0-----:R-:W-:Y:S01]  /*e100*/  F2FP.F16.F32.PACK_AB R24, R81, R80 ;  /* 0x000000505118723e */ /* 0x001fe200000000ff */
[----:B------:R-:W-:Y:S01]  /*e110*/  FADD.FTZ R80, R64, R23 ;  /* 0x0000001740507221 */ /* 0x000fe20000010000 */
[----:B------:R-:W-:-:S05]  /*e120*/  F2FP.F16.F32.PACK_AB R23, R90, R29 ;  /* 0x0000001d5a17723e */ /* 0x000fca00000000ff */
[----:B------:R-:W0:Y:S01]  /*e130*/  MUFU.EX2 R58, R58 ;  /* 0x0000003a003a7308 */ /* 0x000e220000000800 */
[----:B------:R-:W-:Y:S01]  /*e140*/  FADD.FTZ R27, R65, R80 ;  /* 0x00000050411b7221 */ /* 0x000fe20000010000 */
[----:B-1----:R-:W-:Y:S01]  /*e150*/  FADD.FTZ R29, R67, R76 ;  /* 0x0000004c431d7221 */ /* 0x002fe20000010000 */
[----:B------:R-:W-:-:S05]  /*e160*/  FFMA.FTZ R28, R42, R14, -R99 ;  /* 0x0000000e2a1c7223 */ /* 0x000fca0000010863 */
[----:B------:R-:W1:Y:S01]  /*e170*/  MUFU.EX2 R57, R57 ;  /* 0x0000003900397308 */ /* 0x000e620000000800 */
[----:B--2---:R-:W-:Y:S01]  /*e180*/  FADD.FTZ R76, R68, R27 ;  /* 0x0000001b444c7221 */ /* 0x004fe20000010000 */
[----:B------:R-:W-:Y:S01]  /*e190*/  FFMA.FTZ R95, R51, R14, -R99 ;  /* 0x0000000e335f7223 */ /* 0x000fe20000010863 */
[----:B----4-:R-:W-:-:S05]  /*e1a0*/  FADD.FTZ R80, R70, R29 ;  /* 0x0000001d46507221 */ /* 0x010fca0000010000 */
[----:B------:R-:W2:Y:S01]  /*e1b0*/  MUFU.EX2 R59, R59 ;  /* 0x0000003b003b7308 */ /* 0x000ea20000000800 */
[-CC-:B------:R-:W-:Y:S01]  /*e1c0*/  FFMA.FTZ R51, R34, R14.reuse, -R99.reuse ;  /* 0x0000000e22337223 */ /* 0x180fe20000010863 */
[-CC-:B------:R-:W-:Y:S01]  /*e1d0*/  FFMA.FTZ R97, R97, R14.reuse, -R99.reuse ;  /* 0x0000000e61617223 */ /* 0x180fe20000010863 */
[----:B------:R-:W-:-:S05]  /*e1e0*/  FFMA.FTZ R99, R31, R14, -R99 ;  /* 0x0000000e1f637223 */ /* 0x000fca0000010863 */
[----:B------:R-:W4:Y:S01]  /*e1f0*/  MUFU.EX2 R60, R60 ;  /* 0x0000003c003c7308 */ /* 0x000f220000000800 */
[----:B---3--:R-:W-:-:S07]  /*e200*/  FADD.FTZ R31, R69, R76 ;  /* 0x0000004c451f7221 */ /* 0x008fce0000010000 */
[----:B------:R-:W3:Y:S01]  /*e210*/  MUFU.EX2 R62, R62 ;  /* 0x0000003e003e7308 */ /* 0x000ee20000000800 */
[----:B------:R-:W-:Y:S01]  /*e220*/  F2FP.F16.F32.PACK_AB R29, R75, R74 ;  /* 0x0000004a4b1d723e */ /* 0x000fe200000000ff */
[----:B------:R-:W-:-:S06]  /*e230*/  FADD.FTZ R74, R56, R31 ;  /* 0x0000001f384a7221 */ /* 0x000fcc0000010000 */
[----:B------:R-:W3:Y:S08]  /*e240*/  MUFU.EX2 R61, R61 ;  /* 0x0000003d003d7308 */ /* 0x000ef00000000800 */
[----:B------:R0:W-:Y:S08]  /*e250*/  MUFU.EX2 R43, R28 ;  /* 0x0000001c002b7308 */ /* 0x0001f00000000800 */
[----:B------:R-:W-:Y:S01]  /*e260*/  MUFU.EX2 R63, R63 ;  /* 0x0000003f003f7308 */ /* 0x000fe20000000800 */
[----:B0-----:R-:W-:Y:S01]  /*e270*/  F2FP.F16.F32.PACK_AB R28, R73, R89 ;  /* 0x00000059491c723e */ /* 0x001fe200000000ff */
[----:B------:R-:W-:-:S04]  /*e280*/  FADD.FTZ R73, R71, R80 ;  /* 0x0000005047497221 */ /* 0x000fc80000010000 */
[----:B------:R-:W-:Y:S02]  /*e290*/  FADD.FTZ R76, R58, R73 ;  /* 0x000000493a4c7221 */ /* 0x000fe40000010000 */
[----:B------:R-:W0:Y:S01]  /*e2a0*/  MUFU.EX2 R39, R39 ;  /* 0x0000002700277308 */ /* 0x000e220000000800 */
[----:B-1----:R-:W-:Y:S01]  /*e2b0*/  FADD.FTZ R73, R57, R74 ;  /* 0x0000004a39497221 */ /* 0x002fe20000010000 */
[----:B--2---:R-:W-:Y:S01]  /*e2c0*/  FADD.FTZ R75, R59, R76 ;  /* 0x0000004c3b4b7221 */ /* 0x004fe20000010000 */
[----:B------:R-:W-:-:S05]  /*e2d0*/  F2FP.F16.F32.PACK_AB R21, R25, R21 ;  /* 0x000000151915723e */ /* 0x000fca00000000ff */
[----:B------:R-:W1:Y:S01]  /*e2e0*/  MUFU.EX2 R49, R49 ;  /* 0x0000003100317308 */ /* 0x000e620000000800 */
[----:B------:R-:W-:Y:S01]  /*e2f0*/  F2FP.F16.F32.PACK_AB R31, R79, R78 ;  /* 0x0000004e4f1f723e */ /* 0x000fe200000000ff */
[----:B----4-:R-:W-:Y:S01]  /*e300*/  FADD.FTZ R76, R60, R73 ;  /* 0x000000493c4c7221 */ /* 0x010fe20000010000 */
[----:B---3--:R-:W-:-:S05]  /*e310*/  FADD.FTZ R78, R62, R75 ;  /* 0x0000004b3e4e7221 */ /* 0x008fca0000010000 */
[----:B------:R-:W2:Y:S01]  /*e320*/  MUFU.EX2 R42, R95 ;  /* 0x0000005f002a7308 */ /* 0x000ea20000000800 */
[----:B------:R3:W-:Y:S01]  /*e330*/  STSM.16.M88.4 [R18+0x24300], R20 ;  /* 0x0243001412007844 */ /* 0x0007e20000000200 */
[----:B------:R-:W-:-:S06]  /*e340*/  FADD.FTZ R76, R61, R76 ;  /* 0x0000004c3d4c7221 */ /* 0x000fcc0000010000 */
[----:B------:R-:W4:Y:S01]  /*e350*/  MUFU.EX2 R34, R98 ;  /* 0x0000006200227308 */ /* 0x000f220000000800 */
[----:B0-----:R-:W-:-:S07]  /*e360*/  FADD.FTZ R76, R39, R76 ;  /* 0x0000004c274c7221 */ /* 0x001fce0000010000 */
[----:B------:R-:W0:Y:S01]  /*e370*/  MUFU.EX2 R52, R52 ;  /* 0x0000003400347308 */ /* 0x000e220000000800 */
[----:B---3--:R-:W-:Y:S01]  /*e380*/  F2FP.F16.F32.PACK_AB R20, R65, R64 ;  /* 0x000000404114723e */ /* 0x008fe200000000ff */
[----:B------:R-:W-:Y:S01]  /*e390*/  FADD.FTZ R65, R63, R78 ;  /* 0x0000004e3f417221 */ /* 0x000fe20000010000 */
[----:B------:R-:W-:Y:S02]  /*e3a0*/  F2FP.F16.F32.PACK_AB R26, R85, R84 ;  /* 0x00000054551a723e */ /* 0x000fe400000000ff */
[----:B------:R-:W-:Y:S01]  /*e3b0*/  F2FP.F16.F32.PACK_AB R25, R83, R82 ;  /* 0x000000525319723e */ /* 0x000fe200000000ff */
[----:B------:R-:W-:Y:S02]  /*e3c0*/  FADD.FTZ R65, R0, R65 ;  /* 0x0000004100417221 */ /* 0x000fe40000010000 */
[----:B------:R-:W3:Y:S01]  /*e3d0*/  MUFU.EX2 R53, R53 ;  /* 0x0000003500357308 */ /* 0x000ee20000000800 */
[----:B------:R-:W-:Y:S01]  /*e3e0*/  F2FP.F16.F32.PACK_AB R27, R87, R86 ;  /* 0x00000056571b723e */ /* 0x000fe200000000ff */
[----:B-1----:R-:W-:Y:S01]  /*e3f0*/  FADD.FTZ R23, R49, R76 ;  /* 0x0000004c31177221 */ /* 0x002fe20000010000 */
[----:B--2---:R-:W-:-:S05]  /*e400*/  FADD.FTZ R65, R42, R65 ;  /* 0x000000412a417221 */ /* 0x004fca0000010000 */
[----:B------:R-:W1:Y:S01]  /*e410*/  MUFU.EX2 R92, R92 ;  /* 0x0000005c005c7308 */ /* 0x000e620000000800 */
[----:B------:R2:W-:Y:S07]  /*e420*/  STSM.16.M88.4 [R18+0x25b00], R24 ;  /* 0x025b001812007844 */ /* 0x0005ee0000000200 */
[----:B------:R-:W1:Y:S01]  /*e430*/  MUFU.EX2 R54, R54 ;  /* 0x0000003600367308 */ /* 0x000e620000000800 */
[----:B------:R4:W-:Y:S07]  /*e440*/  STSM.16.M88.4 [R18+0x27300], R28 ;  /* 0x0273001c12007844 */ /* 0x0009ee0000000200 */
[----:B------:R-:W1:Y:S01]  /*e450*/  MUFU.EX2 R93, R93 ;  /* 0x0000005d005d7308 */ /* 0x000e620000000800 */
[----:B--2---:R-:W-:-:S07]  /*e460*/  FADD.FTZ R25, R48, R23 ;  /* 0x0000001730197221 */ /* 0x004fce0000010000 */
[----:B------:R-:W2:Y:S01]  /*e470*/  MUFU.EX2 R94, R94 ;  /* 0x0000005e005e7308 */ /* 0x000ea20000000800 */
[----:B----4-:R-:W-:Y:S01]  /*e480*/  FADD.FTZ R28, R34, R65 ;  /* 0x00000041221c7221 */ /* 0x010fe20000010000 */
[----:B0-----:R-:W-:-:S03]  /*e490*/  FADD.FTZ R30, R52, R25 ;  /* 0x00000019341e7221 */ /* 0x001fc60000010000 */
[----:B------:R-:W-:-:S03]  /*e4a0*/  FADD.FTZ R28, R35, R28 ;  /* 0x0000001c231c7221 */ /* 0x000fc60000010000 */
[----:B------:R-:W0:Y:S01]  /*e4b0*/  MUFU.EX2 R91, R91 ;  /* 0x0000005b005b7308 */ /* 0x000e220000000800 */
[----:B---3--:R-:W-:-:S07]  /*e4c0*/  FADD.FTZ R29, R53, R30 ;  /* 0x0000001e351d7221 */ /* 0x008fce0000010000 */
[----:B------:R-:W3:Y:S08]  /*e4d0*/  MUFU.EX2 R40, R40 ;  /* 0x0000002800287308 */ /* 0x000ef00000000800 */
[----:B------:R-:W-:Y:S08]  /*e4e0*/  MUFU.EX2 R51, R51 ;  /* 0x0000003300337308 */ /* 0x000ff00000000800 */
[----:B------:R4:W-:Y:S02]  /*e4f0*/  MUFU.EX2 R74, R55 ;  /* 0x00000037004a7308 */ /* 0x0009e40000000800 */
[----:B----4-:R-:W-:-:S06]  /*e500*/  FADD.FTZ R55, R43, R28 ;  /* 0x0000001c2b377221 */ /* 0x010fcc0000010000 */
[----:B------:R-:W4:Y:S01]  /*e510*/  MUFU.EX2 R41, R41 ;  /* 0x0000002900297308 */ /* 0x000f220000000800 */
[----:B-1----:R-:W-:Y:S01]  /*e520*/  FADD.FTZ R28, R92, R29 ;  /* 0x0000001d5c1c7221 */ /* 0x002fe20000010000 */
[----:B------:R-:W-:-:S03]  /*e530*/  FADD.FTZ R55, R54, R55 ;  /* 0x0000003736377221 */ /* 0x000fc60000010000 */
[----:B------:R-:W-:-:S03]  /*e540*/  FADD.FTZ R29, R93, R28 ;  /* 0x0000001c5d1d7221 */ /* 0x000fc60000010000 */
[----:B------:R-:W1:Y:S01]  /*e550*/  MUFU.EX2 R36, R36 ;  /* 0x0000002400247308 */ /* 0x000e620000000800 */
[----:B--2---:R-:W-:Y:S01]  /*e560*/  FADD.FTZ R28, R94, R55 ;  /* 0x000000375e1c7221 */ /* 0x004fe20000010000 */
[----:B------:R-:W-:Y:S02]  /*e570*/  F2FP.F16.F32.PACK_AB R22, R69, R68 ;  /* 0x000000444516723e */ /* 0x000fe400000000ff */
[----:B------:R-:W-:Y:S02]  /*e580*/  F2FP.F16.F32.PACK_AB R21, R67, R66 ;  /* 0x000000424315723e */ /* 0x000fe400000000ff */
[----:B------:R-:W-:Y:S02]  /*e590*/  F2FP.F16.F32.PACK_AB R23, R71, R70 ;  /* 0x000000464717723e */ /* 0x000fe400000000ff */
[----:B------:R-:W2:Y:S01]  /*e5a0*/  MUFU.EX2 R50, R50 ;  /* 0x0000003200327308 */ /* 0x000ea20000000800 */
[----:B------:R-:W-:Y:S01]  /*e5b0*/  F2FP.F16.F32.PACK_AB R24, R57, R56 ;  /* 0x000000383918723e */ /* 0x000fe200000000ff */
[----:B------:R-:W-:Y:S01]  /*e5c0*/  FADD.FTZ R29, R96, R29 ;  /* 0x0000001d601d7221 */ /* 0x000fe20000010000 */
[----:B------:R-:W-:-:S02]  /*e5d0*/  F2FP.F16.F32.PACK_AB R26, R61, R60 ;  /* 0x0000003c3d1a723e */ /* 0x000fc400000000ff */
[----:B------:R-:W-:Y:S02]  /*e5e0*/  F2FP.F16.F32.PACK_AB R25, R59, R58 ;  /* 0x0000003a3b19723e */ /* 0x000fe400000000ff */
[----:B------:R-:W-:Y:S01]  /*e5f0*/  F2FP.F16.F32.PACK_AB R27, R63, R62 ;  /* 0x0000003e3f1b723e */ /* 0x000fe200000000ff */
[----:B------:R-:W2:Y:S01]  /*e600*/  MUFU.EX2 R37, R37 ;  /* 0x0000002500257308 */ /* 0x000ea20000000800 */
[----:B0-----:R-:W-:Y:S01]  /*e610*/  FADD.FTZ R28, R91, R28 ;  /* 0x0000001c5b1c7221 */ /* 0x001fe20000010000 */
[----:B------:R0:W-:Y:S01]  /*e620*/  STSM.16.M88.4 [R18+0x28b00], R20 ;  /* 0x028b001412007844 */ /* 0x0001e20000000200 */
[----:B---3--:R-:W-:-:S05]  /*e630*/  FADD.FTZ R30, R40, R29 ;  /* 0x0000001d281e7221 */ /* 0x008fca0000010000 */
[----:B------:R-:W3:Y:S01]  /*e640*/  MUFU.EX2 R31, R97 ;  /* 0x00000061001f7308 */ /* 0x000ee20000000800 */
[----:B------:R1:W-:Y:S01]  /*e650*/  STSM.16.M88.4 [R18+0x2a300], R24 ;  /* 0x02a3001812007844 */ /* 0x0003e20000000200 */
[----:B----4-:R-:W-:-:S06]  /*e660*/  FADD.FTZ R29, R41, R30 ;  /* 0x0000001e291d7221 */ /* 0x010fcc0000010000 */
[----:B------:R-:W4:Y:S01]  /*e670*/  MUFU.EX2 R44, R44 ;  /* 0x0000002c002c7308 */ /* 0x000f220000000800 */
[----:B0-----:R-:W-:-:S07]  /*e680*/  F2FP.F16.F32.PACK_AB R23, R35, R34 ;  /* 0x000000222317723e */ /* 0x001fce00000000ff */
[----:B------:R-:W0:Y:S01]  /*e690*/  MUFU.EX2 R47, R47 ;  /* 0x0000002f002f7308 */ /* 0x000e220000000800 */
[----:B-1----:R-:W-:Y:S01]  /*e6a0*/  FADD.FTZ R27, R51, R28 ;  /* 0x0000001c331b7221 */ /* 0x002fe20000010000 */
[----:B------:R-:W-:-:S03]  /*e6b0*/  F2FP.F16.F32.PACK_AB R21, R42, R0 ;  /* 0x000000002a15723e */ /* 0x000fc600000000ff */
[----:B------:R-:W-:-:S03]  /*e6c0*/  FADD.FTZ R35, R74, R27 ;  /* 0x0000001b4a237221 */ /* 0x000fc60000010000 */
[----:B------:R-:W1:Y:S01]  /*e6d0*/  MUFU.EX2 R45, R45 ;  /* 0x0000002d002d7308 */ /* 0x000e620000000800 */
[----:B------:R-:W-:Y:S01]  /*e6e0*/  FADD.FTZ R0, R36, R29 ;  /* 0x0000001d24007221 */ /* 0x000fe20000010000 */
[----:B--2---:R-:W-:-:S06]  /*e6f0*/  FADD.FTZ R28, R50, R35 ;  /* 0x00000023321c7221 */ /* 0x004fcc0000010000 */
[----:B------:R-:W-:Y:S08]  /*e700*/  MUFU.EX2 R32, R32 ;  /* 0x0000002000207308 */ /* 0x000ff00000000800 */
[----:B------:R-:W-:Y:S08]  /*e710*/  MUFU.EX2 R33, R33 ;  /* 0x0000002100217308 */ /* 0x000ff00000000800 */
[----:B------:R-:W2:Y:S08]  /*e720*/  MUFU.EX2 R46, R46 ;  /* 0x0000002e002e7308 */ /* 0x000eb00000000800 */
[----:B------:R-:W-:Y:S08]  /*e730*/  MUFU.EX2 R38, R38 ;  /* 0x0000002600267308 */ /* 0x000ff00000000800 */
[----:B------:R-:W2:Y:S01]  /*e740*/  MUFU.EX2 R99, R99 ;  /* 0x0000006300637308 */ /* 0x000ea20000000800 */
[----:B------:R-:W-:Y:S01]  /*e750*/  FADD.FTZ R29, R37, R0 ;  /* 0x00000000251d7221 */ /* 0x000fe20000010000 */
[----:B---3--:R-:W-:Y:S01]  /*e760*/  FADD.FTZ R0, R31, R28 ;  /* 0x0000001c1f007221 */ /* 0x008fe20000010000 */
[----:B------:R-:W-:-:S02]  /*e770*/  F2FP.F16.F32.PACK_AB R20, R49, R39 ;  /* 0x000000273114723e */ /* 0x000fc400000000ff */
[----:B------:R-:W-:Y:S01]  /*e780*/  F2FP.F16.F32.PACK_AB R22, R52, R48 ;  /* 0x000000303416723e */ /* 0x000fe200000000ff */
[----:B----4-:R-:W-:Y:S01]  /*e790*/  FADD.FTZ R34, R44, R29 ;  /* 0x0000001d2c227221 */ /* 0x010fe20000010000 */
[----:B0-----:R-:W-:Y:S01]  /*e7a0*/  FADD.FTZ R35, R47, R0 ;  /* 0x000000002f237221 */ /* 0x001fe20000010000 */
[----:B------:R-:W-:Y:S02]  /*e7b0*/  F2FP.F16.F32.PACK_AB R24, R92, R53 ;  /* 0x000000355c18723e */ /* 0x000fe400000000ff */
[----:B------:R-:W-:Y:S01]  /*e7c0*/  F2FP.F16.F32.PACK_AB R26, R96, R93 ;  /* 0x0000005d601a723e */ /* 0x000fe200000000ff */
[----:B------:R0:W-:Y:S01]  /*e7d0*/  STSM.16.M88.4 [R18+0x2bb00], R20 ;  /* 0x02bb001412007844 */ /* 0x0001e20000000200 */
[----:B------:R-:W-:Y:S02]  /*e7e0*/  F2FP.F16.F32.PACK_AB R25, R54, R43 ;  /* 0x0000002b3619723e */ /* 0x000fe400000000ff */
[----:B------:R-:W-:Y:S02]  /*e7f0*/  F2FP.F16.F32.PACK_AB R27, R91, R94 ;  /* 0x0000005e5b1b723e */ /* 0x000fe400000000ff */
[----:B------:R-:W-:Y:S01]  /*e800*/  F2FP.F16.F32.PACK_AB R30, R37, R36 ;  /* 0x00000024251e723e */ /* 0x000fe200000000ff */
[----:B-1----:R-:W-:Y:S01]  /*e810*/  FADD.FTZ R37, R45, R34 ;  /* 0x000000222d257221 */ /* 0x002fe20000010000 */
[----:B------:R-:W-:Y:S01]  /*e820*/  F2FP.F16.F32.PACK_AB R28, R41, R40 ;  /* 0x00000028291c723e */ /* 0x000fe200000000ff */
[----:B--2---:R-:W-:Y:S01]  /*e830*/  FADD.FTZ R35, R46, R35 ;  /* 0x000000232e237221 */ /* 0x004fe20000010000 */
[----:B------:R-:W-:-:S02]  /*e840*/  F2FP.F16.F32.PACK_AB R29, R74, R51 ;  /* 0x000000334a1d723e */ /* 0x000fc400000000ff */
[----:B------:R-:W-:Y:S01]  /*e850*/  F2FP.F16.F32.PACK_AB R31, R31, R50 ;  /* 0x000000321f1f723e */ /* 0x000fe200000000ff */
[----:B------:R-:W-:Y:S01]  /*e860*/  STSM.16.M88.4 [R18+0x2d300], R24 ;  /* 0x02d3001812007844 */ /* 0x000fe20000000200 */
[----:B0-----:R-:W-:Y:S02]  /*e870*/  F2FP.F16.F32.PACK_AB R20, R45, R44 ;  /* 0x0000002c2d14723e */ /* 0x001fe400000000ff */
[----:B------:R-:W-:Y:S02]  /*e880*/  F2FP.F16.F32.PACK_AB R21, R46, R47 ;  /* 0x0000002f2e15723e */ /* 0x000fe400000000ff */
[----:B------:R-:W-:Y:S02]  /*e890*/  F2FP.F16.F32.PACK_AB R22, R33, R32 ;  /* 0x000000202116723e */ /* 0x000fe400000000ff */
[----:B------:R-:W-:Y:S01]  /*e8a0*/  F2FP.F16.F32.PACK_AB R23, R99, R38 ;  /* 0x000000266317723e */ /* 0x000fe200000000ff */
[----:B------:R-:W-:Y:S01]  /*e8b0*/  FADD.FTZ R32, R32, R37 ;  /* 0x0000002520207221 */ /* 0x000fe20000010000 */
[----:B------:R-:W-:Y:S01]  /*e8c0*/  STSM.16.M88.4 [R18+0x2eb00], R28 ;  /* 0x02eb001c12007844 */ /* 0x000fe20000000200 */
[----:B------:R-:W-:-:S03]  /*e8d0*/  FADD.FTZ R38, R38, R35 ;  /* 0x0000002326267221 */ /* 0x000fc60000010000 */
[----:B------:R0:W-:Y:S01]  /*e8e0*/  STSM.16.M88.4 [R18+0x30300], R20 ;  /* 0x0303001412007844 */ /* 0x0001e20000000200 */
[----:B------:R-:W-:Y:S01]  /*e8f0*/  FADD.FTZ R0, R99, R38 ;  /* 0x0000002663007221 */ /* 0x000fe20000010000 */
[----:B------:R1:W-:Y:S06]  /*e900*/  MEMBAR.ALL.CTA ;  /* 0x0000000000007992 */ /* 0x0003ec0000008000 */
[----:B-1----:R-:W1:Y:S01]  /*e910*/  FENCE.VIEW.ASYNC.S ;  /* 0x00000000000073c6 */ /* 0x002e620000000000 */
[----:B------:R-:W-:Y:S01]  /*e920*/  ISETP.GE.AND P2, PT, R109, 0x91, PT ;  /* 0x000000916d00780c */ /* 0x000fe20003f46270 */
[----:B0-----:R-:W-:-:S05]  /*e930*/  FADD.FTZ R20, R33, R32 ;  /* 0x0000002021147221 */ /* 0x001fca0000010000 */
[----:B------:R0:W-:Y:S04]  /*e940*/  STL [R1+0x34], R20 ;  /* 0x0000341401007387 */ /* 0x0001e80000100800 */
[----:B------:R0:W-:Y:S01]  /*e950*/  STL [R1+0x38], R0 ;  /* 0x0000380001007387 */ /* 0x0001e20000100800 */
[----:B------:R-:W-:-:S04]  /*e960*/  IMAD.MOV.U32 R71, RZ, RZ, RZ ;  /* 0x000000ffff477224 */ /* 0x000fc800078e00ff */
[--C-:B------:R-:W-:Y:S02]  /*e970*/  IMAD.MOV.U32 R70, RZ, RZ, R71.reuse ;  /* 0x000000ffff467224 */ /* 0x100fe400078e0047 */
[--C-:B------:R-:W-:Y:S02]  /*e980*/  IMAD.MOV.U32 R69, RZ, RZ, R71.reuse ;  /* 0x000000ffff457224 */ /* 0x100fe400078e0047 */
[--C-:B------:R-:W-:Y:S02]  /*e990*/  IMAD.MOV.U32 R68, RZ, RZ, R71.reuse ;  /* 0x000000ffff447224 */ /* 0x100fe400078e0047 */
[--C-:B------:R-:W-:Y:S02]  /*e9a0*/  IMAD.MOV.U32 R67, RZ, RZ, R71.reuse ;  /* 0x000000ffff437224 */ /* 0x100fe400078e0047 */
[--C-:B------:R-:W-:Y:S02]  /*e9b0*/  IMAD.MOV.U32 R66, RZ, RZ, R71.reuse ;  /* 0x000000ffff427224 */ /* 0x100fe400078e0047 */
[----:B------:R-:W-:-:S02]  /*e9c0*/  IMAD.MOV.U32 R65, RZ, RZ, R71 ;  /* 0x000000ffff417224 */ /* 0x000fc400078e0047 */
        /* <DEDUP_REMOVED lines=40> */
[----:B------:R-:W-:Y:S01]  /*ec50*/  IMAD.MOV.U32 R24, RZ, RZ, R71 ;  /* 0x000000ffff187224 */ /* 0x000fe200078e0047 */
[----:B-1----:R-:W-:Y:S01]  /*ec60*/  NOP ;  /* 0x0000000000007918 */ /* 0x002fe20000000000 */
[----:B0-----:R-:W-:Y:S05]  /*ec70*/  @!P2 BRA `(.L_x_515) ;  /* 0x00000048009ca947 */ /* 0x001fea0003800000 */
[----:B------:R-:W-:Y:S02]  /*ec80*/  VIADD R0, R113, 0xfffffffe ;  /* 0xfffffffe71007836 */ /* 0x000fe40000000000 */
[----:B------:R-:W-:Y:S02]  /*ec90*/  IMAD.MOV.U32 R155, RZ, RZ, R72 ;  /* 0x000000ffff9b7224 */ /* 0x000fe400078e0048 */
[----:B------:R-:W-:Y:S01]  /*eca0*/  IMAD.MOV.U32 R154, RZ, RZ, R15 ;  /* 0x000000ffff9a7224 */ /* 0x000fe200078e000f */
[----:B------:R0:W-:Y:S04]  /*ecb0*/  STL [R1+0x30], R0 ;  /* 0x0000300001007387 */ /* 0x0001e80000100800 */
[----:B------:R1:W5:Y:S01]  /*ecc0*/  LDL.LU R156, [R1+0x58] ;  /* 0x00005800019c7983 */ /* 0x0003620000300800 */
[----:B------:R-:W-:-:S02]  /*ecd0*/  CS2R R70, SRZ ;  /* 0x0000000000467805 */ /* 0x000fc4000001ff00 */
[----:B------:R-:W-:Y:S02]  /*ece0*/  CS2R R68, SRZ ;  /* 0x0000000000447805 */ /* 0x000fe4000001ff00 */
[----:B------:R-:W-:Y:S02]  /*ecf0*/  CS2R R66, SRZ ;  /* 0x0000000000427805 */ /* 0x000fe4000001ff00 */
[----:B------:R-:W-:Y:S02]  /*ed00*/  CS2R R64, SRZ ;  /* 0x0000000000407805 */ /* 0x000fe4000001ff00 */
[----:B------:R-:W-:Y:S01]  /*ed10*/  CS2R R62, SRZ ;  /* 0x00000000003e7805 */ /* 0x000fe2000001ff00 */
[----:B0-----:R-:W-:Y:S01]  /*ed20*/  IMAD.MOV.U32 R0, RZ, RZ, R152 ;  /* 0x000000ffff007224 */ /* 0x001fe200078e0098 */
        /* <DEDUP_REMOVED lines=18> */
[----:B-1----:R-:W-:-:S07]  /*ee50*/  CS2R R24, SRZ ;  /* 0x0000000000187805 */ /* 0x002fce000001ff00 */
.L_x_526:
[----:B------:R-:W2:Y:S01]  /*ee60*/  LDL R14, [R1+0x70] ;  /* 0x00007000010e7983 */ /* 0x000ea20000100800 */
[----:B------:R-:W-:Y:S01]  /*ee70*/  VIADD R152, R0, 0x1 ;  /* 0x0000000100987836 */ /* 0x000fe20000000000 */
[----:B------:R-:W-:Y:S05]  /*ee80*/  YIELD ;  /* 0x0000000000007946 */ /* 0x000fea0003800000 */
[----:B------:R-:W-:-:S04]  /*ee90*/  ISETP.NE.AND P3, PT, R152, 0x2, PT ;  /* 0x000000029800780c */ /* 0x000fc80003f65270 */
[----:B------:R-:W-:Y:S02]  /*eea0*/  SEL R15, RZ, 0x1, P3 ;  /* 0x00000001ff0f7807 */ /* 0x000fe40001800000 */
[----:B------:R-:W-:Y:S02]  /*eeb0*/  SEL R152, R152, RZ, P3 ;  /* 0x000000ff98987207 */ /* 0x000fe40001800000 */
[----:B-----5:R-:W-:-:S05]  /*eec0*/  LOP3.LUT R15, R156, R15, RZ, 0x3c, !PT ;  /* 0x0000000f9c0f7212 */ /* 0x020fca00078e3cff */
[----:B------:R0:W-:Y:S01]  /*eed0*/  STL [R1+0x58], R15 ;  /* 0x0000580f01007387 */ /* 0x0001e20000100800 */
[----:B--2---:R-:W-:-:S13]  /*eee0*/  ISETP.NE.AND P2, PT, R14, RZ, PT ;  /* 0x000000ff0e00720c */ /* 0x004fda0003f45270 */
[----:B0-----:R-:W-:Y:S05]  /*eef0*/  @P2 BRA `(.L_x_516) ;  /* 0x0000000000302947 */ /* 0x001fea0003800000 */
[----:B------:R-:W-:Y:S05]  /*ef00*/  @!P0 BRA `(.L_x_517) ;  /* 0x0000000000048947 */ /* 0x000fea0003800000 */
[----:B------:R-:W-:Y:S01]  /*ef10*/  BPT.TRAP 0x1 ;  /* 0x000000040000795c */ /* 0x000fe20000300000 */
.L_x_517:
[----:B------:R-:W-:Y:S01]  /*ef20*/  IMAD R14, R152, 0x8, R16 ;  /* 0x00000008980e7824 */ /* 0x000fe200078e0210 */
[----:B------:R-:W-:-:S04]  /*ef30*/  SHF.L.U32 R15, R15, 0x1f, RZ ;  /* 0x0000001f0f0f7819 */ /* 0x000fc800000006ff */
[----:B------:R0:W1:Y:S01]  /*ef40*/  SYNCS.PHASECHK.TRANS64.TRYWAIT P3, [R14+URZ+0x31c30], R15 ;  /* 0x031c300f0e0075a7 */ /* 0x000062000806017f */
[----:B------:R-:W-:Y:S05]  /*ef50*/  @!P0 BRA `(.L_x_518) ;  /* 0x0000000000048947 */ /* 0x000fea0003800000 */
[----:B------:R-:W-:Y:S01]  /*ef60*/  BPT.TRAP 0x1 ;  /* 0x000000040000795c */ /* 0x000fe20000300000 */
.L_x_518:
[----:B------:R-:W-:Y:S04]  /*ef70*/  BSSY B0, `(.L_x_516) ;  /* 0x0000004000007945 */ /* 0x000fe80003800000 */
[----:B-1----:R-:W-:Y:S05]  /*ef80*/  @P3 BRA `(.L_x_519) ;  /* 0x0000000000083947 */ /* 0x002fea0003800000 */
[----:B------:R-:W1:Y:S02]  /*ef90*/  SYNCS.PHASECHK.TRANS64.TRYWAIT P3, [R14+URZ+0x31c30], R15 ;  /* 0x031c300f0e0075a7 */ /* 0x000e64000806017f */
[----:B-1----:R-:W-:Y:S05]  /*efa0*/  @!P3 BRA `(.L_x_520) ;  /* 0x000000ec0070b947 */ /* 0x002fea0003800000 */
.L_x_519:
[----:B------:R-:W-:Y:S05]  /*efb0*/  BSYNC B0 ;  /* 0x0000000000007941 */ /* 0x000fea0003800000 */
.L_x_516:
[----:B01----:R-:W2:Y:S01]  /*efc0*/  LDL R14, [R1+0x74] ;  /* 0x00007400010e7983 */ /* 0x003ea20000100800 */
[----:B------:R-:W-:Y:S05]  /*efd0*/  WARPSYNC.ALL ;  /* 0x0000000000007948 */ /* 0x000fea0003800000 */
[----:B------:R-:W0:Y:S01]  /*efe0*/  S2R R20, SR_TID.X ;  /* 0x0000000000147919 */ /* 0x000e220000002100 */
[----:B------:R-:W-:Y:S01]  /*eff0*/  IMAD.MOV.U32 R21, RZ, RZ, -0x7fffffe0 ;  /* 0x80000020ff157424 */ /* 0x000fe200078e00ff */
[----:B------:R-:W-:Y:S01]  /*f000*/  R2UR UR52, R2 ;  /* 0x00000000023472ca */ /* 0x000fe200000e0000 */
[----:B------:R-:W-:Y:S01]  /*f010*/  IMAD.MOV.U32 R23, RZ, RZ, -0x7fffffe0 ;  /* 0x80000020ff177424 */ /* 0x000fe200078e00ff */
[----:B------:R-:W-:Y:S01]  /*f020*/  R2UR UR53, R3 ;  /* 0x00000000033572ca */ /* 0x000fe200000e0000 */
[----:B------:R-:W-:Y:S01]  /*f030*/  IMAD.MOV.U32 R149, RZ, RZ, -0x7fffffe0 ;  /* 0x80000020ff957424 */ /* 0x000fe200078e00ff */
[C---:B------:R-:W-:Y:S01]  /*f040*/  R2UR UR7, R21.reuse ;  /* 0x00000000150772ca */ /* 0x040fe200000e0000 */
[----:B------:R-:W-:Y:S01]  /*f050*/  IMAD.MOV.U32 R15, RZ, RZ, -0x7fffffe0 ;  /* 0x80000020ff0f7424 */ /* 0x000fe200078e00ff */
[----:B------:R-:W-:Y:S01]  /*f060*/  R2UR UR11, R21 ;  /* 0x00000000150b72ca */ /* 0x000fe200000e0000 */
[----:B------:R-:W-:Y:S01]  /*f070*/  IMAD.MOV.U32 R81, RZ, RZ, -0x7fffffe0 ;  /* 0x80000020ff517424 */ /* 0x000fe200078e00ff */
[----:B------:R-:W-:Y:S01]  /*f080*/  R2UR UR55, R23 ;  /* 0x00000000173772ca */ /* 0x000fe200000e0000 */
[----:B------:R-:W-:Y:S01]  /*f090*/  STL [R1+0xe4], R29 ;  /* 0x0000e41d01007387 */ /* 0x000fe20000100800 */
[----:B------:R-:W-:Y:S01]  /*f0a0*/  R2UR UR5, R21 ;  /* 0x00000000150572ca */ /* 0x000fe200000e0000 */
[----:B------:R-:W-:Y:S01]  /*f0b0*/  IMAD.MOV.U32 R151, RZ, RZ, -0x7fffffe0 ;  /* 0x80000020ff977424 */ /* 0x000fe200078e00ff */
[C---:B------:R-:W-:Y:S01]  /*f0c0*/  R2UR UR59, R15.reuse ;  /* 0x000000000f3b72ca */ /* 0x040fe200000e0000 */
[----:B------:R-:W-:Y:S01]  /*f0d0*/  STL [R1+0xe0], R28 ;  /* 0x0000e01c01007387 */ /* 0x000fe20000100800 */
[----:B------:R-:W-:-:S02]  /*f0e0*/  R2UR UR9, R15 ;  /* 0x000000000f0972ca */ /* 0x000fc400000e0000 */
[----:B------:R-:W-:Y:S01]  /*f0f0*/  R2UR UR56, R2 ;  /* 0x00000000023872ca */ /* 0x000fe200000e0000 */
[----:B------:R-:W-:Y:S01]  /*f100*/  STL [R1+0xdc], R27 ;  /* 0x0000dc1b01007387 */ /* 0x000fe20000100800 */
[----:B------:R-:W-:Y:S01]  /*f110*/  MOV R75, UR7 ;  /* 0x00000007004b7c02 */ /* 0x000fe20008000f00 */
[----:B------:R-:W-:Y:S01]  /*f120*/  UMOV UR7, UR11 ;  /* 0x0000000b00077c82 */ /* 0x000fe20008000000 */
[----:B------:R-:W-:Y:S01]  /*f130*/  R2UR UR57, R3 ;  /* 0x00000000033972ca */ /* 0x000fe200000e0000 */
[----:B------:R-:W-:Y:S01]  /*f140*/  STL [R1+0xd8], R26 ;  /* 0x0000d81a01007387 */ /* 0x000fe20000100800 */
[----:B------:R-:W-:Y:S01]  /*f150*/  MOV R78, UR55 ;  /* 0x00000037004e7c02 */ /* 0x000fe20008000f00 */
[----:B------:R-:W-:Y:S01]  /*f160*/  UMOV UR55, UR5 ;  /* 0x0000000500377c82 */ /* 0x000fe20008000000 */
[----:B------:R-:W-:Y:S01]  /*f170*/  MOV R73, UR7 ;  /* 0x0000000700497c02 */ /* 0x000fe20008000f00 */
[----:B------:R-:W-:Y:S01]  /*f180*/  STL [R1+0xd4], R25 ;  /* 0x0000d41901007387 */ /* 0x000fe20000100800 */
[----:B------:R-:W-:-:S02]  /*f190*/  R2UR UR7, R149 ;  /* 0x00000000950772ca */ /* 0x000fc400000e0000 */
[----:B------:R-:W-:Y:S01]  /*f1a0*/  R2UR UR5, R3 ;  /* 0x00000000030572ca */ /* 0x000fe200000e0000 */
[----:B------:R-:W-:Y:S01]  /*f1b0*/  STL [R1+0xd0], R24 ;  /* 0x0000d01801007387 */ /* 0x000fe20000100800 */
[----:B0-----:R-:W-:Y:S02]  /*f1c0*/  SHF.R.U32.HI R20, RZ, 0x7, R20 ;  /* 0x00000007ff147819 */ /* 0x001fe40000011614 */
[----:B------:R-:W-:Y:S01]  /*f1d0*/  MOV R74, UR59 ;  /* 0x0000003b004a7c02 */ /* 0x000fe20008000f00 */
[----:B------:R-:W-:Y:S01]  /*f1e0*/  UMOV UR59, UR9 ;  /* 0x00000009003b7c82 */ /* 0x000fe20008000000 */
[C---:B------:R-:W-:Y:S01]  /*f1f0*/  R2UR UR9, R21.reuse ;  /* 0x00000000150972ca */ /* 0x040fe200000e0000 */
[----:B------:R-:W-:Y:S01]  /*f200*/  VIADD R72, R20, 0x8 ;  /* 0x0000000814487836 */ /* 0x000fe20000000000 */
[C---:B------:R-:W-:Y:S01]  /*f210*/  R2UR UR19, R21.reuse ;  /* 0x00000000151372ca */ /* 0x040fe200000e0000 */
[----:B------:R-:W-:Y:S01]  /*f220*/  STL [R1+0xcc], R19 ;  /* 0x0000cc1301007387 */ /* 0x000fe20000100800 */
[----:B------:R-:W-:-:S02]  /*f230*/  R2UR UR27, R21 ;  /* 0x00000000151b72ca */ /* 0x000fc400000e0000 */
[C---:B------:R-:W-:Y:S01]  /*f240*/  R2UR UR43, R21.reuse ;  /* 0x00000000152b72ca */ /* 0x040fe200000e0000 */
[----:B------:R0:W-:Y:S01]  /*f250*/  BAR.SYNC.DEFER_BLOCKING R72, 0x100 ;  /* 0x000400480000751d */ /* 0x0001e20000010000 */
[----:B------:R-:W-:Y:S02]  /*f260*/  R2UR UR21, R21 ;  /* 0x00000000151572ca */ /* 0x000fe400000e0000 */
[C---:B------:R-:W-:Y:S02]  /*f270*/  R2UR UR11, R15.reuse ;  /* 0x000000000f0b72ca */ /* 0x040fe400000e0000 */
[C---:B------:R-:W-:Y:S01]  /*f280*/  R2UR UR23, R15.reuse ;  /* 0x000000000f1772ca */ /* 0x040fe200000e0000 */
[----:B------:R-:W-:Y:S01]  /*f290*/  IMAD.U32 R21, RZ, RZ, UR9 ;  /* 0x00000009ff157e24 */ /* 0x000fe2000f8e00ff */
[C---:B------:R-:W-:Y:S01]  /*f2a0*/  R2UR UR9, R15.reuse ;  /* 0x000000000f0972ca */ /* 0x040fe200000e0000 */
[----:B------:R-:W-:Y:S01]  /*f2b0*/  STL [R1+0xc8], R18 ;  /* 0x0000c81201007387 */ /* 0x000fe20000100800 */
[----:B------:R-:W-:-:S02]  /*f2c0*/  R2UR UR35, R15 ;  /* 0x000000000f2372ca */ /* 0x000fc400000e0000 */
[C---:B------:R-:W-:Y:S01]  /*f2d0*/  R2UR UR47, R15.reuse ;  /* 0x000000000f2f72ca */ /* 0x040fe200000e0000 */
[----:B------:R1:W-:Y:S01]  /*f2e0*/  STL [R1+0xc4], R17 ;  /* 0x0000c41101007387 */ /* 0x0003e20000100800 */
[C---:B------:R-:W-:Y:S02]  /*f2f0*/  R2UR UR33, R15.reuse ;  /* 0x000000000f2172ca */ /* 0x040fe400000e0000 */
[----:B------:R-:W-:Y:S01]  /*f300*/  R2UR UR29, R15 ;  /* 0x000000000f1d72ca */ /* 0x000fe200000e0000 */
[----:B------:R-:W-:Y:S01]  /*f310*/  STL [R1+0xc0], R16 ;  /* 0x0000c01001007387 */ /* 0x000fe20000100800 */
[----:B------:R-:W-:Y:S02]  /*f320*/  R2UR UR17, R81 ;  /* 0x00000000511172ca */ /* 0x000fe400000e0000 */
[C---:B------:R-:W-:Y:S01]  /*f330*/  R2UR UR15, R23.reuse ;  /* 0x00000000170f72ca */ /* 0x040fe200000e0000 */
[----:B------:R-:W-:Y:S01]  /*f340*/  IMAD.U32 R15, RZ, RZ, UR9 ;  /* 0x00000009ff0f7e24 */ /* 0x000fe2000f8e00ff */
[C---:B------:R-:W-:Y:S01]  /*f350*/  R2UR UR31, R23.reuse ;  /* 0x00000000171f72ca */ /* 0x040fe200000e0000 */
[----:B------:R3:W-:Y:S01]  /*f360*/  STL [R1+0xbc], R0 ;  /* 0x0000bc0001007387 */ /* 0x0007e20000100800 */
[C---:B------:R-:W-:Y:S01]  /*f370*/  R2UR UR39, R23.reuse ;  /* 0x00000000172772ca */ /* 0x040fe200000e0000 */
[----:B------:R-:W-:Y:S01]  /*f380*/  WARPGROUP.ARRIVE ;  /* 0x00000000000079c5 */ /* 0x000fe20000000000 */
[----:B------:R-:W-:-:S02]  /*f390*/  R2UR UR51, R23 ;  /* 0x00000000173372ca */ /* 0x000fc400000e0000 */
[C---:B------:R-:W-:Y:S02]  /*f3a0*/  R2UR UR25, R23.reuse ;  /* 0x00000000171972ca */ /* 0x040fe400000e0000 */
[----:B------:R-:W-:Y:S01]  /*f3b0*/  R2UR UR13, R23 ;  /* 0x00000000170d72ca */ /* 0x000fe200000e0000 */
[----:B------:R-:W-:Y:S01]  /*f3c0*/  IMAD.MOV.U32 R23, RZ, RZ, -0x7fffffe0 ;  /* 0x80000020ff177424 */ /* 0x000fe200078e00ff */
[----:B-1----:R-:W-:Y:S02]  /*f3d0*/  MOV R17, UR61 ;  /* 0x0000003d00117c02 */ /* 0x002fe40008000f00 */
[----:B------:R-:W-:Y:S02]  /*f3e0*/  MOV R29, UR60 ;  /* 0x0000003c001d7c02 */ /* 0x000fe40008000f00 */
[----:B------:R-:W-:Y:S02]  /*f3f0*/  R2UR UR37, R23 ;  /* 0x00000000172572ca */ /* 0x000fe400000e0000 */
[----:B------:R-:W-:-:S02]  /*f400*/  R2UR UR40, R8 ;  /* 0x00000000082872ca */ /* 0x000fc400000e0000 */
[C---:B------:R-:W-:Y:S02]  /*f410*/  R2UR UR41, R9.reuse ;  /* 0x00000000092972ca */ /* 0x040fe400000e0000 */
[C---:B------:R-:W-:Y:S02]  /*f420*/  R2UR UR44, R8.reuse ;  /* 0x00000000082c72ca */ /* 0x040fe400000e0000 */
[C---:B------:R-:W-:Y:S02]  /*f430*/  R2UR UR45, R9.reuse ;  /* 0x00000000092d72ca */ /* 0x040fe400000e0000 */
[----:B------:R-:W-:Y:S02]  /*f440*/  R2UR UR48, R8 ;  /* 0x00000000083072ca */ /* 0x000fe400000e0000 */
[----:B------:R-:W-:Y:S01]  /*f450*/  R2UR UR49, R9 ;  /* 0x00000000093172ca */ /* 0x000fe200000e0000 */
[----:B------:R-:W-:Y:S02]  /*f460*/  IMAD.U32 R23, RZ, RZ, UR37 ;  /* 0x00000025ff177e24 */ /* 0x000fe4000f8e00ff */
[----:B--2---:R-:W-:-:S04]  /*f470*/  IMAD R148, R152, 0x6c0, R14 ;  /* 0x000006c098947824 */ /* 0x004fc800078e020e */
[C---:B------:R-:W-:Y:S02]  /*f480*/  VIADD R20, R148.reuse, 0x40 ;  /* 0x0000004094147836 */ /* 0x040fe40000000000 */
[C---:B------:R-:W-:Y:S02]  /*f490*/  VIADD R22, R148.reuse, 0x100 ;  /* 0x0000010094167836 */ /* 0x040fe40000000000 */
[----:B------:R-:W-:Y:S01]  /*f4a0*/  VIADD R14, R148, 0x80 ;  /* 0x00000080940e7836 */ /* 0x000fe20000000000 */
[----:B------:R-:W-:Y:S01]  /*f4b0*/  R2UR UR4, R20 ;  /* 0x00000000140472ca */ /* 0x000fe200000e0000 */
[----:B------:R-:W-:Y:S01]  /*f4c0*/  VIADD R20, R148, 0xc0 ;  /* 0x000000c094147836 */ /* 0x000fe20000000000 */
[----:B------:R-:W-:Y:S01]  /*f4d0*/  R2UR UR54, R22 ;  /* 0x00000000163672ca */ /* 0x000fe200000e0000 */
[----:B0-----:R-:W-:Y:S01]  /*f4e0*/  VIADD R72, R148, 0x440 ;  /* 0x0000044094487836 */ /* 0x001fe20000000000 */
[----:B------:R-:W-:Y:S01]  /*f4f0*/  R2UR UR8, R14 ;  /* 0x000000000e0872ca */ /* 0x000fe200000e0000 */
[----:B------:R-:W-:Y:S01]  /*f500*/  VIADD R14, R148, 0x140 ;  /* 0x00000140940e7836 */ /* 0x000fe20000000000 */
[----:B------:R-:W-:Y:S01]  /*f510*/  R2UR UR10, R20 ;  /* 0x00000000140a72ca */ /* 0x000fe200000e0000 */
[----:B------:R-:W-:-:S02]  /*f520*/  VIADD R20, R148, 0x180 ;  /* 0x0000018094147836 */ /* 0x000fc40000000000 */
[----:B------:R-:W-:Y:S01]  /*f530*/  VIADD R22, R148, 0x200 ;  /* 0x0000020094167836 */ /* 0x000fe20000000000 */
[----:B------:R-:W-:Y:S01]  /*f540*/  R2UR UR58, R14 ;  /* 0x000000000e3a72ca */ /* 0x000fe200000e0000 */
[----:B------:R-:W-:Y:S01]  /*f550*/  VIADD R14, R148, 0x1c0 ;  /* 0x000001c0940e7836 */ /* 0x000fe20000000000 */
[----:B------:R-:W-:Y:S01]  /*f560*/  R2UR UR6, R20 ;  /* 0x00000000140672ca */ /* 0x000fe200000e0000 */
[----:B------:R-:W-:Y:S01]  /*f570*/  VIADD R20, R148, 0x2 ;  /* 0x0000000294147836 */ /* 0x000fe20000000000 */
[----:B------:R-:W-:Y:S01]  /*f580*/  R2UR UR14, R22 ;  /* 0x00000000160e72ca */ /* 0x000fe200000e0000 */
[----:B------:R-:W-:Y:S01]  /*f590*/  VIADD R80, R148, 0x3c0 ;  /* 0x000003c094507836 */ /* 0x000fe20000000000 */
[----:B------:R-:W-:Y:S01]  /*f5a0*/  MOV R79, UR54 ;  /* 0x00000036004f7c02 */ /* 0x000fe20008000f00 */
[----:B------:R-:W-:Y:S01]  /*f5b0*/  UMOV UR54, UR4 ;  /* 0x0000000400367c82 */ /* 0x000fe20008000000 */
        /* <DEDUP_REMOVED lines=8> */
[----:B------:R-:W-:Y:S01]  /*f640*/  MOV R76, UR6 ;  /* 0x00000006004c7c02 */ /* 0x000fe20008000f00 */
[----:B------:R-:W-:Y:S01]  /*f650*/  UMOV UR6, UR10 ;  /* 0x0000000a00067c82 */ /* 0x000fe20008000000 */
[----:B------:R-:W-:Y:S01]  /*f660*/  R2UR UR10, R14 ;  /* 0x000000000e0a72ca */ /* 0x000fe200000e0000 */
[----:B------:R-:W-:Y:S01]  /*f670*/  VIADD R14, R148, 0x42 ;  /* 0x00000042940e7836 */ /* 0x000fe20000000000 */
[----:B------:R-:W-:-:S02]  /*f680*/  MOV R82, UR6 ;  /* 0x0000000600527c02 */ /* 0x000fc40008000f00 */
[----:B------:R-:W-:Y:S02]  /*f690*/  R2UR UR6, R148 ;  /* 0x00000000940672ca */ /* 0x000fe400000e0000 */
[----:B------:R-:W-:Y:S01]  /*f6a0*/  R2UR UR26, R20 ;  /* 0x00000000141a72ca */ /* 0x000fe200000e0000 */
[----:B------:R-:W-:Y:S01]  /*f6b0*/  VIADD R20, R148, 0x182 ;  /* 0x0000018294147836 */ /* 0x000fe20000000000 */
        /* <DEDUP_REMOVED lines=9> */
[----:B------:R-:W-:Y:S01]  /*f750*/  HGMMA.64x16x16.F32 R136, gdesc[UR4], RZ, !UPT, gsb0 ;  /* 0x00200000048879f0 */ /* 0x000fe2000c0008ff */
[----:B------:R-:W-:Y:S01]  /*f760*/  R2UR UR7, R73 ;  /* 0x00000000490772ca */ /* 0x000fe200000e0000 */
[----:B------:R-:W-:Y:S01]  /*f770*/  IMAD.MOV.U32 R73, RZ, RZ, -0x7fffffe0 ;  /* 0x80000020ff497424 */ /* 0x000fe200078e00ff */
[----:B------:R-:W-:Y:S01]  /*f780*/  R2UR UR6, R82 ;  /* 0x00000000520672ca */ /* 0x000fe200000e0000 */
[----:B------:R-:W-:Y:S01]  /*f790*/  VIADD R22, R148, 0x202 ;  /* 0x0000020294167836 */ /* 0x000fe20000000000 */
[----:B------:R-:W-:-:S02]  /*f7a0*/  R2UR UR4, R2 ;  /* 0x00000000020472ca */ /* 0x000fc400000e0000 */
[----:B------:R-:W-:Y:S02]  /*f7b0*/  R2UR UR5, R3 ;  /* 0x00000000030572ca */ /* 0x000fe400000e0000 */
[----:B------:R-:W-:Y:S01]  /*f7c0*/  R2UR UR20, R20 ;  /* 0x00000000141472ca */ /* 0x000fe200000e0000 */
[----:B------:R-:W-:Y:S01]  /*f7d0*/  VIADD R20, R148, 0x340 ;  /* 0x0000034094147836 */ /* 0x000fe20000000000 */
[----:B------:R-:W-:Y:S01]  /*f7e0*/  R2UR UR46, R14 ;  /* 0x000000000e2e72ca */ /* 0x000fe200000e0000 */
[----:B------:R-:W-:Y:S01]  /*f7f0*/  VIADD R14, R148, 0x240 ;  /* 0x00000240940e7836 */ /* 0x000fe20000000000 */
[----:B------:R-:W-:Y:S01]  /*f800*/  R2UR UR9, R73 ;  /* 0x00000000490972ca */ /* 0x000fe200000e0000 */
[----:B------:R-:W-:Y:S01]  /*f810*/  IMAD.MOV.U32 R73, RZ, RZ, -0x7fffffe0 ;  /* 0x80000020ff497424 */ /* 0x000fe200078e00ff */
[----:B------:R-:W-:Y:S02]  /*f820*/  R2UR UR8, R20 ;  /* 0x00000000140872ca */ /* 0x000fe400000e0000 */
[----:B------:R-:W-:Y:S01]  /*f830*/  R2UR UR32, R14 ;  /* 0x000000000e2072ca */ /* 0x000fe200000e0000 */
[----:B------:R-:W-:Y:S01]  /*f840*/  VIADD R14, R148, 0x300 ;  /* 0x00000300940e7836 */ /* 0x000fe20000000000 */
[----:B------:R-:W-:Y:S01]  /*f850*/  R2UR UR50, R22 ;  /* 0x00000000163272ca */ /* 0x000fe200000e0000 */
[----:B------:R-:W-:Y:S01]  /*f860*/  VIADD R22, R148, 0x280 ;  /* 0x0000028094167836 */ /* 0x000fe20000000000 */
[----:B------:R-:W-:Y:S01]  /*f870*/  R2UR UR37, R73 ;  /* 0x00000000492572ca */ /* 0x000fe200000e0000 */
[----:B------:R-:W-:Y:S01]  /*f880*/  IMAD.MOV.U32 R73, RZ, RZ, -0x7fffffe0 ;  /* 0x80000020ff497424 */ /* 0x000fe200078e00ff */
[----:B------:R-:W-:Y:S01]  /*f890*/  R2UR UR28, R14 ;  /* 0x000000000e1c72ca */ /* 0x000fe200000e0000 */
[----:B------:R-:W-:Y:S01]  /*f8a0*/  VIADD R14, R148, 0x380 ;  /* 0x00000380940e7836 */ /* 0x000fe20000000000 */
[----:B------:R-:W-:Y:S01]  /*f8b0*/  R2UR UR24, R22 ;  /* 0x00000000161872ca */ /* 0x000fe200000e0000 */
[----:B------:R-:W-:-:S02]  /*f8c0*/  VIADD R22, R148, 0x400 ;  /* 0x0000040094167836 */ /* 0x000fc40000000000 */
[----:B------:R-:W-:Y:S01]  /*f8d0*/  IMAD.U32 R20, RZ, RZ, UR8 ;  /* 0x00000008ff147e24 */ /* 0x000fe2000f8e00ff */
[----:B------:R-:W-:Y:S02]  /*f8e0*/  R2UR UR8, R14 ;  /* 0x000000000e0872ca */ /* 0x000fe400000e0000 */
[----:B------:R-:W-:Y:S01]  /*f8f0*/  R2UR UR12, R22 ;  /* 0x00000000160c72ca */ /* 0x000fe200000e0000 */
[----:B------:R-:W-:Y:S02]  /*f900*/  VIADD R22, R148, 0x242 ;  /* 0x0000024294167836 */ /* 0x000fe40000000000 */
[----:B------:R-:W-:Y:S01]  /*f910*/  IMAD.U32 R147, RZ, RZ, UR37 ;  /* 0x00000025ff937e24 */ /* 0x000fe2000f8e00ff */
[----:B------:R-:W-:Y:S02]  /*f920*/  R2UR UR37, R9 ;  /* 0x00000000092572ca */ /* 0x000fe400000e0000 */
[----:B------:R-:W-:-:S05]  /*f930*/  R2UR UR36, R22 ;  /* 0x00000000162472ca */ /* 0x000fca00000e0000 */
[----:B------:R-:W-:Y:S01]  /*f940*/  IMAD.U32 R14, RZ, RZ, UR8 ;  /* 0x00000008ff0e7e24 */ /* 0x000fe2000f8e00ff */
[----:B------:R-:W-:Y:S01]  /*f950*/  R2UR UR8, R72 ;  /* 0x00000000480872ca */ /* 0x000fe200000e0000 */
[----:B------:R-:W-:-:S06]  /*f960*/  VIADD R72, R148, 0x282 ;  /* 0x0000028294487836 */ /* 0x000fcc0000000000 */
[----:B------:R-:W-:Y:S01]  /*f970*/  IMAD.U32 R22, RZ, RZ, UR36 ;  /* 0x00000024ff167e24 */ /* 0x000fe2000f8e00ff */
[----:B------:R-:W-:Y:S01]  /*f980*/  R2UR UR36, R72 ;  /* 0x00000000482472ca */ /* 0x000fe200000e0000 */
[----:B------:R-:W-:Y:S02]  /*f990*/  WARPGROUP.DEPBAR.LE gsb0, 0x0 ;  /* 0x00008000000079c5 */ /* 0x000fe40000010000 */
[----:B------:R-:W-:Y:S01]  /*f9a0*/  WARPGROUP.ARRIVE ;  /* 0x00000000000079c5 */ /* 0x000fe20000000000 */
[----:B------:R-:W-:-:S05]  /*f9b0*/  VIADD R72, R148, 0x302 ;  /* 0x0000030294487836 */ /* 0x000fca0000000000 */
[----:B------:R-:W-:Y:S01]  /*f9c0*/  HGMMA.64x16x16.F32 R128, gdesc[UR52], RZ, !UPT, gsb0 ;  /* 0x00200000348079f0 */ /* 0x000fe2000c0008ff */
[----:B------:R-:W-:Y:S02]  /*f9d0*/  R2UR UR55, R78 ;  /* 0x000000004e3772ca */ /* 0x000fe400000e0000 */
[----:B------:R-:W-:Y:S01]  /*f9e0*/  R2UR UR54, R79 ;  /* 0x000000004f3672ca */ /* 0x000fe200000e0000 */
[----:B------:R-:W-:Y:S01]  /*f9f0*/  IMAD.U32 R146, RZ, RZ, UR36 ;  /* 0x00000024ff927e24 */ /* 0x000fe2000f8e00ff */
[----:B------:R-:W-:Y:S02]  /*fa00*/  R2UR UR52, R2 ;  /* 0x00000000023472ca */ /* 0x000fe400000e0000 */
[----:B------:R-:W-:Y:S02]  /*fa10*/  R2UR UR53, R3 ;  /* 0x00000000033572ca */ /* 0x000fe400000e0000 */
[----:B------:R-:W-:Y:S01]  /*fa20*/  R2UR UR36, R8 ;  /* 0x00000000082472ca */ /* 0x000fe200000e0000 */
[----:B------:R-:W-:-:S02]  /*fa30*/  WARPGROUP.DEPBAR.LE gsb0, 0x0 ;  /* 0x00008000000079c5 */ /* 0x000fc40000010000 */
[----:B------:R-:W-:-:S06]  /*fa40*/  WARPGROUP.ARRIVE ;  /* 0x00000000000079c5 */ /* 0x000fcc0000000000 */
[----:B------:R-:W-:Y:S01]  /*fa50*/  HGMMA.64x16x16.F32 R120, gdesc[UR56], RZ, !UPT, gsb0 ;  /* 0x00200000387879f0 */ /* 0x000fe2000c0008ff */
[----:B------:R-:W-:Y:S01]  /*fa60*/  R2UR UR59, R74 ;  /* 0x000000004a3b72ca */ /* 0x000fe200000e0000 */
[----:B------:R-:W-:Y:S01]  /*fa70*/  VIADD R74, R148, 0x2c2 ;  /* 0x000002c2944a7836 */ /* 0x000fe20000000000 */
[----:B------:R-:W-:Y:S01]  /*fa80*/  R2UR UR58, R77 ;  /* 0x000000004d3a72ca */ /* 0x000fe200000e0000 */
[----:B------:R-:W-:Y:S01]  /*fa90*/  IMAD.MOV.U32 R77, RZ, RZ, -0x7fffffe0 ;  /* 0x80000020ff4d7424 */ /* 0x000fe200078e00ff */
[----:B------:R-:W-:Y:S02]  /*faa0*/  R2UR UR56, R2 ;  /* 0x00000000023872ca */ /* 0x000fe400000e0000 */
[----:B------:R-:W-:Y:S02]  /*fab0*/  R2UR UR57, R3 ;  /* 0x00000000033972ca */ /* 0x000fe400000e0000 */
[----:B------:R-:W-:Y:S01]  /*fac0*/  R2UR UR60, R74 ;  /* 0x000000004a3c72ca */ /* 0x000fe200000e0000 */
[----:B------:R-:W-:Y:S01]  /*fad0*/  VIADD R74, R148, 0x342 ;  /* 0x00000342944a7836 */ /* 0x000fe20000000000 */
[----:B------:R-:W-:-:S02]  /*fae0*/  WARPGROUP.DEPBAR.LE gsb0, 0x0 ;  /* 0x00008000000079c5 */ /* 0x000fc40000010000 */
[----:B------:R-:W-:-:S06]  /*faf0*/  WARPGROUP.ARRIVE ;  /* 0x00000000000079c5 */ /* 0x000fcc0000000000 */
[----:B------:R-:W-:Y:S01]  /*fb00*/  HGMMA.64x16x16.F32 R112, gdesc[UR4], RZ, !UPT, gsb0 ;  /* 0x00200000047079f0 */ /* 0x000fe2000c0008ff */
[----:B------:R-:W-:Y:S01]  /*fb10*/  R2UR UR7, R75 ;  /* 0x000000004b0772ca */ /* 0x000fe200000e0000 */
[----:B------:R-:W-:Y:S01]  /*fb20*/  IMAD.MOV.U32 R75, RZ, RZ, -0x7fffffe0 ;  /* 0x80000020ff4b7424 */ /* 0x000fe200078e00ff */
[----:B------:R-:W-:Y:S01]  /*fb30*/  R2UR UR6, R76 ;  /* 0x000000004c0672ca */ /* 0x000fe200000e0000 */
[----:B------:R-:W-:Y:S01]  /*fb40*/  VIADD R76, R148, 0x382 ;  /* 0x00000382944c7836 */ /* 0x000fe20000000000 */
[----:B------:R-:W-:Y:S02]  /*fb50*/  R2UR UR4, R2 ;  /* 0x00000000020472ca */ /* 0x000fe400000e0000 */
[----:B------:R-:W-:Y:S02]  /*fb60*/  R2UR UR5, R3 ;  /* 0x00000000030572ca */ /* 0x000fe400000e0000 */
[----:B------:R-:W-:Y:S01]  /*fb70*/  R2UR UR61, R75 ;  /* 0x000000004b3d72ca */ /* 0x000fe200000e0000 */
[----:B------:R-:W-:Y:S01]  /*fb80*/  IMAD.MOV.U32 R75, RZ, RZ, -0x7fffffe0 ;  /* 0x80000020ff4b7424 */ /* 0x000fe200078e00ff */
[----:B------:R-:W-:-:S02]  /*fb90*/  WARPGROUP.DEPBAR.LE gsb0, 0x0 ;  /* 0x00008000000079c5 */ /* 0x000fc40000010000 */
[----:B------:R-:W-:-:S06]  /*fba0*/  WARPGROUP.ARRIVE ;  /* 0x00000000000079c5 */ /* 0x000fcc0000000000 */
[----:B------:R-:W-:Y:S01]  /*fbb0*/  HGMMA.64x16x16.F32 R104, gdesc[UR52], RZ, !UPT, gsb0 ;  /* 0x00200000346879f0 */ /* 0x000fe2000c0008ff */
[----:B------:R-:W-:Y:S01]  /*fbc0*/  UMOV UR54, UR8 ;  /* 0x0000000800367c82 */ /* 0x000fe20008000000 */
[----:B------:R-:W-:Y:S01]  /*fbd0*/  UMOV UR55, UR9 ;  /* 0x0000000900377c82 */ /* 0x000fe20008000000 */
[----:B------:R-:W-:Y:S01]  /*fbe0*/  R2UR UR8, R2 ;  /* 0x00000000020872ca */ /* 0x000fe200000e0000 */
[----:B------:R-:W-:Y:S01]  /*fbf0*/  UMOV UR52, UR16 ;  /* 0x0000001000347c82 */ /* 0x000fe20008000000 */
[----:B------:R-:W-:Y:S01]  /*fc00*/  R2UR UR9, R3 ;  /* 0x00000000030972ca */ /* 0x000fe200000e0000 */
[----:B------:R-:W-:Y:S01]  /*fc10*/  UMOV UR53, UR17 ;  /* 0x0000001100357c82 */ /* 0x000fe20008000000 */
[C---:B------:R-:W-:Y:S02]  /*fc20*/  R2UR UR16, R8.reuse ;  /* 0x00000000081072ca */ /* 0x040fe400000e0000 */
[----:B------:R-:W-:Y:S02]  /*fc30*/  R2UR UR17, R9 ;  /* 0x00000000091172ca */ /* 0x000fe400000e0000 */
[----:B------:R-:W-:Y:S01]  /*fc40*/  MOV R28, UR55 ;  /* 0x00000037001c7c02 */ /* 0x000fe20008000f00 */
[----:B------:R-:W-:Y:S01]  /*fc50*/  UMOV UR55, UR25 ;  /* 0x0000001900377c82 */ /* 0x000fe20008000000 */
[----:B------:R-:W-:Y:S01]  /*fc60*/  MOV R27, UR54 ;  /* 0x00000036001b7c02 */ /* 0x000fe20008000f00 */
[----:B------:R-:W-:Y:S01]  /*fc70*/  UMOV UR54, UR24 ;  /* 0x0000001800367c82 */ /* 0x000fe20008000000 */
[----:B------:R-:W-:-:S02]  /*fc80*/  R2UR UR24, R8 ;  /* 0x00000000081872ca */ /* 0x000fc400000e0000 */
[----:B------:R-:W-:Y:S01]  /*fc90*/  R2UR UR25, R9 ;  /* 0x00000000091972ca */ /* 0x000fe200000e0000 */
[----:B------:R-:W-:Y:S02]  /*fca0*/  WARPGROUP.DEPBAR.LE gsb0, 0x0 ;  /* 0x00008000000079c5 */ /* 0x000fe40000010000 */
[----:B------:R-:W-:-:S06]  /*fcb0*/  WARPGROUP.ARRIVE ;  /* 0x00000000000079c5 */ /* 0x000fcc0000000000 */
[----:B------:R-:W-:Y:S01]  /*fcc0*/  HGMMA.64x16x16.F32 R96, gdesc[UR56], RZ, !UPT, gsb0 ;  /* 0x00200000386079f0 */ /* 0x000fe2000c0008ff */
[----:B------:R-:W-:Y:S01]  /*fcd0*/  UMOV UR58, UR12 ;  /* 0x0000000c003a7c82 */ /* 0x000fe20008000000 */
[----:B------:R-:W-:Y:S01]  /*fce0*/  UMOV UR59, UR13 ;  /* 0x0000000d003b7c82 */ /* 0x000fe20008000000 */
[----:B------:R-:W-:Y:S01]  /*fcf0*/  R2UR UR56, R72 ;  /* 0x00000000483872ca */ /* 0x000fe200000e0000 */
[----:B------:R-:W-:Y:S01]  /*fd00*/  VIADD R72, R148, 0x3c2 ;  /* 0x000003c294487836 */ /* 0x000fe20000000000 */
[----:B------:R-:W-:Y:S01]  /*fd10*/  R2UR UR57, R73 ;  /* 0x00000000493972ca */ /* 0x000fe200000e0000 */
[----:B------:R-:W-:Y:S01]  /*fd20*/  IMAD.MOV.U32 R73, RZ, RZ, -0x7fffffe0 ;  /* 0x80000020ff497424 */ /* 0x000fe200078e00ff */
[----:B------:R-:W-:Y:S02]  /*fd30*/  R2UR UR12, R2 ;  /* 0x00000000020c72ca */ /* 0x000fe400000e0000 */
[----:B------:R-:W-:Y:S01]  /*fd40*/  R2UR UR13, R3 ;  /* 0x00000000030d72ca */ /* 0x000fe200000e0000 */
[----:B------:R-:W-:-:S02]  /*fd50*/  WARPGROUP.DEPBAR.LE gsb0, 0x0 ;  /* 0x00008000000079c5 */ /* 0x000fc40000010000 */
[----:B------:R-:W-:-:S06]  /*fd60*/  WARPGROUP.ARRIVE ;  /* 0x00000000000079c5 */ /* 0x000fcc0000000000 */
[----:B------:R-:W-:Y:S01]  /*fd70*/  HGMMA.64x16x16.F32 R88, gdesc[UR4], RZ, !UPT, gsb0 ;  /* 0x00200000045879f0 */ /* 0x000fe2000c0008ff */
[----:B------:R-:W-:Y:S02]  /*fd80*/  R2UR UR4, R74 ;  /* 0x000000004a0472ca */ /* 0x000fe400000e0000 */
[----:B------:R-:W-:Y:S02]  /*fd90*/  R2UR UR5, R75 ;  /* 0x000000004b0572ca */ /* 0x000fe400000e0000 */
[----:B------:R-:W-:Y:S02]  /*fda0*/  R2UR UR6, R76 ;  /* 0x000000004c0672ca */ /* 0x000fe400000e0000 */
[----:B------:R-:W-:-:S11]  /*fdb0*/  R2UR UR7, R77 ;  /* 0x000000004d0772ca */ /* 0x000fd600000e0000 */
[----:B------:R-:W-:Y:S01]  /*fdc0*/  MOV R19, UR6 ;  /* 0x0000000600137c02 */ /* 0x000fe20008000f00 */
[----:B------:R-:W-:Y:S01]  /*fdd0*/  UMOV UR6, UR20 ;  /* 0x0000001400067c82 */ /* 0x000fe20008000000 */
[----:B------:R-:W-:Y:S01]  /*fde0*/  MOV R24, UR7 ;  /* 0x0000000700187c02 */ /* 0x000fe20008000f00 */
[----:B------:R-:W-:Y:S01]  /*fdf0*/  UMOV UR7, UR21 ;  /* 0x0000001500077c82 */ /* 0x000fe20008000000 */
[----:B------:R-:W-:Y:S02]  /*fe00*/  R2UR UR20, R8 ;  /* 0x00000000081472ca */ /* 0x000fe400000e0000 */
[----:B------:R-:W-:Y:S01]  /*fe10*/  R2UR UR21, R9 ;  /* 0x00000000091572ca */ /* 0x000fe200000e0000 */
[----:B------:R-:W-:Y:S02]  /*fe20*/  WARPGROUP.DEPBAR.LE gsb0, 0x0 ;  /* 0x00008000000079c5 */ /* 0x000fe40000010000 */
[----:B------:R-:W-:-:S06]  /*fe30*/  WARPGROUP.ARRIVE ;  /* 0x00000000000079c5 */ /* 0x000fcc0000000000 */
[----:B------:R-:W-:Y:S01]  /*fe40*/  HGMMA.64x16x16.F32 R80, gdesc[UR8], RZ, !UPT, gsb0 ;  /* 0x00200000085079f0 */ /* 0x000fe2000c0008ff */
[----:B------:R-:W-:Y:S01]  /*fe50*/  R2UR UR10, R72 ;  /* 0x00000000480a72ca */ /* 0x000fe200000e0000 */
[----:B------:R-:W-:Y:S01]  /*fe60*/  UMOV UR8, UR32 ;  /* 0x0000002000087c82 */ /* 0x000fe20008000000 */
[----:B------:R-:W-:Y:S01]  /*fe70*/  R2UR UR11, R73 ;  /* 0x00000000490b72ca */ /* 0x000fe200000e0000 */
[----:B------:R-:W-:Y:S01]  /*fe80*/  UMOV UR9, UR33 ;  /* 0x0000002100097c82 */ /* 0x000fe20008000000 */
[----:B------:R-:W-:Y:S02]  /*fe90*/  R2UR UR32, R8 ;  /* 0x00000000082072ca */ /* 0x000fe400000e0000 */
[----:B------:R-:W-:-:S07]  /*fea0*/  R2UR UR33, R9 ;  /* 0x00000000092172ca */ /* 0x000fce00000e0000 */
        /* <DEDUP_REMOVED lines=10> */
[----:B------:R-:W-:Y:S01]  /*ff50*/  VIADD R150, R148, 0x442 ;  /* 0x0000044294967836 */ /* 0x000fe20000000000 */
[----:B------:R-:W-:Y:S01]  /*ff60*/  R2UR UR15, R151 ;  /* 0x00000000970f72ca */ /* 0x000fe200000e0000 */
[----:B------:R-:W-:Y:S01]  /*ff70*/  IMAD.MOV.U32 R151, RZ, RZ, -0x7fffffe0 ;  /* 0x80000020ff977424 */ /* 0x000fe200078e00ff */
[----:B------:R-:W-:Y:S02]  /*ff80*/  WARPGROUP.DEPBAR.LE gsb0, 0x0 ;  /* 0x00008000000079c5 */ /* 0x000fe40000010000 */
[----:B------:R-:W-:-:S06]  /*ff90*/  WARPGROUP.ARRIVE ;  /* 0x00000000000079c5 */ /* 0x000fcc0000000000 */
[----:B------:R-:W-:Y:S01]  /*ffa0*/  HGMMA.64x16x16.F32 R136, gdesc[UR16], R136, gsb0 ;  /* 0x00200000108879f0 */ /* 0x000fe20008000888 */
[----:B------:R-:W-:Y:S01]  /*ffb0*/  R2UR UR18, R150 ;  /* 0x00000000961272ca */ /* 0x000fe200000e0000 */
[----:B------:R-:W-:Y:S01]  /*ffc0*/  VIADD R150, R148, 0x480 ;  /* 0x0000048094967836 */ /* 0x000fe20000000000 */
[----:B------:R-:W-:Y:S01]  /*ffd0*/  R2UR UR19, R151 ;  /* 0x00000000971372ca */ /* 0x000fe200000e0000 */
[----:B------:R-:W-:Y:S01]  /*ffe0*/  IMAD.MOV.U32 R151, RZ, RZ, -0x7fffffe0 ;  /* 0x80000020ff977424 */ /* 0x000fe200078e00ff */
[----:B------:R-:W-:Y:S02]  /*fff0*/  WARPGROUP.DEPBAR.LE gsb0, 0x0 ;  /* 0x00008000000079c5 */ /* 0x000fe40000010000 */
[----:B------:R-:W-:-:S06]  /*10000*/  WARPGROUP.ARRIVE ;  /* 0x00000000000079c5 */ /* 0x000fcc0000000000 */
[----:B------:R-:W-:Y:S01]  /*10010*/  HGMMA.64x16x16.F32 R128, gdesc[UR20], R128, gsb0 ;  /* 0x00200000148079f0 */ /* 0x000fe20008000880 */
[----:B------:R-:W-:Y:S02]  /*10020*/  R2UR UR22, R150 ;  /* 0x00000000961672ca */ /* 0x000fe400000e0000 */
[----:B------:R-:W-:Y:S02]  /*10030*/  R2UR UR23, R151 ;  /* 0x00000000971772ca */ /* 0x000fe400000e0000 */
[----:B------:R-:W-:Y:S02]  /*10040*/  R2UR UR20, R12 ;  /* 0x000000000c1472ca */ /* 0x000fe400000e0000 */
[----:B------:R-:W-:-:S07]  /*10050*/  R2UR UR21, R13 ;  /* 0x000000000d1572ca */ /* 0x000fce00000e0000 */
[----:B---3--:R-:W-:Y:S01]  /*10060*/  MOV R0, UR22 ;  /* 0x0000001600007c02 */ /* 0x008fe20008000f00 */
[----:B------:R-:W-:Y:S01]  /*10070*/  UMOV UR22, UR8 ;  /* 0x0000000800167c82 */ /* 0x000fe20008000000 */
[----:B------:R-:W-:Y:S01]  /*10080*/  MOV R16, UR23 ;  /* 0x0000001700107c02 */ /* 0x000fe20008000f00 */
[----:B------:R-:W-:Y:S01]  /*10090*/  UMOV UR23, UR9 ;  /* 0x0000000900177c82 */ /* 0x000fe20008000000 */
[----:B------:R-:W-:Y:S02]  /*100a0*/  R2UR UR8, R12 ;  /* 0x000000000c0872ca */ /* 0x000fe400000e0000 */
[----:B------:R-:W-:Y:S01]  /*100b0*/  R2UR UR9, R13 ;  /* 0x000000000d0972ca */ /* 0x000fe200000e0000 */
        /* <DEDUP_REMOVED lines=15> */
[----:B------:R-:W-:Y:S01]  /*101b0*/  R2UR UR40, R12 ;  /* 0x000000000c2872ca */ /* 0x000fe200000e0000 */
[----:B------:R-:W-:Y:S01]  /*101c0*/  UMOV UR42, UR6 ;  /* 0x00000006002a7c82 */ /* 0x000fe20008000000 */
[----:B------:R-:W-:Y:S01]  /*101d0*/  R2UR UR41, R13 ;  /* 0x000000000d2972ca */ /* 0x000fe200000e0000 */
[----:B------:R-:W-:Y:S01]  /*101e0*/  UMOV UR43, UR7 ;  /* 0x00000007002b7c82 */ /* 0x000fe20008000000 */
[----:B------:R-:W-:Y:S02]  /*101f0*/  R2UR UR6, R20 ;  /* 0x00000000140672ca */ /* 0x000fe400000e0000 */
[----:B------:R-:W-:Y:S01]  /*10200*/  R2UR UR7, R21 ;  /* 0x00000000150772ca */ /* 0x000fe200000e0000 */
[----:B------:R-:W-:Y:S01]  /*10210*/  IMAD.MOV.U32 R21, RZ, RZ, R17 ;  /* 0x000000ffff157224 */ /* 0x000fe200078e0011 */
[----:B------:R-:W-:Y:S02]  /*10220*/  WARPGROUP.DEPBAR.LE gsb0, 0x0 ;  /* 0x00008000000079c5 */ /* 0x000fe40000010000 */
[----:B------:R-:W-:-:S06]  /*10230*/  WARPGROUP.ARRIVE ;  /* 0x00000000000079c5 */ /* 0x000fcc0000000000 */
[----:B------:R-:W-:Y:S01]  /*10240*/  HGMMA.64x16x16.F32 R80, gdesc[UR44], R80, gsb0 ;  /* 0x002000002c5079f0 */ /* 0x000fe20008000850 */
[----:B------:R-:W-:Y:S01]  /*10250*/  UMOV UR46, UR52 ;  /* 0x00000034002e7c82 */ /* 0x000fe20008000000 */
[----:B------:R-:W-:Y:S01]  /*10260*/  UMOV UR47, UR53 ;  /* 0x00000035002f7c82 */ /* 0x000fe20008000000 */
[----:B------:R-:W-:Y:S02]  /*10270*/  R2UR UR52, R12 ;  /* 0x000000000c3472ca */ /* 0x000fe400000e0000 */
[----:B------:R-:W-:Y:S01]  /*10280*/  R2UR UR53, R13 ;  /* 0x000000000d3572ca */ /* 0x000fe200000e0000 */
[----:B------:R-:W-:Y:S02]  /*10290*/  WARPGROUP.DEPBAR.LE gsb0, 0x0 ;  /* 0x00008000000079c5 */ /* 0x000fe40000010000 */
[----:B------:R-:W-:-:S06]  /*102a0*/  WARPGROUP.ARRIVE ;  /* 0x00000000000079c5 */ /* 0x000fcc0000000000 */
[----:B------:R-:W-:Y:S01]  /*102b0*/  HGMMA.64x16x16.F32 R72, gdesc[UR48], R72, gsb0 ;  /* 0x00200000304879f0 */ /* 0x000fe20008000848 */
[----:B------:R-:W-:Y:S01]  /*102c0*/  R2UR UR50, R14 ;  /* 0x000000000e3272ca */ /* 0x000fe200000e0000 */
[----:B------:R-:W-:Y:S01]  /*102d0*/  VIADD R14, R148, 0x4c0 ;  /* 0x000004c0940e7836 */ /* 0x000fe20000000000 */
[----:B------:R-:W-:Y:S01]  /*102e0*/  R2UR UR51, R15 ;  /* 0x000000000f3372ca */ /* 0x000fe200000e0000 */
[----:B------:R-:W-:Y:S01]  /*102f0*/  IMAD.MOV.U32 R15, RZ, RZ, -0x7fffffe0 ;  /* 0x80000020ff0f7424 */ /* 0x000fe200078e00ff */
[C---:B------:R-:W-:Y:S02]  /*10300*/  R2UR UR48, R12.reuse ;  /* 0x000000000c3072ca */ /* 0x040fe400000e0000 */
[C---:B------:R-:W-:Y:S02]  /*10310*/  R2UR UR49, R13.reuse ;  /* 0x000000000d3172ca */ /* 0x040fe400000e0000 */
[----:B------:R-:W-:Y:S02]  /*10320*/  R2UR UR44, R12 ;  /* 0x000000000c2c72ca */ /* 0x000fe400000e0000 */
[----:B------:R-:W-:-:S02]  /*10330*/  R2UR UR45, R13 ;  /* 0x000000000d2d72ca */ /* 0x000fc400000e0000 */
[----:B------:R-:W-:Y:S01]  /*10340*/  R2UR UR26, R14 ;  /* 0x000000000e1a72ca */ /* 0x000fe200000e0000 */
[----:B------:R-:W-:Y:S01]  /*10350*/  VIADD R14, R148, 0x500 ;  /* 0x00000500940e7836 */ /* 0x000fe20000000000 */
[----:B------:R-:W-:Y:S01]  /*10360*/  R2UR UR27, R15 ;  /* 0x000000000f1b72ca */ /* 0x000fe200000e0000 */
[----:B------:R-:W-:-:S03]  /*10370*/  IMAD.MOV.U32 R15, RZ, RZ, -0x7fffffe0 ;  /* 0x80000020ff0f7424 */ /* 0x000fc600078e00ff */
[----:B------:R-:W-:Y:S01]  /*10380*/  R2UR UR30, R14 ;  /* 0x000000000e1e72ca */ /* 0x000fe200000e0000 */
[----:B------:R-:W-:Y:S01]  /*10390*/  VIADD R14, R148, 0x540 ;  /* 0x00000540940e7836 */ /* 0x000fe20000000000 */
[----:B------:R-:W-:Y:S01]  /*103a0*/  R2UR UR31, R15 ;  /* 0x000000000f1f72ca */ /* 0x000fe200000e0000 */
[----:B------:R-:W-:-:S03]  /*103b0*/  IMAD.MOV.U32 R15, RZ, RZ, -0x7fffffe0 ;  /* 0x80000020ff0f7424 */ /* 0x000fc600078e00ff */
[----:B------:R-:W-:Y:S01]  /*103c0*/  R2UR UR34, R14 ;  /* 0x000000000e2272ca */ /* 0x000fe200000e0000 */
[----:B------:R-:W-:Y:S01]  /*103d0*/  VIADD R14, R148, 0x580 ;  /* 0x00000580940e7836 */ /* 0x000fe20000000000 */
[----:B------:R-:W-:Y:S01]  /*103e0*/  MOV R17, UR26 ;  /* 0x0000001a00117c02 */ /* 0x000fe20008000f00 */
[----:B------:R-:W-:Y:S01]  /*103f0*/  UMOV UR26, UR56 ;  /* 0x00000038001a7c82 */ /* 0x000fe20008000000 */
[----:B------:R-:W-:Y:S01]  /*10400*/  MOV R18, UR27 ;  /* 0x0000001b00127c02 */ /* 0x000fe20008000f00 */
[----:B------:R-:W-:Y:S01]  /*10410*/  UMOV UR27, UR57 ;  /* 0x00000039001b7c82 */ /* 0x000fe20008000000 */
[----:B------:R-:W-:Y:S02]  /*10420*/  WARPGROUP.DEPBAR.LE gsb0, 0x0 ;  /* 0x00008000000079c5 */ /* 0x000fe40000010000 */
[----:B------:R-:W-:Y:S01]  /*10430*/  WARPGROUP.ARRIVE ;  /* 0x00000000000079c5 */ /* 0x000fe20000000000 */
[----:B------:R-:W-:Y:S01]  /*10440*/  R2UR UR35, R15 ;  /* 0x000000000f2372ca */ /* 0x000fe200000e0000 */
[----:B------:R-:W-:Y:S01]  /*10450*/  IMAD.MOV.U32 R15, RZ, RZ, -0x7fffffe0 ;  /* 0x80000020ff0f7424 */ /* 0x000fe200078e00ff */
[----:B------:R-:W-:Y:S01]  /*10460*/  R2UR UR38, R14 ;  /* 0x000000000e2672ca */ /* 0x000fe200000e0000 */
[----:B------:R-:W-:Y:S01]  /*10470*/  IMAD.MOV.U32 R14, RZ, RZ, R21 ;  /* 0x000000ffff0e7224 */ /* 0x000fe200078e0015 */
[----:B------:R-:W-:Y:S01]  /*10480*/  R2UR UR36, R10 ;  /* 0x000000000a2472ca */ /* 0x000fe200000e0000 */
[----:B------:R-:W-:Y:S01]  /*10490*/  HGMMA.64x16x16.F32 R136, gdesc[UR20], R136, gsb0 ;  /* 0x00200000148879f0 */ /* 0x000fe20008000888 */
[----:B------:R-:W-:Y:S01]  /*104a0*/  UMOV UR22, UR4 ;  /* 0x0000000400167c82 */ /* 0x000fe20008000000 */
[----:B------:R-:W-:Y:S01]  /*104b0*/  UMOV UR23, UR5 ;  /* 0x0000000500177c82 */ /* 0x000fe20008000000 */
[----:B------:R-:W-:-:S02]  /*104c0*/  R2UR UR56, R12 ;  /* 0x000000000c3872ca */ /* 0x000fc400000e0000 */
[----:B------:R-:W-:Y:S02]  /*104d0*/  R2UR UR57, R13 ;  /* 0x000000000d3972ca */ /* 0x000fe400000e0000 */
[----:B------:R-:W-:Y:S02]  /*104e0*/  R2UR UR39, R15 ;  /* 0x000000000f2772ca */ /* 0x000fe400000e0000 */
[----:B------:R-:W-:Y:S02]  /*104f0*/  R2UR UR37, R11 ;  /* 0x000000000b2572ca */ /* 0x000fe400000e0000 */
[----:B------:R-:W-:Y:S02]  /*10500*/  MOV R20, UR38 ;  /* 0x0000002600147c02 */ /* 0x000fe40008000f00 */
[----:B------:R-:W-:Y:S02]  /*10510*/  MOV R150, UR35 ;  /* 0x0000002300967c02 */ /* 0x000fe40008000f00 */
[----:B------:R-:W-:-:S02]  /*10520*/  MOV R149, UR34 ;  /* 0x0000002200957c02 */ /* 0x000fc40008000f00 */
[C---:B------:R-:W-:Y:S02]  /*10530*/  R2UR UR32, R10.reuse ;  /* 0x000000000a2072ca */ /* 0x040fe400000e0000 */
[C---:B------:R-:W-:Y:S02]  /*10540*/  R2UR UR33, R11.reuse ;  /* 0x000000000b2172ca */ /* 0x040fe400000e0000 */
[----:B------:R-:W-:Y:S02]  /*10550*/  R2UR UR28, R10 ;  /* 0x000000000a1c72ca */ /* 0x000fe400000e0000 */
[----:B------:R-:W-:Y:S02]  /*10560*/  R2UR UR29, R11 ;  /* 0x000000000b1d72ca */ /* 0x000fe400000e0000 */
[----:B------:R-:W-:Y:S01]  /*10570*/  MOV R157, UR31 ;  /* 0x0000001f009d7c02 */ /* 0x000fe20008000f00 */
[----:B------:R-:W-:Y:S01]  /*10580*/  UMOV UR31, UR61 ;  /* 0x0000003d001f7c82 */ /* 0x000fe20008000000 */
[----:B------:R-:W-:Y:S01]  /*10590*/  MOV R151, UR30 ;  /* 0x0000001e00977c02 */ /* 0x000fe20008000f00 */
[----:B------:R-:W-:Y:S01]  /*105a0*/  UMOV UR30, UR60 ;  /* 0x0000003c001e7c82 */ /* 0x000fe20008000000 */
[----:B------:R-:W-:-:S02]  /*105b0*/  WARPGROUP.DEPBAR.LE gsb0, 0x0 ;  /* 0x00008000000079c5 */ /* 0x000fc40000010000 */
[----:B------:R-:W-:Y:S01]  /*105c0*/  WARPGROUP.ARRIVE ;  /* 0x00000000000079c5 */ /* 0x000fe20000000000 */
[----:B------:R-:W-:Y:S02]  /*105d0*/  R2UR UR4, R12 ;  /* 0x000000000c0472ca */ /* 0x000fe400000e0000 */
[----:B------:R-:W-:Y:S02]  /*105e0*/  R2UR UR5, R13 ;  /* 0x000000000d0572ca */ /* 0x000fe400000e0000 */
[----:B------:R-:W-:Y:S01]  /*105f0*/  MOV R21, UR39 ;  /* 0x0000002700157c02 */ /* 0x000fe20008000f00 */
[----:B------:R-:W-:Y:S01]  /*10600*/  HGMMA.64x16x16.F32 R128, gdesc[UR52], R128, gsb0 ;  /* 0x00200000348079f0 */ /* 0x000fe20008000880 */
[----:B------:R-:W-:Y:S02]  /*10610*/  R2UR UR38, R22 ;  /* 0x00000000162672ca */ /* 0x000fe400000e0000 */
[----:B------:R-:W-:Y:S02]  /*10620*/  R2UR UR39, R23 ;  /* 0x00000000172772ca */ /* 0x000fe400000e0000 */
[----:B------:R-:W-:-:S02]  /*10630*/  R2UR UR34, R146 ;  /* 0x00000000922272ca */ /* 0x000fc400000e0000 */
[----:B------:R-:W-:Y:S02]  /*10640*/  R2UR UR35, R147 ;  /* 0x00000000932372ca */ /* 0x000fe400000e0000 */
[C---:B------:R-:W-:Y:S02]  /*10650*/  R2UR UR24, R10.reuse ;  /* 0x000000000a1872ca */ /* 0x040fe400000e0000 */
[C---:B------:R-:W-:Y:S02]  /*10660*/  R2UR UR25, R11.reuse ;  /* 0x000000000b1972ca */ /* 0x040fe400000e0000 */
[C---:B------:R-:W-:Y:S02]  /*10670*/  R2UR UR20, R10.reuse ;  /* 0x000000000a1472ca */ /* 0x040fe400000e0000 */
[----:B------:R-:W-:Y:S02]  /*10680*/  R2UR UR21, R11 ;  /* 0x000000000b1572ca */ /* 0x000fe400000e0000 */
[----:B------:R-:W-:-:S02]  /*10690*/  R2UR UR12, R10 ;  /* 0x000000000a0c72ca */ /* 0x000fc400000e0000 */
[C---:B------:R-:W-:Y:S02]  /*106a0*/  R2UR UR13, R11.reuse ;  /* 0x000000000b0d72ca */ /* 0x040fe400000e0000 */
[----:B------:R-:W-:Y:S02]  /*106b0*/  R2UR UR16, R10 ;  /* 0x000000000a1072ca */ /* 0x000fe400000e0000 */
[----:B------:R-:W-:Y:S01]  /*106c0*/  R2UR UR17, R11 ;  /* 0x000000000b1172ca */ /* 0x000fe200000e0000 */
[----:B------:R-:W-:Y:S01]  /*106d0*/  IMAD.MOV.U32 R15, RZ, RZ, -0x7fffffe0 ;  /* 0x80000020ff0f7424 */ /* 0x000fe200078e00ff */
[----:B------:R-:W-:Y:S02]  /*106e0*/  R2UR UR61, R14 ;  /* 0x000000000e3d72ca */ /* 0x000fe400000e0000 */
[----:B------:R-:W-:Y:S01]  /*106f0*/  R2UR UR60, R29 ;  /* 0x000000001d3c72ca */ /* 0x000fe200000e0000 */
[----:B------:R-:W-:Y:S02]  /*10700*/  WARPGROUP.DEPBAR.LE gsb0, 0x0 ;  /* 0x00008000000079c5 */ /* 0x000fe40000010000 */
[----:B------:R-:W-:Y:S01]  /*10710*/  WARPGROUP.ARRIVE ;  /* 0x00000000000079c5 */ /* 0x000fe20000000000 */
[----:B------:R-:W-:-:S02]  /*10720*/  R2UR UR55, R28 ;  /* 0x000000001c3772ca */ /* 0x000fc400000e0000 */
[----:B------:R-:W-:Y:S02]  /*10730*/  R2UR UR54, R27 ;  /* 0x000000001b3672ca */ /* 0x000fe400000e0000 */
[----:B------:R-:W-:Y:S01]  /*10740*/  R2UR UR52, R12 ;  /* 0x000000000c3472ca */ /* 0x000fe200000e0000 */
[----:B------:R-:W-:Y:S01]  /*10750*/  HGMMA.64x16x16.F32 R120, gdesc[UR40], R120, gsb0 ;  /* 0x00200000287879f0 */ /* 0x000fe20008000878 */
[----:B------:R-:W-:Y:S01]  /*10760*/  R2UR UR53, R13 ;  /* 0x000000000d3572ca */ /* 0x000fe200000e0000 */
[----:B------:R-:W-:Y:S01]  /*10770*/  VIADD R14, R148, 0x5c0 ;  /* 0x000005c0940e7836 */ /* 0x000fe20000000000 */
[----:B------:R0:W5:Y:S01]  /*10780*/  LDL.LU R29, [R1+0xe4] ;  /* 0x0000e400011d7983 */ /* 0x0001620000300800 */
[----:B------:R-:W-:Y:S02]  /*10790*/  WARPGROUP.DEPBAR.LE gsb0, 0x0 ;  /* 0x00008000000079c5 */ /* 0x000fe40000010000 */
[----:B------:R-:W-:Y:S01]  /*107a0*/  WARPGROUP.ARRIVE ;  /* 0x00000000000079c5 */ /* 0x000fe20000000000 */
[----:B------:R-:W-:Y:S01]  /*107b0*/  R2UR UR42, R14 ;  /* 0x000000000e2a72ca */ /* 0x000fe200000e0000 */
[----:B------:R0:W5:Y:S04]  /*107c0*/  LDL.LU R28, [R1+0xe0] ;  /* 0x0000e000011c7983 */ /* 0x0001680000300800 */
[----:B------:R-:W-:Y:S01]  /*107d0*/  HGMMA.64x16x16.F32 R112, gdesc[UR8], R112, gsb0 ;  /* 0x00200000087079f0 */ /* 0x000fe20008000870 */
[----:B------:R-:W-:-:S02]  /*107e0*/  R2UR UR43, R15 ;  /* 0x000000000f2b72ca */ /* 0x000fc400000e0000 */
[----:B------:R-:W-:Y:S02]  /*107f0*/  R2UR UR40, R6 ;  /* 0x00000000062872ca */ /* 0x000fe400000e0000 */
[----:B------:R-:W-:Y:S01]  /*10800*/  R2UR UR41, R7 ;  /* 0x00000000072972ca */ /* 0x000fe200000e0000 */
[----:B------:R-:W-:Y:S01]  /*10810*/  VIADD R14, R148, 0x600 ;  /* 0x00000600940e7836 */ /* 0x000fe20000000000 */
[----:B------:R0:W5:Y:S01]  /*10820*/  LDL.LU R27, [R1+0xdc] ;  /* 0x0000dc00011b7983 */ /* 0x0001620000300800 */
[----:B------:R-:W-:Y:S01]  /*10830*/  R2UR UR11, R26 ;  /* 0x000000001a0b72ca */ /* 0x000fe200000e0000 */
[----:B------:R-:W-:Y:S02]  /*10840*/  WARPGROUP.DEPBAR.LE gsb0, 0x0 ;  /* 0x00008000000079c5 */ /* 0x000fe40000010000 */
[----:B------:R-:W-:Y:S01]  /*10850*/  WARPGROUP.ARRIVE ;  /* 0x00000000000079c5 */ /* 0x000fe20000000000 */
[----:B------:R-:W-:Y:S02]  /*10860*/  R2UR UR10, R25 ;  /* 0x00000000190a72ca */ /* 0x000fe400000e0000 */
[----:B------:R-:W-:-:S02]  /*10870*/  R2UR UR8, R10 ;  /* 0x000000000a0872ca */ /* 0x000fc400000e0000 */
[----:B------:R-:W-:Y:S01]  /*10880*/  R2UR UR9, R11 ;  /* 0x000000000b0972ca */ /* 0x000fe200000e0000 */
[----:B------:R-:W-:Y:S01]  /*10890*/  HGMMA.64x16x16.F32 R104, gdesc[UR4], R104, gsb0 ;  /* 0x00200000046879f0 */ /* 0x000fe20008000868 */
[----:B------:R-:W-:Y:S01]  /*108a0*/  IMAD.MOV.U32 R15, RZ, RZ, -0x7fffffe0 ;  /* 0x80000020ff0f7424 */ /* 0x000fe200078e00ff */
[----:B------:R0:W5:Y:S01]  /*108b0*/  LDL.LU R26, [R1+0xd8] ;  /* 0x0000d800011a7983 */ /* 0x0001620000300800 */
[----:B------:R-:W-:Y:S02]  /*108c0*/  R2UR UR7, R24 ;  /* 0x00000000180772ca */ /* 0x000fe400000e0000 */
[----:B------:R-:W-:Y:S01]  /*108d0*/  R2UR UR6, R19 ;  /* 0x00000000130672ca */ /* 0x000fe200000e0000 */
[----:B------:R0:W5:Y:S01]  /*108e0*/  LDL.LU R25, [R1+0xd4] ;  /* 0x0000d40001197983 */ /* 0x0001620000300800 */
[----:B------:R-:W-:Y:S02]  /*108f0*/  R2UR UR4, R10 ;  /* 0x000000000a0472ca */ /* 0x000fe400000e0000 */
[----:B------:R-:W-:Y:S01]  /*10900*/  R2UR UR5, R11 ;  /* 0x000000000b0572ca */ /* 0x000fe200000e0000 */
[----:B------:R0:W5:Y:S04]  /*10910*/  LDL.LU R24, [R1+0xd0] ;  /* 0x0000d00001187983 */ /* 0x0001680000300800 */
[----:B------:R0:W5:Y:S01]  /*10920*/  LDL.LU R19, [R1+0xcc] ;  /* 0x0000cc0001137983 */ /* 0x0001620000300800 */
[----:B------:R-:W-:-:S02]  /*10930*/  WARPGROUP.DEPBAR.LE gsb0, 0x0 ;  /* 0x00008000000079c5 */ /* 0x000fc40000010000 */
        /* <DEDUP_REMOVED lines=38> */
[----:B------:R-:W-:Y:S02]  /*10ba0*/  R2UR UR23, R16 ;  /* 0x00000000101772ca */ /* 0x000fe400000e0000 */
[----:B------:R-:W-:Y:S02]  /*10bb0*/  R2UR UR22, R0 ;  /* 0x00000000001672ca */ /* 0x000fe400000e0000 */
[----:B------:R-:W-:Y:S02]  /*10bc0*/  R2UR UR20, R6 ;  /* 0x00000000061472ca */ /* 0x000fe400000e0000 */
[----:B------:R-:W-:Y:S01]  /*10bd0*/  R2UR UR21, R7 ;  /* 0x00000000071572ca */ /* 0x000fe200000e0000 */
[----:B------:R-:W-:Y:S02]  /*10be0*/  WARPGROUP.DEPBAR.LE gsb0, 0x0 ;  /* 0x00008000000079c5 */ /* 0x000fe40000010000 */
[----:B------:R-:W-:-:S10]  /*10bf0*/  WARPGROUP.ARRIVE ;  /* 0x00000000000079c5 */ /* 0x000fd40000000000 */
[----:B------:R-:W-:Y:S01]  /*10c00*/  HGMMA.64x16x16.F32 R136, gdesc[UR20], R136, gsb0 ;  /* 0x00200000148879f0 */ /* 0x000fe20008000888 */
[----:B------:R-:W-:Y:S02]  /*10c10*/  R2UR UR27, R18 ;  /* 0x00000000121b72ca */ /* 0x000fe400000e0000 */
[----:B------:R-:W-:Y:S01]  /*10c20*/  R2UR UR26, R17 ;  /* 0x00000000111a72ca */ /* 0x000fe200000e0000 */
[----:B------:R0:W5:Y:S01]  /*10c30*/  LDL.LU R18, [R1+0xc8] ;  /* 0x0000c80001127983 */ /* 0x0001620000300800 */
[C---:B------:R-:W-:Y:S02]  /*10c40*/  R2UR UR24, R6.reuse ;  /* 0x00000000061872ca */ /* 0x040fe400000e0000 */
[----:B------:R-:W-:Y:S01]  /*10c50*/  R2UR UR25, R7 ;  /* 0x00000000071972ca */ /* 0x000fe200000e0000 */
[----:B------:R0:W5:Y:S01]  /*10c60*/  LDL.LU R17, [R1+0xc4] ;  /* 0x0000c40001117983 */ /* 0x0001620000300800 */
[----:B------:R-:W-:Y:S02]  /*10c70*/  R2UR UR31, R157 ;  /* 0x000000009d1f72ca */ /* 0x000fe400000e0000 */
[----:B------:R-:W-:Y:S01]  /*10c80*/  R2UR UR30, R151 ;  /* 0x00000000971e72ca */ /* 0x000fe200000e0000 */
[----:B------:R0:W5:Y:S01]  /*10c90*/  LDL.LU R16, [R1+0xc0] ;  /* 0x0000c00001107983 */ /* 0x0001620000300800 */
[----:B------:R-:W-:-:S02]  /*10ca0*/  R2UR UR28, R6 ;  /* 0x00000000061c72ca */ /* 0x000fc400000e0000 */
[----:B------:R-:W-:Y:S01]  /*10cb0*/  R2UR UR29, R7 ;  /* 0x00000000071d72ca */ /* 0x000fe200000e0000 */
[----:B------:R0:W5:Y:S01]  /*10cc0*/  LDL.LU R0, [R1+0xbc] ;  /* 0x0000bc0001007983 */ /* 0x0001620000300800 */
        /* <DEDUP_REMOVED lines=14> */
[----:B------:R-:W-:Y:S02]  /*10db0*/  R2UR UR38, R20 ;  /* 0x00000000142672ca */ /* 0x000fe400000e0000 */
[----:B------:R-:W-:Y:S02]  /*10dc0*/  R2UR UR36, R6 ;  /* 0x00000000062472ca */ /* 0x000fe400000e0000 */
[----:B------:R-:W-:Y:S01]  /*10dd0*/  R2UR UR37, R7 ;  /* 0x00000000072572ca */ /* 0x000fe200000e0000 */
[----:B------:R-:W-:Y:S02]  /*10de0*/  WARPGROUP.DEPBAR.LE gsb0, 0x0 ;  /* 0x00008000000079c5 */ /* 0x000fe40000010000 */
[----:B------:R-:W-:-:S10]  /*10df0*/  WARPGROUP.ARRIVE ;  /* 0x00000000000079c5 */ /* 0x000fd40000000000 */
        /* <DEDUP_REMOVED lines=109> */
[----:B------:R-:W-:Y:S03]  /*114d0*/  HGMMA.64x16x16.F32 R72, gdesc[UR32], R72, gsb0 ;  /* 0x00200000204879f0 */ /* 0x000fe60008000848 */
[----:B------:R-:W-:Y:S02]  /*114e0*/  WARPGROUP.DEPBAR.LE gsb0, 0x0 ;  /* 0x00008000000079c5 */ /* 0x000fe40000010000 */
[----:B0-----:R-:W-:Y:S05]  /*114f0*/  @P2 BRA `(.L_x_521) ;  /* 0x0000000000302947 */ /* 0x001fea0003800000 */
[----:B------:R-:W-:Y:S05]  /*11500*/  @!P0 BRA `(.L_x_522) ;  /* 0x0000000000048947 */ /* 0x000fea0003800000 */
[----:B------:R-:W-:Y:S01]  /*11510*/  BPT.TRAP 0x1 ;  /* 0x000000040000795c */ /* 0x000fe20000300000 */
.L_x_522:
[----:B------:R-:W-:Y:S01]  /*11520*/  SHF.L.U32 R14, R156, 0x1f, RZ ;  /* 0x0000001f9c0e7819 */ /* 0x000fe200000006ff */
[----:B-----5:R-:W-:-:S04]  /*11530*/  IMAD R15, R0, 0x8, R16 ;  /* 0x00000008000f7824 */ /* 0x020fc800078e0210 */
[----:B------:R0:W1:Y:S01]  /*11540*/  SYNCS.PHASECHK.TRANS64.TRYWAIT P2, [R15+URZ+0x31c50], R14 ;  /* 0x031c500e0f0075a7 */ /* 0x000062000804017f */
[----:B------:R-:W-:Y:S05]  /*11550*/  @!P0 BRA `(.L_x_523) ;  /* 0x0000000000048947 */ /* 0x000fea0003800000 */
[----:B------:R-:W-:Y:S01]  /*11560*/  BPT.TRAP 0x1 ;  /* 0x000000040000795c */ /* 0x000fe20000300000 */
.L_x_523:
[----:B------:R-:W-:Y:S04]  /*11570*/  BSSY B0, `(.L_x_521) ;  /* 0x0000004000007945 */ /* 0x000fe80003800000 */
[----:B-1----:R-:W-:Y:S05]  /*11580*/  @P2 BRA `(.L_x_524) ;  /* 0x0000000000082947 */ /* 0x002fea0003800000 */
[----:B------:R-:W1:Y:S02]  /*11590*/  SYNCS.PHASECHK.TRANS64.TRYWAIT P2, [R15+URZ+0x31c50], R14 ;  /* 0x031c500e0f0075a7 */ /* 0x000e64000804017f */
[----:B-1----:R-:W-:Y:S05]  /*115a0*/  @!P2 BRA `(.L_x_525) ;  /* 0x000000c80004a947 */ /* 0x002fea0003800000 */
.L_x_524:
[----:B------:R-:W-:Y:S05]  /*115b0*/  BSYNC B0 ;  /* 0x0000000000007941 */ /* 0x000fea0003800000 */
.L_x_521:
[----:B------:R-:W2:Y:S01]  /*115c0*/  LDL.LU R22, [R1+0x34] ;  /* 0x0000340001167983 */ /* 0x000ea20000300800 */
[----:B01----:R-:W-:Y:S01]  /*115d0*/  FMNMX.FTZ R14, R136, R154, !PT ;  /* 0x0000009a880e7209 */ /* 0x003fe20007810000 */
[----:B------:R-:W-:Y:S05]  /*115e0*/  WARPSYNC.ALL ;  /* 0x0000000000007948 */ /* 0x000fea0003800000 */
[----:B------:R-:W-:Y:S01]  /*115f0*/  FMNMX.FTZ R14, R137, R14, !PT ;  /* 0x0000000e890e7209 */ /* 0x000fe20007810000 */
[----:B------:R-:W-:-:S03]  /*11600*/  ULDC UR4, c[0x0][0x988] ;  /* 0x0002620000047ab9 */ /* 0x000fc60000000800 */
        /* <DEDUP_REMOVED lines=33> */
[----:B------:R-:W-:-:S05]  /*11820*/  FMNMX.FTZ R14, R77, R14, !PT ;  /* 0x0000000e4d0e7209 */ /* 0x000fca0007810000 */
[----:B------:R-:W0:Y:S02]  /*11830*/  SHFL.BFLY PT, R15, R14, 0x2, 0x1f ;  /* 0x0c401f000e0f7f89 */ /* 0x000e2400000e0000 */
[----:B0-----:R-:W-:-:S05]  /*11840*/  FMNMX.FTZ R15, R14, R15, !PT ;  /* 0x0000000f0e0f7209 */ /* 0x001fca0007810000 */
[----:B------:R-:W0:Y:S02]  /*11850*/  SHFL.BFLY PT, R14, R15, 0x1, 0x1f ;  /* 0x0c201f000f0e7f89 */ /* 0x000e2400000e0000 */
[----:B0-----:R-:W-:Y:S01]  /*11860*/  FMNMX.FTZ R15, R15, R14, !PT ;  /* 0x0000000e0f0f7209 */ /* 0x001fe20007810000 */
[----:B------:R-:W-:-:S04]  /*11870*/  IMAD.U32 R14, RZ, RZ, UR4 ;  /* 0x00000004ff0e7e24 */ /* 0x000fc8000f8e00ff */
[C---:B------:R-:W-:Y:S01]  /*11880*/  FADD.FTZ R20, -R15.reuse, R154 ;  /* 0x0000009a0f147221 */ /* 0x040fe20000010100 */
[----:B------:R-:W-:-:S03]  /*11890*/  FMUL.FTZ R21, R15, R14 ;  /* 0x0000000e0f157220 */ /* 0x000fc60000410000 */
[-C--:B------:R-:W-:Y:S01]  /*118a0*/  FMUL.FTZ R20, R20, R14.reuse ;  /* 0x0000000e14147220 */ /* 0x080fe20000410000 */
        /* <DEDUP_REMOVED lines=14> */
[----:B------:R0:W2:Y:S01]  /*11990*/  MUFU.EX2 R20, R136 ;  /* 0x0000008800147308 */ /* 0x0000a20000000800 */
        /* <DEDUP_REMOVED lines=8> */
[----:B0-----:R-:W3:Y:S01]  /*11a20*/  LDL R136, [R1+0x78] ;  /* 0x0000780001887983 */ /* 0x001ee20000100800 */
        /* <DEDUP_REMOVED lines=15> */
[----:B------:R-:W-:Y:S01]  /*11b20*/  FFMA.FTZ R88, R77, R14, -R21 ;  /* 0x0000000e4d587223 */ /* 0x000fe20000010815 */
[----:B------:R-:W-:Y:S01]  /*11b30*/  MUFU.EX2 R141, R141 ;  /* 0x0000008d008d7308 */ /* 0x000fe20000000800 */
[----:B--2---:R-:W-:-:S07]  /*11b40*/  FFMA.FTZ R21, R80, R22, R20 ;  /* 0x0000001650157223 */ /* 0x004fce0000010014 */
[----:B------:R-:W1:Y:S01]  /*11b50*/  MUFU.EX2 R22, R140 ;  /* 0x0000008c00167308 */ /* 0x000e620000000800 */
[C---:B0-----:R-:W-:Y:S01]  /*11b60*/  FADD.FTZ R21, R137.reuse, R21 ;  /* 0x0000001589157221 */ /* 0x041fe20000010000 */
[----:B------:R-:W-:-:S03]  /*11b70*/  F2FP.F16.F32.PACK_AB R20, R137, R20 ;  /* 0x000000148914723e */ /* 0x000fc600000000ff */
[----:B-1----:R-:W-:-:S04]  /*11b80*/  FADD.FTZ R21, R22, R21 ;  /* 0x0000001516157221 */ /* 0x002fc80000010000 */
[----:B------:R-:W-:Y:S01]  /*11b90*/  FADD.FTZ R137, R141, R21 ;  /* 0x000000158d897221 */ /* 0x000fe20000010000 */
        /* <DEDUP_REMOVED lines=38> */
[----:B------:R-:W0:Y:S01]  /*11e00*/  SHFL.BFLY PT, R72, R23, 0x1, 0x1f ;  /* 0x0c201f0017487f89 */ /* 0x000e2200000e0000 */
[----:B-----5:R-:W-:-:S05]  /*11e10*/  VIADD R21, R16, 0x200 ;  /* 0x0000020010157836 */ /* 0x020fca0000000000 */
[----:B------:R-:W-:-:S04]  /*11e20*/  SHF.R.U32.HI R21, RZ, 0x4, R21 ;  /* 0x00000004ff157819 */ /* 0x000fc80000011615 */
[----:B------:R-:W-:-:S04]  /*11e30*/  LOP3.LUT R21, R21, 0x3fff, RZ, 0xc0, !PT ;  /* 0x00003fff15157812 */ /* 0x000fc800078ec0ff */
[----:B------:R-:W-:Y:S02]  /*11e40*/  LOP3.LUT R21, R21, 0x2400000, RZ, 0xfc, !PT ;  /* 0x0240000015157812 */ /* 0x000fe400078efcff */
[----:B0-----:R-:W-:-:S05]  /*11e50*/  FMNMX.FTZ R72, R23, R72, !PT ;  /* 0x0000004817487209 */ /* 0x001fca0007810000 */
[----:B------:R-:W-:-:S04]  /*11e60*/  FMUL.FTZ R85, R72, R14 ;  /* 0x0000000e48557220 */ /* 0x000fc80000410000 */
[----:B------:R-:W-:Y:S01]  /*11e70*/  FFMA.FTZ R73, R74, R14, -R85 ;  /* 0x0000000e4a497223 */ /* 0x000fe20000010855 */
[----:B------:R-:W-:-:S04]  /*11e80*/  IMAD R74, R0, 0x6c0, R21 ;  /* 0x000006c0004a7824 */ /* 0x000fc800078e0215 */
[----:B------:R-:W-:-:S05]  /*11e90*/  VIADD R76, R74, 0x40 ;  /* 0x000000404a4c7836 */ /* 0x000fca0000000000 */
[----:B------:R-:W-:Y:S01]  /*11ea0*/  R2UR UR10, R76 ;  /* 0x000000004c0a72ca */ /* 0x000fe200000e0000 */
        /* <DEDUP_REMOVED lines=8> */
[C---:B------:R-:W-:Y:S02]  /*11f30*/  VIADD R76, R74.reuse, 0x180 ;  /* 0x000001804a4c7836 */ /* 0x040fe40000000000 */
[----:B------:R-:W-:Y:S01]  /*11f40*/  FFMA.FTZ R81, R75, R14, -R85 ;  /* 0x0000000e4b517223 */ /* 0x000fe20000010855 */
[----:B------:R-:W-:Y:S01]  /*11f50*/  IMAD.MOV.U32 R75, RZ, RZ, -0x7fffffe0 ;  /* 0x80000020ff4b7424 */ /* 0x000fe200078e00ff */
[----:B------:R-:W-:Y:S02]  /*11f60*/  R2UR UR6, R74 ;  /* 0x000000004a0672ca */ /* 0x000fe400000e0000 */
[----:B------:R-:W-:Y:S01]  /*11f70*/  R2UR UR30, R76 ;  /* 0x000000004c1e72ca */ /* 0x000fe200000e0000 */
[C---:B------:R-:W-:Y:S02]  /*11f80*/  VIADD R76, R74.reuse, 0x1c0 ;  /* 0x000001c04a4c7836 */ /* 0x040fe40000000000 */
[----:B------:R-:W-:Y:S01]  /*11f90*/  VIADD R74, R74, 0x200 ;  /* 0x000002004a4a7836 */ /* 0x000fe20000000000 */
[----:B------:R-:W-:-:S02]  /*11fa0*/  R2UR UR7, R75 ;  /* 0x000000004b0772ca */ /* 0x000fc400000e0000 */
[----:B------:R-:W-:Y:S01]  /*11fb0*/  R2UR UR39, R75 ;  /* 0x000000004b2772ca */ /* 0x000fe200000e0000 */
[----:B------:R-:W-:Y:S01]  /*11fc0*/  IMAD.MOV.U32 R75, RZ, RZ, -0x3ffffff0 ;  /* 0xc0000010ff4b7424 */ /* 0x000fe200078e00ff */
[----:B------:R-:W-:Y:S02]  /*11fd0*/  R2UR UR38, R74 ;  /* 0x000000004a2672ca */ /* 0x000fe400000e0000 */
[----:B---3--:R-:W-:Y:S02]  /*11fe0*/  LOP3.LUT R74, R136, 0x10000, RZ, 0xfc, !PT ;  /* 0x00010000884a7812 */ /* 0x008fe400078efcff */
[----:B------:R-:W-:Y:S02]  /*11ff0*/  R2UR UR5, R75 ;  /* 0x000000004b0572ca */ /* 0x000fe400000e0000 */
[----:B------:R-:W-:Y:S01]  /*12000*/  R2UR UR4, R74 ;  /* 0x000000004a0472ca */ /* 0x000fe200000e0000 */
[----:B------:R-:W-:-:S12]  /*12010*/  WARPGROUP.ARRIVE ;  /* 0x00000000000079c5 */ /* 0x000fd80000000000 */
[----:B------:R-:W-:Y:S01]  /*12020*/  HGMMA.64x96x16.F32 R24, gdesc[UR4].tnspB, R24, gsb0 ;  /* 0x41600000041879f0 */ /* 0x000fe20008000818 */
[----:B------:R-:W-:Y:S01]  /*12030*/  IMAD.MOV.U32 R77, RZ, RZ, -0x7fffffe0 ;  /* 0x80000020ff4d7424 */ /* 0x000fe200078e00ff */
[----:B------:R-:W-:Y:S01]  /*12040*/  R2UR UR34, R76 ;  /* 0x000000004c2272ca */ /* 0x000fe200000e0000 */
[----:B------:R-:W-:-:S03]  /*12050*/  VIADD R76, R74, 0x180 ;  /* 0x000001804a4c7836 */ /* 0x000fc60000000000 */
[C---:B------:R-:W-:Y:S02]  /*12060*/  R2UR UR11, R77.reuse ;  /* 0x000000004d0b72ca */ /* 0x040fe400000e0000 */
[C---:B------:R-:W-:Y:S02]  /*12070*/  R2UR UR15, R77.reuse ;  /* 0x000000004d0f72ca */ /* 0x040fe400000e0000 */
[C---:B------:R-:W-:Y:S02]  /*12080*/  R2UR UR19, R77.reuse ;  /* 0x000000004d1372ca */ /* 0x040fe400000e0000 */
[C---:B------:R-:W-:Y:S02]  /*12090*/  R2UR UR23, R77.reuse ;  /* 0x000000004d1772ca */ /* 0x040fe400000e0000 */
[C---:B------:R-:W-:Y:S02]  /*120a0*/  R2UR UR27, R77.reuse ;  /* 0x000000004d1b72ca */ /* 0x040fe400000e0000 */
[----:B------:R-:W-:-:S02]  /*120b0*/  R2UR UR31, R77 ;  /* 0x000000004d1f72ca */ /* 0x000fc400000e0000 */
[----:B------:R-:W-:Y:S01]  /*120c0*/  R2UR UR35, R77 ;  /* 0x000000004d2372ca */ /* 0x000fe200000e0000 */
[----:B------:R-:W-:Y:S01]  /*120d0*/  IMAD.MOV.U32 R77, RZ, RZ, -0x3ffffff0 ;  /* 0xc0000010ff4d7424 */ /* 0x000fe200078e00ff */
[----:B------:R-:W-:-:S04]  /*120e0*/  R2UR UR8, R76 ;  /* 0x000000004c0872ca */ /* 0x000fc800000e0000 */
[----:B------:R-:W-:Y:S01]  /*120f0*/  R2UR UR9, R77 ;  /* 0x000000004d0972ca */ /* 0x000fe200000e0000 */
[----:B------:R-:W-:Y:S02]  /*12100*/  WARPGROUP.DEPBAR.LE gsb0, 0x0 ;  /* 0x00008000000079c5 */ /* 0x000fe40000010000 */
[----:B------:R-:W-:-:S10]  /*12110*/  WARPGROUP.ARRIVE ;  /* 0x00000000000079c5 */ /* 0x000fd40000000000 */
[----:B------:R-:W-:Y:S01]  /*12120*/  HGMMA.64x96x16.F32 R24, gdesc[UR8].tnspB, R24, gsb0 ;  /* 0x41600000081879f0 */ /* 0x000fe20008000818 */
[----:B------:R-:W-:Y:S02]  /*12130*/  VIADD R76, R74, 0x300 ;  /* 0x000003004a4c7836 */ /* 0x000fe40000000000 */
[----:B------:R-:W-:-:S03]  /*12140*/  IMAD.MOV.U32 R77, RZ, RZ, -0x3ffffff0 ;  /* 0xc0000010ff4d7424 */ /* 0x000fc600078e00ff */
[----:B------:R-:W-:Y:S02]  /*12150*/  R2UR UR12, R76 ;  /* 0x000000004c0c72ca */ /* 0x000fe400000e0000 */
[----:B------:R-:W-:Y:S01]  /*12160*/  R2UR UR13, R77 ;  /* 0x000000004d0d72ca */ /* 0x000fe200000e0000 */
[----:B------:R-:W-:Y:S02]  /*12170*/  VIADD R76, R74, 0x480 ;  /* 0x000004804a4c7836 */ /* 0x000fe40000000000 */
[----:B------:R-:W-:Y:S01]  /*12180*/  IMAD.MOV.U32 R77, RZ, RZ, -0x3ffffff0 ;  /* 0xc0000010ff4d7424 */ /* 0x000fe200078e00ff */
[----:B------:R-:W-:Y:S02]  /*12190*/  WARPGROUP.DEPBAR.LE gsb0, 0x0 ;  /* 0x00008000000079c5 */ /* 0x000fe40000010000 */
[----:B------:R-:W-:-:S07]  /*121a0*/  WARPGROUP.ARRIVE ;  /* 0x00000000000079c5 */ /* 0x000fce0000000000 */
[----:B------:R-:W-:Y:S01]  /*121b0*/  HGMMA.64x96x16.F32 R24, gdesc[UR12].tnspB, R24, gsb0 ;  /* 0x416000000c1879f0 */ /* 0x000fe20008000818 */
[----:B------:R-:W-:Y:S02]  /*121c0*/  R2UR UR16, R76 ;  /* 0x000000004c1072ca */ /* 0x000fe400000e0000 */
[----:B------:R-:W-:Y:S01]  /*121d0*/  R2UR UR17, R77 ;  /* 0x000000004d1172ca */ /* 0x000fe200000e0000 */
[----:B------:R-:W-:Y:S02]  /*121e0*/  VIADD R76, R74, 0x600 ;  /* 0x000006004a4c7836 */ /* 0x000fe40000000000 */
[----:B------:R-:W-:-:S03]  /*121f0*/  IMAD.MOV.U32 R77, RZ, RZ, -0x3ffffff0 ;  /* 0xc0000010ff4d7424 */ /* 0x000fc600078e00ff */
[----:B------:R-:W-:Y:S01]  /*12200*/  R2UR UR20, R76 ;  /* 0x000000004c1472ca */ /* 0x000fe200000e0000 */
[----:B------:R-:W-:Y:S02]  /*12210*/  WARPGROUP.DEPBAR.LE gsb0, 0x0 ;  /* 0x00008000000079c5 */ /* 0x000fe40000010000 */
[----:B------:R-:W-:-:S06]  /*12220*/  WARPGROUP.ARRIVE ;  /* 0x00000000000079c5 */ /* 0x000fcc0000000000 */
[----:B------:R-:W-:Y:S01]  /*12230*/  HGMMA.64x96x16.F32 R24, gdesc[UR16].tnspB, R24, gsb0 ;  /* 0x41600000101879f0 */ /* 0x000fe20008000818 */
[----:B------:R-:W-:Y:S01]  /*12240*/  R2UR UR21, R77 ;  /* 0x000000004d1572ca */ /* 0x000fe200000e0000 */
[----:B------:R-:W-:Y:S02]  /*12250*/  VIADD R76, R74, 0x780 ;  /* 0x000007804a4c7836 */ /* 0x000fe40000000000 */
[----:B------:R-:W-:-:S03]  /*12260*/  IMAD.MOV.U32 R77, RZ, RZ, -0x3ffffff0 ;  /* 0xc0000010ff4d7424 */ /* 0x000fc600078e00ff */
[----:B------:R-:W-:Y:S02]  /*12270*/  R2UR UR24, R76 ;  /* 0x000000004c1872ca */ /* 0x000fe400000e0000 */
[----:B------:R-:W-:Y:S01]  /*12280*/  R2UR UR25, R77 ;  /* 0x000000004d1972ca */ /* 0x000fe200000e0000 */
[----:B------:R-:W-:Y:S02]  /*12290*/  WARPGROUP.DEPBAR.LE gsb0, 0x0 ;  /* 0x00008000000079c5 */ /* 0x000fe40000010000 */
[----:B------:R-:W-:-:S06]  /*122a0*/  WARPGROUP.ARRIVE ;  /* 0x00000000000079c5 */ /* 0x000fcc0000000000 */
[----:B------:R-:W-:Y:S01]  /*122b0*/  HGMMA.64x96x16.F32 R24, gdesc[UR20].tnspB, R24, gsb0 ;  /* 0x41600000141879f0 */ /* 0x000fe20008000818 */
[----:B------:R-:W-:Y:S02]  /*122c0*/  VIADD R76, R74, 0x900 ;  /* 0x000009004a4c7836 */ /* 0x000fe40000000000 */
[----:B------:R-:W-:Y:S02]  /*122d0*/  IMAD.MOV.U32 R77, RZ, RZ, -0x3ffffff0 ;  /* 0xc0000010ff4d7424 */ /* 0x000fe400078e00ff */
[----:B------:R-:W-:Y:S01]  /*122e0*/  FFMA.FTZ R84, R78, R14, -R85 ;  /* 0x0000000e4e547223 */ /* 0x000fe20000010855 */
[----:B------:R-:W-:Y:S01]  /*122f0*/  R2UR UR28, R76 ;  /* 0x000000004c1c72ca */ /* 0x000fe200000e0000 */
[----:B------:R-:W2:Y:S01]  /*12300*/  LDL.LU R78, [R1+0x38] ;  /* 0x00003800014e7983 */ /* 0x000ea20000300800 */
[----:B------:R-:W-:Y:S01]  /*12310*/  R2UR UR29, R77 ;  /* 0x000000004d1d72ca */ /* 0x000fe200000e0000 */
[----:B------:R-:W-:Y:S02]  /*12320*/  WARPGROUP.DEPBAR.LE gsb0, 0x0 ;  /* 0x00008000000079c5 */ /* 0x000fe40000010000 */
[----:B------:R-:W-:-:S06]  /*12330*/  WARPGROUP.ARRIVE ;  /* 0x00000000000079c5 */ /* 0x000fcc0000000000 */
[----:B------:R-:W-:Y:S01]  /*12340*/  HGMMA.64x96x16.F32 R24, gdesc[UR24].tnspB, R24, gsb0 ;  /* 0x41600000181879f0 */ /* 0x000fe20008000818 */
        /* <DEDUP_REMOVED lines=13> */
[----:B------:R-:W-:Y:S03]  /*12420*/  HGMMA.64x96x16.F32 R24, gdesc[UR32].tnspB, R24, gsb0 ;  /* 0x41600000201879f0 */ /* 0x000fe60008000818 */
[----:B------:R-:W0:Y:S01]  /*12430*/  S2R R140, SR_TID.X ;  /* 0x00000000008c7919 */ /* 0x000e220000002100 */
[----:B------:R-:W-:Y:S01]  /*12440*/  FADD.FTZ R21, -R72, R155 ;  /* 0x0000009b48157221 */ /* 0x000fe20000010100 */
[----:B------:R-:W-:-:S03]  /*12450*/  FFMA.FTZ R138, R138, R14, -R85 ;  /* 0x0000000e8a8a7223 */ /* 0x000fc60000010855 */
[-C--:B------:R-:W-:Y:S01]  /*12460*/  FMUL.FTZ R21, R21, R14.reuse ;  /* 0x0000000e15157220 */ /* 0x080fe20000410000 */
[----:B------:R-:W-:-:S03]  /*12470*/  FFMA.FTZ R139, R139, R14, -R85 ;  /* 0x0000000e8b8b7223 */ /* 0x000fc60000010855 */
[----:B------:R-:W-:Y:S01]  /*12480*/  MUFU.EX2 R136, R21 ;  /* 0x0000001500887308 */ /* 0x000fe20000000800 */
[-CC-:B------:R-:W-:Y:S01]  /*12490*/  FFMA.FTZ R142, R142, R14.reuse, -R85.reuse ;  /* 0x0000000e8e8e7223 */ /* 0x180fe20000010855 */
[-CC-:B------:R-:W-:Y:S01]  /*124a0*/  FFMA.FTZ R143, R143, R14.reuse, -R85.reuse ;  /* 0x0000000e8f8f7223 */ /* 0x180fe20000010855 */
[-CC-:B------:R-:W-:Y:S01]  /*124b0*/  FFMA.FTZ R130, R130, R14.reuse, -R85.reuse ;  /* 0x0000000e82827223 */ /* 0x180fe20000010855 */
[-CC-:B------:R-:W-:Y:S01]  /*124c0*/  FFMA.FTZ R131, R131, R14.reuse, -R85.reuse ;  /* 0x0000000e83837223 */ /* 0x180fe20000010855 */
[----:B------:R-:W-:-:S03]  /*124d0*/  FFMA.FTZ R134, R134, R14, -R85 ;  /* 0x0000000e86867223 */ /* 0x000fc60000010855 */
[----:B------:R-:W2:Y:S01]  /*124e0*/  MUFU.EX2 R21, R138 ;  /* 0x0000008a00157308 */ /* 0x000ea20000000800 */
[----:B------:R-:W-:Y:S01]  /*124f0*/  FFMA.FTZ R135, R135, R14, -R85 ;  /* 0x0000000e87877223 */ /* 0x000fe20000010855 */
[----:B------:R-:W-:Y:S02]  /*12500*/  WARPGROUP.DEPBAR.LE gsb0, 0x0 ;  /* 0x00008000000079c5 */ /* 0x000fe40000010000 */
[----:B------:R-:W-:-:S06]  /*12510*/  WARPGROUP.ARRIVE ;  /* 0x00000000000079c5 */ /* 0x000fcc0000000000 */
[----:B------:R-:W-:Y:S01]  /*12520*/  HGMMA.64x96x16.F32 R24, gdesc[UR36].tnspB, R24, gsb0 ;  /* 0x41600000241879f0 */ /* 0x000fe20008000818 */
        /* <DEDUP_REMOVED lines=26> */
[----:B0-----:R-:W-:-:S02]  /*126d0*/  SHF.R.U32.HI R79, RZ, 0x7, R140 ;  /* 0x00000007ff4f7819 */ /* 0x001fc4000001168c */
[----:B------:R-:W-:-:S03]  /*126e0*/  ISETP.GE.U32.AND P2, PT, R140, 0x180, PT ;  /* 0x000001808c00780c */ /* 0x000fc60003f46070 */
[----:B------:R-:W-:Y:S02]  /*126f0*/  VIADD R74, R79, 0x9 ;  /* 0x000000094f4a7836 */ /* 0x000fe40000000000 */
[----:B------:R-:W-:Y:S01]  /*12700*/  MUFU.EX2 R23, R142 ;  /* 0x0000008e00177308 */ /* 0x000fe20000000800 */
[----:B--2---:R-:W-:Y:S02]  /*12710*/  FFMA.FTZ R75, R136, R78, R21 ;  /* 0x0000004e884b7223 */ /* 0x004fe40000010015 */
[----:B------:R-:W-:-:S05]  /*12720*/  SEL R74, R74, 0x9, !P2 ;  /* 0x000000094a4a7807 */ /* 0x000fca0005000000 */
[----:B------:R-:W-:Y:S01]  /*12730*/  MUFU.EX2 R143, R143 ;  /* 0x0000008f008f7308 */ /* 0x000fe20000000800 */
[----:B------:R-:W-:-:S04]  /*12740*/  @!P1 IMAD R76, R152, 0x8, R16 ;  /* 0x00000008984c9824 */ /* 0x000fc800078e0210 */
[----:B------:R-:W-:Y:S01]  /*12750*/  @!P1 VIADD R76, R76, 0x31c40 ;  /* 0x00031c404c4c9836 */ /* 0x000fe20000000000 */
[----:B------:R-:W-:Y:S02]  /*12760*/  F2FP.F16.F32.PACK_AB R22, R141, R22 ;  /* 0x000000168d16723e */ /* 0x000fe400000000ff */
[----:B-1----:R-:W-:Y:S02]  /*12770*/  F2FP.F16.F32.PACK_AB R21, R139, R21 ;  /* 0x000000158b15723e */ /* 0x002fe400000000ff */
[----:B------:R-:W-:Y:S01]  /*12780*/  @!P1 PRMT R76, RZ, 0x654, R76 ;  /* 0x00000654ff4c9816 */ /* 0x000fe2000000004c */
[----:B------:R-:W0:Y:S08]  /*12790*/  MUFU.EX2 R156, R156 ;  /* 0x0000009c009c7308 */ /* 0x000e300000000800 */
[----:B------:R-:W-:Y:S08]  /*127a0*/  MUFU.EX2 R151, R151 ;  /* 0x0000009700977308 */ /* 0x000ff00000000800 */
[----:B------:R-:W-:Y:S01]  /*127b0*/  MUFU.EX2 R131, R131 ;  /* 0x0000008300837308 */ /* 0x000fe20000000800 */
[----:B0-----:R-:W-:Y:S01]  /*127c0*/  FADD.FTZ R137, R156, R137 ;  /* 0x000000899c897221 */ /* 0x001fe20000010000 */
[----:B------:R-:W-:-:S02]  /*127d0*/  WARPGROUP.DEPBAR.LE gsb0, 0x0 ;  /* 0x00008000000079c5 */ /* 0x000fc40000010000 */
[----:B------:R0:W-:Y:S06]  /*127e0*/  BAR.ARV R74, 0x100 ;  /* 0x0004004a0000751d */ /* 0x0001ec0000002000 */
[----:B------:R1:W-:Y:S01]  /*127f0*/  @!P1 SYNCS.ARRIVE.TRANS64.RED.A1T0 RZ, [R76+URZ], RZ ;  /* 0x000000ff4cff99a7 */ /* 0x0003e2000810043f */
[----:B0-----:R-:W-:Y:S01]  /*12800*/  FADD.FTZ R74, R139, R75 ;  /* 0x0000004b8b4a7221 */ /* 0x001fe20000010000 */
[----:B------:R-:W-:-:S04]  /*12810*/  @!P1 IMAD R75, R0, 0x8, R16 ;  /* 0x00000008004b9824 */ /* 0x000fc800078e0210 */
[----:B------:R-:W-:Y:S02]  /*12820*/  @!P1 VIADD R75, R75, 0x31c60 ;  /* 0x00031c604b4b9836 */ /* 0x000fe40000000000 */
[----:B------:R-:W-:Y:S01]  /*12830*/  FADD.FTZ R0, R23, R74 ;  /* 0x0000004a17007221 */ /* 0x000fe20000010000 */
[----:B------:R-:W-:Y:S02]  /*12840*/  F2FP.F16.F32.PACK_AB R23, R143, R23 ;  /* 0x000000178f17723e */ /* 0x000fe400000000ff */
[----:B------:R-:W-:-:S04]  /*12850*/  @!P1 PRMT R75, RZ, 0x654, R75 ;  /* 0x00000654ff4b9816 */ /* 0x000fc8000000004b */
[----:B------:R0:W-:Y:S01]  /*12860*/  @!P1 SYNCS.ARRIVE.TRANS64.RED.A1T0 RZ, [R75+URZ], RZ ;  /* 0x000000ff4bff99a7 */ /* 0x0001e2000810043f */
[----:B------:R2:W-:Y:S01]  /*12870*/  STSM.16.M88.4 [R18+0x24300], R20 ;  /* 0x0243001412007844 */ /* 0x0005e20000000200 */
[----:B------:R-:W-:Y:S01]  /*12880*/  MUFU.EX2 R149, R149 ;  /* 0x0000009500957308 */ /* 0x000fe20000000800 */
[----:B------:R-:W-:-:S07]  /*12890*/  FADD.FTZ R0, R143, R0 ;  /* 0x000000008f007221 */ /* 0x000fce0000010000 */
[----:B--2---:R-:W2:Y:S08]  /*128a0*/  MUFU.EX2 R20, R154 ;  /* 0x0000009a00147308 */ /* 0x004eb00000000800 */
[----:B------:R-:W3:Y:S08]  /*128b0*/  MUFU.EX2 R21, R130 ;  /* 0x0000008200157308 */ /* 0x000ef00000000800 */
[----:B------:R-:W4:Y:S08]  /*128c0*/  MUFU.EX2 R22, R150 ;  /* 0x0000009600167308 */ /* 0x000f300000000800 */
[----:B------:R-:W0:Y:S01]  /*128d0*/  MUFU.EX2 R23, R134 ;  /* 0x0000008600177308 */ /* 0x000e220000000800 */
[----:B--2---:R-:W-:Y:S01]  /*128e0*/  FADD.FTZ R137, R20, R137 ;  /* 0x0000008914897221 */ /* 0x004fe20000010000 */
[----:B---3--:R-:W-:-:S06]  /*128f0*/  FADD.FTZ R0, R21, R0 ;  /* 0x0000000015007221 */ /* 0x008fcc0000010000 */
[----:B------:R-:W-:Y:S01]  /*12900*/  MUFU.EX2 R135, R135 ;  /* 0x0000008700877308 */ /* 0x000fe20000000800 */
[----:B------:R-:W-:Y:S01]  /*12910*/  FADD.FTZ R137, R151, R137 ;  /* 0x0000008997897221 */ /* 0x000fe20000010000 */
[----:B------:R-:W-:-:S06]  /*12920*/  FADD.FTZ R0, R131, R0 ;  /* 0x0000000083007221 */ /* 0x000fcc0000010000 */
[----:B-1----:R-:W1:Y:S08]  /*12930*/  MUFU.EX2 R76, R148 ;  /* 0x00000094004c7308 */ /* 0x002e700000000800 */
[----:B------:R-:W2:Y:S01]  /*12940*/  MUFU.EX2 R77, R122 ;  /* 0x0000007a004d7308 */ /* 0x000ea20000000800 */
[----:B----4-:R-:W-:Y:S01]  /*12950*/  FADD.FTZ R137, R22, R137 ;  /* 0x0000008916897221 */ /* 0x010fe20000010000 */
[----:B0-----:R-:W-:-:S06]  /*12960*/  FADD.FTZ R0, R23, R0 ;  /* 0x0000000017007221 */ /* 0x001fcc0000010000 */
[----:B------:R-:W-:Y:S08]  /*12970*/  MUFU.EX2 R147, R147 ;  /* 0x0000009300937308 */ /* 0x000ff00000000800 */
[----:B------:R-:W0:Y:S01]  /*12980*/  MUFU.EX2 R123, R123 ;  /* 0x0000007b007b7308 */ /* 0x000e220000000800 */
[----:B------:R-:W-:-:S07]  /*12990*/  FADD.FTZ R137, R149, R137 ;  /* 0x0000008995897221 */ /* 0x000fce0000010000 */
[----:B------:R-:W-:Y:S08]  /*129a0*/  MUFU.EX2 R78, R146 ;  /* 0x00000092004e7308 */ /* 0x000ff00000000800 */
[----:B------:R-:W3:Y:S01]  /*129b0*/  MUFU.EX2 R79, R126 ;  /* 0x0000007e004f7308 */ /* 0x000ee20000000800 */
[----:B-1----:R-:W-:-:S07]  /*129c0*/  FADD.FTZ R137, R76, R137 ;  /* 0x000000894c897221 */ /* 0x002fce0000010000 */
[----:B------:R-:W1:Y:S08]  /*129d0*/  MUFU.EX2 R133, R133 ;  /* 0x0000008500857308 */ /* 0x000e700000000800 */
[----:B------:R4:W-:Y:S08]  /*129e0*/  MUFU.EX2 R75, R88 ;  /* 0x00000058004b7308 */ /* 0x0009f00000000800 */
[----:B------:R-:W1:Y:S01]  /*129f0*/  MUFU.EX2 R127, R127 ;  /* 0x0000007f007f7308 */ /* 0x000e620000000800 */
[----:B----4-:R-:W-:-:S04]  /*12a00*/  FADD.FTZ R88, R135, R0 ;  /* 0x0000000087587221 */ /* 0x010fc80000010000 */
[----:B--2---:R-:W-:-:S03]  /*12a10*/  FADD.FTZ R88, R77, R88 ;  /* 0x000000584d587221 */ /* 0x004fc60000010000 */
[----:B------:R-:W2:Y:S01]  /*12a20*/  MUFU.EX2 R132, R132 ;  /* 0x0000008400847308 */ /* 0x000ea20000000800 */
[----:B0-----:R-:W-:-:S07]  /*12a30*/  FADD.FTZ R88, R123, R88 ;  /* 0x000000587b587221 */ /* 0x001fce0000010000 */
[----:B------:R-:W-:Y:S08]  /*12a40*/  MUFU.EX2 R74, R89 ;  /* 0x00000059004a7308 */ /* 0x000ff00000000800 */
[----:B------:R-:W0:Y:S01]  /*12a50*/  MUFU.EX2 R89, R114 ;  /* 0x0000007200597308 */ /* 0x000e220000000800 */
[----:B---3--:R-:W-:-:S07]  /*12a60*/  FADD.FTZ R88, R79, R88 ;  /* 0x000000584f587221 */ /* 0x008fce0000010000 */
[----:B------:R-:W3:Y:S08]  /*12a70*/  MUFU.EX2 R129, R129 ;  /* 0x0000008100817308 */ /* 0x000ef00000000800 */
[----:B------:R4:W-:Y:S08]  /*12a80*/  MUFU.EX2 R0, R90 ;  /* 0x0000005a00007308 */ /* 0x0009f00000000800 */
[----:B------:R-:W3:Y:S01]  /*12a90*/  MUFU.EX2 R115, R115 ;  /* 0x0000007300737308 */ /* 0x000ee20000000800 */
[----:B----4-:R-:W-:-:S04]  /*12aa0*/  FADD.FTZ R90, R147, R137 ;  /* 0x00000089935a7221 */ /* 0x010fc80000010000 */
[----:B------:R-:W-:-:S03]  /*12ab0*/  FADD.FTZ R90, R78, R90 ;  /* 0x0000005a4e5a7221 */ /* 0x000fc60000010000 */
[----:B------:R-:W4:Y:S01]  /*12ac0*/  MUFU.EX2 R128, R128 ;  /* 0x0000008000807308 */ /* 0x000f220000000800 */
[----:B-1----:R-:W-:Y:S01]  /*12ad0*/  FADD.FTZ R90, R133, R90 ;  /* 0x0000005a855a7221 */ /* 0x002fe20000010000 */
[----:B------:R-:W-:-:S06]  /*12ae0*/  FADD.FTZ R88, R127, R88 ;  /* 0x000000587f587221 */ /* 0x000fcc0000010000 */
[----:B------:R-:W1:Y:S01]  /*12af0*/  MUFU.EX2 R118, R118 ;  /* 0x0000007600767308 */ /* 0x000e620000000800 */
[----:B--2---:R-:W-:Y:S01]  /*12b00*/  FADD.FTZ R90, R132, R90 ;  /* 0x0000005a845a7221 */ /* 0x004fe20000010000 */
[----:B0-----:R-:W-:-:S06]  /*12b10*/  FADD.FTZ R88, R89, R88 ;  /* 0x0000005859587221 */ /* 0x001fcc0000010000 */
[----:B------:R-:W0:Y:S08]  /*12b20*/  MUFU.EX2 R125, R125 ;  /* 0x0000007d007d7308 */ /* 0x000e300000000800 */
[----:B------:R-:W2:Y:S01]  /*12b30*/  MUFU.EX2 R119, R119 ;  /* 0x0000007700777308 */ /* 0x000ea20000000800 */
[----:B---3--:R-:W-:Y:S01]  /*12b40*/  FADD.FTZ R90, R129, R90 ;  /* 0x0000005a815a7221 */ /* 0x008fe20000010000 */
[----:B------:R-:W-:-:S06]  /*12b50*/  FADD.FTZ R88, R115, R88 ;  /* 0x0000005873587221 */ /* 0x000fcc0000010000 */
[----:B------:R-:W3:Y:S08]  /*12b60*/  MUFU.EX2 R124, R124 ;  /* 0x0000007c007c7308 */ /* 0x000ef00000000800 */
[----:B------:R-:W3:Y:S01]  /*12b70*/  MUFU.EX2 R106, R106 ;  /* 0x0000006a006a7308 */ /* 0x000ee20000000800 */
[----:B----4-:R-:W-:Y:S01]  /*12b80*/  FADD.FTZ R90, R128, R90 ;  /* 0x0000005a805a7221 */ /* 0x010fe20000010000 */
[----:B-1----:R-:W-:-:S06]  /*12b90*/  FADD.FTZ R88, R118, R88 ;  /* 0x0000005876587221 */ /* 0x002fcc0000010000 */
[----:B------:R-:W1:Y:S08]  /*12ba0*/  MUFU.EX2 R121, R121 ;  /* 0x0000007900797308 */ /* 0x000e700000000800 */
[----:B------:R-:W4:Y:S01]  /*12bb0*/  MUFU.EX2 R107, R107 ;  /* 0x0000006b006b7308 */ /* 0x000f220000000800 */
[----:B0-----:R-:W-:Y:S01]  /*12bc0*/  FADD.FTZ R90, R125, R90 ;  /* 0x0000005a7d5a7221 */ /* 0x001fe20000010000 */
[----:B--2---:R-:W-:-:S06]  /*12bd0*/  FADD.FTZ R88, R119, R88 ;  /* 0x0000005877587221 */ /* 0x004fcc0000010000 */
[----:B------:R-:W0:Y:S08]  /*12be0*/  MUFU.EX2 R120, R120 ;  /* 0x0000007800787308 */ /* 0x000e300000000800 */
[----:B------:R-:W2:Y:S01]  /*12bf0*/  MUFU.EX2 R110, R110 ;  /* 0x0000006e006e7308 */ /* 0x000ea20000000800 */
[----:B---3--:R-:W-:Y:S01]  /*12c00*/  FADD.FTZ R90, R124, R90 ;  /* 0x0000005a7c5a7221 */ /* 0x008fe20000010000 */
[----:B------:R-:W-:-:S06]  /*12c10*/  FADD.FTZ R88, R106, R88 ;  /* 0x000000586a587221 */ /* 0x000fcc0000010000 */
[----:B------:R-:W3:Y:S01]  /*12c20*/  MUFU.EX2 R117, R117 ;  /* 0x0000007500757308 */ /* 0x000ee20000000800 */
[----:B------:R-:W-:-:S07]  /*12c30*/  F2FP.F16.F32.PACK_AB R20, R20, R156 ;  /* 0x0000009c1414723e */ /* 0x000fce00000000ff */
[----:B------:R-:W3:Y:S01]  /*12c40*/  MUFU.EX2 R111, R111 ;  /* 0x0000006f006f7308 */ /* 0x000ee20000000800 */
[----:B------:R-:W-:Y:S01]  /*12c50*/  F2FP.F16.F32.PACK_AB R21, R131, R21 ;  /* 0x000000158315723e */ /* 0x000fe200000000ff */
[----:B-1----:R-:W-:Y:S01]  /*12c60*/  FADD.FTZ R90, R121, R90 ;  /* 0x0000005a795a7221 */ /* 0x002fe20000010000 */
[----:B------:R-:W-:-:S05]  /*12c70*/  F2FP.F16.F32.PACK_AB R22, R22, R151 ;  /* 0x000000971616723e */ /* 0x000fca00000000ff */
[----:B------:R-:W1:Y:S01]  /*12c80*/  MUFU.EX2 R116, R116 ;  /* 0x0000007400747308 */ /* 0x000e620000000800 */
[----:B------:R-:W-:Y:S01]  /*12c90*/  F2FP.F16.F32.PACK_AB R23, R135, R23 ;  /* 0x000000178717723e */ /* 0x000fe200000000ff */
[----:B----4-:R-:W-:-:S06]  /*12ca0*/  FADD.FTZ R88, R107, R88 ;  /* 0x000000586b587221 */ /* 0x010fcc0000010000 */
[----:B------:R-:W4:Y:S01]  /*12cb0*/  MUFU.EX2 R98, R98 ;  /* 0x0000006200627308 */ /* 0x000f220000000800 */
[----:B------:R2:W-:Y:S01]  /*12cc0*/  STSM.16.M88.4 [R18+0x25b00], R20 ;  /* 0x025b001412007844 */ /* 0x0005e20000000200 */
[----:B0-----:R-:W-:-:S06]  /*12cd0*/  FADD.FTZ R90, R120, R90 ;  /* 0x0000005a785a7221 */ /* 0x001fcc0000010000 */
[----:B------:R-:W0:Y:S08]  /*12ce0*/  MUFU.EX2 R113, R113 ;  /* 0x0000007100717308 */ /* 0x000e300000000800 */
[----:B------:R-:W0:Y:S01]  /*12cf0*/  MUFU.EX2 R99, R99 ;  /* 0x0000006300637308 */ /* 0x000e220000000800 */
[----:B--2---:R-:W-:Y:S01]  /*12d00*/  FADD.FTZ R20, R110, R88 ;  /* 0x000000586e147221 */ /* 0x004fe20000010000 */
[----:B---3--:R-:W-:-:S06]  /*12d10*/  FADD.FTZ R90, R117, R90 ;  /* 0x0000005a755a7221 */ /* 0x008fcc0000010000 */
[----:B------:R-:W2:Y:S01]  /*12d20*/  MUFU.EX2 R112, R112 ;  /* 0x0000007000707308 */ /* 0x000ea20000000800 */
[----:B------:R-:W-:-:S07]  /*12d30*/  FADD.FTZ R20, R111, R20 ;  /* 0x000000146f147221 */ /* 0x000fce0000010000 */
[----:B------:R-:W3:Y:S01]  /*12d40*/  MUFU.EX2 R102, R102 ;  /* 0x0000006600667308 */ /* 0x000ee20000000800 */
[----:B-1----:R-:W-:Y:S01]  /*12d50*/  FADD.FTZ R21, R116, R90 ;  /* 0x0000005a74157221 */ /* 0x002fe20000010000 */
[----:B----4-:R-:W-:-:S06]  /*12d60*/  FADD.FTZ R20, R98, R20 ;  /* 0x0000001462147221 */ /* 0x010fcc0000010000 */
[----:B------:R-:W1:Y:S08]  /*12d70*/  MUFU.EX2 R109, R109 ;  /* 0x0000006d006d7308 */ /* 0x000e700000000800 */
[----:B------:R-:W4:Y:S01]  /*12d80*/  MUFU.EX2 R103, R103 ;  /* 0x0000006700677308 */ /* 0x000f220000000800 */
[----:B0-----:R-:W-:Y:S01]  /*12d90*/  FADD.FTZ R21, R113, R21 ;  /* 0x0000001571157221 */ /* 0x001fe20000010000 */
[----:B------:R-:W-:-:S06]  /*12da0*/  FADD.FTZ R20, R99, R20 ;  /* 0x0000001463147221 */ /* 0x000fcc0000010000 */
[----:B------:R-:W0:Y:S01]  /*12db0*/  MUFU.EX2 R108, R108 ;  /* 0x0000006c006c7308 */ /* 0x000e220000000800 */
[----:B--2---:R-:W-:Y:S01]  /*12dc0*/  FADD.FTZ R21, R112, R21 ;  /* 0x0000001570157221 */ /* 0x004fe20000010000 */
[----:B---3--:R-:W-:-:S06]  /*12dd0*/  FADD.FTZ R20, R102, R20 ;  /* 0x0000001466147221 */ /* 0x008fcc0000010000 */
[----:B------:R-:W2:Y:S08]  /*12de0*/  MUFU.EX2 R105, R105 ;  /* 0x0000006900697308 */ /* 0x000eb00000000800 */
[----:B------:R-:W3:Y:S01]  /*12df0*/  MUFU.EX2 R114, R91 ;  /* 0x0000005b00727308 */ /* 0x000ee20000000800 */
[----:B-1----:R-:W-:Y:S01]  /*12e00*/  FADD.FTZ R21, R109, R21 ;  /* 0x000000156d157221 */ /* 0x002fe20000010000 */
[----:B----4-:R-:W-:-:S06]  /*12e10*/  FADD.FTZ R20, R103, R20 ;  /* 0x0000001467147221 */ /* 0x010fcc0000010000 */
[----:B------:R-:W1:Y:S01]  /*12e20*/  MUFU.EX2 R94, R94 ;  /* 0x0000005e005e7308 */ /* 0x000e620000000800 */
[----:B0-----:R-:W-:Y:S01]  /*12e30*/  FADD.FTZ R21, R108, R21 ;  /* 0x000000156c157221 */ /* 0x001fe20000010000 */
[----:B------:R-:W-:-:S06]  /*12e40*/  FADD.FTZ R20, R0, R20 ;  /* 0x0000001400147221 */ /* 0x000fcc0000010000 */
[----:B------:R-:W0:Y:S01]  /*12e50*/  MUFU.EX2 R104, R104 ;  /* 0x0000006800687308 */ /* 0x000e220000000800 */
[----:B------:R-:W-:-:S07]  /*12e60*/  F2FP.F16.F32.PACK_AB R76, R76, R149 ;  /* 0x000000954c4c723e */ /* 0x000fce00000000ff */
[----:B------:R-:W4:Y:S01]  /*12e70*/  MUFU.EX2 R95, R95 ;  /* 0x0000005f005f7308 */ /* 0x000f220000000800 */
[----:B------:R-:W-:Y:S01]  /*12e80*/  F2FP.F16.F32.PACK_AB R77, R123, R77 ;  /* 0x0000004d7b4d723e */ /* 0x000fe200000000ff */
[----:B--2---:R-:W-:Y:S01]  /*12e90*/  FADD.FTZ R23, R105, R21 ;  /* 0x0000001569177221 */ /* 0x004fe20000010000 */
[----:B------:R-:W-:-:S05]  /*12ea0*/  F2FP.F16.F32.PACK_AB R78, R78, R147 ;  /* 0x000000934e4e723e */ /* 0x000fca00000000ff */
[----:B------:R-:W2:Y:S01]  /*12eb0*/  MUFU.EX2 R101, R101 ;  /* 0x0000006500657308 */ /* 0x000ea20000000800 */
[----:B------:R-:W-:Y:S01]  /*12ec0*/  F2FP.F16.F32.PACK_AB R79, R127, R79 ;  /* 0x0000004f7f4f723e */ /* 0x000fe200000000ff */
[----:B---3--:R-:W-:-:S06]  /*12ed0*/  FADD.FTZ R21, R114, R20 ;  /* 0x0000001472157221 */ /* 0x008fcc0000010000 */
[----:B------:R-:W3:Y:S01]  /*12ee0*/  MUFU.EX2 R82, R82 ;  /* 0x0000005200527308 */ /* 0x000ee20000000800 */
[----:B------:R1:W-:Y:S07]  /*12ef0*/  STSM.16.M88.4 [R18+0x27300], R76 ;  /* 0x0273004c12007844 */ /* 0x0003ee0000000200 */
[----:B------:R-:W3:Y:S08]  /*12f00*/  MUFU.EX2 R100, R100 ;  /* 0x0000006400647308 */ /* 0x000ef00000000800 */
[----:B------:R-:W3:Y:S01]  /*12f10*/  MUFU.EX2 R83, R83 ;  /* 0x0000005300537308 */ /* 0x000ee20000000800 */
[----:B-1----:R-:W-:Y:S01]  /*12f20*/  FADD.FTZ R76, R94, R21 ;  /* 0x000000155e4c7221 */ /* 0x002fe20000010000 */
[----:B0-----:R-:W-:-:S06]  /*12f30*/  FADD.FTZ R22, R104, R23 ;  /* 0x0000001768167221 */ /* 0x001fcc0000010000 */
[----:B------:R-:W0:Y:S01]  /*12f40*/  MUFU.EX2 R86, R86 ;  /* 0x0000005600567308 */ /* 0x000e220000000800 */
[----:B----4-:R-:W-:Y:S01]  /*12f50*/  FADD.FTZ R77, R95, R76 ;  /* 0x0000004c5f4d7221 */ /* 0x010fe20000010000 */
[----:B------:R-:W-:Y:S02]  /*12f60*/  F2FP.F16.F32.PACK_AB R88, R132, R133 ;  /* 0x000000858458723e */ /* 0x000fe400000000ff */
[----:B------:R-:W-:Y:S02]  /*12f70*/  F2FP.F16.F32.PACK_AB R89, R115, R89 ;  /* 0x000000597359723e */ /* 0x000fe400000000ff */
[----:B------:R-:W-:Y:S02]  /*12f80*/  F2FP.F16.F32.PACK_AB R90, R128, R129 ;  /* 0x00000081805a723e */ /* 0x000fe400000000ff */
[----:B------:R-:W1:Y:S01]  /*12f90*/  MUFU.EX2 R87, R87 ;  /* 0x0000005700577308 */ /* 0x000e620000000800 */
[----:B------:R-:W-:Y:S01]  /*12fa0*/  F2FP.F16.F32.PACK_AB R91, R119, R118 ;  /* 0x00000076775b723e */ /* 0x000fe200000000ff */
[----:B--2---:R-:W-:Y:S01]  /*12fb0*/  FADD.FTZ R79, R101, R22 ;  /* 0x00000016654f7221 */ /* 0x004fe20000010000 */
[----:B---3--:R-:W-:-:S05]  /*12fc0*/  FADD.FTZ R78, R82, R77 ;  /* 0x0000004d524e7221 */ /* 0x008fca0000010000 */
[----:B------:R-:W2:Y:S01]  /*12fd0*/  MUFU.EX2 R73, R73 ;  /* 0x0000004900497308 */ /* 0x000ea20000000800 */
[----:B------:R3:W-:Y:S01]  /*12fe0*/  STSM.16.M88.4 [R18+0x28b00], R88 ;  /* 0x028b005812007844 */ /* 0x0007e20000000200 */
[----:B------:R-:W-:-:S06]  /*12ff0*/  F2FP.F16.F32.PACK_AB R77, R114, R0 ;  /* 0x00000000724d723e */ /* 0x000fcc00000000ff */
[----:B------:R-:W4:Y:S01]  /*13000*/  MUFU.EX2 R81, R81 ;  /* 0x0000005100517308 */ /* 0x000f220000000800 */
[----:B---3--:R-:W-:Y:S01]  /*13010*/  FADD.FTZ R88, R100, R79 ;  /* 0x0000004f64587221 */ /* 0x008fe20000010000 */
[----:B------:R-:W-:-:S04]  /*13020*/  FADD.FTZ R79, R83, R78 ;  /* 0x0000004e534f7221 */ /* 0x000fc80000010000 */
[----:B0-----:R-:W-:-:S04]  /*13030*/  FADD.FTZ R0, R86, R79 ;  /* 0x0000004f56007221 */ /* 0x001fc80000010000 */
[----:B-1----:R-:W-:Y:S01]  /*13040*/  FADD.FTZ R0, R87, R0 ;  /* 0x0000000057007221 */ /* 0x002fe20000010000 */
[----:B------:R-:W-:-:S03]  /*13050*/  F2FP.F16.F32.PACK_AB R100, R100, R101 ;  /* 0x000000656464723e */ /* 0x000fc600000000ff */
[----:B--2---:R-:W-:Y:S01]  /*13060*/  FADD.FTZ R0, R73, R0 ;  /* 0x0000000049007221 */ /* 0x004fe20000010000 */
[----:B------:R-:W-:-:S03]  /*13070*/  F2FP.F16.F32.PACK_AB R101, R83, R82 ;  /* 0x000000525365723e */ /* 0x000fc600000000ff */
[----:B----4-:R-:W-:Y:S02]  /*13080*/  FADD.FTZ R83, R81, R0 ;  /* 0x0000000051537221 */ /* 0x010fe40000010000 */
[----:B------:R-:W2:Y:S01]  /*13090*/  LDL.LU R0, [R1+0x30] ;  /* 0x0000300001007983 */ /* 0x000ea20000300800 */
[----:B------:R-:W0:Y:S08]  /*130a0*/  MUFU.EX2 R97, R97 ;  /* 0x0000006100617308 */ /* 0x000e300000000800 */
[----:B------:R-:W1:Y:S08]  /*130b0*/  MUFU.EX2 R96, R96 ;  /* 0x0000006000607308 */ /* 0x000e700000000800 */
[----:B------:R-:W3:Y:S01]  /*130c0*/  MUFU.EX2 R93, R93 ;  /* 0x0000005d005d7308 */ /* 0x000ee20000000800 */
[----:B0-----:R-:W-:-:S07]  /*130d0*/  FADD.FTZ R89, R97, R88 ;  /* 0x0000005861597221 */ /* 0x001fce0000010000 */
[----:B------:R-:W0:Y:S01]  /*130e0*/  MUFU.EX2 R92, R92 ;  /* 0x0000005c005c7308 */ /* 0x000e220000000800 */
[----:B-1----:R-:W-:-:S07]  /*130f0*/  FADD.FTZ R88, R96, R89 ;  /* 0x0000005960587221 */ /* 0x002fce0000010000 */
[----:B------:R-:W-:Y:S08]  /*13100*/  MUFU.EX2 R84, R84 ;  /* 0x0000005400547308 */ /* 0x000ff00000000800 */
[----:B------:R-:W1:Y:S01]  /*13110*/  MUFU.EX2 R85, R85 ;  /* 0x0000005500557308 */ /* 0x000e620000000800 */
[----:B---3--:R-:W-:Y:S01]  /*13120*/  FADD.FTZ R89, R93, R88 ;  /* 0x000000585d597221 */ /* 0x008fe20000010000 */
[----:B------:R-:W-:-:S02]  /*13130*/  F2FP.F16.F32.PACK_AB R124, R124, R125 ;  /* 0x0000007d7c7c723e */ /* 0x000fc400000000ff */
[----:B------:R-:W-:Y:S02]  /*13140*/  F2FP.F16.F32.PACK_AB R125, R107, R106 ;  /* 0x0000006a6b7d723e */ /* 0x000fe400000000ff */
[----:B------:R-:W-:Y:S02]  /*13150*/  F2FP.F16.F32.PACK_AB R126, R120, R121 ;  /* 0x00000079787e723e */ /* 0x000fe400000000ff */
[----:B------:R-:W-:Y:S01]  /*13160*/  F2FP.F16.F32.PACK_AB R127, R111, R110 ;  /* 0x0000006e6f7f723e */ /* 0x000fe200000000ff */
[----:B0-----:R-:W-:Y:S01]  /*13170*/  FADD.FTZ R89, R92, R89 ;  /* 0x000000595c597221 */ /* 0x001fe20000010000 */
[----:B------:R-:W-:Y:S02]  /*13180*/  F2FP.F16.F32.PACK_AB R20, R116, R117 ;  /* 0x000000757414723e */ /* 0x000fe400000000ff */
[----:B------:R-:W-:Y:S02]  /*13190*/  F2FP.F16.F32.PACK_AB R21, R99, R98 ;  /* 0x000000626315723e */ /* 0x000fe400000000ff */
        /* <DEDUP_REMOVED lines=8> */
[----:B------:R-:W-:Y:S01]  /*13220*/  STSM.16.M88.4 [R18+0x2a300], R124 ;  /* 0x02a3007c12007844 */ /* 0x000fe20000000200 */
[----:B------:R-:W-:Y:S02]  /*13230*/  F2FP.F16.F32.PACK_AB R93, R81, R73 ;  /* 0x00000049515d723e */ /* 0x000fe400000000ff */
[----:B------:R-:W-:Y:S02]  /*13240*/  F2FP.F16.F32.PACK_AB R94, R75, R74 ;  /* 0x0000004a4b5e723e */ /* 0x000fe400000000ff */
[----:B-1----:R-:W-:Y:S01]  /*13250*/  F2FP.F16.F32.PACK_AB R95, R85, R84 ;  /* 0x00000054555f723e */ /* 0x002fe200000000ff */
[----:B------:R0:W-:Y:S04]  /*13260*/  STSM.16.M88.4 [R18+0x2bb00], R20 ;  /* 0x02bb001412007844 */ /* 0x0001e80000000200 */
[----:B------:R-:W-:Y:S04]  /*13270*/  STSM.16.M88.4 [R18+0x2d300], R76 ;  /* 0x02d3004c12007844 */ /* 0x000fe80000000200 */
[----:B------:R-:W-:Y:S04]  /*13280*/  STSM.16.M88.4 [R18+0x2eb00], R100 ;  /* 0x02eb006412007844 */ /* 0x000fe80000000200 */
[----:B------:R-:W-:Y:S01]  /*13290*/  STSM.16.M88.4 [R18+0x30300], R92 ;  /* 0x0303005c12007844 */ /* 0x000fe20000000200 */
[----:B------:R-:W-:Y:S01]  /*132a0*/  @!PT LDS RZ, [RZ] ;  /* 0x00000000fffff984 */ /* 0x000fe20000000800 */
[----:B------:R-:W-:Y:S01]  /*132b0*/  @!PT LDS RZ, [RZ] ;  /* 0x00000000fffff984 */ /* 0x000fe20000000800 */
[----:B------:R-:W-:Y:S01]  /*132c0*/  @!PT LDS RZ, [RZ] ;  /* 0x00000000fffff984 */ /* 0x000fe20000000800 */
[----:B------:R-:W-:Y:S01]  /*132d0*/  @!PT LDS RZ, [RZ] ;  /* 0x00000000fffff984 */ /* 0x000fe20000000800 */
[----:B------:R1:W-:Y:S06]  /*132e0*/  MEMBAR.ALL.CTA ;  /* 0x0000000000007992 */ /* 0x0003ec0000008000 */
[----:B-1----:R-:W1:Y:S01]  /*132f0*/  FENCE.VIEW.ASYNC.S ;  /* 0x00000000000073c6 */ /* 0x002e620000000000 */
[----:B------:R-:W-:Y:S01]  /*13300*/  FADD.FTZ R82, R74, R89 ;  /* 0x000000594a527221 */ /* 0x000fe20000010000 */
[----:B------:R-:W-:-:S03]  /*13310*/  FADD.FTZ R84, R84, R83 ;  /* 0x0000005354547221 */ /* 0x000fc60000010000 */
[----:B------:R-:W-:Y:S01]  /*13320*/  FADD.FTZ R73, R75, R82 ;  /* 0x000000524b497221 */ /* 0x000fe20000010000 */
[----:B0-----:R-:W-:-:S04]  /*13330*/  FADD.FTZ R20, R85, R84 ;  /* 0x0000005455147221 */ /* 0x001fc80000010000 */
[----:B------:R-:W-:Y:S01]  /*13340*/  STL [R1+0x34], R73 ;  /* 0x0000344901007387 */ /* 0x000fe20000100800 */
[----:B------:R-:W-:-:S03]  /*13350*/  FMUL.FTZ R24, R24, R80 ;  /* 0x0000005018187220 */ /* 0x000fc60000410000 */
[----:B------:R-:W-:Y:S01]  /*13360*/  STL [R1+0x38], R20 ;  /* 0x0000381401007387 */ /* 0x000fe20000100800 */
[-C--:B------:R-:W-:Y:S01]  /*13370*/  FMUL.FTZ R25, R25, R80.reuse ;  /* 0x0000005019197220 */ /* 0x080fe20000410000 */
[-C--:B------:R-:W-:Y:S02]  /*13380*/  FMUL.FTZ R28, R28, R80.reuse ;  /* 0x000000501c1c7220 */ /* 0x080fe40000410000 */
[----:B------:R0:W5:Y:S01]  /*13390*/  LDL R156, [R1+0x58] ;  /* 0x00005800019c7983 */ /* 0x0001620000100800 */
        /* <DEDUP_REMOVED lines=45> */
[----:B------:R-:W-:-:S02]  /*13670*/  IMAD.MOV.U32 R155, RZ, RZ, R72 ;  /* 0x000000ffff9b7224 */ /* 0x000fc400078e0048 */
[----:B------:R-:W-:Y:S01]  /*13680*/  IMAD.MOV.U32 R154, RZ, RZ, R15 ;  /* 0x000000ffff9a7224 */ /* 0x000fe200078e000f */
[C---:B--2---:R-:W-:Y:S01]  /*13690*/  ISETP.GT.AND P2, PT, R0.reuse, RZ, PT ;  /* 0x000000ff0000720c */ /* 0x044fe20003f44270 */
[----:B------:R-:W-:-:S05]  /*136a0*/  VIADD R0, R0, 0xffffffff ;  /* 0xffffffff00007836 */ /* 0x000fca0000000000 */
[----:B------:R2:W-:Y:S02]  /*136b0*/  STL [R1+0x30], R0 ;  /* 0x0000300001007387 */ /* 0x0005e40000100800 */
[----:B--2---:R-:W-:Y:S01]  /*136c0*/  IMAD.MOV.U32 R0, RZ, RZ, R152 ;  /* 0x000000ffff007224 */ /* 0x004fe200078e0098 */
[----:B-1----:R-:W-:-:S04]  /*136d0*/  NOP ;  /* 0x0000000000007918 */ /* 0x002fc80000000000 */
[----:B0-----:R-:W-:Y:S05]  /*136e0*/  @P2 BRA `(.L_x_526) ;  /* 0xffffffb400dc2947 */ /* 0x001fea000383ffff */
.L_x_515:
[----:B------:R-:W-:Y:S05]  /*136f0*/  WARPSYNC.ALL ;  /* 0x0000000000007948 */ /* 0x000fea0003800000 */
[----:B------:R-:W-:Y:S06]  /*13700*/  BAR.ARV 0x8, 0x200 ;  /* 0x0208000000007b1d */ /* 0x000fec0000002000 */
[----:B------:R-:W-:Y:S05]  /*13710*/  @!P0 BRA `(.L_x_527) ;  /* 0x0000000000048947 */ /* 0x000fea0003800000 */
[----:B------:R-:W-:Y:S01]  /*13720*/  BPT.TRAP 0x1 ;  /* 0x000000040000795c */ /* 0x000fe20000300000 */
.L_x_527:
[----:B------:R-:W2:Y:S01]  /*13730*/  LDL R0, [R1+0x58] ;  /* 0x0000580001007983 */ /* 0x000ea20000100800 */
[----:B------:R-:W-:Y:S01]  /*13740*/  IMAD R9, R152, 0x8, R16 ;  /* 0x0000000898097824 */ /* 0x000fe200078e0210 */
[----:B--2---:R-:W-:-:S04]  /*13750*/  SHF.L.U32 R0, R0, 0x1f, RZ ;  /* 0x0000001f00007819 */ /* 0x004fc800000006ff */
[----:B------:R0:W1:Y:S01]  /*13760*/  SYNCS.PHASECHK.TRANS64.TRYWAIT P2, [R9+URZ+0x31c50], R0 ;  /* 0x031c5000090075a7 */ /* 0x000062000804017f */
[----:B------:R-:W-:Y:S05]  /*13770*/  @!P0 BRA `(.L_x_528) ;  /* 0x0000000000048947 */ /* 0x000fea0003800000 */
[----:B------:R-:W-:Y:S01]  /*13780*/  BPT.TRAP 0x1 ;  /* 0x000000040000795c */ /* 0x000fe20000300000 */
.L_x_528:
[----:B------:R-:W2:Y:S01]  /*13790*/  LDL.LU R2, [R1+0x78] ;  /* 0x0000780001027983 */ /* 0x000ea20000300800 */
[----:B------:R-:W-:Y:S02]  /*137a0*/  VIADD R16, R16, 0x200 ;  /* 0x0000020010107836 */ /* 0x000fe40000000000 */
[----:B------:R-:W-:-:S03]  /*137b0*/  IMAD.MOV.U32 R3, RZ, RZ, -0x3ffffff0 ;  /* 0xc0000010ff037424 */ /* 0x000fc600078e00ff */
[----:B------:R-:W-:-:S04]  /*137c0*/  SHF.R.U32.HI R16, RZ, 0x4, R16 ;  /* 0x00000004ff107819 */ /* 0x000fc80000011610 */
[----:B------:R-:W-:-:S04]  /*137d0*/  LOP3.LUT R16, R16, 0x3fff, RZ, 0xc0, !PT ;  /* 0x00003fff10107812 */ /* 0x000fc800078ec0ff */
[----:B------:R-:W-:Y:S02]  /*137e0*/  LOP3.LUT R5, R16, 0x2400000, RZ, 0xfc, !PT ;  /* 0x0240000010057812 */ /* 0x000fe400078efcff */
[----:B--2---:R-:W-:Y:S01]  /*137f0*/  LOP3.LUT R2, R2, 0x10000, RZ, 0xfc, !PT ;  /* 0x0001000002027812 */ /* 0x004fe200078efcff */
[----:B-1----:R-:W-:Y:S06]  /*13800*/  @P2 BRA `(.L_x_529) ;  /* 0x0000000000082947 */ /* 0x002fec0003800000 */
[----:B------:R-:W1:Y:S02]  /*13810*/  SYNCS.PHASECHK.TRANS64.TRYWAIT P0, [R9+URZ+0x31c50], R0 ;  /* 0x031c5000090075a7 */ /* 0x000e64000800017f */
[----:B-1----:R-:W-:Y:S05]  /*13820*/  @!P0 BRA `(.L_x_530) ;  /* 0x000000a400788947 */ /* 0x002fea0003800000 */
.L_x_529:
[----:B------:R-:W-:Y:S01]  /*13830*/  IMAD R4, R152, 0x6c0, R5 ;  /* 0x000006c098047824 */ /* 0x000fe200078e0205 */
[----:B------:R-:W0:Y:S01]  /*13840*/  LDL.LU R13, [R1+0x34] ;  /* 0x00003400010d7983 */ /* 0x000e220000300800 */
[----:B------:R-:W-:Y:S01]  /*13850*/  IMAD.MOV.U32 R5, RZ, RZ, -0x7fffffe0 ;  /* 0x80000020ff057424 */ /* 0x000fe200078e00ff */
[----:B------:R-:W-:Y:S05]  /*13860*/  WARPSYNC.ALL ;  /* 0x0000000000007948 */ /* 0x000fea0003800000 */
[C---:B------:R-:W-:Y:S01]  /*13870*/  R2UR UR4, R2.reuse ;  /* 0x00000000020472ca */ /* 0x040fe200000e0000 */
[----:B------:R-:W-:Y:S01]  /*13880*/  VIADD R10, R2, 0x180 ;  /* 0x00000180020a7836 */ /* 0x000fe20000000000 */
[----:B------:R-:W-:Y:S01]  /*13890*/  R2UR UR5, R3 ;  /* 0x00000000030572ca */ /* 0x000fe200000e0000 */
[C---:B------:R-:W-:Y:S01]  /*138a0*/  VIADD R6, R4.reuse, 0x40 ;  /* 0x0000004004067836 */ /* 0x040fe20000000000 */
[----:B------:R-:W-:Y:S01]  /*138b0*/  R2UR UR6, R4 ;  /* 0x00000000040672ca */ /* 0x000fe200000e0000 */
[----:B------:R-:W-:Y:S01]  /*138c0*/  IMAD.MOV.U32 R11, RZ, RZ, -0x3ffffff0 ;  /* 0xc0000010ff0b7424 */ /* 0x000fe200078e00ff */
[----:B------:R-:W-:Y:S01]  /*138d0*/  R2UR UR7, R5 ;  /* 0x00000000050772ca */ /* 0x000fe200000e0000 */
[----:B------:R-:W-:Y:S01]  /*138e0*/  WARPGROUP.ARRIVE ;  /* 0x00000000000079c5 */ /* 0x000fe20000000000 */
[----:B------:R-:W-:Y:S01]  /*138f0*/  IMAD.MOV.U32 R7, RZ, RZ, -0x7fffffe0 ;  /* 0x80000020ff077424 */ /* 0x000fe200078e00ff */
[----:B------:R-:W2:Y:S01]  /*13900*/  LDL.LU R12, [R1+0x38] ;  /* 0x00003800010c7983 */ /* 0x000ea20000300800 */
[----:B------:R-:W-:-:S02]  /*13910*/  IMAD.MOV.U32 R3, RZ, RZ, -0x3ffffff0 ;  /* 0xc0000010ff037424 */ /* 0x000fc400078e00ff */
[----:B------:R-:W-:Y:S01]  /*13920*/  IMAD.MOV.U32 R5, RZ, RZ, -0x7fffffe0 ;  /* 0x80000020ff057424 */ /* 0x000fe200078e00ff */
[----:B------:R-:W3:Y:S01]  /*13930*/  LDL.LU R8, [R1+0x58] ;  /* 0x0000580001087983 */ /* 0x000ee20000300800 */
[----:B------:R-:W-:-:S05]  /*13940*/  VIADD R152, R152, 0x1 ;  /* 0x0000000198987836 */ /* 0x000fca0000000000 */
[----:B------:R-:W-:Y:S01]  /*13950*/  HGMMA.64x96x16.F32 R24, gdesc[UR4].tnspB, R24, gsb0 ;  /* 0x41600000041879f0 */ /* 0x000fe20008000818 */
[----:B------:R-:W-:Y:S01]  /*13960*/  R2UR UR4, R10 ;  /* 0x000000000a0472ca */ /* 0x000fe200000e0000 */
[----:B------:R-:W-:Y:S01]  /*13970*/  VIADD R10, R2, 0x300 ;  /* 0x00000300020a7836 */ /* 0x000fe20000000000 */
[----:B------:R-:W-:Y:S01]  /*13980*/  R2UR UR5, R11 ;  /* 0x000000000b0572ca */ /* 0x000fe200000e0000 */
[----:B------:R-:W-:Y:S01]  /*13990*/  IMAD.MOV.U32 R11, RZ, RZ, -0x3ffffff0 ;  /* 0xc0000010ff0b7424 */ /* 0x000fe200078e00ff */
[----:B------:R-:W-:Y:S01]  /*139a0*/  R2UR UR6, R6 ;  /* 0x00000000060672ca */ /* 0x000fe200000e0000 */
[----:B------:R-:W-:Y:S01]  /*139b0*/  VIADD R6, R4, 0x80 ;  /* 0x0000008004067836 */ /* 0x000fe20000000000 */
[----:B------:R-:W-:Y:S01]  /*139c0*/  R2UR UR7, R7 ;  /* 0x00000000070772ca */ /* 0x000fe200000e0000 */
[----:B------:R-:W-:Y:S01]  /*139d0*/  IMAD.MOV.U32 R7, RZ, RZ, -0x7fffffe0 ;  /* 0x80000020ff077424 */ /* 0x000fe200078e00ff */
[----:B------:R-:W-:Y:S01]  /*139e0*/  ISETP.NE.AND P0, PT, R152, 0x2, PT ;  /* 0x000000029800780c */ /* 0x000fe20003f05270 */
[----:B------:R-:W-:-:S02]  /*139f0*/  WARPGROUP.DEPBAR.LE gsb0, 0x0 ;  /* 0x00008000000079c5 */ /* 0x000fc40000010000 */
[----:B------:R-:W-:-:S08]  /*13a00*/  WARPGROUP.ARRIVE ;  /* 0x00000000000079c5 */ /* 0x000fd00000000000 */
        /* <DEDUP_REMOVED lines=9> */
[----:B------:R-:W-:Y:S02]  /*13aa0*/  WARPGROUP.DEPBAR.LE gsb0, 0x0 ;  /* 0x00008000000079c5 */ /* 0x000fe40000010000 */
[----:B------:R-:W-:-:S09]  /*13ab0*/  WARPGROUP.ARRIVE ;  /* 0x00000000000079c5 */ /* 0x000fd20000000000 */
        /* <DEDUP_REMOVED lines=9> */
[----:B01----:R-:W0:Y:S02]  /*13b50*/  SHFL.BFLY PT, R0, R13, 0x2, 0x1f ;  /* 0x0c401f000d007f89 */ /* 0x003e2400000e0000 */
[----:B0-----:R-:W-:Y:S01]  /*13b60*/  FADD.FTZ R0, R0, R13 ;  /* 0x0000000d00007221 */ /* 0x001fe20000010000 */
[----:B------:R-:W-:-:S02]  /*13b70*/  WARPGROUP.DEPBAR.LE gsb0, 0x0 ;  /* 0x00008000000079c5 */ /* 0x000fc40000010000 */
[----:B------:R-:W-:-:S06]  /*13b80*/  WARPGROUP.ARRIVE ;  /* 0x00000000000079c5 */ /* 0x000fcc0000000000 */
        /* <DEDUP_REMOVED lines=30> */
[----:B------:R-:W-:Y:S02]  /*13d70*/  IMAD.MOV.U32 R7, RZ, RZ, -0x7fffffe0 ;  /* 0x80000020ff077424 */ /* 0x000fe400078e00ff */
[----:B------:R-:W-:-:S02]  /*13d80*/  VIADD R2, R2, 0xc00 ;  /* 0x00000c0002027836 */ /* 0x000fc40000000000 */
[----:B------:R-:W-:Y:S01]  /*13d90*/  VIADD R4, R4, 0x200 ;  /* 0x0000020004047836 */ /* 0x000fe20000000000 */
[----:B------:R-:W-:Y:S02]  /*13da0*/  WARPGROUP.DEPBAR.LE gsb0, 0x0 ;  /* 0x00008000000079c5 */ /* 0x000fe40000010000 */
[----:B------:R-:W-:-:S06]  /*13db0*/  WARPGROUP.ARRIVE ;  /* 0x00000000000079c5 */ /* 0x000fcc0000000000 */
[----:B------:R-:W-:Y:S01]  /*13dc0*/  HGMMA.64x96x16.F32 R24, gdesc[UR4].tnspB, R24, gsb0 ;  /* 0x41600000041879f0 */ /* 0x000fe20008000818 */
[----:B------:R-:W-:Y:S02]  /*13dd0*/  R2UR UR4, R10 ;  /* 0x000000000a0472ca */ /* 0x000fe400000e0000 */
[----:B------:R-:W-:Y:S02]  /*13de0*/  R2UR UR5, R11 ;  /* 0x000000000b0572ca */ /* 0x000fe400000e0000 */
[----:B------:R-:W-:Y:S02]  /*13df0*/  R2UR UR6, R6 ;  /* 0x00000000060672ca */ /* 0x000fe400000e0000 */
[----:B------:R-:W-:Y:S01]  /*13e00*/  R2UR UR7, R7 ;  /* 0x00000000070772ca */ /* 0x000fe200000e0000 */
[----:B------:R-:W-:Y:S02]  /*13e10*/  WARPGROUP.DEPBAR.LE gsb0, 0x0 ;  /* 0x00008000000079c5 */ /* 0x000fe40000010000 */
[----:B------:R-:W-:-:S10]  /*13e20*/  WARPGROUP.ARRIVE ;  /* 0x00000000000079c5 */ /* 0x000fd40000000000 */
[----:B------:R-:W-:Y:S01]  /*13e30*/  HGMMA.64x96x16.F32 R24, gdesc[UR4].tnspB, R24, gsb0 ;  /* 0x41600000041879f0 */ /* 0x000fe20008000818 */
[----:B------:R-:W-:Y:S02]  /*13e40*/  R2UR UR4, R2 ;  /* 0x00000000020472ca */ /* 0x000fe400000e0000 */
[----:B--2---:R-:W0:Y:S01]  /*13e50*/  SHFL.BFLY PT, R2, R12, 0x2, 0x1f ;  /* 0x0c401f000c027f89 */ /* 0x004e2200000e0000 */
[----:B------:R-:W-:Y:S02]  /*13e60*/  R2UR UR5, R3 ;  /* 0x00000000030572ca */ /* 0x000fe400000e0000 */
[----:B------:R-:W-:Y:S01]  /*13e70*/  R2UR UR7, R5 ;  /* 0x00000000050772ca */ /* 0x000fe200000e0000 */
[----:B------:R-:W1:Y:S01]  /*13e80*/  SHFL.BFLY PT, R3, R0, 0x1, 0x1f ;  /* 0x0c201f0000037f89 */ /* 0x000e6200000e0000 */
[----:B------:R-:W-:Y:S01]  /*13e90*/  R2UR UR6, R4 ;  /* 0x00000000040672ca */ /* 0x000fe200000e0000 */
[----:B0-----:R-:W-:Y:S01]  /*13ea0*/  FADD.FTZ R2, R2, R12 ;  /* 0x0000000c02027221 */ /* 0x001fe20000010000 */
[----:B-1----:R-:W-:-:S04]  /*13eb0*/  FADD.FTZ R10, R0, R3 ;  /* 0x00000003000a7221 */ /* 0x002fc80000010000 */
[----:B------:R-:W0:Y:S01]  /*13ec0*/  SHFL.BFLY PT, R5, R2, 0x1, 0x1f ;  /* 0x0c201f0002057f89 */ /* 0x000e2200000e0000 */
[----:B------:R-:W-:Y:S02]  /*13ed0*/  SEL R0, RZ, 0x1, P0 ;  /* 0x00000001ff007807 */ /* 0x000fe40000000000 */
[----:B------:R-:W-:Y:S02]  /*13ee0*/  FSETP.NE.FTZ.AND P2, PT, R10, RZ, PT ;  /* 0x000000ff0a00720b */ /* 0x000fe40003f55000 */
[----:B---3--:R-:W-:-:S11]  /*13ef0*/  LOP3.LUT R8, R8, R0, RZ, 0x3c, !PT ;  /* 0x0000000008087212 */ /* 0x008fd600078e3cff */
[----:B------:R-:W1:Y:S01]  /*13f00*/  @P2 MUFU.LG2 R3, R10 ;  /* 0x0000000a00032308 */ /* 0x000e620000000c00 */
[----:B0-----:R-:W-:Y:S01]  /*13f10*/  FADD.FTZ R11, R2, R5 ;  /* 0x00000005020b7221 */ /* 0x001fe20000010000 */
[----:B------:R-:W-:-:S04]  /*13f20*/  CS2R R4, SRZ ;  /* 0x0000000000047805 */ /* 0x000fc8000001ff00 */
[----:B------:R-:W-:Y:S02]  /*13f30*/  FSETP.NE.FTZ.AND P3, PT, R11, RZ, PT ;  /* 0x000000ff0b00720b */ /* 0x000fe40003f75000 */
[----:B------:R0:W-:Y:S02]  /*13f40*/  @P2 MUFU.RCP R4, R10 ;  /* 0x0000000a00042308 */ /* 0x0001e40000001000 */
[----:B0-----:R-:W2:Y:S09]  /*13f50*/  LDL.LU R10, [R1+0x90] ;  /* 0x00009000010a7983 */ /* 0x001eb20000300800 */
[----:B------:R-:W0:Y:S01]  /*13f60*/  @P3 MUFU.LG2 R7, R11 ;  /* 0x0000000b00073308 */ /* 0x000e220000000c00 */
[----:B------:R-:W-:-:S02]  /*13f70*/  WARPGROUP.DEPBAR.LE gsb0, 0x0 ;  /* 0x00008000000079c5 */ /* 0x000fc40000010000 */
[----:B------:R-:W-:-:S06]  /*13f80*/  WARPGROUP.ARRIVE ;  /* 0x00000000000079c5 */ /* 0x000fcc0000000000 */
[----:B------:R-:W-:Y:S01]  /*13f90*/  HGMMA.64x96x16.F32 R24, gdesc[UR4].tnspB, R24, gsb0 ;  /* 0x41600000041879f0 */ /* 0x000fe20008000818 */
[----:B------:R3:W-:Y:S01]  /*13fa0*/  STL [R1+0x58], R8 ;  /* 0x0000580801007387 */ /* 0x0007e20000100800 */
[----:B------:R-:W4:Y:S01]  /*13fb0*/  @P3 MUFU.RCP R5, R11 ;  /* 0x0000000b00053308 */ /* 0x000f220000001000 */
[C---:B------:R-:W-:Y:S01]  /*13fc0*/  @P2 FMUL.FTZ R6, R14.reuse, 0.69314718246459960938 ;  /* 0x3f3172180e062820 */ /* 0x040fe20000410000 */
[----:B-1----:R-:W-:Y:S01]  /*13fd0*/  @P2 FMUL.FTZ R3, R3, 0.69314718246459960938 ;  /* 0x3f31721803032820 */ /* 0x002fe20000410000 */
[----:B------:R-:W-:Y:S01]  /*13fe0*/  @P3 FMUL.FTZ R14, R14, 0.69314718246459960938 ;  /* 0x3f3172180e0e3820 */ /* 0x000fe20000410000 */
[----:B0-----:R-:W-:Y:S01]  /*13ff0*/  @P3 FMUL.FTZ R7, R7, 0.69314718246459960938 ;  /* 0x3f31721807073820 */ /* 0x001fe20000410000 */
[----:B---3--:R-:W-:Y:S02]  /*14000*/  @!P1 VIADD R8, R9, 0x31c60 ;  /* 0x00031c6009089836 */ /* 0x008fe40000000000 */
[----:B------:R-:W-:Y:S02]  /*14010*/  IMAD.MOV.U32 R0, RZ, RZ, -0x800000 ;  /* 0xff800000ff007424 */ /* 0x000fe400078e00ff */
[----:B------:R-:W-:Y:S01]  /*14020*/  @P2 FFMA.FTZ R0, R6, R15, R3 ;  /* 0x0000000f06002223 */ /* 0x000fe20000010003 */
[----:B------:R-:W-:Y:S01]  /*14030*/  @!P1 PRMT R8, RZ, 0x654, R8 ;  /* 0x00000654ff089816 */ /* 0x000fe20000000008 */
[----:B------:R-:W-:-:S02]  /*14040*/  IMAD.MOV.U32 R2, RZ, RZ, -0x800000 ;  /* 0xff800000ff027424 */ /* 0x000fc400078e00ff */
[----:B------:R-:W-:Y:S01]  /*14050*/  @P3 FFMA.FTZ R2, R14, R72, R7 ;  /* 0x000000480e023223 */ /* 0x000fe20000010007 */
[----:B------:R-:W-:Y:S01]  /*14060*/  SEL R152, R152, RZ, P0 ;  /* 0x000000ff98987207 */ /* 0x000fe20000000000 */
[----:B------:R-:W-:Y:S02]  /*14070*/  WARPGROUP.DEPBAR.LE gsb0, 0x0 ;  /* 0x00008000000079c5 */ /* 0x000fe40000010000 */
        /* <DEDUP_REMOVED lines=15> */
[-C--:B----4-:R-:W-:Y:S01]  /*14170*/  FMUL.FTZ R68, R47, R5.reuse ;  /* 0x000000052f447220 */ /* 0x090fe20000410000 */
        /* <DEDUP_REMOVED lines=18> */
[----:B------:R-:W-:Y:S01]  /*142a0*/  PLOP3.LUT P1, PT, PT, PT, PT, 0x8, 0x0 ;  /* 0x000000000000781c */ /* 0x000fe20003f2e170 */
        /* <DEDUP_REMOVED lines=15> */
[----:B--2---:R-:W-:-:S05]  /*143a0*/  VIADD R10, R10, 0x1 ;  /* 0x000000010a0a7836 */ /* 0x004fca0000000000 */
[----:B------:R1:W-:Y:S02]  /*143b0*/  STL [R1+0x90], R10 ;  /* 0x0000900a01007387 */ /* 0x0003e40000100800 */
.L_x_474:
[----:B------:R-:W2:Y:S01]  /*143c0*/  LDL R70, [R1+0x84] ;  /* 0x0000840001467983 */ /* 0x000ea20000100800 */
[----:B------:R-:W3:Y:S01]  /*143d0*/  S2R R4, SR_TID.X ;  /* 0x0000000000047919 */ /* 0x000ee20000002100 */
[----:B------:R-:W-:Y:S05]  /*143e0*/  WARPSYNC.ALL ;  /* 0x0000000000007948 */ /* 0x000fea0003800000 */
[----:B------:R-:W4:Y:S01]  /*143f0*/  S2UR UR5, SR_CgaCtaId ;  /* 0x00000000000579c3 */ /* 0x000f220000008800 */
[----:B------:R-:W-:Y:S01]  /*14400*/  UMOV UR4, 0x400 ;  /* 0x0000040000047882 */ /* 0x000fe20000000000 */
[----:B---3--:R-:W-:-:S05]  /*14410*/  VIADD R71, R4, 0xffffff80 ;  /* 0xffffff8004477836 */ /* 0x008fca0000000000 */
[----:B------:R-:W-:-:S04]  /*14420*/  SHF.R.S32.HI R66, RZ, 0x1f, R71 ;  /* 0x0000001fff427819 */ /* 0x000fc80000011447 */
[----:B------:R-:W-:Y:S01]  /*14430*/  LEA.HI R66, R66, R71, RZ, 0x2 ;  /* 0x0000004742427211 */ /* 0x000fe200078f10ff */
[----:B----4-:R-:W-:-:S03]  /*14440*/  ULEA UR4, UR5, UR4, 0x18 ;  /* 0x0000000405047291 */ /* 0x010fc6000f8ec03f */
[----:B------:R-:W-:-:S05]  /*14450*/  LOP3.LUT R66, R66, 0xfffffffc, RZ, 0xc0, !PT ;  /* 0xfffffffc42427812 */ /* 0x000fca00078ec0ff */
[----:B------:R-:W-:Y:S02]  /*14460*/  IMAD.IADD R66, R71, 0x1, -R66 ;  /* 0x0000000147427824 */ /* 0x000fe400078e0a42 */
[----:B------:R-:W-:Y:S01]  /*14470*/  IMAD.U32 R16, RZ, RZ, UR4 ;  /* 0x00000004ff107e24 */ /* 0x000fe2000f8e00ff */
[----:B------:R-:W-:Y:S01]  /*14480*/  BAR.SYNC.DEFER_BLOCKING 0x5, 0x200 ;  /* 0x0148000000007b1d */ /* 0x000fe20000010000 */
[----:B------:R-:W-:-:S04]  /*14490*/  IMAD.SHL.U32 R32, R66, 0x8, RZ ;  /* 0x0000000842207824 */ /* 0x000fc800078e00ff */
[C---:B------:R-:W-:Y:S02]  /*144a0*/  VIADD R33, R32.reuse, 0x40 ;  /* 0x0000004020217836 */ /* 0x040fe40000000000 */
[----:B------:R-:W-:Y:S01]  /*144b0*/  VIADD R34, R32, 0x20 ;  /* 0x0000002020227836 */ /* 0x000fe20000000000 */
[----:B------:R-:W-:Y:S02]  /*144c0*/  BSSY B0, `(.L_x_531) ;  /* 0x00001b9000007945 */ /* 0x000fe40003800000 */
[----:B------:R-:W-:Y:S02]  /*144d0*/  SHF.R.S32.HI R36, RZ, 0x1f, R33 ;  /* 0x0000001fff247819 */ /* 0x000fe40000011421 */
[----:B------:R-:W-:Y:S01]  /*144e0*/  SHF.R.S32.HI R35, RZ, 0x1f, R34 ;  /* 0x0000001fff237819 */ /* 0x000fe20000011422 */
[----:B-----5:R3:W4:Y:S01]  /*144f0*/  LDS.128 R104, [R16+0x31cd0] ;  /* 0x031cd00010687984 */ /* 0x0207220000000c00 */
[----:B------:R-:W-:Y:S06]  /*14500*/  BAR.ARV 0x4, 0x200 ;  /* 0x0108000000007b1d */ /* 0x000fec0000002000 */
[----:B--2---:R-:W-:Y:S01]  /*14510*/  SHF.R.S32.HI R26, RZ, 0x1f, R70 ;  /* 0x0000001fff1a7819 */ /* 0x004fe20000011446 */
[----:B------:R-:W-:-:S03]  /*14520*/  IMAD.SHL.U32 R38, R70, 0x4, RZ ;  /* 0x0000000446267824 */ /* 0x000fc600078e00ff */
[----:B------:R-:W-:Y:S01]  /*14530*/  SHF.L.U64.HI R27, R70, 0x2, R26 ;  /* 0x00000002461b7819 */ /* 0x000fe2000001021a */
[----:B---34-:R-:W-:Y:S06]  /*14540*/  @P1 BRA `(.L_x_532) ;  /* 0x0000001000481947 */ /* 0x018fec0003800000 */
[----:B------:R-:W2:Y:S01]  /*14550*/  LDL R4, [R1+0xb8] ;  /* 0x0000b80001047983 */ /* 0x000ea20000100800 */
[----:B------:R-:W-:Y:S05]  /*14560*/  WARPSYNC.ALL ;  /* 0x0000000000007948 */ /* 0x000fea0003800000 */
[----:B------:R-:W3:Y:S01]  /*14570*/  S2R R5, SR_SWINHI ;  /* 0x0000000000057919 */ /* 0x000ee20000002f00 */
[----:B------:R-:W-:Y:S01]  /*14580*/  F2FP.F16.F32.PACK_AB R6, R79, R6 ;  /* 0x000000064f06723e */ /* 0x000fe200000000ff */
[----:B------:R-:W-:Y:S01]  /*14590*/  ULDC.64 UR4, c[0x0][0xc00] ;  /* 0x0003000000047ab9 */ /* 0x000fe20000000a00 */
[----:B------:R-:W-:Y:S02]  /*145a0*/  F2FP.F16.F32.PACK_AB R22, R75, R22 ;  /* 0x000000164b16723e */ /* 0x000fe400000000ff */
[----:B------:R-:W-:-:S02]  /*145b0*/  MOV R24, R16 ;  /* 0x0000001000187202 */ /* 0x000fc40000000f00 */
[----:B---3--:R-:W-:Y:S01]  /*145c0*/  MOV R25, R5 ;  /* 0x0000000500197202 */ /* 0x008fe20000000f00 */
[----:B------:R-:W-:Y:S02]  /*145d0*/  BAR.SYNC.DEFER_BLOCKING 0x1, 0x180 ;  /* 0x0046000000007b1d */ /* 0x000fe40000010000 */
[----:B--2---:R-:W-:-:S03]  /*145e0*/  IMAD.WIDE R4, R4, 0x2, R24 ;  /* 0x0000000204047825 */ /* 0x004fc600078e0218 */
[C---:B------:R-:W-:Y:S02]  /*145f0*/  IADD3 R55, P4, R4.reuse, 0x20, RZ ;  /* 0x0000002004377810 */ /* 0x040fe40007f9e0ff */
[C---:B------:R-:W-:Y:S02]  /*14600*/  IADD3 R59, P3, R4.reuse, 0x3000, RZ ;  /* 0x00003000043b7810 */ /* 0x040fe40007f7e0ff */
[----:B-1----:R-:W-:Y:S01]  /*14610*/  LOP3.LUT R8, R55, 0x180, RZ, 0xc0, !PT ;  /* 0x0000018037087812 */ /* 0x002fe200078ec0ff */
[--C-:B------:R-:W-:Y:S01]  /*14620*/  IMAD.X R13, RZ, RZ, R5.reuse, P4 ;  /* 0x000000ffff0d7224 */ /* 0x100fe200020e0605 */
[----:B------:R-:W-:Y:S01]  /*14630*/  IADD3 R63, P2, R4, 0x3020, RZ ;  /* 0x00003020043f7810 */ /* 0x000fe20007f5e0ff */
[--C-:B------:R-:W-:Y:S01]  /*14640*/  IMAD.X R15, RZ, RZ, R5.reuse, P3 ;  /* 0x000000ffff0f7224 */ /* 0x100fe200018e0605 */
[----:B------:R-:W-:Y:S02]  /*14650*/  SHF.R.U64 R8, R8, 0x3, RZ ;  /* 0x0000000308087819 */ /* 0x000fe400000012ff */
[C---:B------:R-:W-:Y:S01]  /*14660*/  IADD3 R58, P1, R4.reuse, 0x6000, RZ ;  /* 0x00006000043a7810 */ /* 0x040fe20007f3e0ff */
[----:B0-----:R-:W-:Y:S01]  /*14670*/  IMAD.X R21, RZ, RZ, R5, P2 ;  /* 0x000000ffff157224 */ /* 0x001fe200010e0605 */
[----:B------:R-:W-:-:S02]  /*14680*/  LOP3.LUT R9, R4, 0x180, RZ, 0xc0, !PT ;  /* 0x0000018004097812 */ /* 0x000fc400078ec0ff */
[----:B------:R-:W-:Y:S02]  /*14690*/  IADD3 R67, P0, R4, 0x6020, RZ ;  /* 0x0000602004437810 */ /* 0x000fe40007f1e0ff */
[----:B------:R-:W-:Y:S02]  /*146a0*/  LOP3.LUT R12, R8, R55, RZ, 0x3c, !PT ;  /* 0x00000037080c7212 */ /* 0x000fe400078e3cff */
[----:B------:R-:W-:Y:S01]  /*146b0*/  LOP3.LUT R8, R59, 0x180, RZ, 0xc0, !PT ;  /* 0x000001803b087812 */ /* 0x000fe200078ec0ff */
[----:B------:R-:W-:Y:S01]  /*146c0*/  IMAD.X R11, RZ, RZ, R5, P0 ;  /* 0x000000ffff0b7224 */ /* 0x000fe200000e0605 */
[----:B------:R-:W-:Y:S02]  /*146d0*/  LOP3.LUT R10, R63, 0x180, RZ, 0xc0, !PT ;  /* 0x000001803f0a7812 */ /* 0x000fe400078ec0ff */
[----:B------:R-:W-:Y:S02]  /*146e0*/  LOP3.LUT R55, R58, 0x180, RZ, 0xc0, !PT ;  /* 0x000001803a377812 */ /* 0x000fe400078ec0ff */
[----:B------:R-:W-:-:S02]  /*146f0*/  SHF.R.U64 R9, R9, 0x3, RZ ;  /* 0x0000000309097819 */ /* 0x000fc400000012ff */
[----:B------:R-:W-:Y:S02]  /*14700*/  LOP3.LUT R62, R67, 0x180, RZ, 0xc0, !PT ;  /* 0x00000180433e7812 */ /* 0x000fe400078ec0ff */
[----:B------:R-:W-:Y:S02]  /*14710*/  SHF.R.U64 R8, R8, 0x3, RZ ;  /* 0x0000000308087819 */ /* 0x000fe400000012ff */
[----:B------:R-:W-:Y:S02]  /*14720*/  SHF.R.U64 R10, R10, 0x3, RZ ;  /* 0x000000030a0a7819 */ /* 0x000fe400000012ff */
[----:B------:R-:W-:Y:S02]  /*14730*/  SHF.R.U64 R55, R55, 0x3, RZ ;  /* 0x0000000337377819 */ /* 0x000fe400000012ff */
[----:B------:R-:W-:Y:S01]  /*14740*/  LOP3.LUT R4, R9, R4, RZ, 0x3c, !PT ;  /* 0x0000000409047212 */ /* 0x000fe200078e3cff */
[----:B------:R-:W-:Y:S01]  /*14750*/  IMAD.X R9, RZ, RZ, R5, P1 ;  /* 0x000000ffff097224 */ /* 0x000fe200008e0605 */
[----:B------:R-:W-:-:S02]  /*14760*/  SHF.R.U64 R62, R62, 0x3, RZ ;  /* 0x000000033e3e7819 */ /* 0x000fc400000012ff */
[----:B------:R-:W-:Y:S02]  /*14770*/  LOP3.LUT R14, R8, R59, RZ, 0x3c, !PT ;  /* 0x0000003b080e7212 */ /* 0x000fe400078e3cff */
[----:B------:R-:W-:Y:S02]  /*14780*/  LOP3.LUT R20, R10, R63, RZ, 0x3c, !PT ;  /* 0x0000003f0a147212 */ /* 0x000fe400078e3cff */
[----:B------:R-:W-:Y:S02]  /*14790*/  LOP3.LUT R8, R55, R58, RZ, 0x3c, !PT ;  /* 0x0000003a37087212 */ /* 0x000fe400078e3cff */
[----:B------:R-:W-:Y:S02]  /*147a0*/  MOV R55, R4 ;  /* 0x0000000400377202 */ /* 0x000fe40000000f00 */
[----:B------:R-:W-:Y:S02]  /*147b0*/  LOP3.LUT R10, R62, R67, RZ, 0x3c, !PT ;  /* 0x000000433e0a7212 */ /* 0x000fe400078e3cff */
[----:B------:R-:W-:-:S02]  /*147c0*/  F2FP.F16.F32.PACK_AB R4, R80, R7 ;  /* 0x000000075004723e */ /* 0x000fc400000000ff */
[----:B------:R-:W-:Y:S02]  /*147d0*/  F2FP.F16.F32.PACK_AB R5, R84, R83 ;  /* 0x000000535405723e */ /* 0x000fe400000000ff */
[----:B------:R-:W-:Y:S02]  /*147e0*/  F2FP.F16.F32.PACK_AB R7, R86, R81 ;  /* 0x000000515607723e */ /* 0x000fe400000000ff */
[----:B------:R-:W-:Y:S02]  /*147f0*/  MOV R62, R12 ;  /* 0x0000000c003e7202 */ /* 0x000fe40000000f00 */
[----:B------:R-:W-:Y:S01]  /*14800*/  MOV R59, R14 ;  /* 0x0000000e003b7202 */ /* 0x000fe20000000f00 */
[----:B------:R0:W-:Y:S01]  /*14810*/  STSM.16.M88.4 [R55], R4 ;  /* 0x0000000437007844 */ /* 0x0001e20000000200 */
[----:B------:R-:W-:Y:S02]  /*14820*/  MOV R58, R20 ;  /* 0x00000014003a7202 */ /* 0x000fe40000000f00 */
[----:B------:R-:W-:-:S02]  /*14830*/  F2FP.F16.F32.PACK_AB R12, R78, R73 ;  /* 0x000000494e0c723e */ /* 0x000fc400000000ff */
[----:B------:R-:W-:Y:S02]  /*14840*/  F2FP.F16.F32.PACK_AB R13, R69, R64 ;  /* 0x00000040450d723e */ /* 0x000fe400000000ff */
[----:B------:R-:W-:Y:S02]  /*14850*/  F2FP.F16.F32.PACK_AB R14, R77, R72 ;  /* 0x000000484d0e723e */ /* 0x000fe400000000ff */
[----:B------:R-:W-:Y:S02]  /*14860*/  F2FP.F16.F32.PACK_AB R15, R82, R61 ;  /* 0x0000003d520f723e */ /* 0x000fe400000000ff */
[----:B------:R-:W-:Y:S02]  /*14870*/  F2FP.F16.F32.PACK_AB R20, R76, R23 ;  /* 0x000000174c14723e */ /* 0x000fe400000000ff */
[----:B------:R-:W-:Y:S01]  /*14880*/  F2FP.F16.F32.PACK_AB R21, R65, R60 ;  /* 0x0000003c4115723e */ /* 0x000fe200000000ff */
[----:B------:R-:W-:Y:S01]  /*14890*/  STSM.16.M88.4 [R62], R12 ;  /* 0x0000000c3e007844 */ /* 0x000fe20000000200 */
[----:B------:R-:W-:-:S02]  /*148a0*/  F2FP.F16.F32.PACK_AB R23, R68, R57 ;  /* 0x000000394417723e */ /* 0x000fc400000000ff */
[----:B------:R-:W-:Y:S02]  /*148b0*/  ISETP.NE.U32.AND P0, PT, RZ, UR4, PT ;  /* 0x00000004ff007c0c */ /* 0x000fe4000bf05070 */
[----:B------:R-:W-:Y:S01]  /*148c0*/  MOV R57, R8 ;  /* 0x0000000800397202 */ /* 0x000fe20000000f00 */
[----:B------:R1:W-:Y:S01]  /*148d0*/  STSM.16.M88.4 [R59], R20 ;  /* 0x000000143b007844 */ /* 0x0003e20000000200 */
[----:B0-----:R-:W-:Y:S02]  /*148e0*/  MOV R55, R10 ;  /* 0x0000000a00377202 */ /* 0x001fe40000000f00 */
[----:B------:R-:W-:Y:S02]  /*148f0*/  F2FP.F16.F32.PACK_AB R4, R74, R41 ;  /* 0x000000294a04723e */ /* 0x000fe400000000ff */
[----:B------:R-:W-:Y:S02]  /*14900*/  F2FP.F16.F32.PACK_AB R5, R53, R50 ;  /* 0x000000323505723e */ /* 0x000fe400000000ff */
[----:B------:R-:W-:-:S02]  /*14910*/  F2FP.F16.F32.PACK_AB R6, R49, R40 ;  /* 0x000000283106723e */ /* 0x000fc400000000ff */
[----:B------:R-:W-:Y:S02]  /*14920*/  F2FP.F16.F32.PACK_AB R7, R56, R47 ;  /* 0x0000002f3807723e */ /* 0x000fe400000000ff */
[----:B------:R-:W-:Y:S01]  /*14930*/  F2FP.F16.F32.PACK_AB R8, R44, R37 ;  /* 0x000000252c08723e */ /* 0x000fe200000000ff */
[----:B------:R-:W-:Y:S01]  /*14940*/  IMAD.MOV.U32 R37, RZ, RZ, RZ ;  /* 0x000000ffff257224 */ /* 0x000fe200078e00ff */
[----:B------:R-:W-:Y:S01]  /*14950*/  F2FP.F16.F32.PACK_AB R9, R51, R46 ;  /* 0x0000002e3309723e */ /* 0x000fe200000000ff */
[----:B------:R0:W-:Y:S01]  /*14960*/  STSM.16.M88.4 [R58], R4 ;  /* 0x000000043a007844 */ /* 0x0001e20000000200 */
[----:B------:R-:W-:Y:S02]  /*14970*/  F2FP.F16.F32.PACK_AB R10, R48, R3 ;  /* 0x00000003300a723e */ /* 0x000fe400000000ff */
[----:B-1----:R-:W-:Y:S01]  /*14980*/  IADD3 R20, P1, R38, UR4, RZ ;  /* 0x0000000426147c10 */ /* 0x002fe2000ff3e0ff */
[----:B------:R-:W1:Y:S01]  /*14990*/  LDC R3, c[0x0][0xbe8] ;  /* 0x0002fa00ff037b82 */ /* 0x000e620000000800 */
[----:B------:R-:W-:-:S02]  /*149a0*/  F2FP.F16.F32.PACK_AB R11, R54, R43 ;  /* 0x0000002b360b723e */ /* 0x000fc400000000ff */
[----:B------:R-:W-:Y:S02]  /*149b0*/  F2FP.F16.F32.PACK_AB R12, R45, R28 ;  /* 0x0000001c2d0c723e */ /* 0x000fe400000000ff */
[----:B------:R-:W-:Y:S01]  /*149c0*/  F2FP.F16.F32.PACK_AB R13, R39, R30 ;  /* 0x0000001e270d723e */ /* 0x000fe200000000ff */
[----:B------:R2:W-:Y:S01]  /*149d0*/  STSM.16.M88.4 [R57], R8 ;  /* 0x0000000839007844 */ /* 0x0005e20000000200 */
[----:B------:R-:W-:Y:S02]  /*149e0*/  F2FP.F16.F32.PACK_AB R14, R52, R29 ;  /* 0x0000001d340e723e */ /* 0x000fe400000000ff */
[----:B------:R-:W-:Y:S02]  /*149f0*/  F2FP.F16.F32.PACK_AB R15, R42, R31 ;  /* 0x0000001f2a0f723e */ /* 0x000fe400000000ff */
[----:B------:R-:W-:Y:S02]  /*14a00*/  ISETP.NE.AND.EX P0, PT, RZ, UR5, PT, P0 ;  /* 0x00000005ff007c0c */ /* 0x000fe4000bf05300 */
[----:B------:R-:W-:Y:S01]  /*14a10*/  IADD3.X R21, R27, UR5, RZ, P1, !PT ;  /* 0x000000051b157c10 */ /* 0x000fe20008ffe4ff */
[----:B------:R-:W-:Y:S01]  /*14a20*/  ULDC.64 UR4, c[0x0][0xc08] ;  /* 0x0003020000047ab9 */ /* 0x000fe20000000a00 */
[----:B------:R2:W-:Y:S01]  /*14a30*/  STSM.16.M88.4 [R55], R12 ;  /* 0x0000000c37007844 */ /* 0x0005e20000000200 */
[----:B------:R-:W-:Y:S01]  /*14a40*/  BAR.SYNC.DEFER_BLOCKING 0x1, 0x180 ;  /* 0x0046000000007b1d */ /* 0x000fe20000010000 */
[----:B------:R-:W-:-:S04]  /*14a50*/  ISETP.NE.U32.AND P2, PT, RZ, UR4, PT ;  /* 0x00000004ff007c0c */ /* 0x000fc8000bf45070 */
[----:B------:R-:W-:-:S13]  /*14a60*/  ISETP.NE.AND.EX P2, PT, RZ, UR5, PT, P2 ;  /* 0x00000005ff007c0c */ /* 0x000fda000bf45320 */
[----:B------:R-:W-:Y:S01]  /*14a70*/  @P2 IADD3 R38, P3, R38, UR4, RZ ;  /* 0x0000000426262c10 */ /* 0x000fe2000ff7e0ff */
[----:B------:R-:W-:Y:S02]  /*14a80*/  ULDC UR4, c[0x0][0xa88] ;  /* 0x0002a20000047ab9 */ /* 0x000fe40000000800 */
[----:B------:R-:W-:Y:S01]  /*14a90*/  IMAD.U32 R46, RZ, RZ, UR4 ;  /* 0x00000004ff2e7e24 */ /* 0x000fe2000f8e00ff */
[----:B------:R-:W-:Y:S01]  /*14aa0*/  @P2 IADD3.X R39, R27, UR5, RZ, P3, !PT ;  /* 0x000000051b272c10 */ /* 0x000fe20009ffe4ff */
[----:B------:R2:W5:Y:S01]  /*14ab0*/  @P0 LDG.E R37, desc[UR60][R20.64] ;  /* 0x0000003c14250981 */ /* 0x000562000c1e1900 */
[----:B-1----:R-:W-:-:S03]  /*14ac0*/  ISETP.NE.AND P1, PT, R3, 0x1, PT ;  /* 0x000000010300780c */ /* 0x002fc60003f25270 */
[----:B------:R2:W5:Y:S10]  /*14ad0*/  @P2 LDG.E R46, desc[UR60][R38.64] ;  /* 0x0000003c262e2981 */ /* 0x000574000c1e1900 */
[----:B0-----:R-:W0:Y:S08]  /*14ae0*/  @P1 LDC R6, c[0x0][0xbec] ;  /* 0x0002fb00ff061b82 */ /* 0x001e300000000800 */
[----:B------:R-:W1:Y:S01]  /*14af0*/  @P1 LDC R23, c[0x0][0xbf0] ;  /* 0x0002fc00ff171b82 */ /* 0x000e620000000800 */
[----:B--2---:R-:W-:Y:S05]  /*14b00*/  @P2 BRA `(.L_x_533) ;  /* 0x0000000000102947 */ /* 0x004fea0003800000 */
[----:B------:R-:W-:Y:S05]  /*14b10*/  @!P0 BRA `(.L_x_533) ;  /* 0x00000000000c8947 */ /* 0x000fea0003800000 */
[----:B------:R-:W2:Y:S04]  /*14b20*/  LDG.E R5, desc[UR60][R20.64] ;  /* 0x0000003c14057981 */ /* 0x000ea8000c1e1900 */
[----:B-----5:R-:W2:Y:S02]  /*14b30*/  LDG.E R46, desc[UR60][R20.64+0x4] ;  /* 0x0000043c142e7981 */ /* 0x020ea4000c1e1900 */
[----:B--2---:R-:W-:-:S07]  /*14b40*/  IMAD.IADD R46, R46, 0x1, -R5 ;  /* 0x000000012e2e7824 */ /* 0x004fce00078e0a05 */
.L_x_533:
[----:B------:R-:W2:Y:S01]  /*14b50*/  LDL R4, [R1+0xb4] ;  /* 0x0000b40001047983 */ /* 0x000ea20000100800 */
[----:B------:R-:W-:Y:S01]  /*14b60*/  SHF.R.S32.HI R50, RZ, 0x1f, R71 ;  /* 0x0000001fff327819 */ /* 0x000fe20000011447 */
[----:B------:R-:W-:Y:S01]  /*14b70*/  ULDC.64 UR4, c[0x0][0xb90] ;  /* 0x0002e40000047ab9 */ /* 0x000fe20000000a00 */
[--C-:B-----5:R-:W-:Y:S01]  /*14b80*/  SHF.R.S32.HI R39, RZ, 0x1f, R37.reuse ;  /* 0x0000001fff277819 */ /* 0x120fe20000011425 */
[----:B------:R-:W3:Y:S01]  /*14b90*/  LDL.LU R51, [R1+0x88] ;  /* 0x0000880001337983 */ /* 0x000ee20000300800 */
[----:B------:R-:W-:Y:S01]  /*14ba0*/  IMAD.MOV.U32 R38, RZ, RZ, R37 ;  /* 0x000000ffff267224 */ /* 0x000fe200078e0025 */
[----:B------:R-:W-:Y:S02]  /*14bb0*/  SEL R44, R70, RZ, !P0 ;  /* 0x000000ff462c7207 */ /* 0x000fe40004000000 */
[----:B------:R-:W-:Y:S01]  /*14bc0*/  SHF.R.S32.HI R14, RZ, 0x1f, R71 ;  /* 0x0000001fff0e7819 */ /* 0x000fe20000011447 */
[----:B------:R-:W2:Y:S01]  /*14bd0*/  LDL.LU R49, [R1+0x8c] ;  /* 0x00008c0001317983 */ /* 0x000ea20000300800 */
[----:B------:R-:W-:Y:S01]  /*14be0*/  LEA.HI R50, R50, R71, RZ, 0x2 ;  /* 0x0000004732327211 */ /* 0x000fe200078f10ff */
[----:B------:R-:W-:Y:S01]  /*14bf0*/  IMAD R46, R46, R3, RZ ;  /* 0x000000032e2e7224 */ /* 0x000fe200078e02ff */
[----:B------:R-:W4:Y:S01]  /*14c00*/  @P1 LDC R47, c[0x0][0xbec] ;  /* 0x0002fb00ff2f1b82 */ /* 0x000f220000000800 */
[----:B------:R-:W4:Y:S01]  /*14c10*/  LDL R10, [R1+0xac] ;  /* 0x0000ac00010a7983 */ /* 0x000f220000100800 */
[----:B------:R-:W-:-:S05]  /*14c20*/  SHF.R.S32.HI R50, RZ, 0x2, R50 ;  /* 0x00000002ff327819 */ /* 0x000fca0000011432 */
[----:B------:R-:W-:-:S04]  /*14c30*/  IMAD R9, R50, 0x20, R32 ;  /* 0x0000002032097824 */ /* 0x000fc800078e0220 */
[----:B------:R-:W-:Y:S01]  /*14c40*/  IMAD.WIDE R24, R9, 0x2, R24 ;  /* 0x0000000209187825 */ /* 0x000fe200078e0218 */
[----:B------:R-:W-:-:S04]  /*14c50*/  LEA.HI R14, R14, R71, RZ, 0x7 ;  /* 0x000000470e0e7211 */ /* 0x000fc800078f38ff */
[----:B------:R-:W-:-:S05]  /*14c60*/  LOP3.LUT R14, R14, 0xffffff80, RZ, 0xc0, !PT ;  /* 0xffffff800e0e7812 */ /* 0x000fca00078ec0ff */
[----:B------:R-:W-:Y:S01]  /*14c70*/  IMAD.IADD R14, R71, 0x1, -R14 ;  /* 0x00000001470e7824 */ /* 0x000fe200078e0a0e */
[C---:B------:R-:W-:Y:S02]  /*14c80*/  IADD3 R21, P5, R24.reuse, 0x4800, RZ ;  /* 0x0000480018157810 */ /* 0x040fe40007fbe0ff */
[----:B------:R-:W-:Y:S02]  /*14c90*/  IADD3 R27, P4, R24, 0x6000, RZ ;  /* 0x00006000181b7810 */ /* 0x000fe40007f9e0ff */
[----:B------:R-:W-:-:S04]  /*14ca0*/  LOP3.LUT R20, R21, 0x180, RZ, 0xc0, !PT ;  /* 0x0000018015147812 */ /* 0x000fc800078ec0ff */
[----:B------:R-:W-:-:S04]  /*14cb0*/  SHF.R.U64 R20, R20, 0x3, RZ ;  /* 0x0000000314147819 */ /* 0x000fc800000012ff */
[----:B------:R-:W-:Y:S01]  /*14cc0*/  LOP3.LUT R20, R20, R21, RZ, 0x3c, !PT ;  /* 0x0000001514147212 */ /* 0x000fe200078e3cff */
[----:B------:R-:W-:Y:S01]  /*14cd0*/  IMAD.X R21, RZ, RZ, R25, P5 ;  /* 0x000000ffff157224 */ /* 0x000fe200028e0619 */
[----:B------:R-:W-:Y:S01]  /*14ce0*/  BSSY B1, `(.L_x_534) ;  /* 0x0000085000017945 */ /* 0x000fe20003800000 */
[----:B---3--:R-:W-:Y:S01]  /*14cf0*/  SHF.R.S32.HI R45, RZ, 0x1f, R51 ;  /* 0x0000001fff2d7819 */ /* 0x008fe20000011433 */
[----:B--2---:R-:W-:-:S04]  /*14d00*/  IMAD R13, R49, 0xc0, R4 ;  /* 0x000000c0310d7824 */ /* 0x004fc800078e0204 */
[----:B------:R-:W-:Y:S02]  /*14d10*/  IMAD R4, R45, UR4, RZ ;  /* 0x000000042d047c24 */ /* 0x000fe4000f8e02ff */
[----:B0-----:R-:W-:-:S04]  /*14d20*/  @P1 IMAD.HI.U32 R6, R13, R6, RZ ;  /* 0x000000060d061227 */ /* 0x001fc800078e00ff */
[----:B------:R-:W-:Y:S01]  /*14d30*/  IMAD.MOV.U32 R7, RZ, RZ, R13 ;  /* 0x000000ffff077224 */ /* 0x000fe200078e000d */
[----:B-1----:R-:W-:Y:S01]  /*14d40*/  @P1 SHF.R.U32.HI R7, RZ, R23, R6 ;  /* 0x00000017ff071219 */ /* 0x002fe20000011606 */
[C---:B------:R-:W-:Y:S02]  /*14d50*/  IMAD R11, R51.reuse, UR5, R4 ;  /* 0x00000005330b7c24 */ /* 0x040fe4000f8e0204 */
[----:B------:R-:W-:Y:S01]  /*14d60*/  IMAD.WIDE.U32 R4, R51, UR4, R38 ;  /* 0x0000000433047c25 */ /* 0x000fe2000f8e0026 */
[----:B------:R-:W-:Y:S01]  /*14d70*/  SEL R38, R26, RZ, !P0 ;  /* 0x000000ff1a267207 */ /* 0x000fe20004000000 */
[----:B------:R-:W-:Y:S02]  /*14d80*/  ULDC.64 UR4, c[0x0][0xb98] ;  /* 0x0002e60000047ab9 */ /* 0x000fe40000000a00 */
[----:B------:R-:W-:Y:S02]  /*14d90*/  IMAD.IADD R5, R5, 0x1, R11 ;  /* 0x0000000105057824 */ /* 0x000fe400078e020b */
[----:B------:R-:W-:-:S02]  /*14da0*/  IMAD.MOV R6, RZ, RZ, -R7 ;  /* 0x000000ffff067224 */ /* 0x000fc400078e0a07 */
[----:B------:R-:W-:Y:S02]  /*14db0*/  IMAD R11, R38, UR4, RZ ;  /* 0x00000004260b7c24 */ /* 0x000fe4000f8e02ff */
[----:B------:R-:W-:-:S04]  /*14dc0*/  IMAD.WIDE.U32 R4, R44, UR4, R4 ;  /* 0x000000042c047c25 */ /* 0x000fc8000f8e0004 */
[----:B------:R-:W-:Y:S01]  /*14dd0*/  IMAD R9, R3, R6, R13 ;  /* 0x0000000603097224 */ /* 0x000fe200078e020d */
[----:B------:R-:W-:Y:S01]  /*14de0*/  IADD3 R4, P0, R7, R4, RZ ;  /* 0x0000000407047210 */ /* 0x000fe20007f1e0ff */
[----:B------:R-:W-:Y:S01]  /*14df0*/  IMAD R8, R44, UR5, R11 ;  /* 0x000000052c087c24 */ /* 0x000fe2000f8e020b */
[----:B------:R-:W-:Y:S01]  /*14e00*/  SHF.R.S32.HI R11, RZ, 0x1f, R7 ;  /* 0x0000001fff0b7819 */ /* 0x000fe20000011407 */
[----:B------:R-:W-:Y:S01]  /*14e10*/  ULDC.64 UR4, c[0x0][0xb88] ;  /* 0x0002e20000047ab9 */ /* 0x000fe20000000a00 */
        /* <DEDUP_REMOVED lines=9> */
[----:B------:R-:W-:Y:S01]  /*14eb0*/  SHFL.IDX PT, R42, R6, RZ, 0x1c1f ;  /* 0x001c1fff062a7589 */ /* 0x000fe200000e0000 */
[----:B------:R-:W-:Y:S01]  /*14ec0*/  IADD3 R7, P2, R24, 0x1800, RZ ;  /* 0x0000180018077810 */ /* 0x000fe20007f5e0ff */
[----:B------:R-:W-:Y:S02]  /*14ed0*/  ULDC.64 UR4, c[0x0][0xaa0] ;  /* 0x0002a80000047ab9 */ /* 0x000fe40000000a00 */
[----:B------:R-:W0:Y:S01]  /*14ee0*/  SHFL.IDX PT, R43, R4, RZ, 0x1c1f ;  /* 0x001c1fff042b7589 */ /* 0x000e2200000e0000 */
[----:B----4-:R-:W-:Y:S01]  /*14ef0*/  IMAD R5, R49, 0xc0, R10 ;  /* 0x000000c031057824 */ /* 0x010fe200078e020a */
[----:B------:R-:W-:Y:S01]  /*14f00*/  LOP3.LUT P0, RZ, R14, 0x3, RZ, 0xc0, !PT ;  /* 0x000000030eff7812 */ /* 0x000fe2000780c0ff */
[----:B------:R-:W-:Y:S01]  /*14f10*/  IMAD.X R9, RZ, RZ, R25, P2 ;  /* 0x000000ffff097224 */ /* 0x000fe200010e0619 */
[----:B------:R-:W-:Y:S02]  /*14f20*/  SHFL.IDX PT, R40, R6, 0x1, 0x1c1f ;  /* 0x003c1f0006287f89 */ /* 0x000fe400000e0000 */
[----:B------:R-:W-:-:S02]  /*14f30*/  ISETP.GE.OR P2, PT, R5, R46, P0 ;  /* 0x0000002e0500720c */ /* 0x000fc40000746670 */
[----:B------:R-:W1:Y:S01]  /*14f40*/  SHFL.IDX PT, R41, R4, 0x1, 0x1c1f ;  /* 0x003c1f0004297f89 */ /* 0x000e6200000e0000 */
[----:B------:R-:W-:-:S05]  /*14f50*/  VIADD R5, R5, 0x8 ;  /* 0x0000000805057836 */ /* 0x000fca0000000000 */
[----:B------:R-:W-:Y:S02]  /*14f60*/  ISETP.GE.OR P0, PT, R5, R46, P0 ;  /* 0x0000002e0500720c */ /* 0x000fe40000706670 */
[----:B------:R-:W-:-:S03]  /*14f70*/  IADD3 R13, P3, R24, 0x3000, RZ ;  /* 0x00003000180d7810 */ /* 0x000fc60007f7e0ff */
[----:B0-----:R0:W-:Y:S01]  /*14f80*/  @!P2 ST.E desc[UR60][R42.64], R0 ;  /* 0x000000002a00a985 */ /* 0x0011e2000c10193c */
[----:B------:R-:W-:Y:S01]  /*14f90*/  LOP3.LUT R12, R13, 0x180, RZ, 0xc0, !PT ;  /* 0x000001800d0c7812 */ /* 0x000fe200078ec0ff */
[----:B------:R-:W-:Y:S01]  /*14fa0*/  IMAD R48, R39, UR4, RZ ;  /* 0x0000000427307c24 */ /* 0x000fe2000f8e02ff */
[----:B------:R-:W-:Y:S01]  /*14fb0*/  LOP3.LUT R8, R7, 0x180, RZ, 0xc0, !PT ;  /* 0x0000018007087812 */ /* 0x000fe200078ec0ff */
[----:B0-----:R-:W0:Y:S04]  /*14fc0*/  @P1 LDC R43, c[0x0][0xbf0] ;  /* 0x0002fc00ff2b1b82 */ /* 0x001e280000000800 */
[----:B-1----:R1:W-:Y:S01]  /*14fd0*/  @!P0 ST.E desc[UR60][R40.64], R2 ;  /* 0x0000000228008985 */ /* 0x0023e2000c10193c */
[----:B------:R-:W-:Y:S01]  /*14fe0*/  IMAD R0, R66, 0x60, R50 ;  /* 0x0000006042007824 */ /* 0x000fe200078e0232 */
[----:B------:R-:W-:Y:S01]  /*14ff0*/  SHF.R.U64 R12, R12, 0x3, RZ ;  /* 0x000000030c0c7819 */ /* 0x000fe200000012ff */
[----:B------:R-:W-:Y:S01]  /*15000*/  IMAD R39, R37, UR5, R48 ;  /* 0x0000000525277c24 */ /* 0x000fe2000f8e0230 */
[----:B------:R-:W-:Y:S01]  /*15010*/  SHF.R.U64 R8, R8, 0x3, RZ ;  /* 0x0000000308087819 */ /* 0x000fe200000012ff */
[----:B------:R-:W-:Y:S01]  /*15020*/  IMAD R42, R49, 0xc0, R0 ;  /* 0x000000c0312a7824 */ /* 0x000fe200078e0200 */
[----:B------:R-:W-:Y:S01]  /*15030*/  LOP3.LUT R12, R12, R13, RZ, 0x3c, !PT ;  /* 0x0000000d0c0c7212 */ /* 0x000fe200078e3cff */
[----:B------:R-:W-:-:S02]  /*15040*/  IMAD.X R13, RZ, RZ, R25, P3 ;  /* 0x000000ffff0d7224 */ /* 0x000fc400018e0619 */
[----:B-1----:R-:W-:Y:S01]  /*15050*/  IMAD.WIDE.U32 R40, R37, UR4, RZ ;  /* 0x0000000425287c25 */ /* 0x002fe2000f8e00ff */
[----:B------:R-:W-:Y:S01]  /*15060*/  ULDC.64 UR4, c[0x0][0xae8] ;  /* 0x0002ba0000047ab9 */ /* 0x000fe20000000a00 */
[----:B------:R-:W-:Y:S02]  /*15070*/  LOP3.LUT R8, R8, R7, RZ, 0x3c, !PT ;  /* 0x0000000708087212 */ /* 0x000fe400078e3cff */
[----:B------:R-:W5:Y:S01]  /*15080*/  LD.E.128 R12, desc[UR60][R12.64] ;  /* 0x0000003c0c0c7980 */ /* 0x000f62000c101d00 */
[----:B------:R-:W-:Y:S02]  /*15090*/  IMAD.IADD R41, R41, 0x1, R39 ;  /* 0x0000000129297824 */ /* 0x000fe400078e0227 */
[----:B------:R-:W-:Y:S01]  /*150a0*/  IMAD R45, R45, UR4, RZ ;  /* 0x000000042d2d7c24 */ /* 0x000fe2000f8e02ff */
[----:B------:R-:W-:Y:S01]  /*150b0*/  IADD3 R7, P3, R24, 0x7800, RZ ;  /* 0x0000780018077810 */ /* 0x000fe20007f7e0ff */
[----:B------:R-:W-:Y:S01]  /*150c0*/  @P1 IMAD.HI.U32 R0, R42, R47, RZ ;  /* 0x0000002f2a001227 */ /* 0x000fe200078e00ff */
[----:B------:R-:W-:Y:S01]  /*150d0*/  LOP3.LUT R26, R27, 0x180, RZ, 0xc0, !PT ;  /* 0x000001801b1a7812 */ /* 0x000fe200078ec0ff */
[----:B------:R-:W5:Y:S02]  /*150e0*/  LD.E.128 R20, desc[UR60][R20.64] ;  /* 0x0000003c14147980 */ /* 0x000f64000c101d00 */
[----:B------:R-:W-:-:S02]  /*150f0*/  IMAD R45, R51, UR5, R45 ;  /* 0x00000005332d7c24 */ /* 0x000fc4000f8e022d */
[----:B------:R-:W-:Y:S01]  /*15100*/  IMAD.WIDE.U32 R40, R51, UR4, R40 ;  /* 0x0000000433287c25 */ /* 0x000fe2000f8e0028 */
[----:B------:R-:W-:Y:S01]  /*15110*/  ULDC.64 UR4, c[0x0][0xaf0] ;  /* 0x0002bc0000047ab9 */ /* 0x000fe20000000a00 */
[----:B------:R-:W-:Y:S02]  /*15120*/  LOP3.LUT R11, R24, 0x180, RZ, 0xc0, !PT ;  /* 0x00000180180b7812 */ /* 0x000fe400078ec0ff */
[----:B------:R-:W-:Y:S01]  /*15130*/  LOP3.LUT R6, R7, 0x180, RZ, 0xc0, !PT ;  /* 0x0000018007067812 */ /* 0x000fe200078ec0ff */
[----:B------:R-:W-:Y:S01]  /*15140*/  IMAD.MOV.U32 R37, RZ, RZ, R42 ;  /* 0x000000ffff257224 */ /* 0x000fe200078e002a */
[----:B0-----:R-:W-:Y:S01]  /*15150*/  @P1 SHF.R.U32.HI R37, RZ, R43, R0 ;  /* 0x0000002bff251219 */ /* 0x001fe20000011600 */
[----:B------:R-:W-:Y:S01]  /*15160*/  IMAD R39, R38, UR4, RZ ;  /* 0x0000000426277c24 */ /* 0x000fe2000f8e02ff */
[----:B------:R-:W-:Y:S01]  /*15170*/  SHF.R.U64 R26, R26, 0x3, RZ ;  /* 0x000000031a1a7819 */ /* 0x000fe200000012ff */
[----:B------:R-:W-:Y:S01]  /*15180*/  IMAD.IADD R41, R41, 0x1, R45 ;  /* 0x0000000129297824 */ /* 0x000fe200078e022d */
[----:B------:R-:W-:Y:S01]  /*15190*/  SHF.R.U64 R11, R11, 0x3, RZ ;  /* 0x000000030b0b7819 */ /* 0x000fe200000012ff */
[----:B------:R-:W-:Y:S01]  /*151a0*/  IMAD R39, R44, UR5, R39 ;  /* 0x000000052c277c24 */ /* 0x000fe2000f8e0227 */
[----:B------:R-:W-:Y:S01]  /*151b0*/  SHF.R.U64 R6, R6, 0x3, RZ ;  /* 0x0000000306067819 */ /* 0x000fe200000012ff */
[----:B------:R-:W-:Y:S01]  /*151c0*/  IMAD.WIDE.U32 R44, R44, UR4, R40 ;  /* 0x000000042c2c7c25 */ /* 0x000fe2000f8e0028 */
[--C-:B------:R-:W-:Y:S01]  /*151d0*/  SHF.R.S32.HI R0, RZ, 0x1f, R37.reuse ;  /* 0x0000001fff007819 */ /* 0x100fe20000011425 */
[----:B------:R-:W-:Y:S01]  /*151e0*/  ULDC.64 UR4, c[0x0][0xae0] ;  /* 0x0002b80000047ab9 */ /* 0x000fe20000000a00 */
[----:B------:R-:W-:Y:S01]  /*151f0*/  LOP3.LUT R26, R26, R27, RZ, 0x3c, !PT ;  /* 0x0000001b1a1a7212 */ /* 0x000fe200078e3cff */
[----:B------:R-:W-:Y:S01]  /*15200*/  IMAD.MOV R2, RZ, RZ, -R37 ;  /* 0x000000ffff027224 */ /* 0x000fe200078e0a25 */
[----:B------:R-:W-:Y:S01]  /*15210*/  LOP3.LUT R4, R11, R24, RZ, 0x3c, !PT ;  /* 0x000000180b047212 */ /* 0x000fe200078e3cff */
[--C-:B------:R-:W-:Y:S01]  /*15220*/  IMAD.X R27, RZ, RZ, R25.reuse, P4 ;  /* 0x000000ffff1b7224 */ /* 0x100fe200020e0619 */
[----:B------:R-:W-:Y:S01]  /*15230*/  LOP3.LUT R28, R6, R7, RZ, 0x3c, !PT ;  /* 0x00000007061c7212 */ /* 0x000fe200078e3cff */
[--C-:B------:R-:W-:Y:S01]  /*15240*/  IMAD.X R29, RZ, RZ, R25.reuse, P3 ;  /* 0x000000ffff1d7224 */ /* 0x100fe200018e0619 */
[----:B------:R-:W5:Y:S01]  /*15250*/  LD.E.128 R8, desc[UR60][R8.64] ;  /* 0x0000003c08087980 */ /* 0x000f62000c101d00 */
[----:B------:R-:W-:-:S02]  /*15260*/  IMAD.MOV.U32 R5, RZ, RZ, R25 ;  /* 0x000000ffff057224 */ /* 0x000fc400078e0019 */
[----:B------:R-:W-:Y:S01]  /*15270*/  IMAD.IADD R45, R45, 0x1, R39 ;  /* 0x000000012d2d7824 */ /* 0x000fe200078e0227 */
[----:B------:R-:W5:Y:S01]  /*15280*/  LD.E.128 R24, desc[UR60][R26.64] ;  /* 0x0000003c1a187980 */ /* 0x000f62000c101d00 */
[----:B------:R-:W-:Y:S02]  /*15290*/  IMAD R0, R0, UR4, RZ ;  /* 0x0000000400007c24 */ /* 0x000fe4000f8e02ff */
[----:B------:R-:W-:Y:S01]  /*152a0*/  IMAD R39, R3, R2, R42 ;  /* 0x0000000203277224 */ /* 0x000fe200078e022a */
[----:B------:R-:W5:Y:S01]  /*152b0*/  LD.E.128 R4, desc[UR60][R4.64] ;  /* 0x0000003c04047980 */ /* 0x000f62000c101d00 */
[----:B------:R-:W-:-:S03]  /*152c0*/  IMAD R41, R37, UR5, R0 ;  /* 0x0000000525297c24 */ /* 0x000fc6000f8e0200 */
[----:B------:R-:W5:Y:S01]  /*152d0*/  LD.E.128 R28, desc[UR60][R28.64] ;  /* 0x0000003c1c1c7980 */ /* 0x000f62000c101d00 */
[----:B------:R-:W-:Y:S01]  /*152e0*/  SHF.R.S32.HI R0, RZ, 0x1f, R39 ;  /* 0x0000001fff007819 */ /* 0x000fe20000011427 */
[----:B------:R-:W-:Y:S01]  /*152f0*/  IMAD.WIDE.U32 R2, R37, UR4, R44 ;  /* 0x0000000425027c25 */ /* 0x000fe2000f8e002c */
[----:B------:R-:W-:Y:S01]  /*15300*/  ULDC.64 UR4, c[0x0][0xad8] ;  /* 0x0002b60000047ab9 */ /* 0x000fe20000000a00 */
[----:B------:R-:W-:Y:S01]  /*15310*/  @!PT LDS RZ, [RZ] ;  /* 0x00000000fffff984 */ /* 0x000fe20000000800 */
[----:B------:R-:W-:Y:S01]  /*15320*/  @!PT LDS RZ, [RZ] ;  /* 0x00000000fffff984 */ /* 0x000fe20000000800 */
[----:B------:R-:W-:Y:S01]  /*15330*/  @!PT LDS RZ, [RZ] ;  /* 0x00000000fffff984 */ /* 0x000fe20000000800 */
[----:B------:R-:W-:Y:S01]  /*15340*/  @!PT LDS RZ, [RZ] ;  /* 0x00000000fffff984 */ /* 0x000fe20000000800 */
[----:B------:R0:W-:Y:S06]  /*15350*/  MEMBAR.ALL.CTA ;  /* 0x0000000000007992 */ /* 0x0001ec0000008000 */
[----:B0-----:R-:W0:Y:S01]  /*15360*/  FENCE.VIEW.ASYNC.S ;  /* 0x00000000000073c6 */ /* 0x001e220000000000 */
[----:B------:R-:W-:-:S02]  /*15370*/  IMAD.IADD R3, R3, 0x1, R41 ;  /* 0x0000000103037824 */ /* 0x000fc400078e0229 */
[----:B------:R-:W-:Y:S02]  /*15380*/  IMAD R0, R0, UR4, RZ ;  /* 0x0000000400007c24 */ /* 0x000fe4000f8e02ff */
[----:B------:R-:W-:Y:S02]  /*15390*/  IMAD R45, R49, 0xc0, R50 ;  /* 0x000000c0312d7824 */ /* 0x000fe400078e0232 */
[C---:B------:R-:W-:Y:S02]  /*153a0*/  IMAD R37, R39.reuse, UR5, R0 ;  /* 0x0000000527257c24 */ /* 0x040fe4000f8e0200 */
[----:B------:R-:W-:Y:S01]  /*153b0*/  IMAD.WIDE.U32 R2, R39, UR4, R2 ;  /* 0x0000000427027c25 */ /* 0x000fe2000f8e0002 */
[----:B------:R-:W-:Y:S01]  /*153c0*/  ISETP.GE.AND P0, PT, R45, R46, PT ;  /* 0x0000002e2d00720c */ /* 0x000fe20003f06270 */
[----:B------:R-:W-:Y:S02]  /*153d0*/  ULDC.64 UR4, c[0x0][0xa80] ;  /* 0x0002a00000047ab9 */ /* 0x000fe40000000a00 */
[----:B------:R-:W-:Y:S01]  /*153e0*/  IMAD.IADD R3, R3, 0x1, R37 ;  /* 0x0000000103037824 */ /* 0x000fe200078e0225 */
[----:B------:R-:W-:Y:S01]  /*153f0*/  LEA R37, P1, R2, UR4, 0x1 ;  /* 0x0000000402257c11 */ /* 0x000fe2000f8208ff */
[----:B------:R-:W-:-:S03]  /*15400*/  VIADD R0, R16, 0x31c20 ;  /* 0x00031c2010007836 */ /* 0x000fc60000000000 */
[----:B------:R-:W-:Y:S02]  /*15410*/  LEA.HI.X R44, R2, UR5, R3, 0x1, P1 ;  /* 0x00000005022c7c11 */ /* 0x000fe400088f0c03 */
[----:B------:R-:W-:Y:S01]  /*15420*/  PRMT R0, RZ, 0x654, R0 ;  /* 0x00000654ff007816 */ /* 0x000fe20000000000 */
[----:B0-----:R0:W1:Y:S03]  /*15430*/  SHFL.IDX PT, R38, R37, RZ, 0x1c1f ;  /* 0x001c1fff25267589 */ /* 0x00106600000e0000 */
[----:B------:R0:W-:Y:S01]  /*15440*/  SYNCS.ARRIVE.TRANS64.RED.A1T0 RZ, [R0+URZ], RZ ;  /* 0x000000ff00ff79a7 */ /* 0x0001e2000810043f */
[----:B------:R0:W2:Y:S01]  /*15450*/  SHFL.IDX PT, R39, R44, RZ, 0x1c1f ;  /* 0x001c1fff2c277589 */ /* 0x0000a200000e0000 */
        /* <DEDUP_REMOVED lines=13> */
.L_x_535:
[----:B------:R-:W-:Y:S05]  /*15530*/  BSYNC B1 ;  /* 0x0000000000017941 */ /* 0x000fea0003800000 */
.L_x_534:
[----:B---3--:R-:W-:Y:S01]  /*15540*/  VIADD R3, R45, 0x60 ;  /* 0x000000602d037836 */ /* 0x008fe20000000000 */
[----:B-----5:R3:W4:Y:S04]  /*15550*/  SHFL.IDX PT, R5, R44, 0x1, 0x1c1f ;  /* 0x003c1f002c057f89 */ /* 0x02072800000e0000 */
        /* <DEDUP_REMOVED lines=13> */
[----:B---3--:R-:W-:-:S04]  /*15630*/  LEA R2, P0, R33, R4, 0x1 ;  /* 0x0000000421027211 */ /* 0x008fc800078008ff */
[----:B------:R-:W-:-:S05]  /*15640*/  LEA.HI.X R3, R33, R5, R36, 0x1, P0 ;  /* 0x0000000521037211 */ /* 0x000fca00000f0c24 */
[----:B------:R0:W-:Y:S01]  /*15650*/  ST.E.128 desc[UR60][R2.64], R28 ;  /* 0x0000001c02007985 */ /* 0x0001e2000c101d3c */
[----:B------:R-:W-:Y:S05]  /*15660*/  BRA `(.L_x_536) ;  /* 0x0000000800787947 */ /* 0x000fea0003800000 */
.L_x_532:
[----:B------:R-:W-:Y:S01]  /*15670*/  ULDC.64 UR4, c[0x0][0xc00] ;  /* 0x0003000000047ab9 */ /* 0x000fe20000000a00 */
[----:B------:R-:W-:Y:S01]  /*15680*/  IMAD.MOV.U32 R0, RZ, RZ, RZ ;  /* 0x000000ffff007224 */ /* 0x000fe200078e00ff */
[----:B------:R-:W-:Y:S01]  /*15690*/  ISETP.NE.U32.AND P0, PT, RZ, UR4, PT ;  /* 0x00000004ff007c0c */ /* 0x000fe2000bf05070 */
[----:B------:R-:W2:Y:S01]  /*156a0*/  LDC R23, c[0x0][0xbe8] ;  /* 0x0002fa00ff177b82 */ /* 0x000ea20000000800 */
[----:B------:R-:W-:Y:S02]  /*156b0*/  IADD3 R2, P1, R38, UR4, RZ ;  /* 0x0000000426027c10 */ /* 0x000fe4000ff3e0ff */
[----:B------:R-:W-:Y:S02]  /*156c0*/  ISETP.NE.AND.EX P0, PT, RZ, UR5, PT, P0 ;  /* 0x00000005ff007c0c */ /* 0x000fe4000bf05300 */
[----:B------:R-:W-:Y:S01]  /*156d0*/  IADD3.X R3, R27, UR5, RZ, P1, !PT ;  /* 0x000000051b037c10 */ /* 0x000fe20008ffe4ff */
[----:B------:R-:W-:Y:S02]  /*156e0*/  ULDC.64 UR4, c[0x0][0xc08] ;  /* 0x0003020000047ab9 */ /* 0x000fe40000000a00 */
[----:B------:R-:W-:-:S04]  /*156f0*/  ISETP.NE.U32.AND P1, PT, RZ, UR4, PT ;  /* 0x00000004ff007c0c */ /* 0x000fc8000bf25070 */
[----:B------:R-:W-:-:S04]  /*15700*/  ISETP.NE.AND.EX P1, PT, RZ, UR5, PT, P1 ;  /* 0x00000005ff007c0c */ /* 0x000fc8000bf25310 */
[----:B------:R3:W5:Y:S01]  /*15710*/  @P0 LDG.E R0, desc[UR60][R2.64] ;  /* 0x0000003c02000981 */ /* 0x000762000c1e1900 */
[----:B------:R-:W4:Y:S08]  /*15720*/  S2R R4, SR_TID.X ;  /* 0x0000000000047919 */ /* 0x000f300000002100 */
[----:B------:R-:W-:Y:S01]  /*15730*/  @P1 IADD3 R38, P2, R38, UR4, RZ ;  /* 0x0000000426261c10 */ /* 0x000fe2000ff5e0ff */
[----:B------:R-:W-:-:S02]  /*15740*/  ULDC UR4, c[0x0][0xa88] ;  /* 0x0002a20000047ab9 */ /* 0x000fc40000000800 */
[----:B------:R-:W-:Y:S01]  /*15750*/  IMAD.U32 R6, RZ, RZ, UR4 ;  /* 0x00000004ff067e24 */ /* 0x000fe2000f8e00ff */
[----:B------:R-:W-:-:S05]  /*15760*/  @P1 IADD3.X R39, R27, UR5, RZ, P2, !PT ;  /* 0x000000051b271c10 */ /* 0x000fca00097fe4ff */
[----:B------:R3:W5:Y:S01]  /*15770*/  @P1 LDG.E R6, desc[UR60][R38.64] ;  /* 0x0000003c26061981 */ /* 0x000762000c1e1900 */
[----:B--2---:R-:W-:-:S13]  /*15780*/  ISETP.NE.AND P2, PT, R23, 0x1, PT ;  /* 0x000000011700780c */ /* 0x004fda0003f45270 */
[----:B------:R-:W2:Y:S01]  /*15790*/  @P2 LDC R12, c[0x0][0xbec] ;  /* 0x0002fb00ff0c2b82 */ /* 0x000ea20000000800 */
[----:B----4-:R-:W-:-:S07]  /*157a0*/  VIADD R22, R4, 0xffffff80 ;  /* 0xffffff8004167836 */ /* 0x010fce0000000000 */
[----:B------:R-:W4:Y:S01]  /*157b0*/  @P2 LDC R25, c[0x0][0xbf0] ;  /* 0x0002fc00ff192b82 */ /* 0x000f220000000800 */
[----:B------:R-:W-:Y:S01]  /*157c0*/  ISETP.GE.AND P3, PT, R22, 0xc0, PT ;  /* 0x000000c01600780c */ /* 0x000fe20003f66270 */
[----:B---3--:R-:W-:-:S12]  /*157d0*/  @P1 BRA `(.L_x_537) ;  /* 0x0000000000101947 */ /* 0x008fd80003800000 */
[----:B------:R-:W-:Y:S05]  /*157e0*/  @!P0 BRA `(.L_x_537) ;  /* 0x00000000000c8947 */ /* 0x000fea0003800000 */
[----:B------:R-:W3:Y:S04]  /*157f0*/  LDG.E R5, desc[UR60][R2.64] ;  /* 0x0000003c02057981 */ /* 0x000ee8000c1e1900 */
[----:B-----5:R-:W3:Y:S02]  /*15800*/  LDG.E R6, desc[UR60][R2.64+0x4] ;  /* 0x0000043c02067981 */ /* 0x020ee4000c1e1900 */
[----:B---3--:R-:W-:-:S07]  /*15810*/  IMAD.IADD R6, R6, 0x1, -R5 ;  /* 0x0000000106067824 */ /* 0x008fce00078e0a05 */
.L_x_537:
[----:B------:R-:W1:Y:S04]  /*15820*/  LDL R14, [R1+0x88] ;  /* 0x00008800010e7983 */ /* 0x000e680000100800 */
[----:B------:R3:W5:Y:S01]  /*15830*/  LDL R20, [R1+0x8c] ;  /* 0x00008c0001147983 */ /* 0x0007620000100800 */
[----:B------:R-:W-:Y:S01]  /*15840*/  BSSY B1, `(.L_x_538) ;  /* 0x000002d000017945 */ /* 0x000fe20003800000 */
[----:B------:R-:W-:Y:S02]  /*15850*/  SEL R13, R70, RZ, !P0 ;  /* 0x000000ff460d7207 */ /* 0x000fe40004000000 */
[----:B------:R-:W-:Y:S02]  /*15860*/  SEL R26, R26, RZ, !P0 ;  /* 0x000000ff1a1a7207 */ /* 0x000fe40004000000 */
[----:B-----5:R-:W-:-:S02]  /*15870*/  SHF.R.S32.HI R11, RZ, 0x1f, R0 ;  /* 0x0000001fff0b7819 */ /* 0x020fc40000011400 */
[----:B-1----:R-:W-:Y:S01]  /*15880*/  SHF.R.S32.HI R10, RZ, 0x1f, R14 ;  /* 0x0000001fff0a7819 */ /* 0x002fe2000001140e */
[----:B---3--:R-:W-:Y:S06]  /*15890*/  @P3 BRA `(.L_x_539) ;  /* 0x00000000009c3947 */ /* 0x008fec0003800000 */
[----:B------:R-:W1:Y:S01]  /*158a0*/  LDC R9, c[0x0][0xbe8] ;  /* 0x0002fa00ff097b82 */ /* 0x000e620000000800 */
[----:B------:R-:W-:-:S04]  /*158b0*/  IMAD R2, R20, 0xc0, R4 ;  /* 0x000000c014027824 */ /* 0x000fc800078e0204 */
[----:B------:R-:W-:Y:S02]  /*158c0*/  VIADD R8, R2, 0xffffff80 ;  /* 0xffffff8002087836 */ /* 0x000fe40000000000 */
[----:B-1----:R-:W-:-:S05]  /*158d0*/  IMAD R3, R6, R9, RZ ;  /* 0x0000000906037224 */ /* 0x002fca00078e02ff */
        /* <DEDUP_REMOVED lines=9> */
[----:B------:R-:W1:Y:S01]  /*15970*/  @P0 LDC R15, c[0x0][0xbec] ;  /* 0x0002fb00ff0f0b82 */ /* 0x000e620000000800 */
[----:B------:R-:W-:Y:S01]  /*15980*/  IMAD R7, R14, UR5, R7 ;  /* 0x000000050e077c24 */ /* 0x000fe2000f8e0207 */
[----:B------:R-:W-:-:S03]  /*15990*/  ULDC.64 UR4, c[0x0][0xb98] ;  /* 0x0002e60000047ab9 */ /* 0x000fc60000000a00 */
[----:B------:R-:W-:-:S03]  /*159a0*/  IMAD.IADD R3, R3, 0x1, R7 ;  /* 0x0000000103037824 */ /* 0x000fc600078e0207 */
[----:B0-----:R-:W0:Y:S01]  /*159b0*/  @P0 LDC R21, c[0x0][0xbf0] ;  /* 0x0002fc00ff150b82 */ /* 0x001e220000000800 */
[----:B------:R-:W-:-:S04]  /*159c0*/  IMAD.WIDE.U32 R2, R13, UR4, R2 ;  /* 0x000000040d027c25 */ /* 0x000fc8000f8e0002 */
[----:B-1----:R-:W-:-:S05]  /*159d0*/  @P0 IMAD.HI.U32 R4, R8, R15, RZ ;  /* 0x0000000f08040227 */ /* 0x002fca00078e00ff */
[----:B0-----:R-:W-:Y:S01]  /*159e0*/  @P0 SHF.R.U32.HI R5, RZ, R21, R4 ;  /* 0x00000015ff050219 */ /* 0x001fe20000011604 */
        /* <DEDUP_REMOVED lines=18> */
.L_x_539:
[----:B------:R-:W-:Y:S05]  /*15b10*/  BSYNC B1 ;  /* 0x0000000000017941 */ /* 0x000fea0003800000 */
.L_x_538:
[----:B------:R-:W-:Y:S01]  /*15b20*/  SHF.R.S32.HI R8, RZ, 0x1f, R22 ;  /* 0x0000001fff087819 */ /* 0x000fe20000011416 */
[----:B------:R-:W-:Y:S02]  /*15b30*/  ULDC.64 UR4, c[0x0][0xaa0] ;  /* 0x0002a80000047ab9 */ /* 0x000fe40000000a00 */
[----:B-1----:R-:W-:Y:S01]  /*15b40*/  IMAD R3, R11, UR4, RZ ;  /* 0x000000040b037c24 */ /* 0x002fe2000f8e02ff */
[----:B------:R-:W-:-:S03]  /*15b50*/  LEA.HI R8, R8, R22, RZ, 0x2 ;  /* 0x0000001608087211 */ /* 0x000fc600078f10ff */
[C---:B------:R-:W-:Y:S01]  /*15b60*/  IMAD R5, R0.reuse, UR5, R3 ;  /* 0x0000000500057c24 */ /* 0x040fe2000f8e0203 */
[----:B------:R-:W-:Y:S01]  /*15b70*/  SHF.R.S32.HI R8, RZ, 0x2, R8 ;  /* 0x00000002ff087819 */ /* 0x000fe20000011408 */
[----:B------:R-:W-:Y:S01]  /*15b80*/  IMAD.WIDE.U32 R2, R0, UR4, RZ ;  /* 0x0000000400027c25 */ /* 0x000fe2000f8e00ff */
[----:B------:R-:W-:-:S03]  /*15b90*/  ULDC.64 UR4, c[0x0][0xae8] ;  /* 0x0002ba0000047ab9 */ /* 0x000fc60000000a00 */
[----:B------:R-:W-:Y:S02]  /*15ba0*/  IMAD R0, R66, 0x60, R8 ;  /* 0x0000006042007824 */ /* 0x000fe400078e0208 */
[----:B------:R-:W-:Y:S02]  /*15bb0*/  IMAD.IADD R3, R3, 0x1, R5 ;  /* 0x0000000103037824 */ /* 0x000fe400078e0205 */
[----:B------:R-:W-:Y:S02]  /*15bc0*/  IMAD R9, R20, 0xc0, R0 ;  /* 0x000000c014097824 */ /* 0x000fe400078e0200 */
[----:B------:R-:W-:Y:S02]  /*15bd0*/  IMAD R4, R10, UR4, RZ ;  /* 0x000000040a047c24 */ /* 0x000fe4000f8e02ff */
[----:B--2---:R-:W-:-:S04]  /*15be0*/  @P2 IMAD.HI.U32 R0, R9, R12, RZ ;  /* 0x0000000c09002227 */ /* 0x004fc800078e00ff */
[C---:B------:R-:W-:Y:S02]  /*15bf0*/  IMAD R7, R14.reuse, UR5, R4 ;  /* 0x000000050e077c24 */ /* 0x040fe4000f8e0204 */
[----:B------:R-:W-:Y:S01]  /*15c00*/  IMAD.WIDE.U32 R2, R14, UR4, R2 ;  /* 0x000000040e027c25 */ /* 0x000fe2000f8e0002 */
[----:B------:R-:W-:-:S03]  /*15c10*/  ULDC.64 UR4, c[0x0][0xaf0] ;  /* 0x0002bc0000047ab9 */ /* 0x000fc60000000a00 */
[----:B------:R-:W-:Y:S01]  /*15c20*/  IMAD.MOV.U32 R5, RZ, RZ, R9 ;  /* 0x000000ffff057224 */ /* 0x000fe200078e0009 */
[----:B----4-:R-:W-:Y:S01]  /*15c30*/  @P2 SHF.R.U32.HI R5, RZ, R25, R0 ;  /* 0x00000019ff052219 */ /* 0x010fe20000011600 */
[----:B------:R-:W-:Y:S02]  /*15c40*/  IMAD R4, R26, UR4, RZ ;  /* 0x000000041a047c24 */ /* 0x000fe4000f8e02ff */
[----:B------:R-:W-:Y:S01]  /*15c50*/  IMAD.IADD R3, R3, 0x1, R7 ;  /* 0x0000000103037824 */ /* 0x000fe200078e0207 */
[----:B------:R-:W-:Y:S01]  /*15c60*/  SHF.R.S32.HI R0, RZ, 0x1f, R5 ;  /* 0x0000001fff007819 */ /* 0x000fe20000011405 */
[C---:B------:R-:W-:Y:S02]  /*15c70*/  IMAD R7, R13.reuse, UR5, R4 ;  /* 0x000000050d077c24 */ /* 0x040fe4000f8e0204 */
[----:B------:R-:W-:Y:S01]  /*15c80*/  IMAD.WIDE.U32 R2, R13, UR4, R2 ;  /* 0x000000040d027c25 */ /* 0x000fe2000f8e0002 */
[----:B------:R-:W-:-:S03]  /*15c90*/  ULDC.64 UR4, c[0x0][0xae0] ;  /* 0x0002b80000047ab9 */ /* 0x000fc60000000a00 */
[----:B------:R-:W-:Y:S02]  /*15ca0*/  IMAD.MOV R4, RZ, RZ, -R5 ;  /* 0x000000ffff047224 */ /* 0x000fe400078e0a05 */
[----:B------:R-:W-:Y:S02]  /*15cb0*/  IMAD.IADD R3, R3, 0x1, R7 ;  /* 0x0000000103037824 */ /* 0x000fe400078e0207 */
[----:B------:R-:W-:Y:S02]  /*15cc0*/  IMAD R0, R0, UR4, RZ ;  /* 0x0000000400007c24 */ /* 0x000fe4000f8e02ff */
[----:B------:R-:W-:Y:S02]  /*15cd0*/  IMAD R7, R23, R4, R9 ;  /* 0x0000000417077224 */ /* 0x000fe400078e0209 */
[C---:B------:R-:W-:Y:S02]  /*15ce0*/  IMAD R9, R5.reuse, UR5, R0 ;  /* 0x0000000505097c24 */ /* 0x040fe4000f8e0200 */
[----:B------:R-:W-:Y:S01]  /*15cf0*/  IMAD.WIDE.U32 R2, R5, UR4, R2 ;  /* 0x0000000405027c25 */ /* 0x000fe2000f8e0002 */
[----:B------:R-:W-:Y:S01]  /*15d00*/  SHF.R.S32.HI R0, RZ, 0x1f, R7 ;  /* 0x0000001fff007819 */ /* 0x000fe20000011407 */
[----:B------:R-:W-:-:S02]  /*15d10*/  ULDC.64 UR4, c[0x0][0xad8] ;  /* 0x0002b60000047ab9 */ /* 0x000fc40000000a00 */
[----:B------:R-:W-:Y:S02]  /*15d20*/  IMAD.IADD R3, R3, 0x1, R9 ;  /* 0x0000000103037824 */ /* 0x000fe400078e0209 */
[----:B------:R-:W-:Y:S02]  /*15d30*/  IMAD R0, R0, UR4, RZ ;  /* 0x0000000400007c24 */ /* 0x000fe4000f8e02ff */
[----:B------:R-:W-:-:S04]  /*15d40*/  IMAD.WIDE.U32 R2, R7, UR4, R2 ;  /* 0x0000000407027c25 */ /* 0x000fc8000f8e0002 */
[----:B------:R-:W-:Y:S01]  /*15d50*/  IMAD R7, R7, UR5, R0 ;  /* 0x0000000507077c24 */ /* 0x000fe2000f8e0200 */
[----:B------:R-:W-:Y:S02]  /*15d60*/  ULDC.64 UR4, c[0x0][0xa80] ;  /* 0x0002a00000047ab9 */ /* 0x000fe40000000a00 */
[----:B------:R-:W-:Y:S01]  /*15d70*/  LEA R0, P0, R2, UR4, 0x1 ;  /* 0x0000000402007c11 */ /* 0x000fe2000f8008ff */
[----:B------:R-:W-:Y:S01]  /*15d80*/  IMAD.IADD R3, R3, 0x1, R7 ;  /* 0x0000000103037824 */ /* 0x000fe200078e0207 */
[----:B------:R-:W-:-:S04]  /*15d90*/  UMOV UR4, 0xffffffff ;  /* 0xffffffff00047882 */ /* 0x000fc80000000000 */
[----:B------:R-:W-:Y:S01]  /*15da0*/  LEA.HI.X R2, R2, UR5, R3, 0x1, P0 ;  /* 0x0000000502027c11 */ /* 0x000fe200080f0c03 */
[----:B------:R-:W-:Y:S06]  /*15db0*/  BRA.DIV UR4, `(.L_x_540) ;  /* 0x0000008204287947 */ /* 0x000fec000b800000 */
[----:B------:R1:W2:Y:S04]  /*15dc0*/  SHFL.IDX PT, R3, R2, RZ, 0x1c1f ;  /* 0x001c1fff02037589 */ /* 0x0002a800000e0000 */
[----:B------:R1:W3:Y:S02]  /*15dd0*/  SHFL.IDX PT, R14, R0, RZ, 0x1c1f ;  /* 0x001c1fff000e7589 */ /* 0x0002e400000e0000 */
.L_x_732:
[----:B------:R-:W-:Y:S01]  /*15de0*/  IMAD R23, R6, R23, RZ ;  /* 0x0000001706177224 */ /* 0x000fe200078e02ff */
[----:B------:R-:W-:Y:S01]  /*15df0*/  BSSY B1, `(.L_x_541) ;  /* 0x0000011000017945 */ /* 0x000fe20003800000 */
[----:B------:R-:W-:-:S05]  /*15e00*/  IMAD R4, R20, 0xc0, R8 ;  /* 0x000000c014047824 */ /* 0x000fca00078e0208 */
[----:B------:R-:W-:-:S13]  /*15e10*/  ISETP.GE.AND P0, PT, R4, R23, PT ;  /* 0x000000170400720c */ /* 0x000fda0003f06270 */
[----:B------:R-:W-:Y:S05]  /*15e20*/  @P0 BRA `(.L_x_542) ;  /* 0x0000000000340947 */ /* 0x000fea0003800000 */
[----:B------:R-:W-:Y:S02]  /*15e30*/  ULDC UR4, c[0x0][0xac8] ;  /* 0x0002b20000047ab9 */ /* 0x000fe40000000800 */
[----:B------:R-:W-:Y:S02]  /*15e40*/  ISETP.GE.AND P2, PT, R32, UR4, PT ;  /* 0x0000000420007c0c */ /* 0x000fe4000bf46270 */
[----:B------:R-:W-:Y:S02]  /*15e50*/  ISETP.GE.AND P3, PT, R34, UR4, PT ;  /* 0x0000000422007c0c */ /* 0x000fe4000bf66270 */
[----:B------:R-:W-:-:S09]  /*15e60*/  ISETP.GE.AND P4, PT, R33, UR4, PT ;  /* 0x0000000421007c0c */ /* 0x000fd2000bf86270 */
[----:B--2---:R-:W-:Y:S02]  /*15e70*/  @!P2 IMAD.MOV.U32 R15, RZ, RZ, R3 ;  /* 0x000000ffff0fa224 */ /* 0x004fe400078e0003 */
[-C--:B---3--:R-:W-:Y:S02]  /*15e80*/  @!P3 LEA R8, P0, R34, R14.reuse, 0x1 ;  /* 0x0000000e2208b211 */ /* 0x088fe400078008ff */
[C---:B------:R-:W-:Y:S01]  /*15e90*/  @!P4 LEA R10, P1, R33.reuse, R14, 0x1 ;  /* 0x0000000e210ac211 */ /* 0x040fe200078208ff */
[----:B------:R-:W-:Y:S01]  /*15ea0*/  @!P2 IMAD.WIDE R6, R32, 0x2, R14 ;  /* 0x000000022006a825 */ /* 0x000fe200078e020e */
[-C--:B------:R-:W-:Y:S02]  /*15eb0*/  @!P3 LEA.HI.X R9, R34, R3.reuse, R35, 0x1, P0 ;  /* 0x000000032209b211 */ /* 0x080fe400000f0c23 */
[----:B------:R-:W-:Y:S02]  /*15ec0*/  @!P4 LEA.HI.X R11, R33, R3, R36, 0x1, P1 ;  /* 0x00000003210bc211 */ /* 0x000fe400008f0c24 */
[----:B------:R4:W-:Y:S04]  /*15ed0*/  @!P2 ST.E.128 desc[UR60][R6.64], RZ ;  /* 0x000000ff0600a985 */ /* 0x0009e8000c101d3c */
[----:B------:R4:W-:Y:S04]  /*15ee0*/  @!P3 ST.E.128 desc[UR60][R8.64], RZ ;  /* 0x000000ff0800b985 */ /* 0x0009e8000c101d3c */
[----:B------:R4:W-:Y:S02]  /*15ef0*/  @!P4 ST.E.128 desc[UR60][R10.64], RZ ;  /* 0x000000ff0a00c985 */ /* 0x0009e4000c101d3c */
.L_x_542:
[----:B------:R-:W-:Y:S05]  /*15f00*/  BSYNC B1 ;  /* 0x0000000000017941 */ /* 0x000fea0003800000 */
.L_x_541:
[----:B------:R-:W-:-:S03]  /*15f10*/  UMOV UR4, 0xffffffff ;  /* 0xffffffff00047882 */ /* 0x000fc60000000000 */
[----:B------:R-:W-:Y:S05]  /*15f20*/  BRA.DIV UR4, `(.L_x_543) ;  /* 0x0000008204007947 */ /* 0x000fea000b800000 */
[----:B--2---:R2:W0:Y:S04]  /*15f30*/  SHFL.IDX PT, R3, R2, 0x1, 0x1c1f ;  /* 0x003c1f0002037f89 */ /* 0x00442800000e0000 */
[----:B---3--:R2:W3:Y:S02]  /*15f40*/  SHFL.IDX PT, R14, R0, 0x1, 0x1c1f ;  /* 0x003c1f00000e7f89 */ /* 0x0084e400000e0000 */
.L_x_736:
[----:B-12---:R-:W-:-:S05]  /*15f50*/  VIADD R0, R4, 0x60 ;  /* 0x0000006004007836 */ /* 0x006fca0000000000 */
[----:B------:R-:W-:-:S13]  /*15f60*/  ISETP.GE.AND P0, PT, R0, R23, PT ;  /* 0x000000170000720c */ /* 0x000fda0003f06270 */
[----:B------:R-:W-:Y:S05]  /*15f70*/  @P0 BRA `(.L_x_536) ;  /* 0x0000000000340947 */ /* 0x000fea0003800000 */
[----:B------:R-:W-:Y:S02]  /*15f80*/  ULDC UR4, c[0x0][0xac8] ;  /* 0x0002b20000047ab9 */ /* 0x000fe40000000800 */
[----:B------:R-:W-:Y:S02]  /*15f90*/  ISETP.GE.AND P2, PT, R32, UR4, PT ;  /* 0x0000000420007c0c */ /* 0x000fe4000bf46270 */
[----:B------:R-:W-:Y:S02]  /*15fa0*/  ISETP.GE.AND P3, PT, R34, UR4, PT ;  /* 0x0000000422007c0c */ /* 0x000fe4000bf66270 */
[----:B------:R-:W-:-:S09]  /*15fb0*/  ISETP.GE.AND P4, PT, R33, UR4, PT ;  /* 0x0000000421007c0c */ /* 0x000fd2000bf86270 */
[----:B0-----:R-:W-:Y:S02]  /*15fc0*/  @!P2 IMAD.MOV.U32 R15, RZ, RZ, R3 ;  /* 0x000000ffff0fa224 */ /* 0x001fe400078e0003 */
[-C--:B---34-:R-:W-:Y:S02]  /*15fd0*/  @!P3 LEA R6, P0, R34, R14.reuse, 0x1 ;  /* 0x0000000e2206b211 */ /* 0x098fe400078008ff */
[C---:B------:R-:W-:Y:S01]  /*15fe0*/  @!P4 LEA R2, P1, R33.reuse, R14, 0x1 ;  /* 0x0000000e2102c211 */ /* 0x040fe200078208ff */
[----:B------:R-:W-:Y:S01]  /*15ff0*/  @!P2 IMAD.WIDE R4, R32, 0x2, R14 ;  /* 0x000000022004a825 */ /* 0x000fe200078e020e */
[-C--:B------:R-:W-:Y:S02]  /*16000*/  @!P3 LEA.HI.X R7, R34, R3.reuse, R35, 0x1, P0 ;  /* 0x000000032207b211 */ /* 0x080fe400000f0c23 */
[----:B------:R-:W-:Y:S02]  /*16010*/  @!P4 LEA.HI.X R3, R33, R3, R36, 0x1, P1 ;  /* 0x000000032103c211 */ /* 0x000fe400008f0c24 */
[----:B------:R0:W-:Y:S04]  /*16020*/  @!P2 ST.E.128 desc[UR60][R4.64], RZ ;  /* 0x000000ff0400a985 */ /* 0x0001e8000c101d3c */
[----:B------:R0:W-:Y:S04]  /*16030*/  @!P3 ST.E.128 desc[UR60][R6.64], RZ ;  /* 0x000000ff0600b985 */ /* 0x0001e8000c101d3c */
[----:B------:R0:W-:Y:S02]  /*16040*/  @!P4 ST.E.128 desc[UR60][R2.64], RZ ;  /* 0x000000ff0200c985 */ /* 0x0001e4000c101d3c */
.L_x_536:
[----:B------:R-:W-:Y:S05]  /*16050*/  BSYNC B0 ;  /* 0x0000000000007941 */ /* 0x000fea0003800000 */
.L_x_531:
[----:B------:R-:W-:Y:S02]  /*16060*/  ULDC UR4, c[0x0][0xc3c] ;  /* 0x00030f0000047ab9 */ /* 0x000fe40000000800 */
[----:B------:R-:W-:-:S13]  /*16070*/  ISETP.GE.AND P0, PT, R107, UR4, PT ;  /* 0x000000046b007c0c */ /* 0x000fda000bf06270 */
[----:B------:R-:W-:Y:S05]  /*16080*/  @!P0 BRA `(.L_x_544) ;  /* 0xfffffeb000ec8947 */ /* 0x000fea000383ffff */
[----:B------:R-:W-:Y:S05]  /*16090*/  BRA `(.L_x_408) ;  /* 0x0000007400787947 */ /* 0x000fea0003800000 */
.L_x_406:
[----:B------:R-:W-:-:S08]  /*160a0*/  NOP ;  /* 0x0000000000007918 */ /* 0x000fd00000000000 */
[----:B--2---:R-:W0:-:S00]  /*160b0*/  USETMAXREG.DEALLOC.CTAPOOL 0x20 ;  /* 0x00000020000079c8 */ /* 0x004e0000080e0500 */
[----:B0-----:R-:W2:Y:S01]  /*160c0*/  LDL.LU R2, [R1+0x4c] ;  /* 0x00004c0001027983 */ /* 0x001ea20000300800 */
[----:B------:R-:W-:-:S06]  /*160d0*/  LOP3.LUT R0, R0, 0x3, RZ, 0xc0, !PT ;  /* 0x0000000300007812 */ /* 0x000fcc00078ec0ff */
[----:B------:R-:W0:Y:S02]  /*160e0*/  SHFL.IDX PT, R0, R0, RZ, 0x1f ;  /* 0x00001fff00007589 */ /* 0x000e2400000e0000 */
[----:B0-----:R-:W-:Y:S01]  /*160f0*/  ISETP.NE.AND P0, PT, R0, RZ, PT ;  /* 0x000000ff0000720c */ /* 0x001fe20003f05270 */
[----:B------:R-:W-:Y:S01]  /*16100*/  IMAD.MOV.U32 R0, RZ, RZ, RZ ;  /* 0x000000ffff007224 */ /* 0x000fe200078e00ff */
[----:B--2---:R-:W-:-:S11]  /*16110*/  LOP3.LUT R2, R2, 0xfffffffd, RZ, 0xc0, !PT ;  /* 0xfffffffd02027812 */ /* 0x004fd600078ec0ff */
[----:B------:R-:W-:-:S05]  /*16120*/  @P0 LOP3.LUT R2, R2, 0x2, RZ, 0xfc, !PT ;  /* 0x0000000202020812 */ /* 0x000fca00078efcff */
[----:B------:R0:W-:Y:S01]  /*16130*/  STL [R1+0x4c], R2 ;  /* 0x00004c0201007387 */ /* 0x0001e20000100800 */
[----:B------:R-:W-:Y:S05]  /*16140*/  @!P0 BRA `(.L_x_545) ;  /* 0x00000000001c8947 */ /* 0x000fea0003800000 */
[----:B------:R-:W1:Y:S08]  /*16150*/  S2UR UR5, SR_CgaCtaId ;  /* 0x00000000000579c3 */ /* 0x000e700000008800 */
[----:B------:R-:W-:Y:S06]  /*16160*/  BAR.SYNC.DEFER_BLOCKING 0x5, 0x200 ;  /* 0x0148000000007b1d */ /* 0x000fec0000010000 */
[----:B------:R-:W-:-:S02]  /*16170*/  UMOV UR4, 0x400 ;  /* 0x0000040000047882 */ /* 0x000fc40000000000 */
[----:B-1----:R-:W-:-:S09]  /*16180*/  ULEA UR4, UR5, UR4, 0x18 ;  /* 0x0000000405047291 */ /* 0x002fd2000f8ec03f */
[----:B------:R-:W1:Y:S01]  /*16190*/  LDS.128 R16, [UR4+0x31cd0] ;  /* 0x031cd004ff107984 */ /* 0x000e620008000c00 */
[----:B------:R-:W-:Y:S06]  /*161a0*/  BAR.ARV 0x4, 0x200 ;  /* 0x0108000000007b1d */ /* 0x000fec0000002000 */
[----:B------:R-:W-:Y:S05]  /*161b0*/  BRA `(.L_x_546) ;  /* 0x0000000800007947 */ /* 0x000fea0003800000 */
.L_x_545:
[----:B0-----:R-:W0:Y:S01]  /*161c0*/  S2R R2, SR_TID.X ;  /* 0x0000000000027919 */ /* 0x001e220000002100 */
        /* <DEDUP_REMOVED lines=41> */
.L_x_551:
        /* <DEDUP_REMOVED lines=12> */
.L_x_550:
[----:B------:R-:W-:Y:S05]  /*16520*/  BSYNC B0 ;  /* 0x0000000000007941 */ /* 0x000fea0003800000 */
.L_x_549:
        /* <DEDUP_REMOVED lines=21> */
.L_x_547:
        /* <DEDUP_REMOVED lines=15> */
.L_x_552:
        /* <DEDUP_REMOVED lines=28> */
.L_x_548:
[----:B------:R-:W-:Y:S02]  /*16930*/  IMAD.MOV.U32 R17, RZ, RZ, RZ ;  /* 0x000000ffff117224 */ /* 0x000fe400078e00ff */
[----:B------:R-:W-:Y:S02]  /*16940*/  IMAD.U32 R16, RZ, RZ, UR6 ;  /* 0x00000006ff107e24 */ /* 0x000fe4000f8e00ff */
[----:B------:R-:W-:-:S07]  /*16950*/  IMAD.MOV.U32 R18, RZ, RZ, RZ ;  /* 0x000000ffff127224 */ /* 0x000fce00078e00ff */
.L_x_553:
[----:B------:R-:W-:-:S13]  /*16960*/  ISETP.NE.AND P0, PT, R5, RZ, PT ;  /* 0x000000ff0500720c */ /* 0x000fda0003f05270 */
[----:B------:R-:W0:Y:S01]  /*16970*/  @!P0 S2R R3, SR_CgaCtaId ;  /* 0x0000000000038919 */ /* 0x000e220000008800 */
[----:B------:R-:W-:-:S04]  /*16980*/  @!P0 MOV R0, 0x400 ;  /* 0x0000040000008802 */ /* 0x000fc80000000f00 */
[----:B0-----:R-:W-:-:S05]  /*16990*/  @!P0 LEA R0, R3, R0, 0x18 ;  /* 0x0000000003008211 */ /* 0x001fca00078ec0ff */
[----:B------:R2:W-:Y:S01]  /*169a0*/  @!P0 STS.128 [R0+0x31cd0], R16 ;  /* 0x031cd01000008388 */ /* 0x0005e20000000c00 */
[----:B------:R-:W-:Y:S06]  /*169b0*/  BAR.ARV 0x5, 0x200 ;  /* 0x0148000000007b1d */ /* 0x000fec0000002000 */
.L_x_546:
[----:B------:R3:W-:Y:S01]  /*169c0*/  STL [R1+0x28], RZ ;  /* 0x000028ff01007387 */ /* 0x0007e20000100800 */
[----:B------:R-:W-:Y:S01]  /*169d0*/  ULDC UR4, c[0x0][0xc3c] ;  /* 0x00030f0000047ab9 */ /* 0x000fe20000000800 */
[----:B------:R-:W-:Y:S01]  /*169e0*/  IMAD.MOV.U32 R26, RZ, RZ, 0x1 ;  /* 0x00000001ff1a7424 */ /* 0x000fe200078e00ff */
[----:B-1----:R-:W-:Y:S01]  /*169f0*/  ISETP.GE.AND P0, PT, R19, UR4, PT ;  /* 0x0000000413007c0c */ /* 0x002fe2000bf06270 */
[----:B------:R-:W-:-:S12]  /*16a00*/  IMAD.MOV.U32 R23, RZ, RZ, RZ ;  /* 0x000000ffff177224 */ /* 0x000fd800078e00ff */
[----:B---3--:R-:W-:Y:S05]  /*16a10*/  @P0 BRA `(.L_x_554) ;  /* 0x00000068003c0947 */ /* 0x008fea0003800000 */
[----:B------:R-:W1:Y:S01]  /*16a20*/  S2R R6, SR_TID.X ;  /* 0x0000000000067919 */ /* 0x000e620000002100 */
[----:B------:R-:W3:Y:S01]  /*16a30*/  S2UR UR5, SR_CgaCtaId ;  /* 0x00000000000579c3 */ /* 0x000ee20000008800 */
[----:B------:R-:W-:Y:S01]  /*16a40*/  UMOV UR4, 0x400 ;  /* 0x0000040000047882 */ /* 0x000fe20000000000 */
[----:B------:R-:W-:Y:S01]  /*16a50*/  BSSY B8, `(.L_x_554) ;  /* 0x000068b000087945 */ /* 0x000fe20003800000 */
[----:B------:R-:W-:Y:S01]  /*16a60*/  IMAD.MOV.U32 R26, RZ, RZ, 0x1 ;  /* 0x00000001ff1a7424 */ /* 0x000fe200078e00ff */
[----:B------:R-:W-:Y:S01]  /*16a70*/  ULDC.64 UR36, c[0x0][0x198] ;  /* 0x0000660000247ab9 */ /* 0x000fe20000000a00 */
[----:B------:R-:W-:Y:S01]  /*16a80*/  IMAD.MOV.U32 R23, RZ, RZ, RZ ;  /* 0x000000ffff177224 */ /* 0x000fe200078e00ff */
[----:B------:R-:W-:Y:S01]  /*16a90*/  ULDC UR38, c[0x0][0xc] ;  /* 0x0000030000267ab9 */ /* 0x000fe20000000800 */
[----:B------:R-:W-:Y:S01]  /*16aa0*/  IMAD.MOV.U32 R29, RZ, RZ, RZ ;  /* 0x000000ffff1d7224 */ /* 0x000fe200078e00ff */
[----:B---3--:R-:W-:-:S06]  /*16ab0*/  ULEA UR4, UR5, UR4, 0x18 ;  /* 0x0000000405047291 */ /* 0x008fcc000f8ec03f */
[----:B------:R-:W-:Y:S01]  /*16ac0*/  IMAD.U32 R22, RZ, RZ, UR4 ;  /* 0x00000004ff167e24 */ /* 0x000fe2000f8e00ff */
[C---:B-1----:R-:W-:Y:S01]  /*16ad0*/  LOP3.LUT R5, R6.reuse, 0x7f, RZ, 0xc0, !PT ;  /* 0x0000007f06057812 */ /* 0x042fe200078ec0ff */
[----:B--2---:R-:W-:-:S04]  /*16ae0*/  IMAD.SHL.U32 R0, R6, 0x8, RZ ;  /* 0x0000000806007824 */ /* 0x004fc800078e00ff */
[----:B------:R-:W-:Y:S01]  /*16af0*/  IMAD.SHL.U32 R4, R5, 0x8, RZ ;  /* 0x0000000805047824 */ /* 0x000fe200078e00ff */
[C---:B------:R-:W-:Y:S02]  /*16b00*/  LOP3.LUT R3, R0.reuse, 0x20, RZ, 0xc0, !PT ;  /* 0x0000002000037812 */ /* 0x040fe400078ec0ff */
[----:B0-----:R-:W-:Y:S02]  /*16b10*/  LOP3.LUT R2, R0, 0xd8, RZ, 0xc0, !PT ;  /* 0x000000d800027812 */ /* 0x001fe400078ec0ff */
[----:B------:R-:W-:Y:S02]  /*16b20*/  LOP3.LUT R3, R3, 0x300, R4, 0xf8, !PT ;  /* 0x0000030003037812 */ /* 0x000fe400078ef804 */
[----:B------:R-:W-:Y:S02]  /*16b30*/  LOP3.LUT R2, R2, 0x18, R6, 0x78, !PT ;  /* 0x0000001802027812 */ /* 0x000fe400078e7806 */
[----:B------:R-:W-:Y:S01]  /*16b40*/  SHF.R.U32.HI R4, RZ, 0x2, R5 ;  /* 0x00000002ff047819 */ /* 0x000fe20000011605 */
[----:B------:R-:W-:Y:S01]  /*16b50*/  IMAD.MOV.U32 R5, RZ, RZ, 0x1 ;  /* 0x00000001ff057424 */ /* 0x000fe200078e00ff */
[----:B------:R-:W-:Y:S01]  /*16b60*/  LOP3.LUT R3, R3, R2, RZ, 0xfc, !PT ;  /* 0x0000000203037212 */ /* 0x000fe200078efcff */
[----:B------:R-:W-:Y:S01]  /*16b70*/  IMAD.SHL.U32 R2, R6, 0x20, RZ ;  /* 0x0000002006027824 */ /* 0x000fe200078e00ff */
[----:B------:R-:W-:-:S02]  /*16b80*/  LOP3.LUT R0, R0, 0x18, RZ, 0xc0, !PT ;  /* 0x0000001800007812 */ /* 0x000fc400078ec0ff */
[----:B------:R-:W-:Y:S02]  /*16b90*/  STL [R1], R5 ;  /* 0x0000000501007387 */ /* 0x000fe40000100800 */
[----:B------:R-:W-:Y:S01]  /*16ba0*/  LOP3.LUT R4, R4, 0x60, R2, 0xf8, !PT ;  /* 0x0000006004047812 */ /* 0x000fe200078ef802 */
[----:B------:R-:W-:-:S05]  /*16bb0*/  IMAD R2, R3, 0x2, R22 ;  /* 0x0000000203027824 */ /* 0x000fca00078e0216 */
[----:B------:R0:W-:Y:S04]  /*16bc0*/  STL [R1+0x8], R2 ;  /* 0x0000080201007387 */ /* 0x0001e80000100800 */
[----:B------:R1:W-:Y:S01]  /*16bd0*/  STL [R1+0x28], RZ ;  /* 0x000028ff01007387 */ /* 0x0003e20000100800 */
[C---:B0-----:R-:W-:Y:S02]  /*16be0*/  LOP3.LUT R2, R0.reuse, 0x20, RZ, 0xfc, !PT ;  /* 0x0000002000027812 */ /* 0x041fe400078efcff */
[----:B-1----:R-:W-:-:S07]  /*16bf0*/  LOP3.LUT R0, R0, 0x40, RZ, 0xfc, !PT ;  /* 0x0000004000007812 */ /* 0x002fce00078efcff */
.L_x_698:
[----:B0-----:R-:W0:Y:S02]  /*16c00*/  LDC.64 R2, c[0x0][0xc88] ;  /* 0x00032200ff027b82 */ /* 0x001e240000000a00 */
[----:B0-----:R-:W-:-:S05]  /*16c10*/  IMAD.WIDE R2, R19, 0x4, R2 ;  /* 0x0000000413027825 */ /* 0x001fca00078e0202 */
[----:B--2---:R-:W2:Y:S01]  /*16c20*/  LDG.E R13, desc[UR60][R2.64] ;  /* 0x0000003c020d7981 */ /* 0x004ea2000c1e1900 */
[----:B------:R-:W-:Y:S05]  /*16c30*/  YIELD ;  /* 0x0000000000007946 */ /* 0x000fea0003800000 */
[----:B------:R-:W-:Y:S01]  /*16c40*/  ULDC.64 UR4, c[0x0][0xa28] ;  /* 0x00028a0000047ab9 */ /* 0x000fe20000000a00 */
[----:B------:R-:W-:Y:S01]  /*16c50*/  ULDC.64 UR6, c[0x0][0xa00] ;  /* 0x0002800000067ab9 */ /* 0x000fe20000000a00 */
[----:B------:R-:W-:Y:S02]  /*16c60*/  ISETP.NE.U32.AND P0, PT, RZ, UR4, PT ;  /* 0x00000004ff007c0c */ /* 0x000fe4000bf05070 */
[----:B------:R-:W-:Y:S01]  /*16c70*/  CS2R R8, SRZ ;  /* 0x0000000000087805 */ /* 0x000fe2000001ff00 */
[----:B------:R-:W-:Y:S01]  /*16c80*/  ULDC.64 UR8, c[0x0][0xa18] ;  /* 0x0002860000087ab9 */ /* 0x000fe20000000a00 */
[----:B------:R-:W-:-:S02]  /*16c90*/  ISETP.NE.AND.EX P1, PT, RZ, UR5, PT, P0 ;  /* 0x00000005ff007c0c */ /* 0x000fc4000bf25300 */
[----:B------:R-:W-:-:S04]  /*16ca0*/  ISETP.NE.U32.AND P0, PT, RZ, UR6, PT ;  /* 0x00000006ff007c0c */ /* 0x000fc8000bf05070 */
[----:B------:R-:W-:Y:S02]  /*16cb0*/  ISETP.NE.AND.EX P0, PT, RZ, UR7, PT, P0 ;  /* 0x00000007ff007c0c */ /* 0x000fe4000bf05300 */
[----:B--2---:R-:W-:Y:S01]  /*16cc0*/  SHF.R.S32.HI R0, RZ, 0x1f, R13 ;  /* 0x0000001fff007819 */ /* 0x004fe2000001140d */
[----:B------:R-:W-:-:S04]  /*16cd0*/  IMAD.SHL.U32 R24, R13, 0x4, RZ ;  /* 0x000000040d187824 */ /* 0x000fc800078e00ff */
[C---:B------:R-:W-:Y:S01]  /*16ce0*/  @P1 LEA R4, P2, R13.reuse, UR4, 0x2 ;  /* 0x000000040d041c11 */ /* 0x040fe2000f8410ff */
[----:B------:R-:W-:Y:S01]  /*16cf0*/  STL [R1+0xc], R13 ;  /* 0x00000c0d01007387 */ /* 0x000fe20000100800 */
[C-C-:B------:R-:W-:Y:S02]  /*16d00*/  SHF.L.U64.HI R12, R13.reuse, 0x2, R0.reuse ;  /* 0x000000020d0c7819 */ /* 0x140fe40000010200 */
[----:B------:R-:W-:Y:S01]  /*16d10*/  @P1 LEA.HI.X R5, R13, UR5, R0, 0x2, P2 ;  /* 0x000000050d051c11 */ /* 0x000fe200090f1400 */
[----:B------:R-:W-:Y:S01]  /*16d20*/  ULDC.64 UR4, c[0x0][0xa08] ;  /* 0x0002820000047ab9 */ /* 0x000fe20000000a00 */
[----:B------:R-:W-:Y:S01]  /*16d30*/  IADD3 R2, P2, R24, UR6, RZ ;  /* 0x0000000618027c10 */ /* 0x000fe2000ff5e0ff */
[----:B------:R0:W-:Y:S03]  /*16d40*/  STL [R1+0x2c], R0 ;  /* 0x00002c0001007387 */ /* 0x0001e60000100800 */
[----:B------:R-:W-:Y:S01]  /*16d50*/  IADD3.X R3, R12, UR7, RZ, P2, !PT ;  /* 0x000000070c037c10 */ /* 0x000fe200097fe4ff */
[----:B------:R-:W-:Y:S01]  /*16d60*/  ULDC.64 UR6, c[0x0][0xa10] ;  /* 0x0002840000067ab9 */ /* 0x000fe20000000a00 */
[----:B------:R-:W-:Y:S01]  /*16d70*/  ISETP.NE.U32.AND P3, PT, RZ, UR8, PT ;  /* 0x00000008ff007c0c */ /* 0x000fe2000bf65070 */
[----:B-1----:R1:W5:Y:S04]  /*16d80*/  @P1 LDG.E R8, desc[UR60][R4.64] ;  /* 0x0000003c04081981 */ /* 0x002368000c1e1900 */
[----:B------:R-:W2:Y:S01]  /*16d90*/  @P0 LDG.E R9, desc[UR60][R2.64] ;  /* 0x0000003c02090981 */ /* 0x000ea2000c1e1900 */
[----:B------:R-:W-:-:S02]  /*16da0*/  ISETP.NE.AND.EX P3, PT, RZ, UR9, PT, P3 ;  /* 0x00000009ff007c0c */ /* 0x000fc4000bf65330 */
[----:B------:R-:W-:Y:S01]  /*16db0*/  IADD3 R6, P4, R24, UR4, RZ ;  /* 0x0000000418067c10 */ /* 0x000fe2000ff9e0ff */
[----:B------:R-:W-:Y:S03]  /*16dc0*/  STL [R1+0x4], R12 ;  /* 0x0000040c01007387 */ /* 0x000fe60000100800 */
[----:B------:R-:W-:Y:S02]  /*16dd0*/  IADD3.X R7, R12, UR5, RZ, P4, !PT ;  /* 0x000000050c077c10 */ /* 0x000fe4000a7fe4ff */
[----:B-1----:R-:W-:Y:S02]  /*16de0*/  IADD3 R4, P4, R24, UR6, RZ ;  /* 0x0000000618047c10 */ /* 0x002fe4000ff9e0ff */
[----:B------:R-:W-:Y:S02]  /*16df0*/  ISETP.NE.U32.AND P1, PT, RZ, UR4, PT ;  /* 0x00000004ff007c0c */ /* 0x000fe4000bf25070 */
[----:B------:R-:W-:Y:S01]  /*16e00*/  IADD3.X R5, R12, UR7, RZ, P4, !PT ;  /* 0x000000070c057c10 */ /* 0x000fe2000a7fe4ff */
[----:B------:R-:W-:Y:S01]  /*16e10*/  ULDC UR4, c[0x0][0x288] ;  /* 0x0000a20000047ab9 */ /* 0x000fe20000000800 */
[----:B------:R-:W-:-:S02]  /*16e20*/  ISETP.NE.U32.AND P2, PT, RZ, UR6, PT ;  /* 0x00000006ff007c0c */ /* 0x000fc4000bf45070 */
[----:B------:R-:W-:Y:S02]  /*16e30*/  @P3 IADD3 R10, P4, R24, UR8, RZ ;  /* 0x00000008180a3c10 */ /* 0x000fe4000ff9e0ff */
[----:B------:R-:W-:Y:S02]  /*16e40*/  ISETP.NE.AND.EX P1, PT, RZ, UR5, PT, P1 ;  /* 0x00000005ff007c0c */ /* 0x000fe4000bf25310 */
[----:B------:R-:W-:Y:S02]  /*16e50*/  ISETP.NE.AND.EX P2, PT, RZ, UR7, PT, P2 ;  /* 0x00000007ff007c0c */ /* 0x000fe4000bf45320 */
[----:B------:R-:W-:Y:S01]  /*16e60*/  @P3 IADD3.X R11, R12, UR9, RZ, P4, !PT ;  /* 0x000000090c0b3c10 */ /* 0x000fe2000a7fe4ff */
[----:B------:R-:W-:Y:S02]  /*16e70*/  IMAD.MOV.U32 R28, RZ, RZ, RZ ;  /* 0x000000ffff1c7224 */ /* 0x000fe400078e00ff */
[----:B0-----:R-:W-:-:S06]  /*16e80*/  IMAD.MOV.U32 R0, RZ, RZ, RZ ;  /* 0x000000ffff007224 */ /* 0x001fcc00078e00ff */
[----:B------:R-:W5:Y:S04]  /*16e90*/  @P1 LDG.E R28, desc[UR60][R6.64] ;  /* 0x0000003c061c1981 */ /* 0x000f68000c1e1900 */
[----:B------:R-:W5:Y:S04]  /*16ea0*/  @P2 LDG.E R0, desc[UR60][R4.64] ;  /* 0x0000003c04002981 */ /* 0x000f68000c1e1900 */
[----:B--2---:R0:W-:Y:S02]  /*16eb0*/  STL [R1+0x18], R9 ;  /* 0x0000180901007387 */ /* 0x0041e40000100800 */
[----:B0-----:R-:W-:Y:S01]  /*16ec0*/  IMAD.U32 R9, RZ, RZ, UR4 ;  /* 0x00000004ff097e24 */ /* 0x001fe2000f8e00ff */
[----:B------:R-:W-:-:S05]  /*16ed0*/  ULDC.64 UR4, c[0x0][0x418] ;  /* 0x0001060000047ab9 */ /* 0x000fca0000000a00 */
[----:B------:R0:W2:Y:S01]  /*16ee0*/  @P3 LDG.E R9, desc[UR60][R10.64] ;  /* 0x0000003c0a093981 */ /* 0x0000a2000c1e1900 */
[----:B------:R-:W-:-:S03]  /*16ef0*/  UISETP.NE.U32.AND UP0, UPT, UR4, URZ, UPT ;  /* 0x0000003f0400728c */ /* 0x000fc6000bf05070 */
[----:B------:R-:W-:Y:S01]  /*16f00*/  ULDC UR4, c[0x0][0x424] ;  /* 0x0001090000047ab9 */ /* 0x000fe20000000800 */
[----:B------:R-:W-:-:S03]  /*16f10*/  UISETP.NE.AND.EX UP0, UPT, UR5, URZ, UPT, UP0 ;  /* 0x0000003f0500728c */ /* 0x000fc6000bf05300 */
[----:B------:R-:W-:Y:S01]  /*16f20*/  ULDC UR5, c[0x0][0x2f0] ;  /* 0x0000bc0000057ab9 */ /* 0x000fe20000000800 */
[----:B------:R-:W-:-:S04]  /*16f30*/  USEL UR4, UR4, 0x1, UP0 ;  /* 0x0000000104047887 */ /* 0x000fc80008000000 */
[----:B------:R-:W-:-:S03]  /*16f40*/  UIMAD UR4, UR4, UR5, URZ ;  /* 0x00000005040472a4 */ /* 0x000fc6000f8e023f */
[----:B------:R-:W-:-:S03]  /*16f50*/  ULDC UR5, c[0x0][0x348] ;  /* 0x0000d20000057ab9 */ /* 0x000fc60000000800 */
[----:B0-----:R-:W-:Y:S01]  /*16f60*/  IMAD.U32 R10, RZ, RZ, UR4 ;  /* 0x00000004ff0a7e24 */ /* 0x001fe2000f8e00ff */
[----:B--2---:R0:W-:Y:S02]  /*16f70*/  STL [R1+0x34], R9 ;  /* 0x0000340901007387 */ /* 0x0041e40000100800 */
[----:B0-----:R-:W-:Y:S01]  /*16f80*/  IMAD.U32 R9, RZ, RZ, UR5 ;  /* 0x00000005ff097e24 */ /* 0x001fe2000f8e00ff */
[----:B----4-:R-:W-:Y:S06]  /*16f90*/  @P3 BRA `(.L_x_555) ;  /* 0x0000000000143947 */ /* 0x010fec0003800000 */
[----:B------:R-:W-:Y:S05]  /*16fa0*/  @!P0 BRA `(.L_x_555) ;  /* 0x0000000000108947 */ /* 0x000fea0003800000 */
[----:B------:R-:W2:Y:S04]  /*16fb0*/  LDG.E R11, desc[UR60][R2.64] ;  /* 0x0000003c020b7981 */ /* 0x000ea8000c1e1900 */
[----:B------:R-:W2:Y:S02]  /*16fc0*/  LDG.E R2, desc[UR60][R2.64+0x4] ;  /* 0x0000043c02027981 */ /* 0x000ea4000c1e1900 */
[----:B--2---:R-:W-:-:S05]  /*16fd0*/  IMAD.IADD R2, R2, 0x1, -R11 ;  /* 0x0000000102027824 */ /* 0x004fca00078e0a0b */
[----:B------:R0:W-:Y:S02]  /*16fe0*/  STL [R1+0x34], R2 ;  /* 0x0000340201007387 */ /* 0x0001e40000100800 */
.L_x_555:
[----:B------:R-:W-:Y:S01]  /*16ff0*/  ULDC.64 UR4, c[0x0][0xa20] ;  /* 0x0002880000047ab9 */ /* 0x000fe20000000a00 */
[----:B-----5:R-:W-:Y:S01]  /*17000*/  IMAD.IADD R28, R28, 0x1, R8 ;  /* 0x000000011c1c7824 */ /* 0x020fe200078e0208 */
[----:B------:R-:W-:Y:S01]  /*17010*/  ISETP.NE.U32.AND P0, PT, RZ, UR4, PT ;  /* 0x00000004ff007c0c */ /* 0x000fe2000bf05070 */
[----:B------:R-:W-:-:S03]  /*17020*/  IMAD.MOV.U32 R25, RZ, RZ, R13 ;  /* 0x000000ffff197224 */ /* 0x000fc600078e000d */
[----:B------:R-:W-:-:S13]  /*17030*/  ISETP.NE.AND.EX P0, PT, RZ, UR5, PT, P0 ;  /* 0x00000005ff007c0c */ /* 0x000fda000bf05300 */
[----:B------:R-:W-:Y:S05]  /*17040*/  @!P0 BRA `(.L_x_556) ;  /* 0x0000000000108947 */ /* 0x000fea0003800000 */
[----:B0-----:R-:W-:-:S04]  /*17050*/  IADD3 R2, P0, R24, UR4, RZ ;  /* 0x0000000418027c10 */ /* 0x001fc8000ff1e0ff */
[----:B------:R-:W-:-:S05]  /*17060*/  IADD3.X R3, R12, UR5, RZ, P0, !PT ;  /* 0x000000050c037c10 */ /* 0x000fca00087fe4ff */
[----:B------:R0:W5:Y:S01]  /*17070*/  LDG.E R10, desc[UR60][R2.64] ;  /* 0x0000003c020a7981 */ /* 0x000162000c1e1900 */
[----:B------:R-:W-:Y:S05]  /*17080*/  BRA `(.L_x_557) ;  /* 0x0000000000107947 */ /* 0x000fea0003800000 */
.L_x_556:
[----:B------:R-:W-:Y:S05]  /*17090*/  @!P1 BRA `(.L_x_557) ;  /* 0x00000000000c9947 */ /* 0x000fea0003800000 */
[----:B------:R-:W2:Y:S04]  /*170a0*/  LDG.E R10, desc[UR60][R6.64] ;  /* 0x0000003c060a7981 */ /* 0x000ea8000c1e1900 */
[----:B------:R-:W2:Y:S02]  /*170b0*/  LDG.E R6, desc[UR60][R6.64+0x4] ;  /* 0x0000043c06067981 */ /* 0x000ea4000c1e1900 */
[----:B--2---:R-:W-:-:S07]  /*170c0*/  IMAD.IADD R10, R6, 0x1, -R10 ;  /* 0x00000001060a7824 */ /* 0x004fce00078e0a0a */
.L_x_557:
[----:B0-----:R-:W2:Y:S01]  /*170d0*/  @P2 LDG.E R2, desc[UR60][R4.64] ;  /* 0x0000003c04022981 */ /* 0x001ea2000c1e1900 */
[----:B-----5:R-:W-:-:S03]  /*170e0*/  IMAD.IADD R10, R10, 0x1, -R8 ;  /* 0x000000010a0a7824 */ /* 0x020fc600078e0a08 */
[----:B------:R-:W2:Y:S01]  /*170f0*/  @P2 LDG.E R4, desc[UR60][R4.64+0x4] ;  /* 0x0000043c04042981 */ /* 0x000ea2000c1e1900 */
[----:B------:R-:W-:Y:S01]  /*17100*/  BSSY B0, `(.L_x_558) ;  /* 0x000015e000007945 */ /* 0x000fe20003800000 */
[----:B--2---:R-:W-:-:S04]  /*17110*/  @P2 IMAD.IADD R9, R4, 0x1, -R2 ;  /* 0x0000000104092824 */ /* 0x004fc800078e0a02 */
[----:B------:R-:W-:-:S04]  /*17120*/  IMAD.IADD R3, R10, 0x1, R9 ;  /* 0x000000010a037824 */ /* 0x000fc800078e0209 */
[----:B------:R-:W-:-:S04]  /*17130*/  VIADD R2, R3, 0x8f ;  /* 0x0000008f03027836 */ /* 0x000fc80000000000 */
[----:B------:R-:W-:Y:S01]  /*17140*/  IMAD.HI R2, R2, 0x38e38e39, RZ ;  /* 0x38e38e3902027827 */ /* 0x000fe200078e02ff */
[----:B------:R0:W-:Y:S04]  /*17150*/  STL [R1+0x30], R3 ;  /* 0x0000300301007387 */ /* 0x0001e80000100800 */
[----:B0-----:R-:W-:-:S04]  /*17160*/  SHF.R.U32.HI R3, RZ, 0x1f, R2 ;  /* 0x0000001fff037819 */ /* 0x001fc80000011602 */
[----:B------:R-:W-:-:S05]  /*17170*/  LEA.HI.SX32 R4, R2, R3, 0x1b ;  /* 0x0000000302047211 */ /* 0x000fca00078fdaff */
[--C-:B------:R-:W-:Y:S02]  /*17180*/  IMAD R2, R4, 0x90, -R10.reuse ;  /* 0x0000009004027824 */ /* 0x100fe400078e0a0a */
[----:B------:R-:W-:-:S03]  /*17190*/  IMAD.MOV R10, RZ, RZ, -R10 ;  /* 0x000000ffff0a7224 */ /* 0x000fc600078e0a0a */
[----:B------:R-:W-:Y:S02]  /*171a0*/  VIMNMX R2, R2, R9, PT ;  /* 0x0000000902027248 */ /* 0x000fe40003fe0100 */
[----:B------:R-:W-:-:S04]  /*171b0*/  VIMNMX R10, RZ, R10, !PT ;  /* 0x0000000aff0a7248 */ /* 0x000fc80007fe0100 */
[----:B------:R-:W-:Y:S01]  /*171c0*/  ISETP.GT.AND P0, PT, R2, R10, PT ;  /* 0x0000000a0200720c */ /* 0x000fe20003f04270 */
[----:B------:R0:W-:-:S12]  /*171d0*/  STL [R1+0x10], R4 ;  /* 0x0000100401007387 */ /* 0x0001d80000100800 */
[----:B0-----:R-:W-:Y:S02]  /*171e0*/  @P0 VIADD R4, R2, 0x8f ;  /* 0x0000008f02040836 */ /* 0x001fe40000000000 */
[----:B------:R-:W-:-:S04]  /*171f0*/  IMAD.WIDE.U32 R2, R10, 0x38e38e39, RZ ;  /* 0x38e38e390a027825 */ /* 0x000fc800078e00ff */
[----:B------:R-:W-:Y:S01]  /*17200*/  @P0 IMAD.HI R2, R4, 0x38e38e39, RZ ;  /* 0x38e38e3904020827 */ /* 0x000fe200078e02ff */
[----:B------:R-:W-:-:S04]  /*17210*/  SHF.R.U32.HI R3, RZ, 0x5, R3 ;  /* 0x00000005ff037819 */ /* 0x000fc80000011603 */
[----:B------:R-:W-:Y:S01]  /*17220*/  @P0 SHF.R.U32.HI R5, RZ, 0x1f, R2 ;  /* 0x0000001fff050819 */ /* 0x000fe20000011602 */
[----:B------:R-:W-:-:S03]  /*17230*/  IMAD.MOV.U32 R4, RZ, RZ, R3 ;  /* 0x000000ffff047224 */ /* 0x000fc600078e0003 */
[----:B------:R-:W-:-:S04]  /*17240*/  @P0 LEA.HI.SX32 R4, R2, R5, 0x1b ;  /* 0x0000000502040211 */ /* 0x000fc800078fdaff */
[----:B------:R-:W-:Y:S02]  /*17250*/  ISETP.GT.AND P1, PT, R4, R3, PT ;  /* 0x000000030400720c */ /* 0x000fe40003f24270 */
[----:B------:R-:W-:-:S11]  /*17260*/  PLOP3.LUT P0, PT, PT, PT, PT, 0x80, 0x0 ;  /* 0x000000000000781c */ /* 0x000fd60003f0f070 */
[----:B------:R-:W-:Y:S05]  /*17270*/  @!P1 BRA `(.L_x_559) ;  /* 0x0000001400189947 */ /* 0x000fea0003800000 */
[----:B------:R-:W-:Y:S01]  /*17280*/  UMOV UR4, 0xffffffff ;  /* 0xffffffff00047882 */ /* 0x000fe20000000000 */
[----:B------:R-:W-:Y:S02]  /*17290*/  SEL R2, R25, RZ, !P2 ;  /* 0x000000ff19027207 */ /* 0x000fe40005000000 */
[----:B------:R-:W-:Y:S05]  /*172a0*/  BRA.DIV UR4, `(.L_x_560) ;  /* 0x0000006e04687947 */ /* 0x000fea000b800000 */
[----:B------:R-:W0:Y:S02]  /*172b0*/  S2R R5, SR_TID.X ;  /* 0x0000000000057919 */ /* 0x000e240000002100 */
[----:B0-----:R-:W-:-:S04]  /*172c0*/  SHF.R.U32.HI R5, RZ, 0x5, R5 ;  /* 0x00000005ff057819 */ /* 0x001fc80000011605 */
[----:B------:R-:W-:-:S05]  /*172d0*/  LOP3.LUT R5, R5, 0x3, RZ, 0xc0, !PT ;  /* 0x0000000305057812 */ /* 0x000fca00078ec0ff */
[----:B------:R0:W1:Y:S02]  /*172e0*/  SHFL.IDX PT, R14, R5, RZ, 0x1f ;  /* 0x00001fff050e7589 */ /* 0x00006400000e0000 */
.L_x_739:
[----:B-1----:R-:W-:Y:S02]  /*172f0*/  ISETP.NE.AND P0, PT, R14, RZ, PT ;  /* 0x000000ff0e00720c */ /* 0x002fe40003f05270 */
[----:B------:R-:W-:-:S11]  /*17300*/  PLOP3.LUT P6, PT, PT, PT, PT, 0x8, 0x0 ;  /* 0x000000000000781c */ /* 0x000fd60003fce170 */
[----:B------:R-:W-:Y:S05]  /*17310*/  @P0 BRA `(.L_x_561) ;  /* 0x00000000000c0947 */ /* 0x000fea0003800000 */
[----:B------:R-:W-:-:S03]  /*17320*/  UMOV UR4, 0xffffffff ;  /* 0xffffffff00047882 */ /* 0x000fc60000000000 */
[----:B------:R-:W-:Y:S05]  /*17330*/  BRA.DIV UR4, `(.L_x_562) ;  /* 0x0000006e04787947 */ /* 0x000fea000b800000 */
[----:B------:R-:W-:-:S13]  /*17340*/  ELECT P6, URZ, PT ;  /* 0x00000000003f782f */ /* 0x000fda00038c0000 */
.L_x_561:
[----:B0-----:R-:W2:Y:S01]  /*17350*/  LDL R5, [R1+0x28] ;  /* 0x0000280001057983 */ /* 0x001ea20000100800 */
[----:B------:R-:W-:Y:S01]  /*17360*/  BSSY B1, `(.L_x_563) ;  /* 0x0000008000017945 */ /* 0x000fe20003800000 */
[----:B--2---:R-:W-:-:S05]  /*17370*/  VIADD R5, R5, 0x1 ;  /* 0x0000000105057836 */ /* 0x004fca0000000000 */
[----:B------:R-:W-:-:S04]  /*17380*/  LEA.HI R6, R5, R5, RZ, 0x1 ;  /* 0x0000000505067211 */ /* 0x000fc800078f08ff */
[----:B------:R-:W-:-:S05]  /*17390*/  LOP3.LUT R6, R6, 0xfffffffe, RZ, 0xc0, !PT ;  /* 0xfffffffe06067812 */ /* 0x000fca00078ec0ff */
[----:B------:R-:W-:-:S05]  /*173a0*/  IMAD.IADD R5, R5, 0x1, -R6 ;  /* 0x0000000105057824 */ /* 0x000fca00078e0a06 */
[----:B------:R-:W-:-:S04]  /*173b0*/  SHF.L.U32 R5, R5, 0x1f, RZ ;  /* 0x0000001f05057819 */ /* 0x000fc800000006ff */
[----:B------:R-:W0:Y:S02]  /*173c0*/  SYNCS.PHASECHK.TRANS64.TRYWAIT P0, [R22+URZ+0x31c20], R5 ;  /* 0x031c2005160075a7 */ /* 0x000e24000800017f */
[----:B0-----:R-:W-:Y:S05]  /*173d0*/  @!P0 BRA `(.L_x_564) ;  /* 0x0000006c00708947 */ /* 0x001fea0003800000 */
.L_x_742:
[----:B------:R-:W-:Y:S05]  /*173e0*/  BSYNC B1 ;  /* 0x0000000000017941 */ /* 0x000fea0003800000 */
.L_x_563:
[----:B------:R-:W-:Y:S04]  /*173f0*/  BSSY B1, `(.L_x_565) ;  /* 0x000008c000017945 */ /* 0x000fe80003800000 */
[----:B------:R-:W-:Y:S05]  /*17400*/  @!P6 BRA `(.L_x_566) ;  /* 0x000000080028e947 */ /* 0x000fea0003800000 */
[----:B------:R-:W2:Y:S01]  /*17410*/  LDL R7, [R1] ;  /* 0x0000000001077983 */ /* 0x000ea20000100800 */
[----:B------:R-:W-:Y:S01]  /*17420*/  IMAD R8, R29, 0x8, R22 ;  /* 0x000000081d087824 */ /* 0x000fe200078e0216 */
[----:B------:R-:W1:Y:S01]  /*17430*/  S2R R6, SR_TID.X ;  /* 0x0000000000067919 */ /* 0x000e620000002100 */
[----:B------:R-:W-:Y:S01]  /*17440*/  BSSY B2, `(.L_x_567) ;  /* 0x0000006000027945 */ /* 0x000fe20003800000 */
[----:B-1----:R-:W-:-:S04]  /*17450*/  LOP3.LUT R6, R6, 0x7f, RZ, 0xc0, !PT ;  /* 0x0000007f06067812 */ /* 0x002fc800078ec0ff */
[----:B------:R-:W-:Y:S02]  /*17460*/  ISETP.NE.AND P1, PT, R6, RZ, PT ;  /* 0x000000ff0600720c */ /* 0x000fe40003f25270 */
[----:B--2---:R-:W-:-:S04]  /*17470*/  SHF.L.U32 R10, R7, 0x1f, RZ ;  /* 0x0000001f070a7819 */ /* 0x004fc800000006ff */
[----:B------:R-:W1:Y:S02]  /*17480*/  SYNCS.PHASECHK.TRANS64.TRYWAIT P0, [R8+URZ+0x31ca0], R10 ;  /* 0x031ca00a080075a7 */ /* 0x000e64000800017f */
[----:B-1----:R-:W-:Y:S05]  /*17490*/  @!P0 BRA `(.L_x_568) ;  /* 0x0000006c00548947 */ /* 0x002fea0003800000 */
.L_x_743:
[----:B------:R-:W-:Y:S05]  /*174a0*/  BSYNC B2 ;  /* 0x0000000000027941 */ /* 0x000fea0003800000 */
.L_x_567:
[----:B------:R-:W-:Y:S04]  /*174b0*/  BSSY B2, `(.L_x_569) ;  /* 0x0000009000027945 */ /* 0x000fe80003800000 */
[----:B------:R-:W-:Y:S05]  /*174c0*/  @P1 BRA `(.L_x_570) ;  /* 0x00000000001c1947 */ /* 0x000fea0003800000 */
[----:B0-----:R-:W0:Y:S02]  /*174d0*/  S2R R5, SR_TID.X ;  /* 0x0000000000057919 */ /* 0x001e240000002100 */
[----:B0-----:R-:W-:Y:S01]  /*174e0*/  LOP3.LUT R6, R5, 0x1f, RZ, 0xc0, !PT ;  /* 0x0000001f05067812 */ /* 0x001fe200078ec0ff */
[----:B------:R-:W-:-:S03]  /*174f0*/  IMAD.MOV.U32 R5, RZ, RZ, 0x6c00 ;  /* 0x00006c00ff057424 */ /* 0x000fc600078e00ff */
[----:B------:R-:W-:Y:S01]  /*17500*/  ISETP.NE.AND P0, PT, R6, RZ, PT ;  /* 0x000000ff0600720c */ /* 0x000fe20003f05270 */
[----:B------:R2:W-:-:S12]  /*17510*/  SYNCS.ARRIVE.TRANS64 RZ, [R8+URZ+0x31c90], R5 ;  /* 0x031c900508ff79a7 */ /* 0x0005d8000800003f */
[----:B--2---:R-:W-:Y:S05]  /*17520*/  @!P0 BRA `(.L_x_570) ;  /* 0x0000000000048947 */ /* 0x004fea0003800000 */
[----:B------:R-:W-:Y:S01]  /*17530*/  BPT.TRAP 0x1 ;  /* 0x000000040000795c */ /* 0x000fe20000300000 */
.L_x_570:
[----:B------:R-:W-:Y:S05]  /*17540*/  BSYNC B2 ;  /* 0x0000000000027941 */ /* 0x000fea0003800000 */
.L_x_569:
[----:B------:R-:W-:Y:S01]  /*17550*/  IMAD.MOV.U32 R14, RZ, RZ, RZ ;  /* 0x000000ffff0e7224 */ /* 0x000fe200078e00ff */
[----:B------:R-:W-:Y:S01]  /*17560*/  UIADD3 UR4, UP0, UR36, 0x570, URZ ;  /* 0x0000057024047890 */ /* 0x000fe2000ff1e03f */
[----:B------:R-:W-:Y:S01]  /*17570*/  IMAD R6, R4, 0x90, R0 ;  /* 0x0000009004067824 */ /* 0x000fe200078e0200 */
[----:B------:R-:W-:Y:S01]  /*17580*/  PLOP3.LUT P0, PT, PT, PT, PT, 0x80, 0x0 ;  /* 0x000000000000781c */ /* 0x000fe20003f0f070 */
[----:B------:R-:W-:Y:S01]  /*17590*/  IMAD R7, R29, 0x6c00, R22 ;  /* 0x00006c001d077824 */ /* 0x000fe200078e0216 */
[----:B------:R-:W-:Y:S01]  /*175a0*/  R2UR UR10, R14 ;  /* 0x000000000e0a72ca */ /* 0x000fe200000e0000 */
[----:B------:R-:W-:Y:S01]  /*175b0*/  VIADD R6, R6, 0xffffff70 ;  /* 0xffffff7006067836 */ /* 0x000fe20000000000 */
[----:B------:R-:W-:Y:S01]  /*175c0*/  UIADD3.X UR5, URZ, UR37, URZ, UP0, !UPT ;  /* 0x000000253f057290 */ /* 0x000fe200087fe43f */
[----:B0-----:R-:W-:Y:S01]  /*175d0*/  VIADD R5, R8, 0x31c90 ;  /* 0x00031c9008057836 */ /* 0x001fe20000000000 */
[----:B------:R-:W-:Y:S01]  /*175e0*/  UMOV UR6, 0x0 ;  /* 0x0000000000067882 */ /* 0x000fe20000000000 */
[----:B------:R-:W-:Y:S01]  /*175f0*/  VIADD R9, R7, 0x16a00 ;  /* 0x00016a0007097836 */ /* 0x000fe20000000000 */
[----:B------:R-:W-:-:S09]  /*17600*/  UMOV UR7, 0x12f00000 ;  /* 0x12f0000000077882 */ /* 0x000fd20000000000 */
.L_x_571:
        /* <DEDUP_REMOVED lines=16> */
.L_x_572:
        /* <DEDUP_REMOVED lines=16> */
.L_x_573:
        /* <DEDUP_REMOVED lines=10> */
[----:B------:R-:W0:Y:S01]  /*178b0*/  SYNCS.PHASECHK.TRANS64.TRYWAIT P0, [R8+URZ+0x31cc0], R10 ;  /* 0x031cc00a080075a7 */ /* 0x000e22000800017f */
[----:B------:R-:W-:Y:S04]  /*178c0*/  BSSY B2, `(.L_x_574) ;  /* 0x0000002000027945 */ /* 0x000fe80003800000 */
[----:B0-----:R-:W-:Y:S05]  /*178d0*/  @!P0 BRA `(.L_x_575) ;  /* 0x0000006800588947 */ /* 0x001fea0003800000 */
.L_x_744:
[----:B------:R-:W-:Y:S05]  /*178e0*/  BSYNC B2 ;  /* 0x0000000000027941 */ /* 0x000fea0003800000 */
.L_x_574:
[----:B------:R-:W-:Y:S01]  /*178f0*/  BSSY B2, `(.L_x_576) ;  /* 0x000000b000027945 */ /* 0x000fe20003800000 */
[----:B01----:R-:W-:Y:S02]  /*17900*/  IMAD.MOV.U32 R10, RZ, RZ, 0x0 ;  /* 0x00000000ff0a7424 */ /* 0x003fe400078e00ff */
        /* <DEDUP_REMOVED lines=9> */
.L_x_577:
[----:B------:R-:W-:Y:S05]  /*179a0*/  BSYNC B2 ;  /* 0x0000000000027941 */ /* 0x000fea0003800000 */
.L_x_576:
[----:B------:R-:W-:Y:S01]  /*179b0*/  R2UR UR10, R14 ;  /* 0x000000000e0a72ca */ /* 0x000fe200000e0000 */
[----:B------:R-:W-:Y:S01]  /*179c0*/  UIADD3 UR4, UP0, UR36, 0x670, URZ ;  /* 0x0000067024047890 */ /* 0x000fe2000ff1e03f */
[----:B------:R-:W-:Y:S01]  /*179d0*/  R2UR UR6, R10 ;  /* 0x000000000a0672ca */ /* 0x000fe200000e0000 */
[----:B------:R-:W-:Y:S01]  /*179e0*/  VIADD R8, R8, 0x31cb0 ;  /* 0x00031cb008087836 */ /* 0x000fe20000000000 */
[----:B------:R-:W-:Y:S01]  /*179f0*/  R2UR UR7, R11 ;  /* 0x000000000b0772ca */ /* 0x000fe200000e0000 */
[----:B------:R-:W-:Y:S01]  /*17a00*/  VIADD R5, R7, 0x200 ;  /* 0x0000020007057836 */ /* 0x000fe20000000000 */
[----:B------:R-:W-:Y:S01]  /*17a10*/  PLOP3.LUT P0, PT, PT, PT, PT, 0x80, 0x0 ;  /* 0x000000000000781c */ /* 0x000fe20003f0f070 */
[----:B------:R-:W-:-:S12]  /*17a20*/  UIADD3.X UR5, URZ, UR37, URZ, UP0, !UPT ;  /* 0x000000253f057290 */ /* 0x000fd800087fe43f */
.L_x_578:
        /* <DEDUP_REMOVED lines=15> */
.L_x_579:
        /* <DEDUP_REMOVED lines=15> */
.L_x_580:
        /* <DEDUP_REMOVED lines=10> */
.L_x_566:
[----:B------:R-:W-:Y:S05]  /*17cb0*/  BSYNC B1 ;  /* 0x0000000000017941 */ /* 0x000fea0003800000 */
.L_x_565:
[----:B0-----:R-:W2:Y:S01]  /*17cc0*/  LDL.LU R5, [R1] ;  /* 0x0000000001057983 */ /* 0x001ea20000300800 */
[----:B------:R-:W-:Y:S01]  /*17cd0*/  VIADD R29, R29, 0x1 ;  /* 0x000000011d1d7836 */ /* 0x000fe20000000000 */
[----:B------:R-:W-:Y:S01]  /*17ce0*/  PLOP3.LUT P0, PT, PT, PT, PT, 0x8, 0x0 ;  /* 0x000000000000781c */ /* 0x000fe20003f0e170 */
[----:B------:R-:W-:-:S03]  /*17cf0*/  VIADD R9, R4, 0xfffffffe ;  /* 0xfffffffe04097836 */ /* 0x000fc60000000000 */
[----:B------:R-:W-:Y:S02]  /*17d00*/  ISETP.NE.AND P1, PT, R29, 0x2, PT ;  /* 0x000000021d00780c */ /* 0x000fe40003f25270 */
[----:B------:R-:W-:Y:S02]  /*17d10*/  ISETP.GE.AND P2, PT, R9, R3, PT ;  /* 0x000000030900720c */ /* 0x000fe40003f46270 */
[----:B------:R-:W-:Y:S02]  /*17d20*/  SEL R4, RZ, 0x1, P1 ;  /* 0x00000001ff047807 */ /* 0x000fe40000800000 */
[----:B------:R-:W-:Y:S02]  /*17d30*/  SEL R29, R29, RZ, P1 ;  /* 0x000000ff1d1d7207 */ /* 0x000fe40000800000 */
[----:B--2---:R-:W-:-:S05]  /*17d40*/  LOP3.LUT R5, R5, R4, RZ, 0x3c, !PT ;  /* 0x0000000405057212 */ /* 0x004fca00078e3cff */
[----:B------:R0:W-:Y:S02]  /*17d50*/  STL [R1], R5 ;  /* 0x0000000501007387 */ /* 0x0001e40000100800 */
[----:B------:R-:W-:Y:S05]  /*17d60*/  @!P2 BRA `(.L_x_559) ;  /* 0x00000008005ca947 */ /* 0x000fea0003800000 */
.L_x_597:
[----:B------:R-:W-:Y:S05]  /*17d70*/  YIELD ;  /* 0x0000000000007946 */ /* 0x000fea0003800000 */
[----:B------:R-:W-:Y:S04]  /*17d80*/  BSSY B1, `(.L_x_581) ;  /* 0x000008b000017945 */ /* 0x000fe80003800000 */
[----:B-1----:R-:W-:Y:S05]  /*17d90*/  @!P6 BRA `(.L_x_582) ;  /* 0x000000080024e947 */ /* 0x002fea0003800000 */
[----:B0-----:R-:W2:Y:S01]  /*17da0*/  LDL R5, [R1] ;  /* 0x0000000001057983 */ /* 0x001ea20000100800 */
[----:B------:R-:W-:Y:S01]  /*17db0*/  IMAD R8, R29, 0x8, R22 ;  /* 0x000000081d087824 */ /* 0x000fe200078e0216 */
[----:B------:R-:W0:Y:S01]  /*17dc0*/  S2R R4, SR_TID.X ;  /* 0x0000000000047919 */ /* 0x000e220000002100 */
[----:B------:R-:W-:Y:S01]  /*17dd0*/  BSSY B2, `(.L_x_583) ;  /* 0x0000006000027945 */ /* 0x000fe20003800000 */
[----:B0-----:R-:W-:-:S04]  /*17de0*/  LOP3.LUT R4, R4, 0x7f, RZ, 0xc0, !PT ;  /* 0x0000007f04047812 */ /* 0x001fc800078ec0ff */
[----:B------:R-:W-:Y:S02]  /*17df0*/  ISETP.NE.AND P2, PT, R4, RZ, PT ;  /* 0x000000ff0400720c */ /* 0x000fe40003f45270 */
[----:B--2---:R-:W-:-:S04]  /*17e00*/  SHF.L.U32 R7, R5, 0x1f, RZ ;  /* 0x0000001f05077819 */ /* 0x004fc800000006ff */
[----:B------:R-:W0:Y:S02]  /*17e10*/  SYNCS.PHASECHK.TRANS64.TRYWAIT P1, [R8+URZ+0x31ca0], R7 ;  /* 0x031ca007080075a7 */ /* 0x000e24000802017f */
[----:B0-----:R-:W-:Y:S05]  /*17e20*/  @!P1 BRA `(.L_x_584) ;  /* 0x0000006400189947 */ /* 0x001fea0003800000 */
.L_x_745:
[----:B------:R-:W-:Y:S05]  /*17e30*/  BSYNC B2 ;  /* 0x0000000000027941 */ /* 0x000fea0003800000 */
.L_x_583:
[----:B------:R-:W-:Y:S04]  /*17e40*/  BSSY B2, `(.L_x_585) ;  /* 0x0000009000027945 */ /* 0x000fe80003800000 */
[----:B------:R-:W-:Y:S05]  /*17e50*/  @P2 BRA `(.L_x_586) ;  /* 0x00000000001c2947 */ /* 0x000fea0003800000 */
[----:B------:R-:W1:Y:S02]  /*17e60*/  S2R R4, SR_TID.X ;  /* 0x0000000000047919 */ /* 0x000e640000002100 */
[----:B-1----:R-:W-:Y:S01]  /*17e70*/  LOP3.LUT R5, R4, 0x1f, RZ, 0xc0, !PT ;  /* 0x0000001f04057812 */ /* 0x002fe200078ec0ff */
[----:B------:R-:W-:-:S03]  /*17e80*/  IMAD.MOV.U32 R4, RZ, RZ, 0x6c00 ;  /* 0x00006c00ff047424 */ /* 0x000fc600078e00ff */
[----:B------:R-:W-:Y:S01]  /*17e90*/  ISETP.NE.AND P1, PT, R5, RZ, PT ;  /* 0x000000ff0500720c */ /* 0x000fe20003f25270 */
[----:B------:R1:W-:-:S12]  /*17ea0*/  SYNCS.ARRIVE.TRANS64 RZ, [R8+URZ+0x31c90], R4 ;  /* 0x031c900408ff79a7 */ /* 0x0003d8000800003f */
[----:B-1----:R-:W-:Y:S05]  /*17eb0*/  @!P1 BRA `(.L_x_586) ;  /* 0x0000000000049947 */ /* 0x002fea0003800000 */
[----:B------:R-:W-:Y:S01]  /*17ec0*/  BPT.TRAP 0x1 ;  /* 0x000000040000795c */ /* 0x000fe20000300000 */
.L_x_586:
[----:B------:R-:W-:Y:S05]  /*17ed0*/  BSYNC B2 ;  /* 0x0000000000027941 */ /* 0x000fea0003800000 */
.L_x_585:
        /* <DEDUP_REMOVED lines=8> */
[----:B------:R-:W-:Y:S01]  /*17f60*/  VIADD R10, R6, 0x16a00 ;  /* 0x00016a00060a7836 */ /* 0x000fe20000000000 */
[----:B------:R-:W-:Y:S01]  /*17f70*/  UMOV UR6, 0x0 ;  /* 0x0000000000067882 */ /* 0x000fe20000000000 */
[----:B------:R-:W-:-:S10]  /*17f80*/  UMOV UR7, 0x12f00000 ;  /* 0x12f0000000077882 */ /* 0x000fd40000000000 */
.L_x_587:
        /* <DEDUP_REMOVED lines=10> */
[----:B------:R-:W-:Y:S01]  /*18030*/  IMAD.MOV.U32 R14, RZ, RZ, 0x20 ;  /* 0x00000020ff0e7424 */ /* 0x000fe200078e00ff */
[----:B------:R-:W-:Y:S01]  /*18040*/  PLOP3.LUT P1, PT, PT, PT, PT, 0x80, 0x0 ;  /* 0x000000000000781c */ /* 0x000fe20003f2f070 */
[----:B------:R-:W-:Y:S01]  /*18050*/  VIADD R10, R6, 0x18e00 ;  /* 0x00018e00060a7836 */ /* 0x000fe20000000000 */
[----:B------:R-:W-:Y:S01]  /*18060*/  UMOV UR6, 0x0 ;  /* 0x0000000000067882 */ /* 0x000fe20000000000 */
[----:B------:R-:W-:Y:S01]  /*18070*/  UMOV UR7, 0x12f00000 ;  /* 0x12f0000000077882 */ /* 0x000fe20000000000 */
[----:B------:R-:W-:-:S15]  /*18080*/  R2UR UR10, R14 ;  /* 0x000000000e0a72ca */ /* 0x000fde00000e0000 */
.L_x_588:
        /* <DEDUP_REMOVED lines=16> */
.L_x_589:
        /* <DEDUP_REMOVED lines=10> */
[----:B------:R-:W1:Y:S01]  /*18230*/  SYNCS.PHASECHK.TRANS64.TRYWAIT P1, [R8+URZ+0x31cc0], R7 ;  /* 0x031cc007080075a7 */ /* 0x000e62000802017f */
[----:B------:R-:W-:Y:S04]  /*18240*/  BSSY B2, `(.L_x_590) ;  /* 0x0000002000027945 */ /* 0x000fe80003800000 */
[----:B-1----:R-:W-:Y:S05]  /*18250*/  @!P1 BRA `(.L_x_591) ;  /* 0x0000006000209947 */ /* 0x002fea0003800000 */
.L_x_746:
[----:B------:R-:W-:Y:S05]  /*18260*/  BSYNC B2 ;  /* 0x0000000000027941 */ /* 0x000fea0003800000 */
.L_x_590:
[----:B------:R-:W-:Y:S01]  /*18270*/  BSSY B2, `(.L_x_592) ;  /* 0x000000b000027945 */ /* 0x000fe20003800000 */
[----:B------:R-:W-:Y:S02]  /*18280*/  IMAD.MOV.U32 R10, RZ, RZ, 0x0 ;  /* 0x00000000ff0a7424 */ /* 0x000fe400078e00ff */
[----:B------:R-:W-:Y:S01]  /*18290*/  IMAD.MOV.U32 R11, RZ, RZ, 0x12f00000 ;  /* 0x12f00000ff0b7424 */ /* 0x000fe200078e00ff */
[----:B------:R-:W-:Y:S06]  /*182a0*/  @P2 BRA `(.L_x_593) ;  /* 0x00000000001c2947 */ /* 0x000fec0003800000 */
[----:B------:R-:W2:Y:S02]  /*182b0*/  S2R R4, SR_TID.X ;  /* 0x0000000000047919 */ /* 0x000ea40000002100 */
[----:B--2---:R-:W-:Y:S01]  /*182c0*/  LOP3.LUT R15, R4, 0x1f, RZ, 0xc0, !PT ;  /* 0x0000001f040f7812 */ /* 0x004fe200078ec0ff */
[----:B------:R-:W-:-:S03]  /*182d0*/  IMAD.MOV.U32 R4, RZ, RZ, 0x6c00 ;  /* 0x00006c00ff047424 */ /* 0x000fc600078e00ff */
[----:B------:R-:W-:Y:S01]  /*182e0*/  ISETP.NE.AND P1, PT, R15, RZ, PT ;  /* 0x000000ff0f00720c */ /* 0x000fe20003f25270 */
[----:B------:R2:W-:-:S12]  /*182f0*/  SYNCS.ARRIVE.TRANS64 RZ, [R8+URZ+0x31cb0], R4 ;  /* 0x031cb00408ff79a7 */ /* 0x0005d8000800003f */
[----:B--2---:R-:W-:Y:S05]  /*18300*/  @!P1 BRA `(.L_x_593) ;  /* 0x0000000000049947 */ /* 0x004fea0003800000 */
[----:B------:R-:W-:Y:S01]  /*18310*/  BPT.TRAP 0x1 ;  /* 0x000000040000795c */ /* 0x000fe20000300000 */
.L_x_593:
[----:B------:R-:W-:Y:S05]  /*18320*/  BSYNC B2 ;  /* 0x0000000000027941 */ /* 0x000fea0003800000 */
.L_x_592:
[----:B------:R-:W-:Y:S01]  /*18330*/  R2UR UR10, R12 ;  /* 0x000000000c0a72ca */ /* 0x000fe200000e0000 */
[----:B------:R-:W-:Y:S01]  /*18340*/  UIADD3 UR4, UP0, UR36, 0x670, URZ ;  /* 0x0000067024047890 */ /* 0x000fe2000ff1e03f */
[----:B------:R-:W-:Y:S01]  /*18350*/  R2UR UR6, R10 ;  /* 0x000000000a0672ca */ /* 0x000fe200000e0000 */
[----:B01----:R-:W-:Y:S01]  /*18360*/  VIADD R8, R8, 0x31cb0 ;  /* 0x00031cb008087836 */ /* 0x003fe20000000000 */
[----:B------:R-:W-:Y:S01]  /*18370*/  R2UR UR7, R11 ;  /* 0x000000000b0772ca */ /* 0x000fe200000e0000 */
[----:B------:R-:W-:Y:S01]  /*18380*/  VIADD R4, R6, 0x200 ;  /* 0x0000020006047836 */ /* 0x000fe20000000000 */
[----:B------:R-:W-:Y:S01]  /*18390*/  PLOP3.LUT P1, PT, PT, PT, PT, 0x80, 0x0 ;  /* 0x000000000000781c */ /* 0x000fe20003f2f070 */
[----:B------:R-:W-:-:S12]  /*183a0*/  UIADD3.X UR5, URZ, UR37, URZ, UP0, !UPT ;  /* 0x000000253f057290 */ /* 0x000fd800087fe43f */
.L_x_594:
        /* <DEDUP_REMOVED lines=15> */
.L_x_595:
        /* <DEDUP_REMOVED lines=15> */
.L_x_596:
        /* <DEDUP_REMOVED lines=10> */
.L_x_582:
[----:B------:R-:W-:Y:S05]  /*18630*/  BSYNC B1 ;  /* 0x0000000000017941 */ /* 0x000fea0003800000 */
.L_x_581:
[----:B------:R-:W2:Y:S01]  /*18640*/  LDL.LU R7, [R1] ;  /* 0x0000000001077983 */ /* 0x000ea20000300800 */
[----:B------:R-:W-:Y:S01]  /*18650*/  VIADD R29, R29, 0x1 ;  /* 0x000000011d1d7836 */ /* 0x000fe20000000000 */
[C---:B------:R-:W-:Y:S01]  /*18660*/  ISETP.GT.AND P2, PT, R9.reuse, R3, PT ;  /* 0x000000030900720c */ /* 0x040fe20003f44270 */
[----:B------:R-:W-:-:S03]  /*18670*/  VIADD R9, R9, 0xffffffff ;  /* 0xffffffff09097836 */ /* 0x000fc60000000000 */
[----:B------:R-:W-:-:S04]  /*18680*/  ISETP.NE.AND P1, PT, R29, 0x2, PT ;  /* 0x000000021d00780c */ /* 0x000fc80003f25270 */
[----:B------:R-:W-:Y:S02]  /*18690*/  SEL R4, RZ, 0x1, P1 ;  /* 0x00000001ff047807 */ /* 0x000fe40000800000 */
[----:B------:R-:W-:Y:S02]  /*186a0*/  SEL R29, R29, RZ, P1 ;  /* 0x000000ff1d1d7207 */ /* 0x000fe40000800000 */
[----:B--2---:R-:W-:-:S05]  /*186b0*/  LOP3.LUT R7, R7, R4, RZ, 0x3c, !PT ;  /* 0x0000000407077212 */ /* 0x004fca00078e3cff */
[----:B------:R1:W-:Y:S01]  /*186c0*/  STL [R1], R7 ;  /* 0x0000000701007387 */ /* 0x0003e20000100800 */
[----:B------:R-:W-:Y:S05]  /*186d0*/  @P2 BRA `(.L_x_597) ;  /* 0xfffffff400a42947 */ /* 0x000fea000383ffff */
.L_x_559:
[----:B------:R-:W-:Y:S05]  /*186e0*/  BSYNC B0 ;  /* 0x0000000000007941 */ /* 0x000fea0003800000 */
.L_x_558:
[----:B------:R-:W2:Y:S01]  /*186f0*/  LDL R4, [R1+0x30] ;  /* 0x0000300001047983 */ /* 0x000ea20000100800 */
[----:B------:R-:W-:Y:S05]  /*18700*/  @!P0 WARPSYNC.ALL ;  /* 0x0000000000008948 */ /* 0x000fea0003800000 */
[----:B------:R-:W-:Y:S06]  /*18710*/  @!P0 BAR.SYNC.DEFER_BLOCKING 0xc, 0x200 ;  /* 0x0308000000008b1d */ /* 0x000fec0000010000 */
[----:B------:R-:W-:Y:S01]  /*18720*/  BSSY B7, `(.L_x_598) ;  /* 0x000041e000077945 */ /* 0x000fe20003800000 */
[----:B--2---:R-:W-:-:S13]  /*18730*/  ISETP.GT.AND P0, PT, R4, RZ, PT ;  /* 0x000000ff0400720c */ /* 0x004fda0003f04270 */
[----:B------:R-:W-:Y:S05]  /*18740*/  @P0 BRA `(.L_x_599) ;  /* 0x0000000000440947 */ /* 0x000fea0003800000 */
[----:B------:R-:W2:Y:S02]  /*18750*/  S2R R4, SR_TID.X ;  /* 0x0000000000047919 */ /* 0x000ea40000002100 */
[----:B--2---:R-:W-:-:S04]  /*18760*/  LOP3.LUT R4, R4, 0x7f, RZ, 0xc0, !PT ;  /* 0x0000007f04047812 */ /* 0x004fc800078ec0ff */
[----:B------:R-:W-:-:S13]  /*18770*/  ISETP.NE.AND P0, PT, R4, RZ, PT ;  /* 0x000000ff0400720c */ /* 0x000fda0003f05270 */
[----:B------:R-:W-:Y:S05]  /*18780*/  @P0 BRA `(.L_x_600) ;  /* 0x00000040005c0947 */ /* 0x000fea0003800000 */
[----:B0-----:R-:W0:Y:S01]  /*18790*/  S2R R5, SR_LANEID ;  /* 0x0000000000057919 */ /* 0x001e220000000000 */
[----:B------:R-:W-:Y:S01]  /*187a0*/  VOTEU.ANY UR4, UPT, PT ;  /* 0x0000000000047886 */ /* 0x000fe200038e0100 */
[----:B------:R-:W2:Y:S01]  /*187b0*/  LDC.64 R2, c[0x0][0xc60] ;  /* 0x00031800ff027b82 */ /* 0x000ea20000000a00 */
[----:B------:R-:W0:Y:S02]  /*187c0*/  FLO.U32 R0, UR4 ;  /* 0x0000000400007d00 */ /* 0x000e2400080e0000 */
[----:B0-----:R-:W-:-:S06]  /*187d0*/  ISETP.EQ.U32.AND P0, PT, R0, R5, PT ;  /* 0x000000050000720c */ /* 0x001fcc0003f02070 */
[----:B------:R-:W2:Y:S07]  /*187e0*/  POPC R5, UR4 ;  /* 0x0000000400057d09 */ /* 0x000eae0008000000 */
[----:B--2---:R-:W2:Y:S01]  /*187f0*/  @P0 ATOMG.E.ADD.STRONG.GPU PT, R3, desc[UR60][R2.64], R5 ;  /* 0x00000005020309a8 */ /* 0x004ea200081ee1fc */
[----:B------:R-:W0:Y:S02]  /*18800*/  S2R R4, SR_LTMASK ;  /* 0x0000000000047919 */ /* 0x000e240000003900 */
[----:B0-----:R-:W-:-:S04]  /*18810*/  LOP3.LUT R4, R4, UR4, RZ, 0xc0, !PT ;  /* 0x0000000404047c12 */ /* 0x001fc8000f8ec0ff */
[----:B-1----:R-:W0:Y:S01]  /*18820*/  POPC R7, R4 ;  /* 0x0000000400077309 */ /* 0x002e220000000000 */
[----:B--2---:R-:W0:Y:S02]  /*18830*/  SHFL.IDX PT, R0, R3, R0, 0x1f ;  /* 0x00001f0003007589 */ /* 0x004e2400000e0000 */
[----:B0-----:R-:W-:Y:S01]  /*18840*/  IADD3 R16, R0, UR38, R7 ;  /* 0x0000002600107c10 */ /* 0x001fe2000fffe007 */
[----:B------:R-:W-:Y:S06]  /*18850*/  BRA `(.L_x_600) ;  /* 0x0000004000287947 */ /* 0x000fec0003800000 */
.L_x_599:
        /* <DEDUP_REMOVED lines=9> */
[----:B------:R-:W2:Y:S01]  /*188f0*/  LDC.64 R2, c[0x4][R2] ;  /* 0x0100000002027b82 */ /* 0x000ea20000000a00 */
[----:B0-----:R-:W-:Y:S02]  /*18900*/  IMAD.U32 R5, RZ, RZ, UR7 ;  /* 0x00000007ff057e24 */ /* 0x001fe4000f8e00ff */
[----:B------:R-:W-:Y:S02]  /*18910*/  IMAD.U32 R6, RZ, RZ, UR8 ;  /* 0x00000008ff067e24 */ /* 0x000fe4000f8e00ff */
[----:B-1----:R-:W-:-:S02]  /*18920*/  IMAD.U32 R7, RZ, RZ, UR9 ;  /* 0x00000009ff077e24 */ /* 0x002fc4000f8e00ff */
[----:B------:R-:W-:Y:S02]  /*18930*/  IMAD.U32 R10, RZ, RZ, UR4 ;  /* 0x00000004ff0a7e24 */ /* 0x000fe4000f8e00ff */
[----:B------:R-:W-:Y:S02]  /*18940*/  IMAD.U32 R11, RZ, RZ, UR5 ;  /* 0x00000005ff0b7e24 */ /* 0x000fe4000f8e00ff */
[----:B------:R-:W-:Y:S02]  /*18950*/  IMAD.MOV.U32 R8, RZ, RZ, 0x70 ;  /* 0x00000070ff087424 */ /* 0x000fe400078e00ff */
[----:B------:R-:W-:Y:S02]  /*18960*/  IMAD.MOV.U32 R12, RZ, RZ, 0x1 ;  /* 0x00000001ff0c7424 */ /* 0x000fe400078e00ff */
[----:B------:R-:W-:-:S07]  /*18970*/  IMAD.MOV.U32 R13, RZ, RZ, RZ ;  /* 0x000000ffff0d7224 */ /* 0x000fce00078e00ff */
[----:B------:R-:W-:-:S07]  /*18980*/  LEPC R20, `(.L_x_602) ;  /* 0x000000001014794e */ /* 0x000fce0000000000 */
[----:B--2---:R-:W-:Y:S05]  /*18990*/  CALL.ABS.NOINC R2 ;  /* 0x0000000002007343 */ /* 0x004fea0003c00000 */
.L_x_602:
[----:B------:R-:W-:Y:S05]  /*189a0*/  BSYNC B6 ;  /* 0x0000000000067941 */ /* 0x000fea0003800000 */
.L_x_601:
        /* <DEDUP_REMOVED lines=8> */
[----:B------:R2:W3:Y:S01]  /*18a30*/  LDC.64 R2, c[0x4][R0] ;  /* 0x0100000000027b82 */ /* 0x0004e20000000a00 */
[----:B------:R-:W-:Y:S02]  /*18a40*/  IMAD.U32 R4, RZ, RZ, UR6 ;  /* 0x00000006ff047e24 */ /* 0x000fe4000f8e00ff */
[----:B0-----:R-:W-:Y:S02]  /*18a50*/  IMAD.U32 R5, RZ, RZ, UR7 ;  /* 0x00000007ff057e24 */ /* 0x001fe4000f8e00ff */
[----:B------:R-:W-:Y:S02]  /*18a60*/  IMAD.U32 R6, RZ, RZ, UR8 ;  /* 0x00000008ff067e24 */ /* 0x000fe4000f8e00ff */
[----:B-1----:R-:W-:-:S02]  /*18a70*/  IMAD.U32 R7, RZ, RZ, UR9 ;  /* 0x00000009ff077e24 */ /* 0x002fc4000f8e00ff */
[----:B------:R-:W-:Y:S02]  /*18a80*/  IMAD.U32 R10, RZ, RZ, UR4 ;  /* 0x00000004ff0a7e24 */ /* 0x000fe4000f8e00ff */
[----:B------:R-:W-:Y:S02]  /*18a90*/  IMAD.U32 R11, RZ, RZ, UR5 ;  /* 0x00000005ff0b7e24 */ /* 0x000fe4000f8e00ff */
[----:B------:R-:W-:Y:S02]  /*18aa0*/  IMAD.MOV.U32 R8, RZ, RZ, 0x70 ;  /* 0x00000070ff087424 */ /* 0x000fe400078e00ff */
[----:B------:R-:W-:Y:S02]  /*18ab0*/  IMAD.MOV.U32 R12, RZ, RZ, 0x1 ;  /* 0x00000001ff0c7424 */ /* 0x000fe400078e00ff */
[----:B--2---:R-:W-:-:S07]  /*18ac0*/  IMAD.MOV.U32 R13, RZ, RZ, RZ ;  /* 0x000000ffff0d7224 */ /* 0x004fce00078e00ff */
[----:B------:R-:W-:-:S07]  /*18ad0*/  LEPC R20, `(.L_x_605) ;  /* 0x000000001014794e */ /* 0x000fce0000000000 */
[----:B---3--:R-:W-:Y:S05]  /*18ae0*/  CALL.ABS.NOINC R2 ;  /* 0x0000000002007343 */ /* 0x008fea0003c00000 */
.L_x_605:
        /* <DEDUP_REMOVED lines=16> */
.L_x_604:
[----:B------:R-:W-:Y:S05]  /*18bf0*/  BSYNC B6 ;  /* 0x0000000000067941 */ /* 0x000fea0003800000 */
.L_x_603:
[----:B------:R-:W2:Y:S01]  /*18c00*/  LDL.LU R21, [R1+0x4] ;  /* 0x0000040001157983 */ /* 0x000ea20000300800 */
[----:B------:R-:W-:Y:S02]  /*18c10*/  ULDC.64 UR4, c[0x0][0x9f8] ;  /* 0x00027e0000047ab9 */ /* 0x000fe40000000a00 */
[----:B------:R-:W-:Y:S01]  /*18c20*/  ISETP.NE.U32.AND P0, PT, RZ, UR4, PT ;  /* 0x00000004ff007c0c */ /* 0x000fe2000bf05070 */
[----:B------:R-:W3:Y:S03]  /*18c30*/  LDL R20, [R1+0x10] ;  /* 0x0000100001147983 */ /* 0x000ee60000100800 */
[----:B------:R-:W-:-:S13]  /*18c40*/  ISETP.NE.AND.EX P0, PT, RZ, UR5, PT, P0 ;  /* 0x00000005ff007c0c */ /* 0x000fda000bf05300 */
[----:B------:R-:W-:-:S04]  /*18c50*/  @P0 IADD3 R2, P1, R24, UR4, RZ ;  /* 0x0000000418020c10 */ /* 0x000fc8000ff3e0ff */
[----:B--2---:R-:W-:Y:S01]  /*18c60*/  @P0 IADD3.X R3, R21, UR5, RZ, P1, !PT ;  /* 0x0000000515030c10 */ /* 0x004fe20008ffe4ff */
[----:B------:R-:W-:-:S04]  /*18c70*/  ULDC.64 UR4, c[0x0][0xa08] ;  /* 0x0002820000047ab9 */ /* 0x000fc80000000a00 */
[----:B------:R2:W1:Y:S01]  /*18c80*/  @P0 LDG.E R25, desc[UR60][R2.64] ;  /* 0x0000003c02190981 */ /* 0x000462000c1e1900 */
[----:B---3--:R-:W-:-:S05]  /*18c90*/  VIADD R8, R20, 0xffffffff ;  /* 0xffffffff14087836 */ /* 0x008fca0000000000 */
[----:B------:R3:W-:Y:S01]  /*18ca0*/  STL [R1+0x14], R8 ;  /* 0x0000140801007387 */ /* 0x0007e20000100800 */
[----:B--2---:R-:W2:Y:S02]  /*18cb0*/  LDC.64 R2, c[0x0][0x418] ;  /* 0x00010600ff027b82 */ /* 0x004ea40000000a00 */
[----:B--2---:R-:W-:Y:S01]  /*18cc0*/  LOP3.LUT P0, RZ, R2, UR4, RZ, 0xfc, !PT ;  /* 0x0000000402ff7c12 */ /* 0x004fe2000f80fcff */
[----:B------:R-:W-:-:S03]  /*18cd0*/  UMOV UR4, 0xffffffff ;  /* 0xffffffff00047882 */ /* 0x000fc60000000000 */
[----:B------:R-:W-:Y:S02]  /*18ce0*/  LOP3.LUT P0, RZ, R3, UR5, RZ, 0xfc, P0 ;  /* 0x0000000503ff7c12 */ /* 0x000fe4000800fcff */
[----:B-1----:R-:W-:Y:S02]  /*18cf0*/  SHF.R.S32.HI R7, RZ, 0x1f, R25 ;  /* 0x0000001fff077819 */ /* 0x002fe40000011419 */
[----:B------:R-:W-:-:S03]  /*18d00*/  SEL R24, R25, RZ, !P0 ;  /* 0x000000ff19187207 */ /* 0x000fc60004000000 */
[----:B------:R3:W-:Y:S01]  /*18d10*/  STL [R1+0x4], R7 ;  /* 0x0000040701007387 */ /* 0x0007e20000100800 */
[----:B------:R-:W-:Y:S05]  /*18d20*/  BRA.DIV UR4, `(.L_x_606) ;  /* 0x0000005604807947 */ /* 0x000fea000b800000 */
[----:B------:R-:W1:Y:S02]  /*18d30*/  S2R R0, SR_TID.X ;  /* 0x0000000000007919 */ /* 0x000e640000002100 */
[----:B-1----:R-:W-:-:S04]  /*18d40*/  SHF.R.U32.HI R0, RZ, 0x5, R0 ;  /* 0x00000005ff007819 */ /* 0x002fc80000011600 */
[----:B------:R-:W-:-:S05]  /*18d50*/  LOP3.LUT R0, R0, 0x3, RZ, 0xc0, !PT ;  /* 0x0000000300007812 */ /* 0x000fca00078ec0ff */
[----:B------:R1:W2:Y:S02]  /*18d60*/  SHFL.IDX PT, R14, R0, RZ, 0x1f ;  /* 0x00001fff000e7589 */ /* 0x0002a400000e0000 */
.L_x_749:
[----:B-1----:R-:W4:Y:S01]  /*18d70*/  LDL.LU R0, [R1+0x4c] ;  /* 0x00004c0001007983 */ /* 0x002f220000300800 */
[----:B------:R-:W-:Y:S02]  /*18d80*/  PLOP3.LUT P1, PT, PT, PT, PT, 0x8, 0x0 ;  /* 0x000000000000781c */ /* 0x000fe40003f2e170 */
[----:B--2---:R-:W-:Y:S02]  /*18d90*/  ISETP.NE.AND P0, PT, R14, RZ, PT ;  /* 0x000000ff0e00720c */ /* 0x004fe40003f05270 */
[----:B----4-:R-:W-:-:S09]  /*18da0*/  LOP3.LUT R0, R0, 0xfffffffe, RZ, 0xc0, !PT ;  /* 0xfffffffe00007812 */ /* 0x010fd200078ec0ff */
[----:B------:R-:W-:-:S05]  /*18db0*/  @P1 LOP3.LUT R0, R0, 0x1, RZ, 0xfc, !PT ;  /* 0x0000000100001812 */ /* 0x000fca00078efcff */
[----:B------:R1:W-:Y:S01]  /*18dc0*/  STL [R1+0x4c], R0 ;  /* 0x00004c0001007387 */ /* 0x0003e20000100800 */
[----:B------:R-:W-:Y:S05]  /*18dd0*/  @P0 BRA `(.L_x_607) ;  /* 0x0000000400280947 */ /* 0x000fea0003800000 */
[----:B------:R-:W-:-:S03]  /*18de0*/  UMOV UR4, 0xffffffff ;  /* 0xffffffff00047882 */ /* 0x000fc60000000000 */
[----:B------:R-:W-:Y:S05]  /*18df0*/  BRA.DIV UR4, `(.L_x_608) ;  /* 0x0000005604807947 */ /* 0x000fea000b800000 */
[----:B------:R-:W-:-:S13]  /*18e00*/  ELECT P6, URZ, PT ;  /* 0x00000000003f782f */ /* 0x000fda00038c0000 */
.L_x_752:
[----:B------:R-:W-:Y:S05]  /*18e10*/  @!P6 BRA `(.L_x_607) ;  /* 0x000000040018e947 */ /* 0x000fea0003800000 */
[----:B------:R-:W-:Y:S01]  /*18e20*/  ISETP.NE.U32.AND P0, PT, R2, RZ, PT ;  /* 0x000000ff0200720c */ /* 0x000fe20003f05070 */
[----:B------:R-:W-:-:S03]  /*18e30*/  IMAD.MOV.U32 R27, RZ, RZ, R8 ;  /* 0x000000ffff1b7224 */ /* 0x000fc600078e0008 */
[----:B------:R-:W-:-:S13]  /*18e40*/  ISETP.NE.AND.EX P0, PT, R3, RZ, PT, P0 ;  /* 0x000000ff0300720c */ /* 0x000fda0003f05300 */
[----:B------:R-:W-:Y:S05]  /*18e50*/  @!P0 BRA `(.L_x_609) ;  /* 0x0000000000488947 */ /* 0x000fea0003800000 */
[----:B------:R-:W2:Y:S01]  /*18e60*/  LDC R6, c[0x0][0x43c] ;  /* 0x00010f00ff067b82 */ /* 0x000ea20000000800 */
[----:B-1----:R-:W-:Y:S01]  /*18e70*/  IMAD.MOV.U32 R0, RZ, RZ, R8 ;  /* 0x000000ffff007224 */ /* 0x002fe200078e0008 */
[----:B------:R-:W-:Y:S01]  /*18e80*/  ULDC.64 UR4, c[0x0][0x428] ;  /* 0x00010a0000047ab9 */ /* 0x000fe20000000a00 */
[----:B--2---:R-:W-:-:S13]  /*18e90*/  ISETP.NE.AND P0, PT, R6, 0x1, PT ;  /* 0x000000010600780c */ /* 0x004fda0003f05270 */
[----:B0-----:R-:W0:Y:S02]  /*18ea0*/  @P0 LDC.64 R4, c[0x0][0x440] ;  /* 0x00011000ff040b82 */ /* 0x001e240000000a00 */
[----:B0-----:R-:W-:-:S05]  /*18eb0*/  @P0 IMAD.HI.U32 R4, R8, R4, RZ ;  /* 0x0000000408040227 */ /* 0x001fca00078e00ff */
[----:B------:R-:W-:-:S04]  /*18ec0*/  @P0 SHF.R.U32.HI R0, RZ, R5, R4 ;  /* 0x00000005ff000219 */ /* 0x000fc80000011604 */
[--C-:B------:R-:W-:Y:S01]  /*18ed0*/  SHF.R.S32.HI R5, RZ, 0x1f, R0.reuse ;  /* 0x0000001fff057819 */ /* 0x100fe20000011400 */
[--C-:B------:R-:W-:Y:S02]  /*18ee0*/  IMAD.MOV R27, RZ, RZ, -R0.reuse ;  /* 0x000000ffff1b7224 */ /* 0x100fe400078e0a00 */
[----:B------:R-:W-:Y:S02]  /*18ef0*/  IMAD.MOV.U32 R4, RZ, RZ, R0 ;  /* 0x000000ffff047224 */ /* 0x000fe400078e0000 */
[----:B------:R-:W-:Y:S02]  /*18f00*/  IMAD R27, R6, R27, R8 ;  /* 0x0000001b061b7224 */ /* 0x000fe400078e0208 */
[----:B------:R-:W-:Y:S02]  /*18f10*/  IMAD R6, R7, UR4, RZ ;  /* 0x0000000407067c24 */ /* 0x000fe4000f8e02ff */
[----:B------:R-:W-:-:S04]  /*18f20*/  IMAD.WIDE.U32 R4, R25, UR4, R4 ;  /* 0x0000000419047c25 */ /* 0x000fc8000f8e0004 */
[----:B------:R-:W-:Y:S01]  /*18f30*/  IMAD R0, R25, UR5, R6 ;  /* 0x0000000519007c24 */ /* 0x000fe2000f8e0206 */
[----:B------:R-:W-:-:S03]  /*18f40*/  LEA R2, P0, R4, R2, 0x2 ;  /* 0x0000000204027211 */ /* 0x000fc600078010ff */
[----:B------:R-:W-:-:S05]  /*18f50*/  IMAD.IADD R0, R5, 0x1, R0 ;  /* 0x0000000105007824 */ /* 0x000fca00078e0200 */
[----:B------:R-:W-:-:S05]  /*18f60*/  LEA.HI.X R3, R4, R3, R0, 0x2, P0 ;  /* 0x0000000304037211 */ /* 0x000fca00000f1400 */
[----:B------:R2:W5:Y:S02]  /*18f70*/  LDG.E R24, desc[UR60][R2.64] ;  /* 0x0000003c02187981 */ /* 0x000564000c1e1900 */
.L_x_609:
[----:B-1----:R-:W-:Y:S01]  /*18f80*/  IMAD R0, R23, 0x8, R22 ;  /* 0x0000000817007824 */ /* 0x002fe200078e0216 */
[----:B--2---:R-:W-:-:S04]  /*18f90*/  SHF.L.U32 R2, R26, 0x1f, RZ ;  /* 0x0000001f1a027819 */ /* 0x004fc800000006ff */
[----:B------:R-:W1:Y:S02]  /*18fa0*/  SYNCS.PHASECHK.TRANS64.TRYWAIT P0, [R0+URZ+0x31c40], R2 ;  /* 0x031c4002000075a7 */ /* 0x000e64000800017f */
[----:B-1----:R-:W-:Y:S05]  /*18fb0*/  @!P0 BRA `(.L_x_610) ;  /* 0x0000005400308947 */ /* 0x002fea0003800000 */
.L_x_753:
        /* <DEDUP_REMOVED lines=11> */
.L_x_611:
[----:B-1----:R-:W2:Y:S01]  /*19070*/  LDL.LU R2, [R1+0x4c] ;  /* 0x00004c0001027983 */ /* 0x002ea20000300800 */
[----:B------:R-:W-:Y:S01]  /*19080*/  R2UR UR9, R0 ;  /* 0x00000000000972ca */ /* 0x000fe200000e0000 */
[----:B------:R-:W-:Y:S01]  /*19090*/  IMAD R0, R23, 0x6c00, R22 ;  /* 0x00006c0017007824 */ /* 0x000fe200078e0216 */
        /* <DEDUP_REMOVED lines=11> */
[----:B------:R-:W-:-:S04]  /*19150*/  UIADD3 UR9, UR9, 0x31c30, URZ ;  /* 0x00031c3009097890 */ /* 0x000fc8000fffe03f */
[----:B------:R-:W-:Y:S02]  /*19160*/  UIMAD UR11, UR11, 0x90, UR5 ;  /* 0x000000900b0b78a4 */ /* 0x000fe4000f8e0205 */
[----:B------:R-:W-:Y:S02]  /*19170*/  UIADD3 UR14, UR8, 0x16a00, URZ ;  /* 0x00016a00080e7890 */ /* 0x000fe4000fffe03f */
[----:B------:R-:W-:Y:S02]  /*19180*/  UIADD3.X UR5, URZ, UR37, URZ, UP0, !UPT ;  /* 0x000000253f057290 */ /* 0x000fe400087fe43f */
[----:B------:R-:W-:Y:S02]  /*19190*/  UIADD3 UR15, UR8, 0x18e00, URZ ;  /* 0x00018e00080f7890 */ /* 0x000fe4000fffe03f */
[----:B------:R-:W-:-:S03]  /*191a0*/  UIADD3 UR16, UR8, 0x1b200, URZ ;  /* 0x0001b20008107890 */ /* 0x000fc6000fffe03f */
        /* <DEDUP_REMOVED lines=8> */
[----:B------:R4:W-:Y:S01]  /*19230*/  UTMALDG.4D [UR8], [UR4], desc[UR6] ;  /* 0x00000608040075b4 */ /* 0x0009e20008019000 */
[----:B--2---:R-:W-:-:S04]  /*19240*/  LOP3.LUT R2, R2, 0xfffffffe, RZ, 0xc0, !PT ;  /* 0xfffffffe02027812 */ /* 0x004fc800078ec0ff */
[----:B------:R-:W-:-:S05]  /*19250*/  @P0 LOP3.LUT R2, R2, 0x1, RZ, 0xfc, !PT ;  /* 0x0000000102020812 */ /* 0x000fca00078efcff */
[----:B------:R4:W-:Y:S01]  /*19260*/  STL [R1+0x4c], R2 ;  /* 0x00004c0201007387 */ /* 0x0009e20000100800 */
[----:B------:R-:W-:Y:S01]  /*19270*/  NOP ;  /* 0x0000000000007918 */ /* 0x000fe20000000000 */
.L_x_607:
[----:B------:R-:W2:Y:S04]  /*19280*/  LDL.LU R4, [R1+0x18] ;  /* 0x0000180001047983 */ /* 0x000ea80000300800 */
[----:B------:R-:W5:Y:S04]  /*19290*/  LDL.LU R6, [R1+0xc] ;  /* 0x00000c0001067983 */ /* 0x000f680000300800 */
[----:B------:R-:W3:Y:S01]  /*192a0*/  LDL.LU R3, [R1+0x2c] ;  /* 0x00002c0001037983 */ /* 0x000ee20000300800 */
[----:B------:R-:W-:Y:S05]  /*192b0*/  WARPSYNC.ALL ;  /* 0x0000000000007948 */ /* 0x000fea0003800000 */
[----:B----4-:R-:W-:Y:S01]  /*192c0*/  ULDC.64 UR6, c[0x0][0xa00] ;  /* 0x0002800000067ab9 */ /* 0x010fe20000000a00 */
        /* <DEDUP_REMOVED lines=9> */
[----:B---3--:R-:W-:-:S03]  /*19360*/  SEL R3, R3, RZ, !P0 ;  /* 0x000000ff03037207 */ /* 0x008fc60004000000 */
[----:B------:R-:W-:Y:S01]  /*19370*/  IMAD R0, R4, UR5, R2 ;  /* 0x0000000504007c24 */ /* 0x000fe2000f8e0202 */
[----:B-----5:R-:W-:Y:S01]  /*19380*/  SEL R2, R6, RZ, !P0 ;  /* 0x000000ff06027207 */ /* 0x020fe20004000000 */
[----:B0-----:R-:W-:-:S05]  /*19390*/  IMAD.WIDE.U32 R4, R4, UR4, RZ ;  /* 0x0000000404047c25 */ /* 0x001fca000f8e00ff */
[----:B------:R-:W-:Y:S04]  /*193a0*/  STL.64 [R1+0x20], R4 ;  /* 0x0000200401007387 */ /* 0x000fe80000100a00 */
[----:B------:R0:W-:Y:S04]  /*193b0*/  STL [R1+0xc], R2 ;  /* 0x00000c0201007387 */ /* 0x0001e80000100800 */
[----:B------:R1:W-:Y:S01]  /*193c0*/  STL [R1+0x38], R3 ;  /* 0x0000380301007387 */ /* 0x0003e20000100800 */
[----:B0-----:R-:W-:Y:S01]  /*193d0*/  IMAD.IADD R2, R5, 0x1, R0 ;  /* 0x0000000105027824 */ /* 0x001fe200078e0200 */
[----:B------:R-:W-:-:S05]  /*193e0*/  SHF.R.S32.HI R0, RZ, 0x1f, R18 ;  /* 0x0000001fff007819 */ /* 0x000fca0000011412 */
[----:B------:R1:W-:Y:S04]  /*193f0*/  STL [R1+0x2c], R0 ;  /* 0x00002c0001007387 */ /* 0x0003e80000100800 */
[----:B------:R1:W-:Y:S01]  /*19400*/  STL [R1+0x18], R2 ;  /* 0x0000180201007387 */ /* 0x0003e20000100800 */
[----:B------:R-:W-:Y:S05]  /*19410*/  @!P1 BRA `(.L_x_613) ;  /* 0x0000000000409947 */ /* 0x000fea0003800000 */
[----:B-1----:R-:W-:Y:S01]  /*19420*/  MOV R2, 0x0 ;  /* 0x0000000000027802 */ /* 0x002fe20000000f00 */
        /* <DEDUP_REMOVED lines=15> */
.L_x_613:
[----:B------:R-:W-:Y:S05]  /*19520*/  BSYNC B6 ;  /* 0x0000000000067941 */ /* 0x000fea0003800000 */
.L_x_612:
[----:B-1----:R-:W2:Y:S01]  /*19530*/  LDL.LU R0, [R1+0x18] ;  /* 0x0000180001007983 */ /* 0x002ea20000300800 */
[----:B------:R-:W0:Y:S01]  /*19540*/  LDC R10, c[0x0][0x448] ;  /* 0x00011200ff0a7b82 */ /* 0x000e220000000800 */
[----:B------:R-:W-:Y:S01]  /*19550*/  ULDC.64 UR4, c[0x0][0x2d8] ;  /* 0x0000b60000047ab9 */ /* 0x000fe20000000a00 */
[----:B------:R-:W-:Y:S01]  /*19560*/  ULDC.64 UR6, c[0x0][0x2c8] ;  /* 0x0000b20000067ab9 */ /* 0x000fe20000000a00 */
[----:B------:R-:W2:Y:S01]  /*19570*/  LDL.LU.64 R2, [R1+0x20] ;  /* 0x0000200001027983 */ /* 0x000ea20000300a00 */
[----:B------:R-:W-:-:S03]  /*19580*/  ULDC.64 UR8, c[0x0][0x280] ;  /* 0x0000a00000087ab9 */ /* 0x000fc60000000a00 */
[----:B------:R-:W3:Y:S04]  /*19590*/  LDL.LU R20, [R1+0x2c] ;  /* 0x00002c0001147983 */ /* 0x000ee80000300800 */
[----:B------:R-:W4:Y:S04]  /*195a0*/  LDL.LU R21, [R1+0x38] ;  /* 0x0000380001157983 */ /* 0x000f280000300800 */
[----:B------:R-:W4:Y:S01]  /*195b0*/  LDL.LU R4, [R1+0xc] ;  /* 0x00000c0001047983 */ /* 0x000f220000300800 */
[----:B------:R-:W1:Y:S01]  /*195c0*/  S2R R12, SR_TID.X ;  /* 0x00000000000c7919 */ /* 0x000e620000002100 */
[----:B------:R-:W1:Y:S01]  /*195d0*/  S2R R11, SR_TID.X ;  /* 0x00000000000b7919 */ /* 0x000e620000002100 */
[----:B0-----:R-:W-:-:S13]  /*195e0*/  ISETP.NE.AND P0, PT, R10, 0x1, PT ;  /* 0x000000010a00780c */ /* 0x001fda0003f05270 */
[----:B------:R-:W0:Y:S01]  /*195f0*/  @P0 LDC R5, c[0x0][0x44c] ;  /* 0x00011300ff050b82 */ /* 0x000e220000000800 */
[----:B--2---:R-:W-:Y:S02]  /*19600*/  IMAD.MOV.U32 R3, RZ, RZ, R0 ;  /* 0x000000ffff037224 */ /* 0x004fe400078e0000 */
[----:B---3--:R-:W-:Y:S02]  /*19610*/  IMAD R0, R20, UR4, RZ ;  /* 0x0000000414007c24 */ /* 0x008fe4000f8e02ff */
[C---:B------:R-:W-:Y:S01]  /*19620*/  IMAD.WIDE.U32 R2, R18.reuse, UR4, R2 ;  /* 0x0000000412027c25 */ /* 0x040fe2000f8e0002 */
[----:B------:R-:W2:Y:S03]  /*19630*/  S2R R20, SR_TID.X ;  /* 0x0000000000147919 */ /* 0x000ea60000002100 */
[----:B------:R-:W-:Y:S01]  /*19640*/  IMAD R0, R18, UR5, R0 ;  /* 0x0000000512007c24 */ /* 0x000fe2000f8e0200 */
[----:B------:R-:W-:-:S03]  /*19650*/  ULDC.64 UR4, c[0x0][0x2e0] ;  /* 0x0000b80000047ab9 */ /* 0x000fc60000000a00 */
[----:B------:R-:W-:Y:S02]  /*19660*/  IMAD.IADD R3, R3, 0x1, R0 ;  /* 0x0000000103037824 */ /* 0x000fe400078e0200 */
[----:B----4-:R-:W-:Y:S02]  /*19670*/  IMAD R0, R21, UR4, RZ ;  /* 0x0000000415007c24 */ /* 0x010fe4000f8e02ff */
[----:B------:R-:W3:Y:S01]  /*19680*/  S2R R21, SR_TID.X ;  /* 0x0000000000157919 */ /* 0x000ee20000002100 */
[----:B------:R-:W-:-:S04]  /*19690*/  IMAD.WIDE.U32 R2, R4, UR4, R2 ;  /* 0x0000000404027c25 */ /* 0x000fc8000f8e0002 */
[----:B------:R-:W-:Y:S01]  /*196a0*/  IMAD R0, R4, UR5, R0 ;  /* 0x0000000504007c24 */ /* 0x000fe2000f8e0200 */
[----:B------:R-:W-:Y:S01]  /*196b0*/  ULDC.64 UR4, c[0x0][0x2d0] ;  /* 0x0000b40000047ab9 */ /* 0x000fe20000000a00 */
[----:B------:R-:W4:Y:S02]  /*196c0*/  @P0 LDC R4, c[0x0][0x450] ;  /* 0x00011400ff040b82 */ /* 0x000f240000000800 */
[----:B------:R-:W-:Y:S01]  /*196d0*/  IMAD.IADD R3, R3, 0x1, R0 ;  /* 0x0000000103037824 */ /* 0x000fe200078e0200 */
[----:B--2---:R-:W-:-:S04]  /*196e0*/  LOP3.LUT R20, R20, 0x7f, RZ, 0xc0, !PT ;  /* 0x0000007f14147812 */ /* 0x004fc800078ec0ff */
[----:B------:R-:W-:Y:S01]  /*196f0*/  SHF.R.U32.HI R20, RZ, 0x2, R20 ;  /* 0x00000002ff147819 */ /* 0x000fe20000011614 */
[----:B---3--:R-:W-:Y:S02]  /*19700*/  IMAD.SHL.U32 R6, R21, 0x20, RZ ;  /* 0x0000002015067824 */ /* 0x008fe400078e00ff */
[----:B-1----:R-:W-:-:S03]  /*19710*/  IMAD.SHL.U32 R21, R12, 0x8, RZ ;  /* 0x000000080c157824 */ /* 0x002fc600078e00ff */
[----:B------:R-:W-:Y:S01]  /*19720*/  LOP3.LUT R6, R20, 0x60, R6, 0xf8, !PT ;  /* 0x0000006014067812 */ /* 0x000fe200078ef806 */
[----:B------:R-:W-:Y:S01]  /*19730*/  IMAD.SHL.U32 R20, R11, 0x8, RZ ;  /* 0x000000080b147824 */ /* 0x000fe200078e00ff */
[----:B------:R-:W-:-:S03]  /*19740*/  LOP3.LUT R21, R21, 0x18, RZ, 0xc0, !PT ;  /* 0x0000001815157812 */ /* 0x000fc600078ec0ff */
[----:B------:R-:W-:Y:S01]  /*19750*/  IMAD R8, R17, 0xc0, R6 ;  /* 0x000000c011087824 */ /* 0x000fe200078e0206 */
[----:B------:R-:W-:Y:S02]  /*19760*/  LOP3.LUT R20, R20, 0x18, RZ, 0xc0, !PT ;  /* 0x0000001814147812 */ /* 0x000fe400078ec0ff */
[C---:B------:R-:W-:Y:S01]  /*19770*/  LOP3.LUT R13, R21.reuse, 0x20, RZ, 0xfc, !PT ;  /* 0x00000020150d7812 */ /* 0x040fe200078efcff */
[----:B0-----:R-:W-:Y:S01]  /*19780*/  @P0 IMAD.HI.U32 R0, R8, R5, RZ ;  /* 0x0000000508000227 */ /* 0x001fe200078e00ff */
[----:B------:R-:W-:-:S03]  /*19790*/  LOP3.LUT R12, R21, 0x40, RZ, 0xfc, !PT ;  /* 0x00000040150c7812 */ /* 0x000fc600078efcff */
[----:B------:R-:W-:Y:S01]  /*197a0*/  IMAD.MOV.U32 R5, RZ, RZ, R8 ;  /* 0x000000ffff057224 */ /* 0x000fe200078e0008 */
[----:B----4-:R-:W-:-:S04]  /*197b0*/  @P0 SHF.R.U32.HI R5, RZ, R4, R0 ;  /* 0x00000004ff050219 */ /* 0x010fc80000011600 */
[----:B------:R-:W-:-:S05]  /*197c0*/  SHF.R.S32.HI R0, RZ, 0x1f, R5 ;  /* 0x0000001fff007819 */ /* 0x000fca0000011405 */
[----:B------:R-:W-:-:S04]  /*197d0*/  IMAD R0, R0, UR4, RZ ;  /* 0x0000000400007c24 */ /* 0x000fc8000f8e02ff */
[C---:B------:R-:W-:Y:S02]  /*197e0*/  IMAD R6, R5.reuse, UR5, R0 ;  /* 0x0000000505067c24 */ /* 0x040fe4000f8e0200 */
[----:B------:R-:W-:Y:S02]  /*197f0*/  IMAD.MOV R0, RZ, RZ, -R5 ;  /* 0x000000ffff007224 */ /* 0x000fe400078e0a05 */
[----:B------:R-:W-:-:S04]  /*19800*/  IMAD.WIDE.U32 R4, R5, UR4, R2 ;  /* 0x0000000405047c25 */ /* 0x000fc8000f8e0002 */
[----:B------:R-:W-:Y:S02]  /*19810*/  IMAD R0, R10, R0, R8 ;  /* 0x000000000a007224 */ /* 0x000fe400078e0208 */
[----:B------:R-:W-:Y:S02]  /*19820*/  IMAD.IADD R5, R5, 0x1, R6 ;  /* 0x0000000105057824 */ /* 0x000fe400078e0206 */
[----:B------:R-:W-:Y:S01]  /*19830*/  VIADD R8, R8, 0x80 ;  /* 0x0000008008087836 */ /* 0x000fe20000000000 */
[----:B------:R-:W-:Y:S01]  /*19840*/  SHF.R.S32.HI R9, RZ, 0x1f, R0 ;  /* 0x0000001fff097819 */ /* 0x000fe20000011400 */
[----:B------:R-:W-:Y:S02]  /*19850*/  IMAD.WIDE.U32 R6, R0, UR6, R4 ;  /* 0x0000000600067c25 */ /* 0x000fe4000f8e0004 */
[----:B------:R-:W0:Y:S02]  /*19860*/  @P0 LDC R5, c[0x0][0x44c] ;  /* 0x00011300ff050b82 */ /* 0x000e240000000800 */
[----:B------:R-:W-:Y:S01]  /*19870*/  IMAD R9, R9, UR6, RZ ;  /* 0x0000000609097c24 */ /* 0x000fe2000f8e02ff */
[----:B------:R-:W-:-:S03]  /*19880*/  LEA R4, P1, R6, UR8, 0x1 ;  /* 0x0000000806047c11 */ /* 0x000fc6000f8208ff */
[----:B------:R-:W-:Y:S02]  /*19890*/  IMAD R0, R0, UR7, R9 ;  /* 0x0000000700007c24 */ /* 0x000fe4000f8e0209 */
[----:B------:R1:W5:Y:S02]  /*198a0*/  LDL R9, [R1+0x8] ;  /* 0x0000080001097983 */ /* 0x0003640000100800 */
[----:B------:R-:W-:Y:S02]  /*198b0*/  IMAD.IADD R0, R7, 0x1, R0 ;  /* 0x0000000107007824 */ /* 0x000fe400078e0200 */
[----:B------:R-:W2:Y:S03]  /*198c0*/  @P0 LDC R7, c[0x0][0x450] ;  /* 0x00011400ff070b82 */ /* 0x000ea60000000800 */
[----:B------:R-:W-:Y:S01]  /*198d0*/  LEA.HI.X R0, R6, UR9, R0, 0x1, P1 ;  /* 0x0000000906007c11 */ /* 0x000fe200088f0c00 */
[----:B------:R-:W-:-:S02]  /*198e0*/  IMAD.MOV.U32 R6, RZ, RZ, R8 ;  /* 0x000000ffff067224 */ /* 0x000fc400078e0008 */
[----:B0-----:R-:W-:-:S05]  /*198f0*/  @P0 IMAD.HI.U32 R5, R8, R5, RZ ;  /* 0x0000000508050227 */ /* 0x001fca00078e00ff */
[----:B--2---:R-:W-:-:S04]  /*19900*/  @P0 SHF.R.U32.HI R6, RZ, R7, R5 ;  /* 0x00000007ff060219 */ /* 0x004fc80000011605 */
[--C-:B------:R-:W-:Y:S01]  /*19910*/  SHF.R.S32.HI R7, RZ, 0x1f, R6.reuse ;  /* 0x0000001fff077819 */ /* 0x100fe20000011406 */
[----:B------:R-:W-:Y:S02]  /*19920*/  IMAD.MOV R5, RZ, RZ, -R6 ;  /* 0x000000ffff057224 */ /* 0x000fe400078e0a06 */
[----:B------:R-:W-:-:S04]  /*19930*/  IMAD.WIDE.U32 R2, R6, UR4, R2 ;  /* 0x0000000406027c25 */ /* 0x000fc8000f8e0002 */
[----:B------:R-:W-:Y:S02]  /*19940*/  IMAD R5, R10, R5, R8 ;  /* 0x000000050a057224 */ /* 0x000fe400078e0208 */
        /* <DEDUP_REMOVED lines=8> */
[----:B------:R-:W-:-:S02]  /*199d0*/  IMAD R6, R6, UR6, RZ ;  /* 0x0000000606067c24 */ /* 0x000fc4000f8e02ff */
        /* <DEDUP_REMOVED lines=8> */
[----:B-1----:R-:W-:Y:S06]  /*19a60*/  BRA.DIV UR4, `(.L_x_614) ;  /* 0x0000004a04987947 */ /* 0x002fec000b800000 */
        /* <DEDUP_REMOVED lines=40> */
[----:B0-----:R-:W0:Y:S01]  /*19cf0*/  SHFL.IDX PT, R2, R4, 0x3, 0x1c1f ;  /* 0x007c1f0004027f89 */ /* 0x001e2200000e0000 */
[----:B------:R-:W-:-:S03]  /*19d00*/  VIADD R3, R17, 0x80 ;  /* 0x0000008011037836 */ /* 0x000fc60000000000 */
[----:B------:R-:W1:Y:S02]  /*19d10*/  SHFL.IDX PT, R4, R7, RZ, 0x1c1f ;  /* 0x001c1fff07047589 */ /* 0x000e6400000e0000 */
[----:B------:R-:W-:Y:S01]  /*19d20*/  ISETP.GE.AND P3, PT, R3, R5, PT ;  /* 0x000000050300720c */ /* 0x000fe20003f66270 */
[----:B------:R-:W-:-:S05]  /*19d30*/  VIADD R3, R17, 0x60 ;  /* 0x0000006011037836 */ /* 0x000fca0000000000 */
[----:B------:R-:W-:-:S13]  /*19d40*/  ISETP.GE.AND P4, PT, R3, R5, PT ;  /* 0x000000050300720c */ /* 0x000fda0003f86270 */
[----:B0-----:R-:W-:-:S05]  /*19d50*/  @!P4 LEA R2, P5, R20, R2, 0x1 ;  /* 0x000000021402c211 */ /* 0x001fca00078a08ff */
[----:B------:R-:W-:Y:S01]  /*19d60*/  @!P4 IMAD.X R3, RZ, RZ, R0, P5 ;  /* 0x000000ffff03c224 */ /* 0x000fe200028e0600 */
[----:B-1----:R-:W-:Y:S01]  /*19d70*/  @!P3 LEA R4, P5, R20, R4, 0x1 ;  /* 0x000000041404b211 */ /* 0x002fe200078a08ff */
[----:B------:R-:W0:Y:S04]  /*19d80*/  SHFL.IDX PT, R0, R6, RZ, 0x1c1f ;  /* 0x001c1fff06007589 */ /* 0x000e2800000e0000 */
[----:B------:R-:W-:Y:S04]  /*19d90*/  @!P4 LDGSTS.E.BYPASS.LTC128B.128 [R9+0xf200], desc[UR60][R2.64], !P2 ;  /* 0x0f2000000209cfae */ /* 0x000fe8000d101d7c */
[----:B------:R-:W-:Y:S04]  /*19da0*/  @!P4 LDGSTS.E.BYPASS.LTC128B.128 [R9+0x12200], desc[UR60][R2.64+0x40], !P1 ;  /* 0x122000400209cfae */ /* 0x000fe8000c901d7c */
[----:B------:R1:W-:Y:S04]  /*19db0*/  @!P4 LDGSTS.E.BYPASS.LTC128B.128 [R9+0x15200], desc[UR60][R2.64+0x80], !P0 ;  /* 0x152000800209cfae */ /* 0x0003e8000c101d7c */
[----:B------:R-:W2:Y:S01]  /*19dc0*/  SHFL.IDX PT, R6, R6, 0x1, 0x1c1f ;  /* 0x003c1f0006067f89 */ /* 0x000ea200000e0000 */
[----:B0-----:R-:W-:-:S02]  /*19dd0*/  @!P3 IMAD.X R0, RZ, RZ, R0, P5 ;  /* 0x000000ffff00b224 */ /* 0x001fc400028e0600 */
[----:B-1----:R-:W-:Y:S02]  /*19de0*/  @!P3 IMAD.MOV.U32 R2, RZ, RZ, R4 ;  /* 0x000000ffff02b224 */ /* 0x002fe400078e0004 */
[----:B------:R-:W-:-:S05]  /*19df0*/  @!P3 IMAD.MOV.U32 R3, RZ, RZ, R0 ;  /* 0x000000ffff03b224 */ /* 0x000fca00078e0000 */
[----:B------:R-:W-:Y:S04]  /*19e00*/  @!P3 LDGSTS.E.BYPASS.LTC128B.128 [R9+0xfa00], desc[UR60][R2.64], !P2 ;  /* 0x0fa000000209bfae */ /* 0x000fe8000d101d7c */
[----:B------:R-:W-:Y:S04]  /*19e10*/  @!P3 LDGSTS.E.BYPASS.LTC128B.128 [R9+0x12a00], desc[UR60][R2.64+0x40], !P1 ;  /* 0x12a000400209bfae */ /* 0x000fe8000c901d7c */
[----:B------:R0:W-:Y:S04]  /*19e20*/  @!P3 LDGSTS.E.BYPASS.LTC128B.128 [R9+0x15a00], desc[UR60][R2.64+0x80], !P0 ;  /* 0x15a000800209bfae */ /* 0x0001e8000c101d7c */
[----:B0-2---:R0:W1:Y:S02]  /*19e30*/  SHFL.IDX PT, R2, R7, 0x1, 0x1c1f ;  /* 0x003c1f0007027f89 */ /* 0x00506400000e0000 */
.L_x_766:
        /* <DEDUP_REMOVED lines=13> */
.L_x_615:
        /* <DEDUP_REMOVED lines=8> */
[----:B------:R1:W-:Y:S01]  /*19f90*/  STL [R1+0x28], R2 ;  /* 0x0000280201007387 */ /* 0x0003e20000100800 */
[----:B------:R-:W-:-:S04]  /*19fa0*/  LEA.HI R0, R2, R2, RZ, 0x1 ;  /* 0x0000000202007211 */ /* 0x000fc800078f08ff */
[----:B------:R-:W-:-:S05]  /*19fb0*/  LOP3.LUT R0, R0, 0xfffffffe, RZ, 0xc0, !PT ;  /* 0xfffffffe00007812 */ /* 0x000fca00078ec0ff */
[----:B------:R-:W-:-:S05]  /*19fc0*/  IMAD.IADD R0, R2, 0x1, -R0 ;  /* 0x0000000102007824 */ /* 0x000fca00078e0a00 */
[----:B------:R-:W-:Y:S01]  /*19fd0*/  SHF.L.U32 R0, R0, 0x1f, RZ ;  /* 0x0000001f00007819 */ /* 0x000fe200000006ff */
[----:B------:R-:W-:Y:S01]  /*19fe0*/  NOP ;  /* 0x0000000000007918 */ /* 0x000fe20000000000 */
[----:B------:R1:W-:Y:S01]  /*19ff0*/  SYNCS.ARRIVE.TRANS64.A1T0 RZ, [R22+URZ+0x31c00], RZ ;  /* 0x031c00ff16ff79a7 */ /* 0x0003e2000810003f */
[----:B------:R-:W-:Y:S01]  /*1a000*/  BSSY B0, `(.L_x_616) ;  /* 0x0000003000007945 */ /* 0x000fe20003800000 */
[----:B------:R-:W2:Y:S03]  /*1a010*/  SYNCS.PHASECHK.TRANS64.TRYWAIT P0, [R22+URZ+0x31c20], R0 ;  /* 0x031c2000160075a7 */ /* 0x000ea6000800017f */
[----:B-12---:R-:W-:Y:S05]  /*1a020*/  @!P0 BRA `(.L_x_617) ;  /* 0x0000004c00388947 */ /* 0x006fea0003800000 */
.L_x_767:
[----:B------:R-:W-:Y:S05]  /*1a030*/  BSYNC B0 ;  /* 0x0000000000007941 */ /* 0x000fea0003800000 */
.L_x_616:
[----:B------:R-:W2:Y:S01]  /*1a040*/  LDL.LU R2, [R1+0x30] ;  /* 0x0000300001027983 */ /* 0x000ea20000300800 */
[----:B------:R-:W-:Y:S01]  /*1a050*/  BSSY B0, `(.L_x_618) ;  /* 0x000022b000007945 */ /* 0x000fe20003800000 */
[----:B--2---:R-:W-:-:S13]  /*1a060*/  ISETP.GE.AND P0, PT, R2, 0x91, PT ;  /* 0x000000910200780c */ /* 0x004fda0003f06270 */
[----:B------:R-:W-:Y:S05]  /*1a070*/  @!P0 BRA `(.L_x_619) ;  /* 0x0000002000a08947 */ /* 0x000fea0003800000 */
[----:B------:R-:W0:Y:S01]  /*1a080*/  LDL R2, [R1+0x10] ;  /* 0x0000100001027983 */ /* 0x000e220000100800 */
[----:B-1----:R-:W-:Y:S01]  /*1a090*/  IMAD.MOV.U32 R0, RZ, RZ, 0x1 ;  /* 0x00000001ff007424 */ /* 0x002fe200078e00ff */
[----:B------:R-:W-:Y:S01]  /*1a0a0*/  BSSY B2, `(.L_x_620) ;  /* 0x00000bd000027945 */ /* 0x000fe20003800000 */
[----:B0-----:R-:W-:-:S05]  /*1a0b0*/  IMAD.MOV R7, RZ, RZ, -R2 ;  /* 0x000000ffff077224 */ /* 0x001fca00078e0a02 */
[----:B------:R-:W-:-:S05]  /*1a0c0*/  VIADDMNMX R7, R7, R0, 0xffffffff, !PT ;  /* 0xffffffff07077446 */ /* 0x000fca0007800100 */
[----:B------:R-:W-:-:S05]  /*1a0d0*/  IMAD.IADD R0, R2, 0x1, R7 ;  /* 0x0000000102007824 */ /* 0x000fca00078e0207 */
[----:B------:R-:W-:-:S04]  /*1a0e0*/  LOP3.LUT R0, R0, 0x1, RZ, 0xc0, !PT ;  /* 0x0000000100007812 */ /* 0x000fc800078ec0ff */
[----:B------:R-:W-:Y:S01]  /*1a0f0*/  ISETP.NE.U32.AND P0, PT, R0, 0x1, PT ;  /* 0x000000010000780c */ /* 0x000fe20003f05070 */
[----:B------:R-:W-:-:S12]  /*1a100*/  VIADD R0, R2, 0xfffffffe ;  /* 0xfffffffe02007836 */ /* 0x000fd80000000000 */
[----:B------:R-:W-:Y:S05]  /*1a110*/  @P0 BRA `(.L_x_621) ;  /* 0x0000000800d40947 */ /* 0x000fea0003800000 */
[----:B------:R-:W2:Y:S01]  /*1a120*/  LDL R2, [R1+0x4c] ;  /* 0x00004c0001027983 */ /* 0x000ea20000100800 */
[----:B------:R-:W-:Y:S01]  /*1a130*/  VIADD R6, R23, 0x1 ;  /* 0x0000000117067836 */ /* 0x000fe20000000000 */
[----:B------:R-:W-:Y:S04]  /*1a140*/  BSSY B1, `(.L_x_622) ;  /* 0x00000ae000017945 */ /* 0x000fe80003800000 */
[----:B------:R-:W-:-:S04]  /*1a150*/  ISETP.NE.AND P0, PT, R6, 0x2, PT ;  /* 0x000000020600780c */ /* 0x000fc80003f05270 */
[----:B------:R-:W-:Y:S02]  /*1a160*/  SEL R9, RZ, 0x1, P0 ;  /* 0x00000001ff097807 */ /* 0x000fe40000000000 */
[----:B------:R-:W-:Y:S02]  /*1a170*/  SEL R6, R6, RZ, P0 ;  /* 0x000000ff06067207 */ /* 0x000fe40000000000 */
[----:B------:R-:W-:Y:S02]  /*1a180*/  LOP3.LUT R9, R26, R9, RZ, 0x3c, !PT ;  /* 0x000000091a097212 */ /* 0x000fe400078e3cff */
[----:B--2---:R-:W-:-:S13]  /*1a190*/  LOP3.LUT P1, RZ, R2, 0x1, RZ, 0xc0, !PT ;  /* 0x0000000102ff7812 */ /* 0x004fda000782c0ff */
[----:B------:R-:W-:Y:S05]  /*1a1a0*/  @!P1 BRA `(.L_x_623) ;  /* 0x00000008009c9947 */ /* 0x000fea0003800000 */
[----:B------:R-:W-:Y:S01]  /*1a1b0*/  ULDC.64 UR4, c[0x0][0x418] ;  /* 0x0001060000047ab9 */ /* 0x000fe20000000a00 */
[----:B------:R-:W-:Y:S01]  /*1a1c0*/  IMAD.MOV.U32 R5, RZ, RZ, R24 ;  /* 0x000000ffff057224 */ /* 0x000fe200078e0018 */
[----:B------:R-:W-:-:S04]  /*1a1d0*/  ISETP.NE.U32.AND P0, PT, RZ, UR4, PT ;  /* 0x00000004ff007c0c */ /* 0x000fc8000bf05070 */
[----:B------:R-:W-:-:S13]  /*1a1e0*/  ISETP.NE.AND.EX P0, PT, RZ, UR5, PT, P0 ;  /* 0x00000005ff007c0c */ /* 0x000fda000bf05300 */
[----:B------:R-:W-:Y:S05]  /*1a1f0*/  @!P0 BRA `(.L_x_624) ;  /* 0x0000000000488947 */ /* 0x000fea0003800000 */
[----:B------:R-:W2:Y:S01]  /*1a200*/  LDL R10, [R1+0x4] ;  /* 0x00000400010a7983 */ /* 0x000ea20000100800 */
        /* <DEDUP_REMOVED lines=17> */
.L_x_624:
[----:B------:R-:W-:Y:S01]  /*1a320*/  IMAD R3, R6, 0x8, R22 ;  /* 0x0000000806037824 */ /* 0x000fe200078e0216 */
[----:B------:R-:W-:Y:S01]  /*1a330*/  SHF.L.U32 R2, R9, 0x1f, RZ ;  /* 0x0000001f09027819 */ /* 0x000fe200000006ff */
[----:B------:R-:W-:Y:S03]  /*1a340*/  BSSY B3, `(.L_x_625) ;  /* 0x0000003000037945 */ /* 0x000fe60003800000 */
[----:B------:R-:W1:Y:S02]  /*1a350*/  SYNCS.PHASECHK.TRANS64.TRYWAIT P0, [R3+URZ+0x31c40], R2 ;  /* 0x031c4002030075a7 */ /* 0x000e64000800017f */
[----:B-1----:R-:W-:Y:S05]  /*1a360*/  @!P0 BRA `(.L_x_626) ;  /* 0x00000048007c8947 */ /* 0x002fea0003800000 */
.L_x_768:
[----:B------:R-:W-:Y:S05]  /*1a370*/  BSYNC B3 ;  /* 0x0000000000037941 */ /* 0x000fea0003800000 */
.L_x_625:
        /* <DEDUP_REMOVED lines=12> */
.L_x_628:
[----:B------:R-:W-:Y:S05]  /*1a440*/  BSYNC B3 ;  /* 0x0000000000037941 */ /* 0x000fea0003800000 */
.L_x_627:
        /* <DEDUP_REMOVED lines=11> */
.L_x_629:
        /* <DEDUP_REMOVED lines=16> */
.L_x_630:
        /* <DEDUP_REMOVED lines=16> */
.L_x_631:
        /* <DEDUP_REMOVED lines=15> */
.L_x_769:
[----:B------:R-:W-:Y:S05]  /*1a7f0*/  BSYNC B3 ;  /* 0x0000000000037941 */ /* 0x000fea0003800000 */
.L_x_632:
        /* <DEDUP_REMOVED lines=12> */
.L_x_635:
[----:B------:R-:W-:Y:S05]  /*1a8c0*/  BSYNC B3 ;  /* 0x0000000000037941 */ /* 0x000fea0003800000 */
.L_x_634:
        /* <DEDUP_REMOVED lines=11> */
.L_x_636:
        /* <DEDUP_REMOVED lines=15> */
.L_x_637:
        /* <DEDUP_REMOVED lines=15> */
.L_x_638:
        /* <DEDUP_REMOVED lines=12> */
.L_x_623:
[----:B------:R-:W-:Y:S05]  /*1ac20*/  BSYNC B1 ;  /* 0x0000000000017941 */ /* 0x000fea0003800000 */
.L_x_622:
[----:B------:R-:W2:Y:S01]  /*1ac30*/  LDL.LU R0, [R1+0x10] ;  /* 0x0000100001007983 */ /* 0x000ea20000300800 */
[----:B------:R-:W-:Y:S02]  /*1ac40*/  IMAD.MOV.U32 R23, RZ, RZ, R6 ;  /* 0x000000ffff177224 */ /* 0x000fe400078e0006 */
[----:B------:R-:W-:Y:S02]  /*1ac50*/  IMAD.MOV.U32 R26, RZ, RZ, R9 ;  /* 0x000000ffff1a7224 */ /* 0x000fe400078e0009 */
[----:B--2---:R-:W-:-:S07]  /*1ac60*/  VIADD R0, R0, 0xfffffffd ;  /* 0xfffffffd00007836 */ /* 0x004fce0000000000 */
.L_x_621:
[----:B------:R-:W-:Y:S05]  /*1ac70*/  BSYNC B2 ;  /* 0x0000000000027941 */ /* 0x000fea0003800000 */
.L_x_620:
[----:B------:R-:W2:Y:S01]  /*1ac80*/  LDL.LU R2, [R1+0x14] ;  /* 0x0000140001027983 */ /* 0x000ea20000300800 */
[----:B------:R-:W-:-:S05]  /*1ac90*/  IMAD.MOV R7, RZ, RZ, -R7 ;  /* 0x000000ffff077224 */ /* 0x000fca00078e0a07 */
[----:B--2---:R-:W-:-:S13]  /*1aca0*/  ISETP.NE.AND P0, PT, R2, R7, PT ;  /* 0x000000070200720c */ /* 0x004fda0003f05270 */
[----:B------:R-:W-:Y:S05]  /*1acb0*/  @!P0 BRA `(.L_x_619) ;  /* 0x0000001400908947 */ /* 0x000fea0003800000 */
[----:B------:R-:W-:-:S07]  /*1acc0*/  IMAD.MOV.U32 R4, RZ, RZ, R24 ;  /* 0x000000ffff047224 */ /* 0x000fce00078e0018 */
.L_x_673:
[----:B------:R-:W2:Y:S01]  /*1acd0*/  LDL R2, [R1+0x4c] ;  /* 0x00004c0001027983 */ /* 0x000ea20000100800 */
[----:B------:R-:W-:Y:S01]  /*1ace0*/  VIADD R6, R23, 0x1 ;  /* 0x0000000117067836 */ /* 0x000fe20000000000 */
[----:B------:R-:W-:Y:S05]  /*1acf0*/  YIELD ;  /* 0x0000000000007946 */ /* 0x000fea0003800000 */
[----:B------:R-:W-:Y:S01]  /*1ad00*/  ISETP.NE.AND P0, PT, R6, 0x2, PT ;  /* 0x000000020600780c */ /* 0x000fe20003f05270 */
[----:B------:R-:W-:Y:S03]  /*1ad10*/  BSSY B1, `(.L_x_639) ;  /* 0x00000ab000017945 */ /* 0x000fe60003800000 */
[----:B------:R-:W-:-:S02]  /*1ad20*/  SEL R7, RZ, 0x1, P0 ;  /* 0x00000001ff077807 */ /* 0x000fc40000000000 */
        /* <DEDUP_REMOVED lines=27> */
.L_x_641:
[----:B------:R-:W-:Y:S01]  /*1aee0*/  IMAD R3, R6, 0x8, R22 ;  /* 0x0000000806037824 */ /* 0x000fe200078e0216 */
[----:B------:R-:W-:Y:S01]  /*1aef0*/  SHF.L.U32 R2, R7, 0x1f, RZ ;  /* 0x0000001f07027819 */ /* 0x000fe200000006ff */
[----:B------:R-:W-:Y:S03]  /*1af00*/  BSSY B2, `(.L_x_642) ;  /* 0x0000003000027945 */ /* 0x000fe60003800000 */
[----:B------:R-:W1:Y:S02]  /*1af10*/  SYNCS.PHASECHK.TRANS64.TRYWAIT P0, [R3+URZ+0x31c40], R2 ;  /* 0x031c4002030075a7 */ /* 0x000e64000800017f */
[----:B-1----:R-:W-:Y:S05]  /*1af20*/  @!P0 BRA `(.L_x_643) ;  /* 0x0000003c00b48947 */ /* 0x002fea0003800000 */
.L_x_770:
[----:B------:R-:W-:Y:S05]  /*1af30*/  BSYNC B2 ;  /* 0x0000000000027941 */ /* 0x000fea0003800000 */
.L_x_642:
        /* <DEDUP_REMOVED lines=12> */
.L_x_645:
[----:B------:R-:W-:Y:S05]  /*1b000*/  BSYNC B2 ;  /* 0x0000000000027941 */ /* 0x000fea0003800000 */
.L_x_644:
        /* <DEDUP_REMOVED lines=11> */
.L_x_646:
        /* <DEDUP_REMOVED lines=16> */
.L_x_647:
        /* <DEDUP_REMOVED lines=16> */
.L_x_648:
        /* <DEDUP_REMOVED lines=15> */
.L_x_771:
[----:B------:R-:W-:Y:S05]  /*1b3b0*/  BSYNC B2 ;  /* 0x0000000000027941 */ /* 0x000fea0003800000 */
.L_x_649:
        /* <DEDUP_REMOVED lines=11> */
.L_x_652:
[----:B------:R-:W-:Y:S05]  /*1b470*/  BSYNC B2 ;  /* 0x0000000000027941 */ /* 0x000fea0003800000 */
.L_x_651:
        /* <DEDUP_REMOVED lines=10> */
.L_x_653:
        /* <DEDUP_REMOVED lines=15> */
.L_x_654:
        /* <DEDUP_REMOVED lines=15> */
.L_x_655:
        /* <DEDUP_REMOVED lines=12> */
.L_x_640:
[----:B------:R-:W-:Y:S05]  /*1b7c0*/  BSYNC B1 ;  /* 0x0000000000017941 */ /* 0x000fea0003800000 */
.L_x_639:
        /* <DEDUP_REMOVED lines=10> */
[----:B------:R-:W-:Y:S01]  /*1b870*/  VIADD R9, R0, 0xffffffff ;  /* 0xffffffff00097836 */ /* 0x000fe20000000000 */
        /* <DEDUP_REMOVED lines=21> */
.L_x_658:
[----:B------:R-:W-:Y:S01]  /*1b9d0*/  IMAD R2, R23, 0x8, R22 ;  /* 0x0000000817027824 */ /* 0x000fe200078e0216 */
[----:B------:R-:W-:Y:S01]  /*1b9e0*/  SHF.L.U32 R3, R26, 0x1f, RZ ;  /* 0x0000001f1a037819 */ /* 0x000fe200000006ff */
[----:B------:R-:W-:Y:S03]  /*1b9f0*/  BSSY B2, `(.L_x_659) ;  /* 0x0000003000027945 */ /* 0x000fe60003800000 */
[----:B------:R-:W1:Y:S02]  /*1ba00*/  SYNCS.PHASECHK.TRANS64.TRYWAIT P0, [R2+URZ+0x31c40], R3 ;  /* 0x031c4003020075a7 */ /* 0x000e64000800017f */
[----:B-1----:R-:W-:Y:S05]  /*1ba10*/  @!P0 BRA `(.L_x_660) ;  /* 0x0000003400208947 */ /* 0x002fea0003800000 */
.L_x_772:
[----:B------:R-:W-:Y:S05]  /*1ba20*/  BSYNC B2 ;  /* 0x0000000000027941 */ /* 0x000fea0003800000 */
.L_x_659:
        /* <DEDUP_REMOVED lines=12> */
.L_x_662:
[----:B------:R-:W-:Y:S05]  /*1baf0*/  BSYNC B2 ;  /* 0x0000000000027941 */ /* 0x000fea0003800000 */
.L_x_661:
        /* <DEDUP_REMOVED lines=12> */
.L_x_663:
        /* <DEDUP_REMOVED lines=16> */
.L_x_664:
        /* <DEDUP_REMOVED lines=16> */
.L_x_665:
        /* <DEDUP_REMOVED lines=15> */
.L_x_773:
[----:B------:R-:W-:Y:S05]  /*1beb0*/  BSYNC B2 ;  /* 0x0000000000027941 */ /* 0x000fea0003800000 */
.L_x_666:
        /* <DEDUP_REMOVED lines=11> */
.L_x_669:
[----:B------:R-:W-:Y:S05]  /*1bf70*/  BSYNC B2 ;  /* 0x0000000000027941 */ /* 0x000fea0003800000 */
.L_x_668:
        /* <DEDUP_REMOVED lines=10> */
.L_x_670:
        /* <DEDUP_REMOVED lines=15> */
.L_x_671:
        /* <DEDUP_REMOVED lines=15> */
.L_x_672:
        /* <DEDUP_REMOVED lines=12> */
.L_x_657:
[----:B------:R-:W-:Y:S05]  /*1c2c0*/  BSYNC B1 ;  /* 0x0000000000017941 */ /* 0x000fea0003800000 */
.L_x_656:
[C---:B------:R-:W-:Y:S01]  /*1c2d0*/  ISETP.GT.AND P0, PT, R0.reuse, 0x1, PT ;  /* 0x000000010000780c */ /* 0x040fe20003f04270 */
[----:B------:R-:W-:-:S12]  /*1c2e0*/  VIADD R0, R0, 0xfffffffe ;  /* 0xfffffffe00007836 */ /* 0x000fd80000000000 */
[----:B------:R-:W-:Y:S05]  /*1c2f0*/  @P0 BRA `(.L_x_673) ;  /* 0xffffffe800740947 */ /* 0x000fea000383ffff */
.L_x_619:
[----:B------:R-:W-:Y:S05]  /*1c300*/  BSYNC B0 ;  /* 0x0000000000007941 */ /* 0x000fea0003800000 */
.L_x_618:
[----:B------:R-:W2:Y:S01]  /*1c310*/  S2R R2, SR_TID.X ;  /* 0x0000000000027919 */ /* 0x000ea20000002100 */
[----:B------:R-:W-:Y:S01]  /*1c320*/  BSSY B0, `(.L_x_674) ;  /* 0x0000010000007945 */ /* 0x000fe20003800000 */
        /* <DEDUP_REMOVED lines=12> */
[----:B0-----:R-:W0:Y:S01]  /*1c3f0*/  POPC R7, R4 ;  /* 0x0000000400077309 */ /* 0x001e220000000000 */
[----:B--2---:R-:W0:Y:S02]  /*1c400*/  SHFL.IDX PT, R0, R3, R0, 0x1f ;  /* 0x00001f0003007589 */ /* 0x004e2400000e0000 */
[----:B0-----:R-:W-:-:S07]  /*1c410*/  IADD3 R16, R0, UR38, R7 ;  /* 0x0000002600107c10 */ /* 0x001fce000fffe007 */
.L_x_675:
[----:B------:R-:W-:Y:S05]  /*1c420*/  BSYNC B0 ;  /* 0x0000000000007941 */ /* 0x000fea0003800000 */
.L_x_674:
[----:B-1----:R-:W2:Y:S01]  /*1c430*/  LDL R0, [R1+0x4c] ;  /* 0x00004c0001007983 */ /* 0x002ea20000100800 */
[----:B------:R-:W-:Y:S01]  /*1c440*/  BSSY B0, `(.L_x_676) ;  /* 0x0000046000007945 */ /* 0x000fe20003800000 */
[----:B--2---:R-:W-:-:S13]  /*1c450*/  LOP3.LUT P0, RZ, R0, 0x1, RZ, 0xc0, !PT ;  /* 0x0000000100ff7812 */ /* 0x004fda000780c0ff */
[----:B------:R-:W-:Y:S05]  /*1c460*/  @!P0 BRA `(.L_x_677) ;  /* 0x00000004000c8947 */ /* 0x000fea0003800000 */
[----:B------:R-:W-:Y:S01]  /*1c470*/  IMAD R3, R23, 0x8, R22 ;  /* 0x0000000817037824 */ /* 0x000fe200078e0216 */
[----:B------:R-:W-:Y:S01]  /*1c480*/  SHF.L.U32 R0, R26, 0x1f, RZ ;  /* 0x0000001f1a007819 */ /* 0x000fe200000006ff */
[----:B------:R-:W-:Y:S01]  /*1c490*/  BSSY B1, `(.L_x_678) ;  /* 0x0000004000017945 */ /* 0x000fe20003800000 */
[----:B------:R-:W-:Y:S02]  /*1c4a0*/  ISETP.NE.AND P1, PT, R6, RZ, PT ;  /* 0x000000ff0600720c */ /* 0x000fe40003f25270 */
[----:B------:R-:W1:Y:S02]  /*1c4b0*/  SYNCS.PHASECHK.TRANS64.TRYWAIT P0, [R3+URZ+0x31c60], R0 ;  /* 0x031c6000030075a7 */ /* 0x000e64000800017f */
[----:B-1----:R-:W-:Y:S09]  /*1c4c0*/  @!P0 BRA `(.L_x_679) ;  /* 0x00000028009c8947 */ /* 0x002ff20003800000 */
.L_x_774:
[----:B------:R-:W-:Y:S05]  /*1c4d0*/  BSYNC B1 ;  /* 0x0000000000017941 */ /* 0x000fea0003800000 */
.L_x_678:
        /* <DEDUP_REMOVED lines=9> */
.L_x_681:
[----:B------:R-:W-:Y:S05]  /*1c570*/  BSYNC B1 ;  /* 0x0000000000017941 */ /* 0x000fea0003800000 */
.L_x_680:
        /* <DEDUP_REMOVED lines=10> */
.L_x_682:
        /* <DEDUP_REMOVED lines=15> */
.L_x_683:
        /* <DEDUP_REMOVED lines=15> */
.L_x_684:
        /* <DEDUP_REMOVED lines=10> */
.L_x_677:
[----:B------:R-:W-:Y:S05]  /*1c8a0*/  BSYNC B0 ;  /* 0x0000000000007941 */ /* 0x000fea0003800000 */
.L_x_676:
[----:B------:R-:W-:-:S05]  /*1c8b0*/  VIADD R23, R23, 0x1 ;  /* 0x0000000117177836 */ /* 0x000fca0000000000 */
[----:B------:R-:W-:-:S04]  /*1c8c0*/  ISETP.NE.AND P0, PT, R23, 0x2, PT ;  /* 0x000000021700780c */ /* 0x000fc80003f05270 */
[----:B------:R-:W-:Y:S02]  /*1c8d0*/  SEL R3, RZ, 0x1, P0 ;  /* 0x00000001ff037807 */ /* 0x000fe40000000000 */
[----:B------:R-:W-:Y:S02]  /*1c8e0*/  SEL R23, R23, RZ, P0 ;  /* 0x000000ff17177207 */ /* 0x000fe40000000000 */
[----:B------:R-:W-:-:S07]  /*1c8f0*/  LOP3.LUT R26, R26, R3, RZ, 0x3c, !PT ;  /* 0x000000031a1a7212 */ /* 0x000fce00078e3cff */
.L_x_600:
[----:B------:R-:W-:Y:S05]  /*1c900*/  BSYNC B7 ;  /* 0x0000000000077941 */ /* 0x000fea0003800000 */
.L_x_598:
[----:B------:R-:W2:Y:S02]  /*1c910*/  LDL R0, [R1+0x4c] ;  /* 0x00004c0001007983 */ /* 0x000ea40000100800 */
[----:B--2---:R-:W-:-:S13]  /*1c920*/  LOP3.LUT P0, RZ, R0, 0x2, RZ, 0xc0, !PT ;  /* 0x0000000200ff7812 */ /* 0x004fda000780c0ff */
        /* <DEDUP_REMOVED lines=10> */
.L_x_685:
[----:B------:R-:W2:Y:S01]  /*1c9d0*/  S2R R0, SR_TID.X ;  /* 0x0000000000007919 */ /* 0x000ea20000002100 */
[----:B------:R-:W-:Y:S01]  /*1c9e0*/  UMOV UR4, 0xffffffff ;  /* 0xffffffff00047882 */ /* 0x000fe20000000000 */
[----:B--2---:R-:W-:-:S04]  /*1c9f0*/  LOP3.LUT R8, R0, 0x1f, RZ, 0xc0, !PT ;  /* 0x0000001f00087812 */ /* 0x004fc800078ec0ff */
[----:B------:R-:W-:Y:S01]  /*1ca00*/  ISETP.NE.AND P0, PT, R8, 0x1f, PT ;  /* 0x0000001f0800780c */ /* 0x000fe20003f05270 */
[----:B------:R-:W-:-:S12]  /*1ca10*/  BRA.DIV UR4, `(.L_x_687) ;  /* 0x00000026045c7947 */ /* 0x000fd8000b800000 */
[----:B0-----:R-:W-:Y:S01]  /*1ca20*/  IMAD.IADD R5, R19, 0x1, R8 ;  /* 0x0000000113057824 */ /* 0x001fe200078e0208 */
[----:B------:R-:W-:-:S04]  /*1ca30*/  ULDC UR4, c[0x0][0xc3c] ;  /* 0x00030f0000047ab9 */ /* 0x000fc80000000800 */
[----:B------:R-:W-:-:S13]  /*1ca40*/  ISETP.GE.OR P1, PT, R5, UR4, !P0 ;  /* 0x0000000405007c0c */ /* 0x000fda000c726670 */
[----:B------:R-:W0:Y:S02]  /*1ca50*/  @!P1 LDC.64 R2, c[0x0][0xc80] ;  /* 0x00032000ff029b82 */ /* 0x000e240000000a00 */
[----:B0-----:R-:W-:-:S06]  /*1ca60*/  @!P1 IMAD.WIDE R2, R5, 0x4, R2 ;  /* 0x0000000405029825 */ /* 0x001fcc00078e0202 */
[----:B------:R0:W2:Y:S01]  /*1ca70*/  @!P1 LDG.E R3, desc[UR60][R2.64] ;  /* 0x0000003c02039981 */ /* 0x0000a2000c1e1900 */
[C---:B------:R-:W-:Y:S02]  /*1ca80*/  ISETP.GE.U32.AND P2, PT, R8.reuse, 0x2, PT ;  /* 0x000000020800780c */ /* 0x040fe40003f46070 */
[C---:B------:R-:W-:Y:S01]  /*1ca90*/  ISETP.GE.U32.AND P3, PT, R8.reuse, 0x4, PT ;  /* 0x000000040800780c */ /* 0x040fe20003f66070 */
[----:B------:R-:W-:Y:S01]  /*1caa0*/  SHFL.IDX PT, R0, R16, RZ, 0x1f ;  /* 0x00001fff10007589 */ /* 0x000fe200000e0000 */
[C---:B------:R-:W-:Y:S02]  /*1cab0*/  ISETP.GE.U32.AND P4, PT, R8.reuse, 0x8, PT ;  /* 0x000000080800780c */ /* 0x040fe40003f86070 */
[C---:B------:R-:W-:Y:S01]  /*1cac0*/  ISETP.GE.U32.AND P5, PT, R8.reuse, 0x10, PT ;  /* 0x000000100800780c */ /* 0x040fe20003fa6070 */
[----:B------:R-:W-:Y:S01]  /*1cad0*/  SHFL.IDX PT, R4, R16, 0x1, 0x1f ;  /* 0x00201f0010047f89 */ /* 0x000fe200000e0000 */
[----:B0-----:R-:W-:Y:S02]  /*1cae0*/  IMAD.MOV.U32 R2, RZ, RZ, RZ ;  /* 0x000000ffff027224 */ /* 0x001fe400078e00ff */
[----:B--2---:R-:W-:Y:S01]  /*1caf0*/  @!P1 IMAD.MOV.U32 R2, RZ, RZ, R3 ;  /* 0x000000ffff029224 */ /* 0x004fe200078e0003 */
[----:B------:R-:W-:-:S04]  /*1cb00*/  ISETP.NE.AND P1, PT, R8, RZ, PT ;  /* 0x000000ff0800720c */ /* 0x000fc80003f25270 */
[----:B------:R-:W0:Y:S02]  /*1cb10*/  SHFL.UP PT, R14, R2, 0x1, RZ ;  /* 0x04200000020e7989 */ /* 0x000e2400000e00ff */
[----:B0-----:R-:W-:-:S05]  /*1cb20*/  SEL R5, R14, RZ, P1 ;  /* 0x000000ff0e057207 */ /* 0x001fca0000800000 */
[----:B------:R-:W-:-:S05]  /*1cb30*/  IMAD.IADD R5, R2, 0x1, R5 ;  /* 0x0000000102057824 */ /* 0x000fca00078e0205 */
[----:B------:R-:W0:Y:S02]  /*1cb40*/  SHFL.UP PT, R14, R5, 0x2, RZ ;  /* 0x04400000050e7989 */ /* 0x000e2400000e00ff */
[----:B0-----:R-:W-:-:S05]  /*1cb50*/  SEL R6, R14, RZ, P2 ;  /* 0x000000ff0e067207 */ /* 0x001fca0001000000 */
        /* <DEDUP_REMOVED lines=11> */
.L_x_784:
[----:B------:R-:W-:Y:S02]  /*1cc10*/  ULDC UR4, c[0x0][0xc38] ;  /* 0x00030e0000047ab9 */ /* 0x000fe40000000800 */
[----:B------:R-:W-:-:S04]  /*1cc20*/  IMAD.U32 R16, RZ, RZ, UR4 ;  /* 0x00000004ff107e24 */ /* 0x000fc8000f8e00ff */
[----:B-1----:R-:W-:-:S04]  /*1cc30*/  IMAD R5, R14, R16, RZ ;  /* 0x000000100e057224 */ /* 0x002fc800078e02ff */
[----:B------:R-:W-:-:S05]  /*1cc40*/  IMAD.IADD R4, R4, 0x1, R5 ;  /* 0x0000000104047824 */ /* 0x000fca00078e0205 */
[----:B------:R-:W-:-:S13]  /*1cc50*/  ISETP.GT.AND P6, PT, R4, R0, PT ;  /* 0x000000000400720c */ /* 0x000fda0003fc4270 */
[----:B------:R-:W-:Y:S05]  /*1cc60*/  @P6 BRA `(.L_x_688) ;  /* 0x00000000009c6947 */ /* 0x000fea0003800000 */
.L_x_693:
        /* <DEDUP_REMOVED lines=14> */
.L_x_691:
[----:B------:R-:W-:Y:S05]  /*1cd50*/  BSYNC B0 ;  /* 0x0000000000007941 */ /* 0x000fea0003800000 */
.L_x_690:
        /* <DEDUP_REMOVED lines=18> */
.L_x_792:
[----:B------:R-:W-:Y:S02]  /*1ce80*/  ULDC UR4, c[0x0][0xc38] ;  /* 0x00030e0000047ab9 */ /* 0x000fe40000000800 */
[----:B------:R-:W-:-:S04]  /*1ce90*/  IMAD.U32 R16, RZ, RZ, UR4 ;  /* 0x00000004ff107e24 */ /* 0x000fc8000f8e00ff */
[----:B-1----:R-:W-:-:S04]  /*1cea0*/  IMAD R5, R14, R16, RZ ;  /* 0x000000100e057224 */ /* 0x002fc800078e02ff */
[----:B------:R-:W-:-:S05]  /*1ceb0*/  IMAD.IADD R4, R5, 0x1, R4 ;  /* 0x0000000105047824 */ /* 0x000fca00078e0204 */
[----:B------:R-:W-:-:S13]  /*1cec0*/  ISETP.GT.AND P6, PT, R4, R0, PT ;  /* 0x000000000400720c */ /* 0x000fda0003fc4270 */
[----:B------:R-:W-:Y:S05]  /*1ced0*/  @!P6 BRA `(.L_x_693) ;  /* 0xfffffffc0064e947 */ /* 0x000fea000383ffff */
.L_x_688:
        /* <DEDUP_REMOVED lines=8> */
.L_x_796:
[----:B------:R-:W-:Y:S01]  /*1cf60*/  ISETP.NE.AND P0, PT, R6, RZ, PT ;  /* 0x000000ff0600720c */ /* 0x000fe20003f05270 */
[----:B------:R-:W-:-:S12]  /*1cf70*/  IMAD.MOV.U32 R14, RZ, RZ, RZ ;  /* 0x000000ffff0e7224 */ /* 0x000fd800078e00ff */
[----:B------:R-:W-:Y:S05]  /*1cf80*/  @!P0 BRA `(.L_x_695) ;  /* 0x0000000000108947 */ /* 0x000fea0003800000 */
[----:B------:R-:W-:Y:S01]  /*1cf90*/  UMOV UR4, 0xffffffff ;  /* 0xffffffff00047882 */ /* 0x000fe20000000000 */
[----:B------:R-:W-:Y:S02]  /*1cfa0*/  VIADD R12, R4, 0xffffffff ;  /* 0xffffffff040c7836 */ /* 0x000fe40000000000 */
[----:B------:R-:W-:Y:S05]  /*1cfb0*/  BRA.DIV UR4, `(.L_x_696) ;  /* 0x0000002a041c7947 */ /* 0x000fea000b800000 */
[----:B------:R3:W4:Y:S02]  /*1cfc0*/  SHFL.IDX PT, R14, R3, R12, 0x1f ;  /* 0x00001f0c030e7589 */ /* 0x00072400000e0000 */
.L_x_695:
[----:B--2---:R-:W-:Y:S01]  /*1cfd0*/  IABS R6, R17 ;  /* 0x0000001100067213 */ /* 0x004fe20000000000 */
[----:B----4-:R-:W-:Y:S02]  /*1cfe0*/  IMAD R16, R14, R16, R5 ;  /* 0x000000100e107224 */ /* 0x010fe400078e0205 */
[----:B-1----:R-:W-:Y:S01]  /*1cff0*/  IMAD.MOV.U32 R2, RZ, RZ, RZ ;  /* 0x000000ffff027224 */ /* 0x002fe200078e00ff */
[----:B------:R-:W1:Y:S01]  /*1d000*/  I2F.RP R7, R6 ;  /* 0x0000000600077306 */ /* 0x000e620000209400 */
[----:B------:R-:W-:Y:S02]  /*1d010*/  IMAD.IADD R0, R0, 0x1, -R16 ;  /* 0x0000000100007824 */ /* 0x000fe400078e0a10 */
[----:B------:R-:W-:-:S05]  /*1d020*/  IMAD.IADD R19, R4, 0x1, R19 ;  /* 0x0000000104137824 */ /* 0x000fca00078e0213 */
[----:B-1----:R-:W0:Y:S02]  /*1d030*/  MUFU.RCP R7, R7 ;  /* 0x0000000700077308 */ /* 0x002e240000001000 */
[----:B0--3--:R-:W-:-:S06]  /*1d040*/  VIADD R3, R7, 0xffffffe ;  /* 0x0ffffffe07037836 */ /* 0x009fcc0000000000 */
[----:B------:R-:W0:Y:S02]  /*1d050*/  F2I.FTZ.U32.TRUNC.NTZ R3, R3 ;  /* 0x0000000300037305 */ /* 0x000e24000021f000 */
[----:B0-----:R-:W-:-:S04]  /*1d060*/  IMAD.MOV R5, RZ, RZ, -R3 ;  /* 0x000000ffff057224 */ /* 0x001fc800078e0a03 */
[----:B------:R-:W-:-:S04]  /*1d070*/  IMAD R5, R5, R6, RZ ;  /* 0x0000000605057224 */ /* 0x000fc800078e02ff */
[----:B------:R-:W-:Y:S01]  /*1d080*/  IMAD.HI.U32 R2, R3, R5, R2 ;  /* 0x0000000503027227 */ /* 0x000fe200078e0002 */
[----:B------:R-:W-:Y:S02]  /*1d090*/  IABS R5, R17 ;  /* 0x0000001100057213 */ /* 0x000fe40000000000 */
[----:B------:R-:W-:-:S03]  /*1d0a0*/  IABS R3, R0 ;  /* 0x0000000000037213 */ /* 0x000fc60000000000 */
[----:B------:R-:W-:Y:S02]  /*1d0b0*/  IMAD.MOV R5, RZ, RZ, -R5 ;  /* 0x000000ffff057224 */ /* 0x000fe400078e0a05 */
        /* <DEDUP_REMOVED lines=16> */
.L_x_689:
[----:B------:R-:W-:Y:S01]  /*1d1c0*/  UMOV UR4, URZ ;  /* 0x0000003f00047c82 */ /* 0x000fe20008000000 */
[----:B------:R-:W-:Y:S01]  /*1d1d0*/  UMOV UR5, URZ ;  /* 0x0000003f00057c82 */ /* 0x000fe20008000000 */
[----:B------:R-:W-:Y:S01]  /*1d1e0*/  ULDC UR6, c[0x0][0xc3c] ;  /* 0x00030f0000067ab9 */ /* 0x000fe20000000800 */
[----:B------:R-:W-:Y:S02]  /*1d1f0*/  IMAD.MOV.U32 R16, RZ, RZ, R0 ;  /* 0x000000ffff107224 */ /* 0x000fe400078e0000 */
[----:B------:R-:W-:Y:S02]  /*1d200*/  IMAD.U32 R17, RZ, RZ, UR4 ;  /* 0x00000004ff117e24 */ /* 0x000fe4000f8e00ff */
[----:B------:R-:W-:Y:S02]  /*1d210*/  IMAD.U32 R18, RZ, RZ, UR5 ;  /* 0x00000005ff127e24 */ /* 0x000fe4000f8e00ff */
[----:B------:R-:W-:-:S07]  /*1d220*/  IMAD.U32 R19, RZ, RZ, UR6 ;  /* 0x00000006ff137e24 */ /* 0x000fce000f8e00ff */
.L_x_697:
        /* <DEDUP_REMOVED lines=10> */
.L_x_686:
[----:B------:R-:W-:Y:S02]  /*1d2d0*/  ULDC UR4, c[0x0][0xc3c] ;  /* 0x00030f0000047ab9 */ /* 0x000fe40000000800 */
[----:B---3--:R-:W-:-:S13]  /*1d2e0*/  ISETP.GE.AND P0, PT, R19, UR4, PT ;  /* 0x0000000413007c0c */ /* 0x008fda000bf06270 */
[----:B------:R-:W-:Y:S05]  /*1d2f0*/  @!P0 BRA `(.L_x_698) ;  /* 0xffffff9800408947 */ /* 0x000fea000383ffff */
[----:B------:R-:W-:Y:S05]  /*1d300*/  BSYNC B8 ;  /* 0x0000000000087941 */ /* 0x000fea0003800000 */
.L_x_554:
[----:B--2---:R-:W2:Y:S01]  /*1d310*/  LDL.LU R0, [R1+0x28] ;  /* 0x0000280001007983 */ /* 0x004ea20000300800 */
[----:B------:R-:W-:Y:S01]  /*1d320*/  BSSY B0, `(.L_x_699) ;  /* 0x000000b000007945 */ /* 0x000fe20003800000 */
[----:B0-----:R-:W0:Y:S01]  /*1d330*/  S2R R5, SR_CgaCtaId ;  /* 0x0000000000057919 */ /* 0x001e220000008800 */
[----:B--2---:R-:W-:-:S05]  /*1d340*/  VIADD R0, R0, 0x1 ;  /* 0x0000000100007836 */ /* 0x004fca0000000000 */
[----:B------:R-:W-:-:S04]  /*1d350*/  LEA.HI R2, R0, R0, RZ, 0x1 ;  /* 0x0000000000027211 */ /* 0x000fc800078f08ff */
[----:B------:R-:W-:Y:S02]  /*1d360*/  LOP3.LUT R3, R2, 0xfffffffe, RZ, 0xc0, !PT ;  /* 0xfffffffe02037812 */ /* 0x000fe400078ec0ff */
[----:B------:R-:W-:-:S03]  /*1d370*/  MOV R2, 0x400 ;  /* 0x0000040000027802 */ /* 0x000fc60000000f00 */
[----:B------:R-:W-:Y:S01]  /*1d380*/  IMAD.IADD R0, R0, 0x1, -R3 ;  /* 0x0000000100007824 */ /* 0x000fe200078e0a03 */
[----:B0-----:R-:W-:-:S04]  /*1d390*/  LEA R9, R5, R2, 0x18 ;  /* 0x0000000205097211 */ /* 0x001fc800078ec0ff */
[----:B------:R-:W-:-:S04]  /*1d3a0*/  SHF.L.U32 R0, R0, 0x1f, RZ ;  /* 0x0000001f00007819 */ /* 0x000fc800000006ff */
[----:B------:R-:W0:Y:S02]  /*1d3b0*/  SYNCS.PHASECHK.TRANS64.TRYWAIT P0, [R9+URZ+0x31c20], R0 ;  /* 0x031c2000090075a7 */ /* 0x000e24000800017f */
[----:B0-----:R-:W-:Y:S05]  /*1d3c0*/  @!P0 BRA `(.L_x_700) ;  /* 0x00000024003c8947 */ /* 0x001fea0003800000 */
.L_x_799:
[----:B------:R-:W-:Y:S05]  /*1d3d0*/  BSYNC B0 ;  /* 0x0000000000007941 */ /* 0x000fea0003800000 */
.L_x_699:
[----:B------:R-:W-:-:S03]  /*1d3e0*/  UMOV UR4, 0xffffffff ;  /* 0xffffffff00047882 */ /* 0x000fc60000000000 */
[----:B------:R-:W-:Y:S05]  /*1d3f0*/  BRA.DIV UR4, `(.L_x_701) ;  /* 0x0000002604447947 */ /* 0x000fea000b800000 */
[----:B0-----:R-:W0:Y:S02]  /*1d400*/  S2R R0, SR_TID.X ;  /* 0x0000000000007919 */ /* 0x001e240000002100 */
[----:B0-----:R-:W-:-:S04]  /*1d410*/  SHF.R.U32.HI R0, RZ, 0x5, R0 ;  /* 0x00000005ff007819 */ /* 0x001fc80000011600 */
[----:B------:R-:W-:-:S05]  /*1d420*/  LOP3.LUT R0, R0, 0x3, RZ, 0xc0, !PT ;  /* 0x0000000300007812 */ /* 0x000fca00078ec0ff */
[----:B------:R0:W2:Y:S02]  /*1d430*/  SHFL.IDX PT, R14, R0, RZ, 0x1f ;  /* 0x00001fff000e7589 */ /* 0x0000a400000e0000 */
.L_x_802:
[----:B--2---:R-:W-:-:S13]  /*1d440*/  ISETP.NE.AND P0, PT, R14, RZ, PT ;  /* 0x000000ff0e00720c */ /* 0x004fda0003f05270 */
[----:B------:R-:W-:Y:S05]  /*1d450*/  @P0 BRA `(.L_x_408) ;  /* 0x0000000000880947 */ /* 0x000fea0003800000 */
[----:B------:R-:W-:-:S03]  /*1d460*/  UMOV UR4, 0xffffffff ;  /* 0xffffffff00047882 */ /* 0x000fc60000000000 */
[----:B------:R-:W-:Y:S05]  /*1d470*/  BRA.DIV UR4, `(.L_x_702) ;  /* 0x0000002604587947 */ /* 0x000fea000b800000 */
[----:B------:R-:W-:-:S13]  /*1d480*/  ELECT P6, URZ, PT ;  /* 0x00000000003f782f */ /* 0x000fda00038c0000 */
.L_x_805:
[----:B------:R-:W-:Y:S05]  /*1d490*/  @!P6 BRA `(.L_x_408) ;  /* 0x000000000078e947 */ /* 0x000fea0003800000 */
[----:B0-----:R-:W2:Y:S02]  /*1d4a0*/  LDL.LU R0, [R1+0x58] ;  /* 0x0000580001007983 */ /* 0x001ea40000300800 */
[----:B--2---:R-:W-:-:S04]  /*1d4b0*/  LOP3.LUT R0, R0, 0x2, RZ, 0xfc, !PT ;  /* 0x0000000200007812 */ /* 0x004fc800078efcff */
[----:B------:R-:W-:-:S13]  /*1d4c0*/  ISETP.NE.AND P2, PT, R0, 0x3, PT ;  /* 0x000000030000780c */ /* 0x000fda0003f45270 */
[----:B------:R-:W-:Y:S05]  /*1d4d0*/  @!P2 BRA `(.L_x_703) ;  /* 0x000000000004a947 */ /* 0x000fea0003800000 */
[----:B------:R-:W-:Y:S01]  /*1d4e0*/  BPT.TRAP 0x1 ;  /* 0x000000040000795c */ /* 0x000fe20000300000 */
.L_x_703:
[----:B------:R-:W-:Y:S01]  /*1d4f0*/  VIADD R0, R9, 0x31c40 ;  /* 0x00031c4009007836 */ /* 0x000fe20000000000 */
[----:B------:R-:W-:Y:S01]  /*1d500*/  SHF.L.U32 R4, R26, 0x1f, RZ ;  /* 0x0000001f1a047819 */ /* 0x000fe200000006ff */
[C---:B------:R-:W-:Y:S02]  /*1d510*/  VIADD R2, R23.reuse, 0x1 ;  /* 0x0000000117027836 */ /* 0x040fe40000000000 */
[----:B------:R-:W-:-:S03]  /*1d520*/  IMAD R5, R23, 0x8, R0 ;  /* 0x0000000817057824 */ /* 0x000fc600078e0200 */
[C---:B------:R-:W-:Y:S01]  /*1d530*/  ISETP.NE.AND P1, PT, R2.reuse, 0x2, PT ;  /* 0x000000020200780c */ /* 0x040fe20003f25270 */
[----:B------:R-:W0:Y:S03]  /*1d540*/  SYNCS.PHASECHK.TRANS64.TRYWAIT P0, [R5+URZ], R4 ;  /* 0x00000004050075a7 */ /* 0x000e26000800017f */
[----:B------:R-:W-:Y:S02]  /*1d550*/  SEL R3, RZ, 0x1, P1 ;  /* 0x00000001ff037807 */ /* 0x000fe40000800000 */
[----:B-1----:R-:W-:Y:S02]  /*1d560*/  SEL R7, R2, RZ, P1 ;  /* 0x000000ff02077207 */ /* 0x002fe40000800000 */
[----:B------:R-:W-:-:S03]  /*1d570*/  LOP3.LUT R2, R26, R3, RZ, 0x3c, !PT ;  /* 0x000000031a027212 */ /* 0x000fc600078e3cff */
[----:B------:R-:W-:Y:S01]  /*1d580*/  IMAD R3, R7, 0x8, R0 ;  /* 0x0000000807037824 */ /* 0x000fe200078e0200 */
[----:B------:R-:W-:Y:S01]  /*1d590*/  SHF.L.U32 R2, R2, 0x1f, RZ ;  /* 0x0000001f02027819 */ /* 0x000fe200000006ff */
[----:B0-----:R-:W-:Y:S06]  /*1d5a0*/  @!P0 BRA `(.L_x_704) ;  /* 0x00000024002c8947 */ /* 0x001fec0003800000 */
.L_x_806:
[----:B------:R-:W1:Y:S02]  /*1d5b0*/  SYNCS.PHASECHK.TRANS64.TRYWAIT P0, [R3+URZ], R2 ;  /* 0x00000002030075a7 */ /* 0x000e64000800017f */
[----:B-1----:R-:W-:Y:S05]  /*1d5c0*/  @!P0 BRA `(.L_x_705) ;  /* 0x0000002400388947 */ /* 0x002fea0003800000 */
.L_x_807:
[----:B------:R-:W-:Y:S05]  /*1d5d0*/  @!P2 BRA `(.L_x_706) ;  /* 0x000000000004a947 */ /* 0x000fea0003800000 */
[----:B------:R-:W-:Y:S01]  /*1d5e0*/  BPT.TRAP 0x1 ;  /* 0x000000040000795c */ /* 0x000fe20000300000 */
.L_x_706:
[----:B------:R-:W-:-:S04]  /*1d5f0*/  VIADD R0, R9, 0x31c60 ;  /* 0x00031c6009007836 */ /* 0x000fc80000000000 */
[----:B------:R-:W-:-:S04]  /*1d600*/  IMAD R23, R23, 0x8, R0 ;  /* 0x0000000817177824 */ /* 0x000fc800078e0200 */
[----:B------:R-:W2:Y:S02]  /*1d610*/  SYNCS.PHASECHK.TRANS64.TRYWAIT P0, [R23+URZ], R4 ;  /* 0x00000004170075a7 */ /* 0x000ea4000800017f */
[----:B--2---:R-:W-:Y:S05]  /*1d620*/  @!P0 BRA `(.L_x_707) ;  /* 0x0000002400348947 */ /* 0x004fea0003800000 */
.L_x_808:
[----:B------:R-:W-:-:S07]  /*1d630*/  IMAD R7, R7, 0x8, R0 ;  /* 0x0000000807077824 */ /* 0x000fce00078e0200 */
.L_x_708:
[----:B---3--:R3:W0:Y:S02]  /*1d640*/  SYNCS.PHASECHK.TRANS64.TRYWAIT P0, [R7+URZ], R2 ;  /* 0x00000002070075a7 */ /* 0x008624000800017f */
[----:B0-----:R-:W-:Y:S05]  /*1d650*/  @!P0 NANOSLEEP.SYNCS 0x989680 ;  /* 0x009896800000895d */ /* 0x001fea0003900000 */
[----:B------:R-:W0:Y:S02]  /*1d660*/  @!P0 SYNCS.PHASECHK.TRANS64 P0, [R7+URZ], R2 ;  /* 0x00000002070085a7 */ /* 0x000e24000800007f */
[----:B0-----:R-:W-:Y:S05]  /*1d670*/  @!P0 BRA `(.L_x_708) ;  /* 0xfffffffc00f08947 */ /* 0x001fea000383ffff */
.L_x_408:
[----:B------:R-:W-:Y:S05]  /*1d680*/  BSYNC B9 ;  /* 0x0000000000097941 */ /* 0x000fea0003800000 */
.L_x_405:
[----:B------:R-:W-:Y:S05]  /*1d690*/  EXIT ;  /* 0x000000000000794d */ /* 0x000fea0003800000 */
.L_x_424:
[----:B0-----:R0:W1:Y:S02]  /*1d6a0*/  SYNCS.PHASECHK.TRANS64.TRYWAIT P5, [R21+URZ+0x31c90], R87 ;  /* 0x031c9057150075a7 */ /* 0x00106400080a017f */
[----:B-1----:R-:W-:Y:S05]  /*1d6b0*/  @!P5 NANOSLEEP.SYNCS 0x989680 ;  /* 0x009896800000d95d */ /* 0x002fea0003900000 */
[----:B------:R-:W1:Y:S02]  /*1d6c0*/  @!P5 SYNCS.PHASECHK.TRANS64 P5, [R21+URZ+0x31c90], R87 ;  /* 0x031c90571500d5a7 */ /* 0x000e6400080a007f */
[----:B-1----:R-:W-:Y:S05]  /*1d6d0*/  @!P5 BRA `(.L_x_424) ;  /* 0xfffffffc00f0d947 */ /* 0x002fea000383ffff */
[----:B------:R-:W-:Y:S05]  /*1d6e0*/  BRA `(.L_x_709) ;  /* 0xfffffe58009c7947 */ /* 0x000fea000383ffff */
.L_x_452:
[----:B0-----:R0:W1:Y:S02]  /*1d6f0*/  SYNCS.PHASECHK.TRANS64.TRYWAIT P5, [R21+URZ+0x31c90], R87 ;  /* 0x031c9057150075a7 */ /* 0x00106400080a017f */
[----:B-1----:R-:W-:Y:S05]  /*1d700*/  @!P5 NANOSLEEP.SYNCS 0x989680 ;  /* 0x009896800000d95d */ /* 0x002fea0003900000 */
[----:B------:R-:W1:Y:S02]  /*1d710*/  @!P5 SYNCS.PHASECHK.TRANS64 P5, [R21+URZ+0x31c90], R87 ;  /* 0x031c90571500d5a7 */ /* 0x000e6400080a007f */
[----:B-1----:R-:W-:Y:S05]  /*1d720*/  @!P5 BRA `(.L_x_452) ;  /* 0xfffffffc00f0d947 */ /* 0x002fea000383ffff */
[----:B------:R-:W-:Y:S05]  /*1d730*/  BRA `(.L_x_710) ;  /* 0xfffffe7400087947 */ /* 0x000fea000383ffff */
.L_x_465:
[----:B0-----:R0:W1:Y:S02]  /*1d740*/  SYNCS.PHASECHK.TRANS64.TRYWAIT P4, [R21+URZ+0x31c90], R87 ;  /* 0x031c9057150075a7 */ /* 0x001064000808017f */
[----:B-1----:R-:W-:Y:S05]  /*1d750*/  @!P4 NANOSLEEP.SYNCS 0x989680 ;  /* 0x009896800000c95d */ /* 0x002fea0003900000 */
[----:B------:R-:W1:Y:S02]  /*1d760*/  @!P4 SYNCS.PHASECHK.TRANS64 P4, [R21+URZ+0x31c90], R87 ;  /* 0x031c90571500c5a7 */ /* 0x000e64000808007f */
[----:B-1----:R-:W-:Y:S05]  /*1d770*/  @!P4 BRA `(.L_x_465) ;  /* 0xfffffffc00f0c947 */ /* 0x002fea000383ffff */
[----:B------:R-:W-:Y:S05]  /*1d780*/  BRA `(.L_x_711) ;  /* 0xfffffe8c00787947 */ /* 0x000fea000383ffff */
.L_x_469:
[----:B--2---:R2:W3:Y:S02]  /*1d790*/  SYNCS.PHASECHK.TRANS64.TRYWAIT P3, [R21+URZ+0x31cb0], R87 ;  /* 0x031cb057150075a7 */ /* 0x0044e4000806017f */
[----:B---3--:R-:W-:Y:S05]  /*1d7a0*/  @!P3 NANOSLEEP.SYNCS 0x989680 ;  /* 0x009896800000b95d */ /* 0x008fea0003900000 */
[----:B------:R-:W3:Y:S02]  /*1d7b0*/  @!P3 SYNCS.PHASECHK.TRANS64 P3, [R21+URZ+0x31cb0], R87 ;  /* 0x031cb0571500b5a7 */ /* 0x000ee4000806007f */
[----:B---3--:R-:W-:Y:S05]  /*1d7c0*/  @!P3 BRA `(.L_x_469) ;  /* 0xfffffffc00f0b947 */ /* 0x008fea000383ffff */
[----:B------:R-:W-:Y:S05]  /*1d7d0*/  BRA `(.L_x_712) ;  /* 0xfffffe9000107947 */ /* 0x000fea000383ffff */
.L_x_475:
[----:B------:R-:W1:Y:S01]  /*1d7e0*/  S2R R4, SR_TID.X ;  /* 0x0000000000047919 */ /* 0x000e620000002100 */
[----:B------:R-:W-:Y:S01]  /*1d7f0*/  BSSY B0, `(.L_x_713) ;  /* 0x000000c000007945 */ /* 0x000fe20003800000 */
[----:B------:R-:W-:Y:S02]  /*1d800*/  IMAD.MOV.U32 R12, RZ, RZ, RZ ;  /* 0x000000ffff0c7224 */ /* 0x000fe400078e00ff */
[----:B------:R-:W-:Y:S02]  /*1d810*/  IMAD.MOV.U32 R11, RZ, RZ, 0x1f ;  /* 0x0000001fff0b7424 */ /* 0x000fe400078e00ff */
[----:B------:R-:W-:Y:S02]  /*1d820*/  IMAD.MOV.U32 R15, RZ, RZ, -0x1 ;  /* 0xffffffffff0f7424 */ /* 0x000fe400078e00ff */
[----:B-1----:R-:W-:-:S05]  /*1d830*/  VIADD R5, R4, 0xffffff80 ;  /* 0xffffff8004057836 */ /* 0x002fca0000000000 */
[----:B------:R-:W-:-:S04]  /*1d840*/  SHF.R.S32.HI R4, RZ, 0x1f, R5 ;  /* 0x0000001fff047819 */ /* 0x000fc80000011405 */
[----:B------:R-:W-:-:S04]  /*1d850*/  LEA.HI R4, R4, R5, RZ, 0x7 ;  /* 0x0000000504047211 */ /* 0x000fc800078f38ff */
[----:B------:R-:W-:-:S05]  /*1d860*/  SHF.R.S32.HI R4, RZ, 0x7, R4 ;  /* 0x00000007ff047819 */ /* 0x000fca0000011404 */
[----:B------:R-:W-:-:S07]  /*1d870*/  IMAD.MOV.U32 R13, RZ, RZ, R4 ;  /* 0x000000ffff0d7224 */ /* 0x000fce00078e0004 */
[----:B0----5:R-:W-:Y:S05]  /*1d880*/  WARPSYNC.COLLECTIVE R15, `(.L_x_714) ;  /* 0x000000000f087348 */ /* 0x021fea0003c00000 */
[----:B------:R1:W2:Y:S02]  /*1d890*/  SHFL.IDX P6, R14, R13, R12, R11 ;  /* 0x0000000c0d0e7389 */ /* 0x0002a400000c000b */
[----:B012--5:R-:W-:Y:S01]  /*1d8a0*/  ENDCOLLECTIVE ;  /* 0x000000000000791b */ /* 0x027fe20003800000 */
.L_x_714:
[----:B------:R-:W-:Y:S05]  /*1d8b0*/  BSYNC B0 ;  /* 0x0000000000007941 */ /* 0x000fea0003800000 */
.L_x_713:
[----:B------:R2:W-:Y:S01]  /*1d8c0*/  STL [R1+0x70], R14 ;  /* 0x0000700e01007387 */ /* 0x0005e20000100800 */
[----:B------:R-:W-:Y:S05]  /*1d8d0*/  BRA `(.L_x_715) ;  /* 0xfffffe9400687947 */ /* 0x000fea000383ffff */
.L_x_486:
[----:B------:R-:W-:Y:S01]  /*1d8e0*/  BSSY B1, `(.L_x_716) ;  /* 0x0000008000017945 */ /* 0x000fe20003800000 */
[----:B------:R-:W-:Y:S02]  /*1d8f0*/  IMAD.MOV.U32 R13, RZ, RZ, R23 ;  /* 0x000000ffff0d7224 */ /* 0x000fe400078e0017 */
[----:B------:R-:W-:Y:S02]  /*1d900*/  IMAD.MOV.U32 R12, RZ, RZ, RZ ;  /* 0x000000ffff0c7224 */ /* 0x000fe400078e00ff */
[----:B------:R-:W-:Y:S02]  /*1d910*/  IMAD.MOV.U32 R11, RZ, RZ, 0x1e1f ;  /* 0x00001e1fff0b7424 */ /* 0x000fe400078e00ff */
[----:B------:R-:W-:-:S07]  /*1d920*/  IMAD.MOV.U32 R15, RZ, RZ, -0x1 ;  /* 0xffffffffff0f7424 */ /* 0x000fce00078e00ff */
[----:B0-2---:R-:W-:Y:S05]  /*1d930*/  WARPSYNC.COLLECTIVE R15, `(.L_x_717) ;  /* 0x000000000f087348 */ /* 0x005fea0003c00000 */
[----:B--2---:R1:W2:Y:S02]  /*1d940*/  SHFL.IDX P6, R14, R13, R12, R11 ;  /* 0x0000000c0d0e7389 */ /* 0x0042a400000c000b */
[----:B012---:R-:W-:Y:S01]  /*1d950*/  ENDCOLLECTIVE ;  /* 0x000000000000791b */ /* 0x007fe20003800000 */
.L_x_717:
[----:B------:R-:W-:Y:S05]  /*1d960*/  BSYNC B1 ;  /* 0x0000000000017941 */ /* 0x000fea0003800000 */
.L_x_716:
[----:B------:R-:W-:Y:S02]  /*1d970*/  IMAD.MOV.U32 R13, RZ, RZ, R22 ;  /* 0x000000ffff0d7224 */ /* 0x000fe400078e0016 */
[----:B------:R-:W-:Y:S02]  /*1d980*/  IMAD.MOV.U32 R12, RZ, RZ, RZ ;  /* 0x000000ffff0c7224 */ /* 0x000fe400078e00ff */
[----:B------:R-:W-:Y:S02]  /*1d990*/  IMAD.MOV.U32 R11, RZ, RZ, 0x1e1f ;  /* 0x00001e1fff0b7424 */ /* 0x000fe400078e00ff */
[----:B------:R-:W-:Y:S02]  /*1d9a0*/  IMAD.MOV.U32 R15, RZ, RZ, -0x1 ;  /* 0xffffffffff0f7424 */ /* 0x000fe400078e00ff */
[----:B------:R-:W-:-:S07]  /*1d9b0*/  IMAD.MOV.U32 R3, RZ, RZ, R14 ;  /* 0x000000ffff037224 */ /* 0x000fce00078e000e */
[----:B------:R-:W-:Y:S05]  /*1d9c0*/  WARPSYNC.COLLECTIVE R15, `(.L_x_718) ;  /* 0x000000000f087348 */ /* 0x000fea0003c00000 */
[----:B------:R0:W1:Y:S02]  /*1d9d0*/  SHFL.IDX P6, R14, R13, R12, R11 ;  /* 0x0000000c0d0e7389 */ /* 0x00006400000c000b */
[----:B01----:R-:W-:Y:S01]  /*1d9e0*/  ENDCOLLECTIVE ;  /* 0x000000000000791b */ /* 0x003fe20003800000 */
.L_x_718:
[----:B------:R-:W-:Y:S02]  /*1d9f0*/  IMAD.MOV.U32 R13, RZ, RZ, R25 ;  /* 0x000000ffff0d7224 */ /* 0x000fe400078e0019 */
[----:B------:R-:W-:-:S07]  /*1da00*/  IMAD.MOV.U32 R0, RZ, RZ, R14 ;  /* 0x000000ffff007224 */ /* 0x000fce00078e000e */
[----:B------:R-:W-:Y:S05]  /*1da10*/  WARPSYNC.COLLECTIVE R15, `(.L_x_719) ;  /* 0x000000000f087348 */ /* 0x000fea0003c00000 */
[----:B------:R0:W1:Y:S02]  /*1da20*/  SHFL.IDX P6, R14, R13, R12, R11 ;  /* 0x0000000c0d0e7389 */ /* 0x00006400000c000b */
[----:B01----:R-:W-:Y:S01]  /*1da30*/  ENDCOLLECTIVE ;  /* 0x000000000000791b */ /* 0x003fe20003800000 */
.L_x_719:
[----:B------:R-:W-:Y:S02]  /*1da40*/  IMAD.MOV.U32 R13, RZ, RZ, R24 ;  /* 0x000000ffff0d7224 */ /* 0x000fe400078e0018 */
[----:B------:R-:W-:-:S07]  /*1da50*/  IMAD.MOV.U32 R5, RZ, RZ, R14 ;  /* 0x000000ffff057224 */ /* 0x000fce00078e000e */
[----:B------:R-:W-:Y:S05]  /*1da60*/  WARPSYNC.COLLECTIVE R15, `(.L_x_720) ;  /* 0x000000000f087348 */ /* 0x000fea0003c00000 */
[----:B------:R0:W1:Y:S02]  /*1da70*/  SHFL.IDX P6, R14, R13, R12, R11 ;  /* 0x0000000c0d0e7389 */ /* 0x00006400000c000b */
[----:B01----:R-:W-:Y:S01]  /*1da80*/  ENDCOLLECTIVE ;  /* 0x000000000000791b */ /* 0x003fe20003800000 */
.L_x_720:
[----:B------:R-:W-:Y:S05]  /*1da90*/  BRA `(.L_x_721) ;  /* 0xfffffe9800747947 */ /* 0x000fea000383ffff */
.L_x_490:
[----:B0-----:R0:W1:Y:S02]  /*1daa0*/  SYNCS.PHASECHK.TRANS64.TRYWAIT P1, [R16+URZ+0x31c00], R3 ;  /* 0x031c0003100075a7 */ /* 0x001064000802017f */
[----:B-1----:R-:W-:Y:S05]  /*1dab0*/  @!P1 NANOSLEEP.SYNCS 0x989680 ;  /* 0x009896800000995d */ /* 0x002fea0003900000 */
[----:B------:R-:W1:Y:S02]  /*1dac0*/  @!P1 SYNCS.PHASECHK.TRANS64 P1, [R16+URZ+0x31c00], R3 ;  /* 0x031c0003100095a7 */ /* 0x000e64000802007f */
[----:B-1----:R-:W-:Y:S05]  /*1dad0*/  @!P1 BRA `(.L_x_490) ;  /* 0xfffffffc00f09947 */ /* 0x002fea000383ffff */
[----:B------:R-:W-:Y:S05]  /*1dae0*/  BRA `(.L_x_722) ;  /* 0xfffffea000a47947 */ /* 0x000fea000383ffff */
.L_x_502:
        /* <DEDUP_REMOVED lines=8> */
.L_x_724:
[----:B------:R-:W-:Y:S05]  /*1db70*/  BSYNC B1 ;  /* 0x0000000000017941 */ /* 0x000fea0003800000 */
.L_x_723:
        /* <DEDUP_REMOVED lines=8> */
.L_x_725:
[----:B------:R-:W-:Y:S02]  /*1dc00*/  IMAD.MOV.U32 R33, RZ, RZ, R3 ;  /* 0x000000ffff217224 */ /* 0x000fe400078e0003 */
[----:B------:R-:W-:Y:S02]  /*1dc10*/  IMAD.MOV.U32 R13, RZ, RZ, R25 ;  /* 0x000000ffff0d7224 */ /* 0x000fe400078e0019 */
[----:B------:R-:W-:-:S07]  /*1dc20*/  IMAD.MOV.U32 R0, RZ, RZ, R14 ;  /* 0x000000ffff007224 */ /* 0x000fce00078e000e */
[----:B------:R-:W-:Y:S05]  /*1dc30*/  WARPSYNC.COLLECTIVE R15, `(.L_x_726) ;  /* 0x000000000f087348 */ /* 0x000fea0003c00000 */
[----:B------:R0:W1:Y:S02]  /*1dc40*/  SHFL.IDX P6, R14, R13, R12, R11 ;  /* 0x0000000c0d0e7389 */ /* 0x00006400000c000b */
[----:B01----:R-:W-:Y:S01]  /*1dc50*/  ENDCOLLECTIVE ;  /* 0x000000000000791b */ /* 0x003fe20003800000 */
.L_x_726:
[----:B------:R-:W-:Y:S02]  /*1dc60*/  IMAD.MOV.U32 R32, RZ, RZ, R0 ;  /* 0x000000ffff207224 */ /* 0x000fe400078e0000 */
[----:B------:R-:W-:Y:S02]  /*1dc70*/  IMAD.MOV.U32 R13, RZ, RZ, R24 ;  /* 0x000000ffff0d7224 */ /* 0x000fe400078e0018 */
[----:B------:R-:W-:-:S07]  /*1dc80*/  IMAD.MOV.U32 R5, RZ, RZ, R14 ;  /* 0x000000ffff057224 */ /* 0x000fce00078e000e */
[----:B------:R-:W-:Y:S05]  /*1dc90*/  WARPSYNC.COLLECTIVE R15, `(.L_x_727) ;  /* 0x000000000f087348 */ /* 0x000fea0003c00000 */
[----:B------:R0:W1:Y:S02]  /*1dca0*/  SHFL.IDX P6, R14, R13, R12, R11 ;  /* 0x0000000c0d0e7389 */ /* 0x00006400000c000b */
[----:B01----:R-:W-:Y:S01]  /*1dcb0*/  ENDCOLLECTIVE ;  /* 0x000000000000791b */ /* 0x003fe20003800000 */
.L_x_727:
[----:B------:R-:W-:Y:S05]  /*1dcc0*/  BRA `(.L_x_728) ;  /* 0xfffffeb000dc7947 */ /* 0x000fea000383ffff */
.L_x_506:
[----:B0-----:R0:W1:Y:S02]  /*1dcd0*/  SYNCS.PHASECHK.TRANS64.TRYWAIT P1, [R16+URZ+0x31c00], R3 ;  /* 0x031c0003100075a7 */ /* 0x001064000802017f */
[----:B-1----:R-:W-:Y:S05]  /*1dce0*/  @!P1 NANOSLEEP.SYNCS 0x989680 ;  /* 0x009896800000995d */ /* 0x002fea0003900000 */
[----:B------:R-:W1:Y:S02]  /*1dcf0*/  @!P1 SYNCS.PHASECHK.TRANS64 P1, [R16+URZ+0x31c00], R3 ;  /* 0x031c0003100095a7 */ /* 0x000e64000802007f */
[----:B-1----:R-:W-:Y:S05]  /*1dd00*/  @!P1 BRA `(.L_x_506) ;  /* 0xfffffffc00f09947 */ /* 0x002fea000383ffff */
[----:B------:R-:W-:Y:S05]  /*1dd10*/  BRA `(.L_x_729) ;  /* 0xfffffeb800747947 */ /* 0x000fea000383ffff */
.L_x_514:
[----:B-1----:R1:W3:Y:S02]  /*1dd20*/  SYNCS.PHASECHK.TRANS64.TRYWAIT P1, [R0+URZ+0x31c30], R5 ;  /* 0x031c3005000075a7 */ /* 0x0022e4000802017f */
[----:B---3--:R-:W-:Y:S05]  /*1dd30*/  @!P1 NANOSLEEP.SYNCS 0x989680 ;  /* 0x009896800000995d */ /* 0x008fea0003900000 */
[----:B------:R-:W3:Y:S02]  /*1dd40*/  @!P1 SYNCS.PHASECHK.TRANS64 P1, [R0+URZ+0x31c30], R5 ;  /* 0x031c3005000095a7 */ /* 0x000ee4000802007f */
[----:B---3--:R-:W-:Y:S05]  /*1dd50*/  @!P1 BRA `(.L_x_514) ;  /* 0xfffffffc00f09947 */ /* 0x008fea000383ffff */
[----:B------:R-:W-:Y:S05]  /*1dd60*/  BRA `(.L_x_513) ;  /* 0xfffffecc00b87947 */ /* 0x000fea000383ffff */
.L_x_520:
[----:B-1----:R1:W2:Y:S02]  /*1dd70*/  SYNCS.PHASECHK.TRANS64.TRYWAIT P3, [R14+URZ+0x31c30], R15 ;  /* 0x031c300f0e0075a7 */ /* 0x0022a4000806017f */
[----:B--2---:R-:W-:Y:S05]  /*1dd80*/  @!P3 NANOSLEEP.SYNCS 0x989680 ;  /* 0x009896800000b95d */ /* 0x004fea0003900000 */
[----:B------:R-:W2:Y:S02]  /*1dd90*/  @!P3 SYNCS.PHASECHK.TRANS64 P3, [R14+URZ+0x31c30], R15 ;  /* 0x031c300f0e00b5a7 */ /* 0x000ea4000806007f */
[----:B--2---:R-:W-:Y:S05]  /*1dda0*/  @!P3 BRA `(.L_x_520) ;  /* 0xfffffffc00f0b947 */ /* 0x004fea000383ffff */
[----:B------:R-:W-:Y:S05]  /*1ddb0*/  BRA `(.L_x_519) ;  /* 0xffffff10007c7947 */ /* 0x000fea000383ffff */
.L_x_525:
[----:B-1----:R1:W2:Y:S02]  /*1ddc0*/  SYNCS.PHASECHK.TRANS64.TRYWAIT P2, [R15+URZ+0x31c50], R14 ;  /* 0x031c500e0f0075a7 */ /* 0x0022a4000804017f */
[----:B--2---:R-:W-:Y:S05]  /*1ddd0*/  @!P2 NANOSLEEP.SYNCS 0x989680 ;  /* 0x009896800000a95d */ /* 0x004fea0003900000 */
[----:B------:R-:W2:Y:S02]  /*1dde0*/  @!P2 SYNCS.PHASECHK.TRANS64 P2, [R15+URZ+0x31c50], R14 ;  /* 0x031c500e0f00a5a7 */ /* 0x000ea4000804007f */
[----:B--2---:R-:W-:Y:S05]  /*1ddf0*/  @!P2 BRA `(.L_x_525) ;  /* 0xfffffffc00f0a947 */ /* 0x004fea000383ffff */
[----:B------:R-:W-:Y:S05]  /*1de00*/  BRA `(.L_x_524) ;  /* 0xffffff3400e87947 */ /* 0x000fea000383ffff */
.L_x_530:
[----:B-1----:R1:W2:Y:S02]  /*1de10*/  SYNCS.PHASECHK.TRANS64.TRYWAIT P0, [R9+URZ+0x31c50], R0 ;  /* 0x031c5000090075a7 */ /* 0x0022a4000800017f */
[----:B--2---:R-:W-:Y:S05]  /*1de20*/  @!P0 NANOSLEEP.SYNCS 0x989680 ;  /* 0x009896800000895d */ /* 0x004fea0003900000 */
[----:B------:R-:W2:Y:S02]  /*1de30*/  @!P0 SYNCS.PHASECHK.TRANS64 P0, [R9+URZ+0x31c50], R0 ;  /* 0x031c5000090085a7 */ /* 0x000ea4000800007f */
[----:B--2---:R-:W-:Y:S05]  /*1de40*/  @!P0 BRA `(.L_x_530) ;  /* 0xfffffffc00f08947 */ /* 0x004fea000383ffff */
[----:B------:R-:W-:Y:S05]  /*1de50*/  BRA `(.L_x_529) ;  /* 0xffffff5800747947 */ /* 0x000fea000383ffff */
.L_x_540:
[----:B------:R-:W-:Y:S02]  /*1de60*/  IMAD.MOV.U32 R13, RZ, RZ, R2 ;  /* 0x000000ffff0d7224 */ /* 0x000fe400078e0002 */
[----:B------:R-:W-:Y:S02]  /*1de70*/  IMAD.MOV.U32 R12, RZ, RZ, RZ ;  /* 0x000000ffff0c7224 */ /* 0x000fe400078e00ff */
[----:B------:R-:W-:Y:S02]  /*1de80*/  IMAD.MOV.U32 R11, RZ, RZ, 0x1c1f ;  /* 0x00001c1fff0b7424 */ /* 0x000fe400078e00ff */
[----:B------:R-:W-:-:S07]  /*1de90*/  IMAD.MOV.U32 R15, RZ, RZ, -0x1 ;  /* 0xffffffffff0f7424 */ /* 0x000fce00078e00ff */
[----:B0-----:R-:W-:Y:S05]  /*1dea0*/  WARPSYNC.COLLECTIVE R15, `(.L_x_730) ;  /* 0x000000000f087348 */ /* 0x001fea0003c00000 */
[----:B------:R1:W2:Y:S02]  /*1deb0*/  SHFL.IDX P6, R14, R13, R12, R11 ;  /* 0x0000000c0d0e7389 */ /* 0x0002a400000c000b */
[----:B012---:R-:W-:Y:S01]  /*1dec0*/  ENDCOLLECTIVE ;  /* 0x000000000000791b */ /* 0x007fe20003800000 */
.L_x_730:
[----:B------:R-:W-:Y:S02]  /*1ded0*/  IMAD.MOV.U32 R13, RZ, RZ, R0 ;  /* 0x000000ffff0d7224 */ /* 0x000fe400078e0000 */
[----:B------:R-:W-:-:S07]  /*1dee0*/  IMAD.MOV.U32 R3, RZ, RZ, R14 ;  /* 0x000000ffff037224 */ /* 0x000fce00078e000e */
[----:B------:R-:W-:Y:S05]  /*1def0*/  WARPSYNC.COLLECTIVE R15, `(.L_x_731) ;  /* 0x000000000f087348 */ /* 0x000fea0003c00000 */
[----:B------:R0:W1:Y:S02]  /*1df00*/  SHFL.IDX P6, R14, R13, R12, R11 ;  /* 0x0000000c0d0e7389 */ /* 0x00006400000c000b */
[----:B01----:R-:W-:Y:S01]  /*1df10*/  ENDCOLLECTIVE ;  /* 0x000000000000791b */ /* 0x003fe20003800000 */
.L_x_731:
[----:B------:R-:W-:Y:S05]  /*1df20*/  BRA `(.L_x_732) ;  /* 0xffffff7c00ac7947 */ /* 0x000fea000383ffff */
.L_x_543:
[----:B------:R-:W-:Y:S01]  /*1df30*/  BSSY B1, `(.L_x_733) ;  /* 0x0000008000017945 */ /* 0x000fe20003800000 */
[----:B------:R-:W-:Y:S02]  /*1df40*/  IMAD.MOV.U32 R13, RZ, RZ, R2 ;  /* 0x000000ffff0d7224 */ /* 0x000fe400078e0002 */
[----:B------:R-:W-:Y:S02]  /*1df50*/  IMAD.MOV.U32 R12, RZ, RZ, 0x1 ;  /* 0x00000001ff0c7424 */ /* 0x000fe400078e00ff */
[----:B----4-:R-:W-:Y:S02]  /*1df60*/  IMAD.MOV.U32 R11, RZ, RZ, 0x1c1f ;  /* 0x00001c1fff0b7424 */ /* 0x010fe400078e00ff */
[----:B------:R-:W-:-:S07]  /*1df70*/  IMAD.MOV.U32 R15, RZ, RZ, -0x1 ;  /* 0xffffffffff0f7424 */ /* 0x000fce00078e00ff */
[----:B0123--:R-:W-:Y:S05]  /*1df80*/  WARPSYNC.COLLECTIVE R15, `(.L_x_734) ;  /* 0x000000000f087348 */ /* 0x00ffea0003c00000 */
[----:B---3--:R3:W4:Y:S02]  /*1df90*/  SHFL.IDX P6, R14, R13, R12, R11 ;  /* 0x0000000c0d0e7389 */ /* 0x00872400000c000b */
[----:B01234-:R-:W-:Y:S01]  /*1dfa0*/  ENDCOLLECTIVE ;  /* 0x000000000000791b */ /* 0x01ffe20003800000 */
.L_x_734:
[----:B------:R-:W-:Y:S05]  /*1dfb0*/  BSYNC B1 ;  /* 0x0000000000017941 */ /* 0x000fea0003800000 */
.L_x_733:
[----:B------:R-:W-:Y:S02]  /*1dfc0*/  IMAD.MOV.U32 R13, RZ, RZ, R0 ;  /* 0x000000ffff0d7224 */ /* 0x000fe400078e0000 */
[----:B------:R-:W-:Y:S02]  /*1dfd0*/  IMAD.MOV.U32 R12, RZ, RZ, 0x1 ;  /* 0x00000001ff0c7424 */ /* 0x000fe400078e00ff */
[----:B------:R-:W-:Y:S02]  /*1dfe0*/  IMAD.MOV.U32 R11, RZ, RZ, 0x1c1f ;  /* 0x00001c1fff0b7424 */ /* 0x000fe400078e00ff */
[----:B------:R-:W-:Y:S02]  /*1dff0*/  IMAD.MOV.U32 R15, RZ, RZ, -0x1 ;  /* 0xffffffffff0f7424 */ /* 0x000fe400078e00ff */
[----:B------:R-:W-:-:S07]  /*1e000*/  IMAD.MOV.U32 R3, RZ, RZ, R14 ;  /* 0x000000ffff037224 */ /* 0x000fce00078e000e */
[----:B------:R-:W-:Y:S05]  /*1e010*/  WARPSYNC.COLLECTIVE R15, `(.L_x_735) ;  /* 0x000000000f087348 */ /* 0x000fea0003c00000 */
[----:B------:R0:W1:Y:S02]  /*1e020*/  SHFL.IDX P6, R14, R13, R12, R11 ;  /* 0x0000000c0d0e7389 */ /* 0x00006400000c000b */
[----:B01----:R-:W-:Y:S01]  /*1e030*/  ENDCOLLECTIVE ;  /* 0x000000000000791b */ /* 0x003fe20003800000 */
.L_x_735:
[----:B------:R-:W-:Y:S05]  /*1e040*/  BRA `(.L_x_736) ;  /* 0xffffff7c00c07947 */ /* 0x000fea000383ffff */
.L_x_560:
        /* <DEDUP_REMOVED lines=11> */
.L_x_738:
[----:B------:R-:W-:Y:S05]  /*1e100*/  BSYNC B1 ;  /* 0x0000000000017941 */ /* 0x000fea0003800000 */
.L_x_737:
[----:B------:R-:W-:Y:S05]  /*1e110*/  BRA `(.L_x_739) ;  /* 0xffffff9000747947 */ /* 0x000fea000383ffff */
.L_x_562:
[----:B------:R-:W-:Y:S01]  /*1e120*/  BSSY B1, `(.L_x_740) ;  /* 0x0000006000017945 */ /* 0x000fe20003800000 */
[----:B------:R-:W-:-:S07]  /*1e130*/  IMAD.MOV.U32 R15, RZ, RZ, -0x1 ;  /* 0xffffffffff0f7424 */ /* 0x000fce00078e00ff */
[----:B0-----:R-:W-:Y:S05]  /*1e140*/  WARPSYNC.COLLECTIVE R15, `(.L_x_741) ;  /* 0x000000000f0c7348 */ /* 0x001fea0003c00000 */
[----:B------:R-:W-:Y:S02]  /*1e150*/  ELECT P6, UR62, PT ;  /* 0x00000000003e782f */ /* 0x000fe400038c0000 */
[----:B------:R-:W-:Y:S01]  /*1e160*/  MOV R14, UR62 ;  /* 0x0000003e000e7c02 */ /* 0x000fe20008000f00 */
[----:B0-----:R-:W-:Y:S10]  /*1e170*/  ENDCOLLECTIVE ;  /* 0x000000000000791b */ /* 0x001ff40003800000 */
.L_x_741:
[----:B------:R-:W-:Y:S05]  /*1e180*/  BSYNC B1 ;  /* 0x0000000000017941 */ /* 0x000fea0003800000 */
.L_x_740:
[----:B------:R-:W-:Y:S05]  /*1e190*/  BRA `(.L_x_561) ;  /* 0xffffff90006c7947 */ /* 0x000fea000383ffff */
.L_x_564:
[----:B0-----:R0:W1:Y:S02]  /*1e1a0*/  SYNCS.PHASECHK.TRANS64.TRYWAIT P0, [R22+URZ+0x31c20], R5 ;  /* 0x031c2005160075a7 */ /* 0x001064000800017f */
[----:B-1----:R-:W-:Y:S05]  /*1e1b0*/  @!P0 NANOSLEEP.SYNCS 0x989680 ;  /* 0x009896800000895d */ /* 0x002fea0003900000 */
[----:B------:R-:W1:Y:S02]  /*1e1c0*/  @!P0 SYNCS.PHASECHK.TRANS64 P0, [R22+URZ+0x31c20], R5 ;  /* 0x031c2005160085a7 */ /* 0x000e64000800007f */
[----:B-1----:R-:W-:Y:S05]  /*1e1d0*/  @!P0 BRA `(.L_x_564) ;  /* 0xfffffffc00f08947 */ /* 0x002fea000383ffff */
[----:B------:R-:W-:Y:S05]  /*1e1e0*/  BRA `(.L_x_742) ;  /* 0xffffff90007c7947 */ /* 0x000fea000383ffff */
.L_x_568:
[----:B-1----:R1:W2:Y:S02]  /*1e1f0*/  SYNCS.PHASECHK.TRANS64.TRYWAIT P0, [R8+URZ+0x31ca0], R10 ;  /* 0x031ca00a080075a7 */ /* 0x0022a4000800017f */
[----:B--2---:R-:W-:Y:S05]  /*1e200*/  @!P0 NANOSLEEP.SYNCS 0x989680 ;  /* 0x009896800000895d */ /* 0x004fea0003900000 */
[----:B------:R-:W2:Y:S02]  /*1e210*/  @!P0 SYNCS.PHASECHK.TRANS64 P0, [R8+URZ+0x31ca0], R10 ;  /* 0x031ca00a080085a7 */ /* 0x000ea4000800007f */
[----:B--2---:R-:W-:Y:S05]  /*1e220*/  @!P0 BRA `(.L_x_568) ;  /* 0xfffffffc00f08947 */ /* 0x004fea000383ffff */
[----:B------:R-:W-:Y:S05]  /*1e230*/  BRA `(.L_x_743) ;  /* 0xffffff9000987947 */ /* 0x000fea000383ffff */
.L_x_575:
[----:B0-----:R0:W2:Y:S02]  /*1e240*/  SYNCS.PHASECHK.TRANS64.TRYWAIT P0, [R8+URZ+0x31cc0], R10 ;  /* 0x031cc00a080075a7 */ /* 0x0010a4000800017f */
[----:B--2---:R-:W-:Y:S05]  /*1e250*/  @!P0 NANOSLEEP.SYNCS 0x989680 ;  /* 0x009896800000895d */ /* 0x004fea0003900000 */
[----:B------:R-:W2:Y:S02]  /*1e260*/  @!P0 SYNCS.PHASECHK.TRANS64 P0, [R8+URZ+0x31cc0], R10 ;  /* 0x031cc00a080085a7 */ /* 0x000ea4000800007f */
[----:B--2---:R-:W-:Y:S05]  /*1e270*/  @!P0 BRA `(.L_x_575) ;  /* 0xfffffffc00f08947 */ /* 0x004fea000383ffff */
[----:B------:R-:W-:Y:S05]  /*1e280*/  BRA `(.L_x_744) ;  /* 0xffffff9400947947 */ /* 0x000fea000383ffff */
.L_x_584:
[----:B0-----:R0:W1:Y:S02]  /*1e290*/  SYNCS.PHASECHK.TRANS64.TRYWAIT P1, [R8+URZ+0x31ca0], R7 ;  /* 0x031ca007080075a7 */ /* 0x001064000802017f */
[----:B-1----:R-:W-:Y:S05]  /*1e2a0*/  @!P1 NANOSLEEP.SYNCS 0x989680 ;  /* 0x009896800000995d */ /* 0x002fea0003900000 */
[----:B------:R-:W1:Y:S02]  /*1e2b0*/  @!P1 SYNCS.PHASECHK.TRANS64 P1, [R8+URZ+0x31ca0], R7 ;  /* 0x031ca007080095a7 */ /* 0x000e64000802007f */
[----:B-1----:R-:W-:Y:S05]  /*1e2c0*/  @!P1 BRA `(.L_x_584) ;  /* 0xfffffffc00f09947 */ /* 0x002fea000383ffff */
[----:B------:R-:W-:Y:S05]  /*1e2d0*/  BRA `(.L_x_745) ;  /* 0xffffff9800d47947 */ /* 0x000fea000383ffff */
.L_x_591:
[----:B-1----:R1:W2:Y:S02]  /*1e2e0*/  SYNCS.PHASECHK.TRANS64.TRYWAIT P1, [R8+URZ+0x31cc0], R7 ;  /* 0x031cc007080075a7 */ /* 0x0022a4000802017f */
[----:B--2---:R-:W-:Y:S05]  /*1e2f0*/  @!P1 NANOSLEEP.SYNCS 0x989680 ;  /* 0x009896800000995d */ /* 0x004fea0003900000 */
[----:B------:R-:W2:Y:S02]  /*1e300*/  @!P1 SYNCS.PHASECHK.TRANS64 P1, [R8+URZ+0x31cc0], R7 ;  /* 0x031cc007080095a7 */ /* 0x000ea4000802007f */
[----:B--2---:R-:W-:Y:S05]  /*1e310*/  @!P1 BRA `(.L_x_591) ;  /* 0xfffffffc00f09947 */ /* 0x004fea000383ffff */
[----:B------:R-:W-:Y:S05]  /*1e320*/  BRA `(.L_x_746) ;  /* 0xffffff9c00cc7947 */ /* 0x000fea000383ffff */
.L_x_606:
        /* <DEDUP_REMOVED lines=11> */
.L_x_748:
[----:B------:R-:W-:Y:S05]  /*1e3e0*/  BSYNC B0 ;  /* 0x0000000000007941 */ /* 0x000fea0003800000 */
.L_x_747:
[----:B------:R-:W-:Y:S05]  /*1e3f0*/  BRA `(.L_x_749) ;  /* 0xffffffa8005c7947 */ /* 0x000fea000383ffff */
.L_x_608:
[----:B------:R-:W-:Y:S01]  /*1e400*/  BSSY B0, `(.L_x_750) ;  /* 0x0000006000007945 */ /* 0x000fe20003800000 */
[----:B------:R-:W-:-:S07]  /*1e410*/  IMAD.MOV.U32 R15, RZ, RZ, -0x1 ;  /* 0xffffffffff0f7424 */ /* 0x000fce00078e00ff */
[----:B01-3--:R-:W-:Y:S05]  /*1e420*/  WARPSYNC.COLLECTIVE R15, `(.L_x_751) ;  /* 0x000000000f0c7348 */ /* 0x00bfea0003c00000 */
[----:B------:R-:W-:Y:S02]  /*1e430*/  ELECT P6, UR62, PT ;  /* 0x00000000003e782f */ /* 0x000fe400038c0000 */
[----:B------:R-:W-:Y:S01]  /*1e440*/  MOV R14, UR62 ;  /* 0x0000003e000e7c02 */ /* 0x000fe20008000f00 */
[----:B01-3--:R-:W-:Y:S10]  /*1e450*/  ENDCOLLECTIVE ;  /* 0x000000000000791b */ /* 0x00bff40003800000 */
.L_x_751:
[----:B------:R-:W-:Y:S05]  /*1e460*/  BSYNC B0 ;  /* 0x0000000000007941 */ /* 0x000fea0003800000 */
.L_x_750:
[----:B------:R-:W-:Y:S05]  /*1e470*/  BRA `(.L_x_752) ;  /* 0xffffffa800647947 */ /* 0x000fea000383ffff */
.L_x_610:
[----:B-1----:R1:W2:Y:S02]  /*1e480*/  SYNCS.PHASECHK.TRANS64.TRYWAIT P0, [R0+URZ+0x31c40], R2 ;  /* 0x031c4002000075a7 */ /* 0x0022a4000800017f */
[----:B--2---:R-:W-:Y:S05]  /*1e490*/  @!P0 NANOSLEEP.SYNCS 0x989680 ;  /* 0x009896800000895d */ /* 0x004fea0003900000 */
[----:B------:R-:W2:Y:S02]  /*1e4a0*/  @!P0 SYNCS.PHASECHK.TRANS64 P0, [R0+URZ+0x31c40], R2 ;  /* 0x031c4002000085a7 */ /* 0x000ea4000800007f */
[----:B--2---:R-:W-:Y:S05]  /*1e4b0*/  @!P0 BRA `(.L_x_610) ;  /* 0xfffffffc00f08947 */ /* 0x004fea000383ffff */
[----:B------:R-:W-:Y:S05]  /*1e4c0*/  BRA `(.L_x_753) ;  /* 0xffffffa800bc7947 */ /* 0x000fea000383ffff */
.L_x_614:
        /* <DEDUP_REMOVED lines=12> */
.L_x_754:
[----:B------:R-:W-:Y:S02]  /*1e590*/  IMAD.MOV.U32 R13, RZ, RZ, R4 ;  /* 0x000000ffff0d7224 */ /* 0x000fe400078e0004 */
[----:B------:R-:W-:-:S07]  /*1e5a0*/  IMAD.MOV.U32 R2, RZ, RZ, R14 ;  /* 0x000000ffff027224 */ /* 0x000fce00078e000e */
[----:B------:R-:W-:Y:S05]  /*1e5b0*/  WARPSYNC.COLLECTIVE R15, `(.L_x_755) ;  /* 0x000000000f087348 */ /* 0x000fea0003c00000 */
[----:B------:R0:W1:Y:S02]  /*1e5c0*/  SHFL.IDX P6, R14, R13, R12, R11 ;  /* 0x0000000c0d0e7389 */ /* 0x00006400000c000b */
[----:B01----:R-:W-:Y:S01]  /*1e5d0*/  ENDCOLLECTIVE ;  /* 0x000000000000791b */ /* 0x003fe20003800000 */
.L_x_755:
[----:B------:R-:W-:Y:S02]  /*1e5e0*/  IMAD.MOV.U32 R13, RZ, RZ, R0 ;  /* 0x000000ffff0d7224 */ /* 0x000fe400078e0000 */
[----:B------:R-:W-:Y:S02]  /*1e5f0*/  IMAD.MOV.U32 R12, RZ, RZ, 0x1 ;  /* 0x00000001ff0c7424 */ /* 0x000fe400078e00ff */
[----:B------:R-:W-:-:S07]  /*1e600*/  IMAD.MOV.U32 R3, RZ, RZ, R14 ;  /* 0x000000ffff037224 */ /* 0x000fce00078e000e */
[----:B------:R-:W-:Y:S05]  /*1e610*/  WARPSYNC.COLLECTIVE R15, `(.L_x_756) ;  /* 0x000000000f087348 */ /* 0x000fea0003c00000 */
[----:B------:R0:W1:Y:S02]  /*1e620*/  SHFL.IDX P6, R14, R13, R12, R11 ;  /* 0x0000000c0d0e7389 */ /* 0x00006400000c000b */
[----:B01----:R-:W-:Y:S01]  /*1e630*/  ENDCOLLECTIVE ;  /* 0x000000000000791b */ /* 0x003fe20003800000 */
.L_x_756:
        /* <DEDUP_REMOVED lines=17> */
.L_x_757:
[----:B------:R-:W-:Y:S02]  /*1e750*/  IMAD.MOV.U32 R13, RZ, RZ, R0 ;  /* 0x000000ffff0d7224 */ /* 0x000fe400078e0000 */
[----:B------:R-:W-:Y:S02]  /*1e760*/  IMAD.MOV.U32 R12, RZ, RZ, 0x2 ;  /* 0x00000002ff0c7424 */ /* 0x000fe400078e00ff */
[----:B------:R-:W-:-:S07]  /*1e770*/  IMAD.MOV.U32 R3, RZ, RZ, R14 ;  /* 0x000000ffff037224 */ /* 0x000fce00078e000e */
[----:B------:R-:W-:Y:S05]  /*1e780*/  WARPSYNC.COLLECTIVE R15, `(.L_x_758) ;  /* 0x000000000f087348 */ /* 0x000fea0003c00000 */
[----:B------:R0:W1:Y:S02]  /*1e790*/  SHFL.IDX P6, R14, R13, R12, R11 ;  /* 0x0000000c0d0e7389 */ /* 0x00006400000c000b */
[----:B01----:R-:W-:Y:S01]  /*1e7a0*/  ENDCOLLECTIVE ;  /* 0x000000000000791b */ /* 0x003fe20003800000 */
.L_x_758:
        /* <DEDUP_REMOVED lines=18> */
.L_x_759:
[----:B------:R-:W-:Y:S02]  /*1e8d0*/  IMAD.MOV.U32 R13, RZ, RZ, R0 ;  /* 0x000000ffff0d7224 */ /* 0x000fe400078e0000 */
[----:B------:R-:W-:Y:S02]  /*1e8e0*/  IMAD.MOV.U32 R12, RZ, RZ, 0x3 ;  /* 0x00000003ff0c7424 */ /* 0x000fe400078e00ff */
[----:B------:R-:W-:-:S07]  /*1e8f0*/  IMAD.MOV.U32 R3, RZ, RZ, R14 ;  /* 0x000000ffff037224 */ /* 0x000fce00078e000e */
[----:B------:R-:W-:Y:S05]  /*1e900*/  WARPSYNC.COLLECTIVE R15, `(.L_x_760) ;  /* 0x000000000f087348 */ /* 0x000fea0003c00000 */
[----:B------:R0:W1:Y:S02]  /*1e910*/  SHFL.IDX P6, R14, R13, R12, R11 ;  /* 0x0000000c0d0e7389 */ /* 0x00006400000c000b */
[----:B01----:R-:W-:Y:S01]  /*1e920*/  ENDCOLLECTIVE ;  /* 0x000000000000791b */ /* 0x003fe20003800000 */
.L_x_760:
[----:B------:R-:W-:-:S05]  /*1e930*/  @!P3 LEA R3, P4, R20, R3, 0x1 ;  /* 0x000000031403b211 */ /* 0x000fca00078808ff */
[----:B------:R-:W-:-:S05]  /*1e940*/  @!P3 IMAD.X R2, RZ, RZ, R2, P4 ;  /* 0x000000ffff02b224 */ /* 0x000fca00020e0602 */
[----:B------:R-:W-:Y:S01]  /*1e950*/  @!P3 LOP3.LUT R3, R3, R2, RZ, 0x3c, !PT ;  /* 0x000000020303b212 */ /* 0x000fe200078e3cff */
[----:B------:R-:W-:-:S03]  /*1e960*/  IMAD.MOV.U32 R13, RZ, RZ, R4 ;  /* 0x000000ffff0d7224 */ /* 0x000fc600078e0004 */
[----:B------:R-:W-:-:S04]  /*1e970*/  @!P3 LOP3.LUT R2, R3, R2, RZ, 0x3c, !PT ;  /* 0x000000020302b212 */ /* 0x000fc800078e3cff */
[----:B------:R-:W-:Y:S01]  /*1e980*/  @!P3 LOP3.LUT R3, R3, R2, RZ, 0x3c, !PT ;  /* 0x000000020303b212 */ /* 0x000fe200078e3cff */
[----:B------:R-:W-:-:S07]  /*1e990*/  IMAD.MOV.U32 R0, RZ, RZ, R14 ;  /* 0x000000ffff007224 */ /* 0x000fce00078e000e */
[----:B------:R-:W-:Y:S05]  /*1e9a0*/  WARPSYNC.COLLECTIVE R15, `(.L_x_761) ;  /* 0x000000000f087348 */ /* 0x000fea0003c00000 */
[----:B------:R0:W1:Y:S02]  /*1e9b0*/  SHFL.IDX P6, R14, R13, R12, R11 ;  /* 0x0000000c0d0e7389 */ /* 0x00006400000c000b */
[----:B01----:R-:W-:Y:S01]  /*1e9c0*/  ENDCOLLECTIVE ;  /* 0x000000000000791b */ /* 0x003fe20003800000 */
.L_x_761:
[----:B------:R-:W-:Y:S01]  /*1e9d0*/  @!PT LDS RZ, [RZ] ;  /* 0x00000000fffff984 */ /* 0x000fe20000000800 */
[----:B------:R-:W-:Y:S01]  /*1e9e0*/  @!PT LDS RZ, [RZ] ;  /* 0x00000000fffff984 */ /* 0x000fe20000000800 */
[----:B------:R-:W-:Y:S01]  /*1e9f0*/  @!PT LDS RZ, [RZ] ;  /* 0x00000000fffff984 */ /* 0x000fe20000000800 */
[----:B------:R-:W-:Y:S04]  /*1ea00*/  @!P3 LDGSTS.E.BYPASS.LTC128B.128 [R9+0xea00], desc[UR60][R2.64], !P2 ;  /* 0x0ea000000209bfae */ /* 0x000fe8000d101d7c */
[----:B------:R-:W-:Y:S04]  /*1ea10*/  @!P3 LDGSTS.E.BYPASS.LTC128B.128 [R9+0x11a00], desc[UR60][R2.64+0x40], !P1 ;  /* 0x11a000400209bfae */ /* 0x000fe8000c901d7c */
[----:B------:R0:W-:Y:S01]  /*1ea20*/  @!P3 LDGSTS.E.BYPASS.LTC128B.128 [R9+0x14a00], desc[UR60][R2.64+0x80], !P0 ;  /* 0x14a000800209bfae */ /* 0x0001e2000c101d7c */
[----:B------:R-:W-:Y:S02]  /*1ea30*/  IMAD.MOV.U32 R13, RZ, RZ, R6 ;  /* 0x000000ffff0d7224 */ /* 0x000fe400078e0006 */
[----:B------:R-:W-:-:S02]  /*1ea40*/  IMAD.MOV.U32 R12, RZ, RZ, RZ ;  /* 0x000000ffff0c7224 */ /* 0x000fc400078e00ff */
[----:B0-----:R-:W-:Y:S02]  /*1ea50*/  IMAD.MOV.U32 R2, RZ, RZ, R14 ;  /* 0x000000ffff027224 */ /* 0x001fe400078e000e */
[----:B------:R-:W-:-:S07]  /*1ea60*/  VIADD R3, R17, 0x60 ;  /* 0x0000006011037836 */ /* 0x000fce0000000000 */
[----:B------:R-:W-:Y:S05]  /*1ea70*/  WARPSYNC.COLLECTIVE R15, `(.L_x_762) ;  /* 0x000000000f087348 */ /* 0x000fea0003c00000 */
[----:B------:R0:W1:Y:S02]  /*1ea80*/  SHFL.IDX P6, R14, R13, R12, R11 ;  /* 0x0000000c0d0e7389 */ /* 0x00006400000c000b */
[----:B01----:R-:W-:Y:S01]  /*1ea90*/  ENDCOLLECTIVE ;  /* 0x000000000000791b */ /* 0x003fe20003800000 */
.L_x_762:
[----:B------:R-:W-:Y:S01]  /*1eaa0*/  ISETP.GE.AND P3, PT, R3, R5, PT ;  /* 0x000000050300720c */ /* 0x000fe20003f66270 */
[----:B------:R-:W-:-:S12]  /*1eab0*/  IMAD.MOV.U32 R13, RZ, RZ, R7 ;  /* 0x000000ffff0d7224 */ /* 0x000fd800078e0007 */
[----:B------:R-:W-:-:S05]  /*1eac0*/  @!P3 LEA R2, P5, R20, R2, 0x1 ;  /* 0x000000021402b211 */ /* 0x000fca00078a08ff */
[----:B------:R-:W-:Y:S02]  /*1ead0*/  @!P3 IMAD.X R3, RZ, RZ, R0, P5 ;  /* 0x000000ffff03b224 */ /* 0x000fe400028e0600 */
[----:B------:R-:W-:-:S07]  /*1eae0*/  IMAD.MOV.U32 R0, RZ, RZ, R14 ;  /* 0x000000ffff007224 */ /* 0x000fce00078e000e */
[----:B------:R-:W-:Y:S05]  /*1eaf0*/  WARPSYNC.COLLECTIVE R15, `(.L_x_763) ;  /* 0x000000000f087348 */ /* 0x000fea0003c00000 */
[----:B------:R0:W1:Y:S02]  /*1eb00*/  SHFL.IDX P6, R14, R13, R12, R11 ;  /* 0x0000000c0d0e7389 */ /* 0x00006400000c000b */
[----:B01----:R-:W-:Y:S01]  /*1eb10*/  ENDCOLLECTIVE ;  /* 0x000000000000791b */ /* 0x003fe20003800000 */
.L_x_763:
[----:B------:R-:W-:Y:S01]  /*1eb20*/  @!PT LDS RZ, [RZ] ;  /* 0x00000000fffff984 */ /* 0x000fe20000000800 */
[----:B------:R-:W-:Y:S01]  /*1eb30*/  @!PT LDS RZ, [RZ] ;  /* 0x00000000fffff984 */ /* 0x000fe20000000800 */
[----:B------:R-:W-:Y:S01]  /*1eb40*/  @!PT LDS RZ, [RZ] ;  /* 0x00000000fffff984 */ /* 0x000fe20000000800 */
[----:B------:R0:W-:Y:S04]  /*1eb50*/  @!P3 LDGSTS.E.BYPASS.LTC128B.128 [R9+0xf200], desc[UR60][R2.64], !P2 ;  /* 0x0f2000000209bfae */ /* 0x0001e8000d101d7c */
[----:B------:R0:W-:Y:S04]  /*1eb60*/  @!P3 LDGSTS.E.BYPASS.LTC128B.128 [R9+0x12200], desc[UR60][R2.64+0x40], !P1 ;  /* 0x122000400209bfae */ /* 0x0001e8000c901d7c */
[----:B------:R0:W-:Y:S01]  /*1eb70*/  @!P3 LDGSTS.E.BYPASS.LTC128B.128 [R9+0x15200], desc[UR60][R2.64+0x80], !P0 ;  /* 0x152000800209bfae */ /* 0x0001e2000c101d7c */
[----:B------:R-:W-:Y:S02]  /*1eb80*/  IMAD.MOV.U32 R13, RZ, RZ, R6 ;  /* 0x000000ffff0d7224 */ /* 0x000fe400078e0006 */
[----:B------:R-:W-:-:S02]  /*1eb90*/  IMAD.MOV.U32 R12, RZ, RZ, 0x1 ;  /* 0x00000001ff0c7424 */ /* 0x000fc400078e00ff */
[----:B------:R-:W-:-:S07]  /*1eba0*/  IMAD.MOV.U32 R4, RZ, RZ, R14 ;  /* 0x000000ffff047224 */ /* 0x000fce00078e000e */
[----:B0-----:R-:W-:Y:S05]  /*1ebb0*/  WARPSYNC.COLLECTIVE R15, `(.L_x_764) ;  /* 0x000000000f087348 */ /* 0x001fea0003c00000 */
[----:B------:R1:W2:Y:S02]  /*1ebc0*/  SHFL.IDX P6, R14, R13, R12, R11 ;  /* 0x0000000c0d0e7389 */ /* 0x0002a400000c000b */
[----:B012---:R-:W-:Y:S01]  /*1ebd0*/  ENDCOLLECTIVE ;  /* 0x000000000000791b */ /* 0x007fe20003800000 */
.L_x_764:
[----:B------:R-:W-:-:S05]  /*1ebe0*/  VIADD R2, R17, 0x80 ;  /* 0x0000008011027836 */ /* 0x000fca0000000000 */
[----:B------:R-:W-:Y:S01]  /*1ebf0*/  ISETP.GE.AND P3, PT, R2, R5, PT ;  /* 0x000000050200720c */ /* 0x000fe20003f66270 */
[----:B------:R-:W-:-:S12]  /*1ec00*/  IMAD.MOV.U32 R13, RZ, RZ, R7 ;  /* 0x000000ffff0d7224 */ /* 0x000fd800078e0007 */
[----:B------:R-:W-:Y:S01]  /*1ec10*/  @!P3 LEA R4, P5, R20, R4, 0x1 ;  /* 0x000000041404b211 */ /* 0x000fe200078a08ff */
[----:B------:R-:W-:-:S12]  /*1ec20*/  IMAD.MOV.U32 R6, RZ, RZ, R14 ;  /* 0x000000ffff067224 */ /* 0x000fd800078e000e */
[----:B------:R-:W-:Y:S05]  /*1ec30*/  WARPSYNC.COLLECTIVE R15, `(.L_x_765) ;  /* 0x000000000f087348 */ /* 0x000fea0003c00000 */
[----:B------:R0:W1:Y:S02]  /*1ec40*/  SHFL.IDX P6, R14, R13, R12, R11 ;  /* 0x0000000c0d0e7389 */ /* 0x00006400000c000b */
[----:B01----:R-:W-:Y:S01]  /*1ec50*/  ENDCOLLECTIVE ;  /* 0x000000000000791b */ /* 0x003fe20003800000 */
.L_x_765:
[----:B------:R-:W-:Y:S02]  /*1ec60*/  @!P3 IMAD.X R0, RZ, RZ, R0, P5 ;  /* 0x000000ffff00b224 */ /* 0x000fe400028e0600 */
[----:B------:R-:W-:Y:S02]  /*1ec70*/  @!P3 IMAD.MOV.U32 R2, RZ, RZ, R4 ;  /* 0x000000ffff02b224 */ /* 0x000fe400078e0004 */
[----:B------:R-:W-:-:S05]  /*1ec80*/  @!P3 IMAD.MOV.U32 R3, RZ, RZ, R0 ;  /* 0x000000ffff03b224 */ /* 0x000fca00078e0000 */
[----:B------:R-:W-:Y:S01]  /*1ec90*/  @!PT LDS RZ, [RZ] ;  /* 0x00000000fffff984 */ /* 0x000fe20000000800 */
[----:B------:R-:W-:Y:S01]  /*1eca0*/  @!PT LDS RZ, [RZ] ;  /* 0x00000000fffff984 */ /* 0x000fe20000000800 */
[----:B------:R-:W-:Y:S01]  /*1ecb0*/  @!PT LDS RZ, [RZ] ;  /* 0x00000000fffff984 */ /* 0x000fe20000000800 */
[----:B------:R-:W-:Y:S04]  /*1ecc0*/  @!P3 LDGSTS.E.BYPASS.LTC128B.128 [R9+0xfa00], desc[UR60][R2.64], !P2 ;  /* 0x0fa000000209bfae */ /* 0x000fe8000d101d7c */
[----:B------:R-:W-:Y:S04]  /*1ecd0*/  @!P3 LDGSTS.E.BYPASS.LTC128B.128 [R9+0x12a00], desc[UR60][R2.64+0x40], !P1 ;  /* 0x12a000400209bfae */ /* 0x000fe8000c901d7c */
[----:B------:R0:W-:Y:S02]  /*1ece0*/  @!P3 LDGSTS.E.BYPASS.LTC128B.128 [R9+0x15a00], desc[UR60][R2.64+0x80], !P0 ;  /* 0x15a000800209bfae */ /* 0x0001e4000c101d7c */
[----:B0-----:R-:W-:Y:S01]  /*1ecf0*/  IMAD.MOV.U32 R2, RZ, RZ, R14 ;  /* 0x000000ffff027224 */ /* 0x001fe200078e000e */
[----:B------:R-:W-:Y:S06]  /*1ed00*/  BRA `(.L_x_766) ;  /* 0xffffffb0004c7947 */ /* 0x000fec000383ffff */
.L_x_617:
[----:B-1----:R1:W2:Y:S02]  /*1ed10*/  SYNCS.PHASECHK.TRANS64.TRYWAIT P0, [R22+URZ+0x31c20], R0 ;  /* 0x031c2000160075a7 */ /* 0x0022a4000800017f */
[----:B--2---:R-:W-:Y:S05]  /*1ed20*/  @!P0 NANOSLEEP.SYNCS 0x989680 ;  /* 0x009896800000895d */ /* 0x004fea0003900000 */
[----:B------:R-:W2:Y:S02]  /*1ed30*/  @!P0 SYNCS.PHASECHK.TRANS64 P0, [R22+URZ+0x31c20], R0 ;  /* 0x031c2000160085a7 */ /* 0x000ea4000800007f */
[----:B--2---:R-:W-:Y:S05]  /*1ed40*/  @!P0 BRA `(.L_x_617) ;  /* 0xfffffffc00f08947 */ /* 0x004fea000383ffff */
[----:B------:R-:W-:Y:S05]  /*1ed50*/  BRA `(.L_x_767) ;  /* 0xffffffb000b47947 */ /* 0x000fea000383ffff */
.L_x_626:
[----:B-1----:R1:W2:Y:S02]  /*1ed60*/  SYNCS.PHASECHK.TRANS64.TRYWAIT P0, [R3+URZ+0x31c40], R2 ;  /* 0x031c4002030075a7 */ /* 0x0022a4000800017f */
[----:B--2---:R-:W-:Y:S05]  /*1ed70*/  @!P0 NANOSLEEP.SYNCS 0x989680 ;  /* 0x009896800000895d */ /* 0x004fea0003900000 */
[----:B------:R-:W2:Y:S02]  /*1ed80*/  @!P0 SYNCS.PHASECHK.TRANS64 P0, [R3+URZ+0x31c40], R2 ;  /* 0x031c4002030085a7 */ /* 0x000ea4000800007f */
[----:B--2---:R-:W-:Y:S05]  /*1ed90*/  @!P0 BRA `(.L_x_626) ;  /* 0xfffffffc00f08947 */ /* 0x004fea000383ffff */
[----:B------:R-:W-:Y:S05]  /*1eda0*/  BRA `(.L_x_768) ;  /* 0xffffffb400707947 */ /* 0x000fea000383ffff */
.L_x_633:
[----:B0-----:R0:W1:Y:S02]  /*1edb0*/  SYNCS.PHASECHK.TRANS64.TRYWAIT P0, [R3+URZ+0x60], R2 ;  /* 0x00006002030075a7 */ /* 0x001064000800017f */
[----:B-1----:R-:W-:Y:S05]  /*1edc0*/  @!P0 NANOSLEEP.SYNCS 0x989680 ;  /* 0x009896800000895d */ /* 0x002fea0003900000 */
[----:B------:R-:W1:Y:S02]  /*1edd0*/  @!P0 SYNCS.PHASECHK.TRANS64 P0, [R3+URZ+0x60], R2 ;  /* 0x00006002030085a7 */ /* 0x000e64000800007f */
[----:B-1----:R-:W-:Y:S05]  /*1ede0*/  @!P0 BRA `(.L_x_633) ;  /* 0xfffffffc00f08947 */ /* 0x002fea000383ffff */
[----:B------:R-:W-:Y:S05]  /*1edf0*/  BRA `(.L_x_769) ;  /* 0xffffffb8007c7947 */ /* 0x000fea000383ffff */
.L_x_643:
[----:B-1----:R1:W2:Y:S02]  /*1ee00*/  SYNCS.PHASECHK.TRANS64.TRYWAIT P0, [R3+URZ+0x31c40], R2 ;  /* 0x031c4002030075a7 */ /* 0x0022a4000800017f */
[----:B--2---:R-:W-:Y:S05]  /*1ee10*/  @!P0 NANOSLEEP.SYNCS 0x989680 ;  /* 0x009896800000895d */ /* 0x004fea0003900000 */
[----:B------:R-:W2:Y:S02]  /*1ee20*/  @!P0 SYNCS.PHASECHK.TRANS64 P0, [R3+URZ+0x31c40], R2 ;  /* 0x031c4002030085a7 */ /* 0x000ea4000800007f */
[----:B--2---:R-:W-:Y:S05]  /*1ee30*/  @!P0 BRA `(.L_x_643) ;  /* 0xfffffffc00f08947 */ /* 0x004fea000383ffff */
[----:B------:R-:W-:Y:S05]  /*1ee40*/  BRA `(.L_x_770) ;  /* 0xffffffc000387947 */ /* 0x000fea000383ffff */
.L_x_650:
[----:B0-----:R0:W1:Y:S02]  /*1ee50*/  SYNCS.PHASECHK.TRANS64.TRYWAIT P0, [R12+URZ+0x60], R26 ;  /* 0x0000601a0c0075a7 */ /* 0x001064000800017f */
[----:B-1----:R-:W-:Y:S05]  /*1ee60*/  @!P0 NANOSLEEP.SYNCS 0x989680 ;  /* 0x009896800000895d */ /* 0x002fea0003900000 */
[----:B------:R-:W1:Y:S02]  /*1ee70*/  @!P0 SYNCS.PHASECHK.TRANS64 P0, [R12+URZ+0x60], R26 ;  /* 0x0000601a0c0085a7 */ /* 0x000e64000800007f */
[----:B-1----:R-:W-:Y:S05]  /*1ee80*/  @!P0 BRA `(.L_x_650) ;  /* 0xfffffffc00f08947 */ /* 0x002fea000383ffff */
[----:B------:R-:W-:Y:S05]  /*1ee90*/  BRA `(.L_x_771) ;  /* 0xffffffc400447947 */ /* 0x000fea000383ffff */
.L_x_660:
[----:B-1----:R1:W2:Y:S02]  /*1eea0*/  SYNCS.PHASECHK.TRANS64.TRYWAIT P0, [R2+URZ+0x31c40], R3 ;  /* 0x031c4003020075a7 */ /* 0x0022a4000800017f */
[----:B--2---:R-:W-:Y:S05]  /*1eeb0*/  @!P0 NANOSLEEP.SYNCS 0x989680 ;  /* 0x009896800000895d */ /* 0x004fea0003900000 */
[----:B------:R-:W2:Y:S02]  /*1eec0*/  @!P0 SYNCS.PHASECHK.TRANS64 P0, [R2+URZ+0x31c40], R3 ;  /* 0x031c4003020085a7 */ /* 0x000ea4000800007f */
[----:B--2---:R-:W-:Y:S05]  /*1eed0*/  @!P0 BRA `(.L_x_660) ;  /* 0xfffffffc00f08947 */ /* 0x004fea000383ffff */
[----:B------:R-:W-:Y:S05]  /*1eee0*/  BRA `(.L_x_772) ;  /* 0xffffffc800cc7947 */ /* 0x000fea000383ffff */
.L_x_667:
[----:B0-----:R0:W1:Y:S02]  /*1eef0*/  SYNCS.PHASECHK.TRANS64.TRYWAIT P0, [R7+URZ+0x60], R2 ;  /* 0x00006002070075a7 */ /* 0x001064000800017f */
[----:B-1----:R-:W-:Y:S05]  /*1ef00*/  @!P0 NANOSLEEP.SYNCS 0x989680 ;  /* 0x009896800000895d */ /* 0x002fea0003900000 */
[----:B------:R-:W1:Y:S02]  /*1ef10*/  @!P0 SYNCS.PHASECHK.TRANS64 P0, [R7+URZ+0x60], R2 ;  /* 0x00006002070085a7 */ /* 0x000e64000800007f */
[----:B-1----:R-:W-:Y:S05]  /*1ef20*/  @!P0 BRA `(.L_x_667) ;  /* 0xfffffffc00f08947 */ /* 0x002fea000383ffff */
[----:B------:R-:W-:Y:S05]  /*1ef30*/  BRA `(.L_x_773) ;  /* 0xffffffcc00dc7947 */ /* 0x000fea000383ffff */
.L_x_679:
[----:B-1----:R1:W2:Y:S02]  /*1ef40*/  SYNCS.PHASECHK.TRANS64.TRYWAIT P0, [R3+URZ+0x31c60], R0 ;  /* 0x031c6000030075a7 */ /* 0x0022a4000800017f */
[----:B--2---:R-:W-:Y:S05]  /*1ef50*/  @!P0 NANOSLEEP.SYNCS 0x989680 ;  /* 0x009896800000895d */ /* 0x004fea0003900000 */
[----:B------:R-:W2:Y:S02]  /*1ef60*/  @!P0 SYNCS.PHASECHK.TRANS64 P0, [R3+URZ+0x31c60], R0 ;  /* 0x031c6000030085a7 */ /* 0x000ea4000800007f */
[----:B--2---:R-:W-:Y:S05]  /*1ef70*/  @!P0 BRA `(.L_x_679) ;  /* 0xfffffffc00f08947 */ /* 0x004fea000383ffff */
[----:B------:R-:W-:Y:S05]  /*1ef80*/  BRA `(.L_x_774) ;  /* 0xffffffd400507947 */ /* 0x000fea000383ffff */
.L_x_687:
[----:B------:R-:W-:Y:S01]  /*1ef90*/  BSSY B0, `(.L_x_775) ;  /* 0x0000008000007945 */ /* 0x000fe20003800000 */
[----:B------:R-:W-:Y:S02]  /*1efa0*/  IMAD.MOV.U32 R13, RZ, RZ, R16 ;  /* 0x000000ffff0d7224 */ /* 0x000fe400078e0010 */
[----:B------:R-:W-:Y:S02]  /*1efb0*/  IMAD.MOV.U32 R12, RZ, RZ, RZ ;  /* 0x000000ffff0c7224 */ /* 0x000fe400078e00ff */
[----:B------:R-:W-:Y:S02]  /*1efc0*/  IMAD.MOV.U32 R11, RZ, RZ, 0x1f ;  /* 0x0000001fff0b7424 */ /* 0x000fe400078e00ff */
[----:B------:R-:W-:-:S07]  /*1efd0*/  IMAD.MOV.U32 R15, RZ, RZ, -0x1 ;  /* 0xffffffffff0f7424 */ /* 0x000fce00078e00ff */
[----:B01----:R-:W-:Y:S05]  /*1efe0*/  WARPSYNC.COLLECTIVE R15, `(.L_x_776) ;  /* 0x000000000f087348 */ /* 0x003fea0003c00000 */
[----:B------:R2:W3:Y:S02]  /*1eff0*/  SHFL.IDX P6, R14, R13, R12, R11 ;  /* 0x0000000c0d0e7389 */ /* 0x0004e400000c000b */
[----:B0123--:R-:W-:Y:S01]  /*1f000*/  ENDCOLLECTIVE ;  /* 0x000000000000791b */ /* 0x00ffe20003800000 */
.L_x_776:
[----:B------:R-:W-:Y:S05]  /*1f010*/  BSYNC B0 ;  /* 0x0000000000007941 */ /* 0x000fea0003800000 */
.L_x_775:
        /* <DEDUP_REMOVED lines=9> */
.L_x_777:
        /* <DEDUP_REMOVED lines=18> */
.L_x_778:
[----:B------:R-:W-:Y:S01]  /*1f1d0*/  IMAD.MOV.U32 R12, RZ, RZ, 0x2 ;  /* 0x00000002ff0c7424 */ /* 0x000fe200078e00ff */
[----:B------:R-:W-:-:S05]  /*1f1e0*/  SEL R5, R14, RZ, P1 ;  /* 0x000000ff0e057207 */ /* 0x000fca0000800000 */
[----:B------:R-:W-:-:S04]  /*1f1f0*/  IMAD.IADD R5, R2, 0x1, R5 ;  /* 0x0000000102057824 */ /* 0x000fc800078e0205 */
[----:B------:R-:W-:-:S07]  /*1f200*/  IMAD.MOV.U32 R13, RZ, RZ, R5 ;  /* 0x000000ffff0d7224 */ /* 0x000fce00078e0005 */
[----:B------:R-:W-:Y:S05]  /*1f210*/  WARPSYNC.COLLECTIVE R15, `(.L_x_779) ;  /* 0x000000000f087348 */ /* 0x000fea0003c00000 */
[----:B------:R0:W1:Y:S02]  /*1f220*/  SHFL.UP P6, R14, R13, R12, R11 ;  /* 0x0400000c0d0e7389 */ /* 0x00006400000c000b */
[----:B01----:R-:W-:Y:S01]  /*1f230*/  ENDCOLLECTIVE ;  /* 0x000000000000791b */ /* 0x003fe20003800000 */
.L_x_779:
[----:B------:R-:W-:Y:S01]  /*1f240*/  IMAD.MOV.U32 R12, RZ, RZ, 0x4 ;  /* 0x00000004ff0c7424 */ /* 0x000fe200078e00ff */
[----:B------:R-:W-:-:S05]  /*1f250*/  SEL R6, R14, RZ, P2 ;  /* 0x000000ff0e067207 */ /* 0x000fca0001000000 */
[----:B------:R-:W-:-:S04]  /*1f260*/  IMAD.IADD R6, R5, 0x1, R6 ;  /* 0x0000000105067824 */ /* 0x000fc800078e0206 */
[----:B------:R-:W-:-:S07]  /*1f270*/  IMAD.MOV.U32 R13, RZ, RZ, R6 ;  /* 0x000000ffff0d7224 */ /* 0x000fce00078e0006 */
[----:B------:R-:W-:Y:S05]  /*1f280*/  WARPSYNC.COLLECTIVE R15, `(.L_x_780) ;  /* 0x000000000f087348 */ /* 0x000fea0003c00000 */
[----:B------:R0:W1:Y:S02]  /*1f290*/  SHFL.UP P6, R14, R13, R12, R11 ;  /* 0x0400000c0d0e7389 */ /* 0x00006400000c000b */
[----:B01----:R-:W-:Y:S01]  /*1f2a0*/  ENDCOLLECTIVE ;  /* 0x000000000000791b */ /* 0x003fe20003800000 */
.L_x_780:
[----:B------:R-:W-:Y:S01]  /*1f2b0*/  IMAD.MOV.U32 R12, RZ, RZ, 0x8 ;  /* 0x00000008ff0c7424 */ /* 0x000fe200078e00ff */
[----:B------:R-:W-:-:S05]  /*1f2c0*/  SEL R7, R14, RZ, P3 ;  /* 0x000000ff0e077207 */ /* 0x000fca0001800000 */
[----:B------:R-:W-:-:S04]  /*1f2d0*/  IMAD.IADD R7, R6, 0x1, R7 ;  /* 0x0000000106077824 */ /* 0x000fc800078e0207 */
[----:B------:R-:W-:-:S07]  /*1f2e0*/  IMAD.MOV.U32 R13, RZ, RZ, R7 ;  /* 0x000000ffff0d7224 */ /* 0x000fce00078e0007 */
[----:B------:R-:W-:Y:S05]  /*1f2f0*/  WARPSYNC.COLLECTIVE R15, `(.L_x_781) ;  /* 0x000000000f087348 */ /* 0x000fea0003c00000 */
[----:B------:R0:W1:Y:S02]  /*1f300*/  SHFL.UP P6, R14, R13, R12, R11 ;  /* 0x0400000c0d0e7389 */ /* 0x00006400000c000b */
[----:B01----:R-:W-:Y:S01]  /*1f310*/  ENDCOLLECTIVE ;  /* 0x000000000000791b */ /* 0x003fe20003800000 */
.L_x_781:
[----:B------:R-:W-:Y:S01]  /*1f320*/  IMAD.MOV.U32 R12, RZ, RZ, 0x10 ;  /* 0x00000010ff0c7424 */ /* 0x000fe200078e00ff */
[----:B------:R-:W-:-:S05]  /*1f330*/  SEL R14, R14, RZ, P4 ;  /* 0x000000ff0e0e7207 */ /* 0x000fca0002000000 */
[----:B------:R-:W-:-:S04]  /*1f340*/  IMAD.IADD R5, R7, 0x1, R14 ;  /* 0x0000000107057824 */ /* 0x000fc800078e020e */
[----:B------:R-:W-:-:S07]  /*1f350*/  IMAD.MOV.U32 R13, RZ, RZ, R5 ;  /* 0x000000ffff0d7224 */ /* 0x000fce00078e0005 */
[----:B------:R-:W-:Y:S05]  /*1f360*/  WARPSYNC.COLLECTIVE R15, `(.L_x_782) ;  /* 0x000000000f087348 */ /* 0x000fea0003c00000 */
[----:B------:R0:W1:Y:S02]  /*1f370*/  SHFL.UP P6, R14, R13, R12, R11 ;  /* 0x0400000c0d0e7389 */ /* 0x00006400000c000b */
[----:B01----:R-:W-:Y:S01]  /*1f380*/  ENDCOLLECTIVE ;  /* 0x000000000000791b */ /* 0x003fe20003800000 */
.L_x_782:
        /* <DEDUP_REMOVED lines=8> */
.L_x_783:
[----:B------:R-:W-:Y:S05]  /*1f410*/  BRA `(.L_x_784) ;  /* 0xffffffd400fc7947 */ /* 0x000fea000383ffff */
.L_x_692:
        /* <DEDUP_REMOVED lines=8> */
.L_x_786:
[----:B------:R-:W-:Y:S05]  /*1f4a0*/  BSYNC B0 ;  /* 0x0000000000007941 */ /* 0x000fea0003800000 */
.L_x_785:
        /* <DEDUP_REMOVED lines=8> */
.L_x_787:
[----:B------:R-:W-:Y:S01]  /*1f530*/  IMAD.MOV.U32 R12, RZ, RZ, 0x4 ;  /* 0x00000004ff0c7424 */ /* 0x000fe200078e00ff */
[----:B------:R-:W-:-:S05]  /*1f540*/  SEL R14, R14, RZ, P2 ;  /* 0x000000ff0e0e7207 */ /* 0x000fca0001000000 */
[----:B------:R-:W-:-:S04]  /*1f550*/  IMAD.IADD R3, R13, 0x1, R14 ;  /* 0x000000010d037824 */ /* 0x000fc800078e020e */
[----:B------:R-:W-:-:S07]  /*1f560*/  IMAD.MOV.U32 R13, RZ, RZ, R3 ;  /* 0x000000ffff0d7224 */ /* 0x000fce00078e0003 */
[----:B------:R-:W-:Y:S05]  /*1f570*/  WARPSYNC.COLLECTIVE R15, `(.L_x_788) ;  /* 0x000000000f087348 */ /* 0x000fea0003c00000 */
[----:B------:R0:W1:Y:S02]  /*1f580*/  SHFL.UP P6, R14, R13, R12, R11 ;  /* 0x0400000c0d0e7389 */ /* 0x00006400000c000b */
[----:B01----:R-:W-:Y:S01]  /*1f590*/  ENDCOLLECTIVE ;  /* 0x000000000000791b */ /* 0x003fe20003800000 */
.L_x_788:
[----:B------:R-:W-:Y:S01]  /*1f5a0*/  IMAD.MOV.U32 R12, RZ, RZ, 0x8 ;  /* 0x00000008ff0c7424 */ /* 0x000fe200078e00ff */
[----:B------:R-:W-:-:S05]  /*1f5b0*/  SEL R14, R14, RZ, P3 ;  /* 0x000000ff0e0e7207 */ /* 0x000fca0001800000 */
[----:B------:R-:W-:-:S04]  /*1f5c0*/  IMAD.IADD R5, R3, 0x1, R14 ;  /* 0x0000000103057824 */ /* 0x000fc800078e020e */
[----:B------:R-:W-:-:S07]  /*1f5d0*/  IMAD.MOV.U32 R13, RZ, RZ, R5 ;  /* 0x000000ffff0d7224 */ /* 0x000fce00078e0005 */
[----:B------:R-:W-:Y:S05]  /*1f5e0*/  WARPSYNC.COLLECTIVE R15, `(.L_x_789) ;  /* 0x000000000f087348 */ /* 0x000fea0003c00000 */
[----:B------:R0:W1:Y:S02]  /*1f5f0*/  SHFL.UP P6, R14, R13, R12, R11 ;  /* 0x0400000c0d0e7389 */ /* 0x00006400000c000b */
[----:B01----:R-:W-:Y:S01]  /*1f600*/  ENDCOLLECTIVE ;  /* 0x000000000000791b */ /* 0x003fe20003800000 */
.L_x_789:
[----:B------:R-:W-:Y:S01]  /*1f610*/  IMAD.MOV.U32 R12, RZ, RZ, 0x10 ;  /* 0x00000010ff0c7424 */ /* 0x000fe200078e00ff */
[----:B------:R-:W-:-:S05]  /*1f620*/  SEL R6, R14, RZ, P4 ;  /* 0x000000ff0e067207 */ /* 0x000fca0002000000 */
[----:B------:R-:W-:-:S04]  /*1f630*/  IMAD.IADD R6, R5, 0x1, R6 ;  /* 0x0000000105067824 */ /* 0x000fc800078e0206 */
[----:B------:R-:W-:-:S07]  /*1f640*/  IMAD.MOV.U32 R13, RZ, RZ, R6 ;  /* 0x000000ffff0d7224 */ /* 0x000fce00078e0006 */
[----:B------:R-:W-:Y:S05]  /*1f650*/  WARPSYNC.COLLECTIVE R15, `(.L_x_790) ;  /* 0x000000000f087348 */ /* 0x000fea0003c00000 */
[----:B------:R0:W1:Y:S02]  /*1f660*/  SHFL.UP P6, R14, R13, R12, R11 ;  /* 0x0400000c0d0e7389 */ /* 0x00006400000c000b */
[----:B01----:R-:W-:Y:S01]  /*1f670*/  ENDCOLLECTIVE ;  /* 0x000000000000791b */ /* 0x003fe20003800000 */
.L_x_790:
        /* <DEDUP_REMOVED lines=8> */
.L_x_791:
[----:B------:R-:W-:Y:S05]  /*1f700*/  BRA `(.L_x_792) ;  /* 0xffffffd400dc7947 */ /* 0x000fea000383ffff */
.L_x_694:
[----:B------:R-:W-:Y:S01]  /*1f710*/  BSSY B0, `(.L_x_793) ;  /* 0x0000006000007945 */ /* 0x000fe20003800000 */
[----:B------:R-:W-:Y:S01]  /*1f720*/  PLOP3.LUT P6, PT, P6, PT, PT, 0x8, 0x0 ;  /* 0x000000000000781c */ /* 0x000fe200037ce170 */
[----:B------:R-:W-:-:S12]  /*1f730*/  IMAD.MOV.U32 R15, RZ, RZ, -0x1 ;  /* 0xffffffffff0f7424 */ /* 0x000fd800078e00ff */
[----:B0-----:R-:W-:Y:S05]  /*1f740*/  WARPSYNC.COLLECTIVE R15, `(.L_x_794) ;  /* 0x000000000f087348 */ /* 0x001fea0003c00000 */
[----:B------:R-:W-:Y:S01]  /*1f750*/  VOTE.ANY R14, PT, P6 ;  /* 0x00000000000e7806 */ /* 0x000fe200030e0100 */
[----:B0-----:R-:W-:Y:S06]  /*1f760*/  ENDCOLLECTIVE ;  /* 0x000000000000791b */ /* 0x001fec0003800000 */
.L_x_794:
[----:B------:R-:W-:Y:S05]  /*1f770*/  BSYNC B0 ;  /* 0x0000000000007941 */ /* 0x000fea0003800000 */
.L_x_793:
        /* <DEDUP_REMOVED lines=9> */
.L_x_795:
[----:B------:R-:W-:Y:S01]  /*1f810*/  IMAD.MOV.U32 R17, RZ, RZ, R14 ;  /* 0x000000ffff117224 */ /* 0x000fe200078e000e */
[----:B------:R-:W-:Y:S06]  /*1f820*/  BRA `(.L_x_796) ;  /* 0xffffffd400cc7947 */ /* 0x000fec000383ffff */
.L_x_696:
[----:B------:R-:W-:Y:S01]  /*1f830*/  BSSY B0, `(.L_x_797) ;  /* 0x0000007000007945 */ /* 0x000fe20003800000 */
[----:B------:R-:W-:Y:S02]  /*1f840*/  IMAD.MOV.U32 R13, RZ, RZ, R3 ;  /* 0x000000ffff0d7224 */ /* 0x000fe400078e0003 */
[----:B------:R-:W-:Y:S02]  /*1f850*/  IMAD.MOV.U32 R11, RZ, RZ, 0x1f ;  /* 0x0000001fff0b7424 */ /* 0x000fe400078e00ff */
[----:B------:R-:W-:-:S07]  /*1f860*/  IMAD.MOV.U32 R15, RZ, RZ, -0x1 ;  /* 0xffffffffff0f7424 */ /* 0x000fce00078e00ff */
[----:B012---:R-:W-:Y:S05]  /*1f870*/  WARPSYNC.COLLECTIVE R15, `(.L_x_798) ;  /* 0x000000000f087348 */ /* 0x007fea0003c00000 */
[----:B------:R3:W4:Y:S02]  /*1f880*/  SHFL.IDX P6, R14, R13, R12, R11 ;  /* 0x0000000c0d0e7389 */ /* 0x00072400000c000b */
[----:B01234-:R-:W-:Y:S01]  /*1f890*/  ENDCOLLECTIVE ;  /* 0x000000000000791b */ /* 0x01ffe20003800000 */
.L_x_798:
[----:B------:R-:W-:Y:S05]  /*1f8a0*/  BSYNC B0 ;  /* 0x0000000000007941 */ /* 0x000fea0003800000 */
.L_x_797:
[----:B------:R-:W-:Y:S05]  /*1f8b0*/  BRA `(.L_x_695) ;  /* 0xffffffd400c47947 */ /* 0x000fea000383ffff */
.L_x_700:
[----:B0-----:R0:W2:Y:S02]  /*1f8c0*/  SYNCS.PHASECHK.TRANS64.TRYWAIT P0, [R9+URZ+0x31c20], R0 ;  /* 0x031c2000090075a7 */ /* 0x0010a4000800017f */
[----:B--2---:R-:W-:Y:S05]  /*1f8d0*/  @!P0 NANOSLEEP.SYNCS 0x989680 ;  /* 0x009896800000895d */ /* 0x004fea0003900000 */
[----:B------:R-:W2:Y:S02]  /*1f8e0*/  @!P0 SYNCS.PHASECHK.TRANS64 P0, [R9+URZ+0x31c20], R0 ;  /* 0x031c2000090085a7 */ /* 0x000ea4000800007f */
[----:B--2---:R-:W-:Y:S05]  /*1f8f0*/  @!P0 BRA `(.L_x_700) ;  /* 0xfffffffc00f08947 */ /* 0x004fea000383ffff */
[----:B------:R-:W-:Y:S05]  /*1f900*/  BRA `(.L_x_799) ;  /* 0xffffffd800b07947 */ /* 0x000fea000383ffff */
.L_x_701:
[----:B------:R-:W2:Y:S01]  /*1f910*/  S2R R2, SR_TID.X ;  /* 0x0000000000027919 */ /* 0x000ea20000002100 */
[----:B------:R-:W-:Y:S01]  /*1f920*/  BSSY B0, `(.L_x_800) ;  /* 0x000000a000007945 */ /* 0x000fe20003800000 */
[----:B------:R-:W-:Y:S02]  /*1f930*/  IMAD.MOV.U32 R12, RZ, RZ, RZ ;  /* 0x000000ffff0c7224 */ /* 0x000fe400078e00ff */
[----:B------:R-:W-:Y:S02]  /*1f940*/  IMAD.MOV.U32 R11, RZ, RZ, 0x1f ;  /* 0x0000001fff0b7424 */ /* 0x000fe400078e00ff */
[----:B------:R-:W-:Y:S01]  /*1f950*/  IMAD.MOV.U32 R15, RZ, RZ, -0x1 ;  /* 0xffffffffff0f7424 */ /* 0x000fe200078e00ff */
[----:B--2---:R-:W-:-:S04]  /*1f960*/  SHF.R.U32.HI R2, RZ, 0x5, R2 ;  /* 0x00000005ff027819 */ /* 0x004fc80000011602 */
[----:B------:R-:W-:-:S05]  /*1f970*/  LOP3.LUT R2, R2, 0x3, RZ, 0xc0, !PT ;  /* 0x0000000302027812 */ /* 0x000fca00078ec0ff */
[----:B------:R-:W-:-:S07]  /*1f980*/  IMAD.MOV.U32 R13, RZ, RZ, R2 ;  /* 0x000000ffff0d7224 */ /* 0x000fce00078e0002 */
[----:B01--4-:R-:W-:Y:S05]  /*1f990*/  WARPSYNC.COLLECTIVE R15, `(.L_x_801) ;  /* 0x000000000f087348 */ /* 0x013fea0003c00000 */
[----:B------:R2:W3:Y:S02]  /*1f9a0*/  SHFL.IDX P6, R14, R13, R12, R11 ;  /* 0x0000000c0d0e7389 */ /* 0x0004e400000c000b */
[----:B01234-:R-:W-:Y:S01]  /*1f9b0*/  ENDCOLLECTIVE ;  /* 0x000000000000791b */ /* 0x01ffe20003800000 */
.L_x_801:
[----:B------:R-:W-:Y:S05]  /*1f9c0*/  BSYNC B0 ;  /* 0x0000000000007941 */ /* 0x000fea0003800000 */
.L_x_800:
[----:B------:R-:W-:Y:S05]  /*1f9d0*/  BRA `(.L_x_802) ;  /* 0xffffffd800987947 */ /* 0x000fea000383ffff */
.L_x_702:
[----:B------:R-:W-:Y:S01]  /*1f9e0*/  BSSY B0, `(.L_x_803) ;  /* 0x0000006000007945 */ /* 0x000fe20003800000 */
[----:B------:R-:W-:-:S07]  /*1f9f0*/  IMAD.MOV.U32 R15, RZ, RZ, -0x1 ;  /* 0xffffffffff0f7424 */ /* 0x000fce00078e00ff */
[----:B01--4-:R-:W-:Y:S05]  /*1fa00*/  WARPSYNC.COLLECTIVE R15, `(.L_x_804) ;  /* 0x000000000f0c7348 */ /* 0x013fea0003c00000 */
[----:B------:R-:W-:Y:S02]  /*1fa10*/  ELECT P6, UR62, PT ;  /* 0x00000000003e782f */ /* 0x000fe400038c0000 */
[----:B------:R-:W-:Y:S01]  /*1fa20*/  MOV R14, UR62 ;  /* 0x0000003e000e7c02 */ /* 0x000fe20008000f00 */
[----:B01--4-:R-:W-:Y:S10]  /*1fa30*/  ENDCOLLECTIVE ;  /* 0x000000000000791b */ /* 0x013ff40003800000 */
.L_x_804:
[----:B------:R-:W-:Y:S05]  /*1fa40*/  BSYNC B0 ;  /* 0x0000000000007941 */ /* 0x000fea0003800000 */
.L_x_803:
[----:B------:R-:W-:Y:S05]  /*1fa50*/  BRA `(.L_x_805) ;  /* 0xffffffd8008c7947 */ /* 0x000fea000383ffff */
.L_x_704:
[----:B0-----:R0:W1:Y:S02]  /*1fa60*/  SYNCS.PHASECHK.TRANS64.TRYWAIT P0, [R5+URZ], R4 ;  /* 0x00000004050075a7 */ /* 0x001064000800017f */
[----:B-1----:R-:W-:Y:S05]  /*1fa70*/  @!P0 NANOSLEEP.SYNCS 0x989680 ;  /* 0x009896800000895d */ /* 0x002fea0003900000 */
[----:B------:R-:W1:Y:S02]  /*1fa80*/  @!P0 SYNCS.PHASECHK.TRANS64 P0, [R5+URZ], R4 ;  /* 0x00000004050085a7 */ /* 0x000e64000800007f */
[----:B-1----:R-:W-:Y:S05]  /*1fa90*/  @!P0 BRA `(.L_x_704) ;  /* 0xfffffffc00f08947 */ /* 0x002fea000383ffff */
[----:B------:R-:W-:Y:S05]  /*1faa0*/  BRA `(.L_x_806) ;  /* 0xffffffd800c07947 */ /* 0x000fea000383ffff */
.L_x_705:
[----:B-1----:R1:W2:Y:S02]  /*1fab0*/  SYNCS.PHASECHK.TRANS64.TRYWAIT P0, [R3+URZ], R2 ;  /* 0x00000002030075a7 */ /* 0x0022a4000800017f */
[----:B--2---:R-:W-:Y:S05]  /*1fac0*/  @!P0 NANOSLEEP.SYNCS 0x989680 ;  /* 0x009896800000895d */ /* 0x004fea0003900000 */
[----:B------:R-:W2:Y:S02]  /*1fad0*/  @!P0 SYNCS.PHASECHK.TRANS64 P0, [R3+URZ], R2 ;  /* 0x00000002030085a7 */ /* 0x000ea4000800007f */
[----:B--2---:R-:W-:Y:S05]  /*1fae0*/  @!P0 BRA `(.L_x_705) ;  /* 0xfffffffc00f08947 */ /* 0x004fea000383ffff */
[----:B------:R-:W-:Y:S05]  /*1faf0*/  BRA `(.L_x_807) ;  /* 0xffffffd800b47947 */ /* 0x000fea000383ffff */
.L_x_707:
[----:B--2---:R2:W3:Y:S02]  /*1fb00*/  SYNCS.PHASECHK.TRANS64.TRYWAIT P0, [R23+URZ], R4 ;  /* 0x00000004170075a7 */ /* 0x0044e4000800017f */
[----:B---3--:R-:W-:Y:S05]  /*1fb10*/  @!P0 NANOSLEEP.SYNCS 0x989680 ;  /* 0x009896800000895d */ /* 0x008fea0003900000 */
[----:B------:R-:W3:Y:S02]  /*1fb20*/  @!P0 SYNCS.PHASECHK.TRANS64 P0, [R23+URZ], R4 ;  /* 0x00000004170085a7 */ /* 0x000ee4000800007f */
[----:B---3--:R-:W-:Y:S05]  /*1fb30*/  @!P0 BRA `(.L_x_707) ;  /* 0xfffffffc00f08947 */ /* 0x008fea000383ffff */
[----:B------:R-:W-:Y:S05]  /*1fb40*/  BRA `(.L_x_808) ;  /* 0xffffffd800b87947 */ /* 0x000fea000383ffff */
.L_x_809:
        /* <DEDUP_REMOVED lines=11> */
.L_x_2726:


//--------------------- .text._ZN7cutlass13device_kernelIN5flash11enable_sm90INS1_16FlashAttnFwdSm90INS1_25CollectiveMainloopFwdSm90ILi2EN4cute5tupleIJNS5_1CILi1EEES8_S8_EEENS6_IJNS7_ILi192EEENS7_ILi128EEENS7_ILi96EEEEEELi96ENS_6half_tEfNS_4arch4Sm90ELb0ELb1ELb0ELb0ELb0ELb0ELb0ELb0ELb1ELb1ELb0ELb0EEENS1_21CollectiveEpilogueFwdINS6_IJSA_SC_SB_EEES9_SE_SG_Li384ELb0ELb1ELb0ELb0EEENS1_30DynamicPersistentTileSchedulerILi384ELi128ELb0ELb1ELb1EEEEEEEEEvNT_6ParamsE --------------------------
	.section	.text._ZN7cutlass13device_kernelIN5flash11enable_sm90INS1_16FlashAttnFwdSm90INS1_25CollectiveMainloopFwdSm90ILi2EN4cute5tupleIJNS5_1CILi1EEES8_S8_EEENS6_IJNS7_ILi192EEENS7_ILi128EEENS7_ILi96EEEEEELi96ENS_6half_tEfNS_4arch4Sm90ELb0ELb1ELb0ELb0ELb0ELb0ELb0ELb0ELb1ELb1ELb0ELb0EEENS1_21CollectiveEpilogueFwdINS6_IJSA_SC_SB_EEES9_SE_SG_Li384ELb0ELb1ELb0ELb0EEENS1_30DynamicPersistentTileSchedulerILi384ELi128ELb0ELb1ELb1EEEEEEEEEvNT_6ParamsE,"ax",@progbits
	.align	128
.text._ZN7cutlass13device_kernelIN5flash11enable_sm90INS1_16FlashAttnFwdSm90INS1_25CollectiveMainloopFwdSm90ILi2EN4cute5tupleIJNS5_1CILi1EEES8_S8_EEENS6_IJNS7_ILi192EEENS7_ILi128EEENS7_ILi96EEEEEELi96ENS_6half_tEfNS_4arch4Sm90ELb0ELb1ELb0ELb0ELb0ELb0ELb0ELb0ELb1ELb1ELb0ELb0EEENS1_21CollectiveEpilogueFwdINS6_IJSA_SC_SB_EEES9_SE_SG_Li384ELb0ELb1ELb0ELb0EEENS1_30DynamicPersistentTileSchedulerILi384ELi128ELb0ELb1ELb1EEEEEEEEEvNT_6ParamsE:
        .type           _ZN7cutlass13device_kernelIN5flash11enable_sm90INS1_16FlashAttnFwdSm90INS1_25CollectiveMainloopFwdSm90ILi2EN4cute5tupleIJNS5_1CILi1EEES8_S8_EEENS6_IJNS7_ILi192EEENS7_ILi128EEENS7_ILi96EEEEEELi96ENS_6half_tEfNS_4arch4Sm90ELb0ELb1ELb0ELb0ELb0ELb0ELb0ELb0ELb1ELb1ELb0ELb0EEENS1_21CollectiveEpilogueFwdINS6_IJSA_SC_SB_EEES9_SE_SG_Li384ELb0ELb1ELb0ELb0EEENS1_30DynamicPersistentTileSchedulerILi384ELi128ELb0ELb1ELb1EEEEEEEEEvNT_6ParamsE,@function
        .size           _ZN7cutlass13device_kernelIN5flash11enable_sm90INS1_16FlashAttnFwdSm90INS1_25CollectiveMainloopFwdSm90ILi2EN4cute5tupleIJNS5_1CILi1EEES8_S8_EEENS6_IJNS7_ILi192EEENS7_ILi128EEENS7_ILi96EEEEEELi96ENS_6half_tEfNS_4arch4Sm90ELb0ELb1ELb0ELb0ELb0ELb0ELb0ELb0ELb1ELb1ELb0ELb0EEENS1_21CollectiveEpilogueFwdINS6_IJSA_SC_SB_EEES9_SE_SG_Li384ELb0ELb1ELb0ELb0EEENS1_30DynamicPersistentTileSchedulerILi384ELi128ELb0ELb1ELb1EEEEEEEEEvNT_6ParamsE,(.L_x_2727 - _ZN7cutlass13device_kernelIN5flash11enable_sm90INS1_16FlashAttnFwdSm90INS1_25CollectiveMainloopFwdSm90ILi2EN4cute5tupleIJNS5_1CILi1EEES8_S8_EEENS6_IJNS7_ILi192EEENS7_ILi128EEENS7_ILi96EEEEEELi96ENS_6half_tEfNS_4arch4Sm90ELb0ELb1ELb0ELb0ELb0ELb0ELb0ELb0ELb1ELb1ELb0ELb0EEENS1_21CollectiveEpilogueFwdINS6_IJSA_SC_SB_EEES9_SE_SG_Li384ELb0ELb1ELb0ELb0EEENS1_30DynamicPersistentTileSchedulerILi384ELi128ELb0ELb1ELb1EEEEEEEEEvNT_6ParamsE)
        .other          _ZN7cutlass13device_kernelIN5flash11enable_sm90INS1_16FlashAttnFwdSm90INS1_25CollectiveMainloopFwdSm90ILi2EN4cute5tupleIJNS5_1CILi1EEES8_S8_EEENS6_IJNS7_ILi192EEENS7_ILi128EEENS7_ILi96EEEEEELi96ENS_6half_tEfNS_4arch4Sm90ELb0ELb1ELb0ELb0ELb0ELb0ELb0ELb0ELb1ELb1ELb0ELb0EEENS1_21CollectiveEpilogueFwdINS6_IJSA_SC_SB_EEES9_SE_SG_Li384ELb0ELb1ELb0ELb0EEENS1_30DynamicPersistentTileSchedulerILi384ELi128ELb0ELb1ELb1EEEEEEEEEvNT_6ParamsE,@"STO_CUDA_ENTRY STV_DEFAULT"
_ZN7cutlass13device_kernelIN5flash11enable_sm90INS1_16FlashAttnFwdSm90INS1_25CollectiveMainloopFwdSm90ILi2EN4cute5tupleIJNS5_1CILi1EEES8_S8_EEENS6_IJNS7_ILi192EEENS7_ILi128EEENS7_ILi96EEEEEELi96ENS_6half_tEfNS_4arch4Sm90ELb0ELb1ELb0ELb0ELb0ELb0ELb0ELb0ELb1ELb1ELb0ELb0EEENS1_21CollectiveEpilogueFwdINS6_IJSA_SC_SB_EEES9_SE_SG_Li384ELb0ELb1ELb0ELb0EEENS1_30DynamicPersistentTileSchedulerILi384ELi128ELb0ELb1ELb1EEEEEEEEEvNT_6ParamsE:
[----:B------:R-:W0:Y:S01]  /*0000*/  LDC R1, c[0x0][0x28] ;  /* 0x00000a00ff017b82 */ /* 0x000e220000000800 */
[----:B------:R-:W1:Y:S01]  /*0010*/  S2R R3, SR_TID.X ;  /* 0x0000000000037919 */ /* 0x000e620000002100 */
[----:B------:R-:W-:Y:S01]  /*0020*/  ELECT P0, URZ, PT ;  /* 0x00000000003f782f */ /* 0x000fe20003800000 */
[----:B------:R-:W-:Y:S01]  /*0030*/  BSSY B0, `(.L_x_810) ;  /* 0x000000e000007945 */ /* 0x000fe20003800000 */
[--C-:B-1----:R-:W-:Y:S02]  /*0040*/  SHF.R.U32.HI R0, RZ, 0x5, R3.reuse ;  /* 0x00000005ff007819 */ /* 0x102fe40000011603 */
[----:B------:R-:W-:-:S03]  /*0050*/  SHF.R.U32.HI R3, RZ, 0x7, R3 ;  /* 0x00000007ff037819 */ /* 0x000fc60000011603 */
[----:B------:R-:W1:Y:S02]  /*0060*/  SHFL.IDX PT, R2, R0, RZ, 0x1f ;  /* 0x00001fff00027589 */ /* 0x000e6400000e0000 */
[----:B-1----:R-:W-:-:S13]  /*0070*/  ISETP.EQ.AND P0, PT, R2, RZ, P0 ;  /* 0x000000ff0200720c */ /* 0x002fda0000702270 */
[----:B0-----:R-:W-:Y:S05]  /*0080*/  @!P0 BRA `(.L_x_811) ;  /* 0x0000000000208947 */ /* 0x001fea0003800000 */
        /* <DEDUP_REMOVED lines=8> */
.L_x_811:
[----:B------:R-:W-:Y:S05]  /*0110*/  BSYNC B0 ;  /* 0x0000000000007941 */ /* 0x000fea0003800000 */
.L_x_810:
[----:B------:R-:W-:Y:S01]  /*0120*/  VOTEU.ANY UP0, P0 ;  /* 0x00000000003f7886 */ /* 0x000fe20000000100 */
[----:B------:R-:W0:Y:S01]  /*0130*/  SHFL.IDX PT, R3, R3, RZ, 0x1f ;  /* 0x00001fff03037589 */ /* 0x000e2200000e0000 */
[----:B------:R-:W-:Y:S01]  /*0140*/  UMOV UR4, 0x80 ;  /* 0x0000008000047882 */ /* 0x000fe20000000000 */
[----:B------:R-:W-:Y:S01]  /*0150*/  UMOV UR7, 0x180 ;  /* 0x0000018000077882 */ /* 0x000fe20000000000 */
[----:B------:R-:W-:Y:S01]  /*0160*/  VOTEU.ANY UP1, P0 ;  /* 0x00000000003f7886 */ /* 0x000fe20000020100 */
[----:B------:R-:W1:Y:S01]  /*0170*/  @UP0 S2UR UR8, SR_CgaCtaId ;  /* 0x00000000000809c3 */ /* 0x000e620000008800 */
[----:B------:R-:W2:Y:S01]  /*0180*/  SHFL.IDX PT, R2, R0, RZ, 0x1f ;  /* 0x00001fff00027589 */ /* 0x000ea200000e0000 */
[----:B------:R-:W-:Y:S01]  /*0190*/  @UP0 UMOV UR6, 0x400 ;  /* 0x0000040000060882 */ /* 0x000fe20000000000 */
[----:B------:R-:W-:-:S04]  /*01a0*/  @UP0 UIADD3 UR4, -UR4, 0x100000, URZ ;  /* 0x0010000004040890 */ /* 0x000fc8000fffe13f */
[----:B------:R-:W-:Y:S02]  /*01b0*/  @UP0 USHF.L.U32 UR5, UR4, 0xb, URZ ;  /* 0x0000000b04050899 */ /* 0x000fe4000800063f */
[----:B------:R-:W-:Y:S01]  /*01c0*/  @UP0 USHF.L.U32 UR4, UR4, 0x1, URZ ;  /* 0x0000000104040899 */ /* 0x000fe2000800063f */
[----:B------:R-:W-:Y:S01]  /*01d0*/  VOTEU.ANY UP2, P0 ;  /* 0x00000000003f7886 */ /* 0x000fe20000040100 */
[----:B0-----:R-:W-:Y:S01]  /*01e0*/  R2UR UR9, R3 ;  /* 0x00000000030972ca */ /* 0x001fe200000e0000 */
[----:B-1----:R-:W-:Y:S01]  /*01f0*/  @UP0 ULEA UR8, UR8, UR6, 0x18 ;  /* 0x0000000608080291 */ /* 0x002fe2000f8ec03f */
[----:B--2---:R-:W-:Y:S01]  /*0200*/  ISETP.NE.AND P1, PT, R2, RZ, PT ;  /* 0x000000ff0200720c */ /* 0x004fe20003f25270 */
[----:B------:R-:W-:-:S04]  /*0210*/  @UP0 UIADD3 UR6, -UR7, 0x100000, URZ ;  /* 0x0010000007060890 */ /* 0x000fc8000fffe13f */
[----:B------:R-:W-:Y:S02]  /*0220*/  @UP0 USHF.L.U32 UR7, UR6, 0xb, URZ ;  /* 0x0000000b06070899 */ /* 0x000fe4000800063f */
[----:B------:R-:W-:-:S04]  /*0230*/  @UP0 USHF.L.U32 UR6, UR6, 0x1, URZ ;  /* 0x0000000106060899 */ /* 0x000fc8000800063f */
[----:B------:R-:W-:Y:S01]  /*0240*/  UISETP.NE.AND UP0, UPT, UR9, URZ, UPT ;  /* 0x0000003f0900728c */ /* 0x000fe2000bf05270 */
[----:B------:R-:W0:Y:S02]  /*0250*/  FENCE.VIEW.ASYNC.S ;  /* 0x00000000000073c6 */ /* 0x000e240000000000 */
[----:B0-----:R0:W1:Y:S05]  /*0260*/  @UP1 SYNCS.EXCH.64 URZ, [UR8+0x2d800], UR4 ;  /* 0x02d80004083f15b2 */ /* 0x00106a0008000100 */
[----:B------:R0:W2:Y:S01]  /*0270*/  @UP2 SYNCS.EXCH.64 URZ, [UR8+0x2d820], UR6 ;  /* 0x02d82006083f25b2 */ /* 0x0000a20008000100 */
        /* <DEDUP_REMOVED lines=17> */
[----:B------:R3:W0:Y:S02]  /*0390*/  SYNCS.EXCH.64 URZ, [UR8+0x2d848], UR6 ;  /* 0x02d84806083f75b2 */ /* 0x0006240008000100 */
[----:B---3--:R-:W-:Y:S01]  /*03a0*/  NOP ;  /* 0x0000000000007918 */ /* 0x008fe20000000000 */
.L_x_812:
[----:B------:R-:W3:Y:S01]  /*03b0*/  SHFL.IDX PT, R2, R0, RZ, 0x1f ;  /* 0x00001fff00027589 */ /* 0x000ee200000e0000 */
[----:B------:R-:W-:Y:S01]  /*03c0*/  NOP ;  /* 0x0000000000007918 */ /* 0x000fe20000000000 */
[----:B---3--:R-:W-:-:S13]  /*03d0*/  ISETP.NE.AND P0, PT, R2, RZ, PT ;  /* 0x000000ff0200720c */ /* 0x008fda0003f05270 */
        /* <DEDUP_REMOVED lines=17> */
[----:B------:R3:W0:Y:S02]  /*04f0*/  SYNCS.EXCH.64 URZ, [UR8+0x2d868], UR6 ;  /* 0x02d86806083f75b2 */ /* 0x0006240008000100 */
[----:B---3--:R-:W-:Y:S01]  /*0500*/  NOP ;  /* 0x0000000000007918 */ /* 0x008fe20000000000 */
.L_x_813:
[----:B------:R-:W3:Y:S01]  /*0510*/  SHFL.IDX PT, R2, R0, RZ, 0x1f ;  /* 0x00001fff00027589 */ /* 0x000ee200000e0000 */
[----:B------:R-:W-:Y:S01]  /*0520*/  NOP ;  /* 0x0000000000007918 */ /* 0x000fe20000000000 */
[----:B---3--:R-:W-:-:S13]  /*0530*/  ISETP.NE.AND P0, PT, R2, RZ, PT ;  /* 0x000000ff0200720c */ /* 0x008fda0003f05270 */
        /* <DEDUP_REMOVED lines=13> */
[----:B------:R3:W0:Y:S02]  /*0610*/  SYNCS.EXCH.64 URZ, [UR6+0x2d888], UR4 ;  /* 0x02d88804063f75b2 */ /* 0x0006240008000100 */
[----:B---3--:R-:W-:Y:S01]  /*0620*/  NOP ;  /* 0x0000000000007918 */ /* 0x008fe20000000000 */
.L_x_814:
        /* <DEDUP_REMOVED lines=22> */
.L_x_815:
        /* <DEDUP_REMOVED lines=22> */
.L_x_816:
[----:B------:R-:W-:Y:S01]  /*08f0*/  PLOP3.LUT P0, PT, PT, PT, UP0, 0x80, 0x0 ;  /* 0x000000000000781c */ /* 0x000fe20003f0f008 */
[----:B------:R-:W-:Y:S01]  /*0900*/  UMOV UR38, 0x1 ;  /* 0x0000000100267882 */ /* 0x000fe20000000000 */
[----:B------:R-:W-:Y:S01]  /*0910*/  NOP ;  /* 0x0000000000007918 */ /* 0x000fe20000000000 */
[----:B------:R-:W-:Y:S01]  /*0920*/  USEL UR38, UR38, 0x2, !UP0 ;  /* 0x0000000226267887 */ /* 0x000fe2000c000000 */
[----:B------:R-:W-:Y:S01]  /*0930*/  ULDC.64 UR48, c[0x0][0x208] ;  /* 0x0000820000307ab9 */ /* 0x000fe20000000a00 */
[----:B012-4-:R-:W-:Y:S08]  /*0940*/  BAR.SYNC.DEFER_BLOCKING 0x0 ;  /* 0x0000000000007b1d */ /* 0x017ff00000010000 */
[----:B------:R-:W-:Y:S05]  /*0950*/  @!P0 BRA `(.L_x_817) ;  /* 0x000000ec00488947 */ /* 0x000fea0003800000 */
.L_x_818:
[----:B------:R-:W-:-:S08]  /*0960*/  NOP ;  /* 0x0000000000007918 */ /* 0x000fd00000000000 */
[----:B------:R-:W0:Y:S02]  /*0970*/  USETMAXREG.TRY_ALLOC.CTAPOOL UP0, 0xa0 ;  /* 0x000000a0000079c8 */ /* 0x000e240008000600 */
[----:B0-----:R-:W-:-:S13]  /*0980*/  PLOP3.LUT P0, PT, PT, PT, UP0, 0x80, 0x0 ;  /* 0x000000000000781c */ /* 0x001fda0003f0f008 */
[----:B------:R-:W-:Y:S05]  /*0990*/  @!P0 BRA `(.L_x_818) ;  /* 0xfffffffc00f08947 */ /* 0x000fea000383ffff */
[----:B------:R-:W0:Y:S01]  /*09a0*/  S2R R2, SR_TID.X ;  /* 0x0000000000027919 */ /* 0x000e220000002100 */
[----:B------:R-:W1:Y:S08]  /*09b0*/  S2UR UR4, SR_CTAID.X ;  /* 0x00000000000479c3 */ /* 0x000e700000002500 */
[----:B------:R-:W-:Y:S08]  /*09c0*/  BAR.ARV 0x4, 0x200 ;  /* 0x0108000000007b1d */ /* 0x000ff00000002000 */
[----:B------:R-:W-:Y:S06]  /*09d0*/  BAR.ARV 0x8, 0x200 ;  /* 0x0208000000007b1d */ /* 0x000fec0000002000 */
[----:B0-----:R-:W-:-:S04]  /*09e0*/  LOP3.LUT R0, R2, 0xffffff80, RZ, 0xc0, !PT ;  /* 0xffffff8002007812 */ /* 0x001fc800078ec0ff */
[----:B------:R-:W-:Y:S02]  /*09f0*/  ISETP.NE.AND P0, PT, R0, 0x80, PT ;  /* 0x000000800000780c */ /* 0x000fe40003f05270 */
[----:B------:R-:W1:Y:S11]  /*0a00*/  LDC R0, c[0x0][0xc38] ;  /* 0x00030e00ff007b82 */ /* 0x000e760000000800 */
[----:B------:R-:W-:Y:S06]  /*0a10*/  @!P0 BAR.ARV 0x9, 0x100 ;  /* 0x0244000000008b1d */ /* 0x000fec0000002000 */
[----:B-1----:R-:W-:-:S13]  /*0a20*/  ISETP.LE.AND P0, PT, R0, UR4, PT ;  /* 0x0000000400007c0c */ /* 0x002fda000bf03270 */
[----:B------:R-:W-:Y:S05]  /*0a30*/  @P0 EXIT ;  /* 0x000000000000094d */ /* 0x000fea0003800000 */
[----:B------:R-:W-:Y:S01]  /*0a40*/  VIADD R150, R2, 0xffffff80 ;  /* 0xffffff8002967836 */ /* 0x000fe20000000000 */
[----:B------:R-:W0:Y:S01]  /*0a50*/  S2UR UR5, SR_CgaCtaId ;  /* 0x00000000000579c3 */ /* 0x000e220000008800 */
[----:B------:R-:W-:Y:S01]  /*0a60*/  UMOV UR42, 0x400 ;  /* 0x00000400002a7882 */ /* 0x000fe20000000000 */
[----:B------:R-:W-:Y:S01]  /*0a70*/  IMAD.MOV.U32 R18, RZ, RZ, 0x40 ;  /* 0x00000040ff127424 */ /* 0x000fe200078e00ff */
[----:B------:R-:W-:Y:S01]  /*0a80*/  ULOP3.LUT UR47, UR38, 0x1, URZ, 0xfc, !UPT ;  /* 0x00000001262f7892 */ /* 0x000fe2000f8efc3f */
[----:B------:R-:W-:Y:S01]  /*0a90*/  SHF.R.S32.HI R3, RZ, 0x1f, R150 ;  /* 0x0000001fff037819 */ /* 0x000fe20000011496 */
[----:B------:R-:W-:Y:S01]  /*0aa0*/  UMOV UR46, URZ ;  /* 0x0000003f002e7c82 */ /* 0x000fe20008000000 */
[----:B------:R-:W-:Y:S01]  /*0ab0*/  UMOV UR50, URZ ;  /* 0x0000003f00327c82 */ /* 0x000fe20008000000 */
[----:B------:R-:W-:Y:S01]  /*0ac0*/  UMOV UR45, URZ ;  /* 0x0000003f002d7c82 */ /* 0x000fe20008000000 */
[CC--:B------:R-:W-:Y:S02]  /*0ad0*/  LEA.HI R0, R3.reuse, R150.reuse, RZ, 0x4 ;  /* 0x0000009603007211 */ /* 0x0c0fe400078f20ff */
[----:B------:R-:W-:-:S02]  /*0ae0*/  LEA.HI R145, R3, R150, RZ, 0x7 ;  /* 0x0000009603917211 */ /* 0x000fc400078f38ff */
[----:B------:R-:W-:Y:S02]  /*0af0*/  LOP3.LUT R5, R0, 0xfffffff0, RZ, 0xc0, !PT ;  /* 0xfffffff000057812 */ /* 0x000fe400078ec0ff */
[----:B------:R-:W-:Y:S02]  /*0b00*/  SHF.R.S32.HI R7, RZ, 0x4, R0 ;  /* 0x00000004ff077819 */ /* 0x000fe40000011400 */
[----:B------:R-:W-:Y:S01]  /*0b10*/  LOP3.LUT R9, R145, 0xffffff80, RZ, 0xc0, !PT ;  /* 0xffffff8091097812 */ /* 0x000fe200078ec0ff */
[----:B------:R-:W-:Y:S01]  /*0b20*/  IMAD.IADD R5, R150, 0x1, -R5 ;  /* 0x0000000196057824 */ /* 0x000fe200078e0a05 */
[----:B------:R-:W-:Y:S02]  /*0b30*/  LEA.HI R2, R0, R7, RZ, 0x1 ;  /* 0x0000000700027211 */ /* 0x000fe400078f08ff */
[----:B------:R-:W-:Y:S01]  /*0b40*/  LEA.HI R4, R3, R150, RZ, 0x5 ;  /* 0x0000009603047211 */ /* 0x000fe200078f28ff */
[----:B------:R-:W-:Y:S01]  /*0b50*/  IMAD.IADD R144, R150, 0x1, -R9 ;  /* 0x0000000196907824 */ /* 0x000fe200078e0a09 */
[----:B------:R-:W-:-:S02]  /*0b60*/  SHF.R.S32.HI R0, RZ, 0x1f, R5 ;  /* 0x0000001fff007819 */ /* 0x000fc40000011405 */
[----:B------:R-:W-:Y:S01]  /*0b70*/  LOP3.LUT R2, R2, 0x1ffffffe, RZ, 0xc0, !PT ;  /* 0x1ffffffe02027812 */ /* 0x000fe200078ec0ff */
[----:B0-----:R-:W-:Y:S01]  /*0b80*/  ULEA UR42, UR5, UR42, 0x18 ;  /* 0x0000002a052a7291 */ /* 0x001fe2000f8ec03f */
[----:B------:R-:W-:Y:S02]  /*0b90*/  LEA.HI R0, R0, R5, RZ, 0x3 ;  /* 0x0000000500007211 */ /* 0x000fe400078f18ff */
[----:B------:R-:W-:Y:S01]  /*0ba0*/  SHF.R.S32.HI R4, RZ, 0x5, R4 ;  /* 0x00000005ff047819 */ /* 0x000fe20000011404 */
[----:B------:R-:W-:Y:S01]  /*0bb0*/  IMAD.IADD R7, R7, 0x1, -R2 ;  /* 0x0000000107077824 */ /* 0x000fe200078e0a02 */
[C---:B------:R-:W-:Y:S01]  /*0bc0*/  LOP3.LUT R2, R0.reuse, 0xfffffff8, RZ, 0xc0, !PT ;  /* 0xfffffff800027812 */ /* 0x040fe200078ec0ff */
[----:B------:R-:W-:Y:S01]  /*0bd0*/  IMAD.SHL.U32 R0, R0, 0x40, RZ ;  /* 0x0000004000007824 */ /* 0x000fe200078e00ff */
[----:B------:R-:W-:Y:S01]  /*0be0*/  SHF.R.S32.HI R9, RZ, 0x1f, R144 ;  /* 0x0000001fff097819 */ /* 0x000fe20000011490 */
[----:B------:R-:W-:Y:S01]  /*0bf0*/  IMAD R10, R4, 0x10, R5 ;  /* 0x00000010040a7824 */ /* 0x000fe200078e0205 */
[----:B------:R-:W-:Y:S01]  /*0c00*/  LEA.HI R3, R3, R150, RZ, 0x2 ;  /* 0x0000009603037211 */ /* 0x000fe200078f10ff */
[----:B------:R-:W-:Y:S01]  /*0c10*/  IMAD.IADD R2, R5, 0x1, -R2 ;  /* 0x0000000105027824 */ /* 0x000fe200078e0a02 */
[----:B------:R-:W-:Y:S01]  /*0c20*/  LEA.HI R6, R9, R144, RZ, 0x2 ;  /* 0x0000009009067211 */ /* 0x000fe200078f10ff */
[----:B------:R-:W-:Y:S01]  /*0c30*/  IMAD.SHL.U32 R7, R7, 0x8, RZ ;  /* 0x0000000807077824 */ /* 0x000fe200078e00ff */
[----:B------:R-:W-:-:S02]  /*0c40*/  LOP3.LUT R0, R0, 0x7ffffe00, RZ, 0xc0, !PT ;  /* 0x7ffffe0000007812 */ /* 0x000fc400078ec0ff */
[C---:B------:R-:W-:Y:S01]  /*0c50*/  R2P PR, R2.reuse, 0x6 ;  /* 0x0000000602007804 */ /* 0x040fe20000000000 */
[----:B------:R-:W-:Y:S01]  /*0c60*/  IMAD.SHL.U32 R2, R2, 0x40, RZ ;  /* 0x0000004002027824 */ /* 0x000fe200078e00ff */
[--C-:B------:R-:W-:Y:S01]  /*0c70*/  SHF.R.S32.HI R8, RZ, 0x2, R6.reuse ;  /* 0x00000002ff087819 */ /* 0x100fe20000011406 */
[----:B------:R-:W-:Y:S01]  /*0c80*/  IMAD.U32 R147, R10, 0x20, R7 ;  /* 0x000000200a937824 */ /* 0x000fe200078e0007 */
[----:B------:R-:W-:Y:S01]  /*0c90*/  SHF.R.S32.HI R11, RZ, 0x1f, R6 ;  /* 0x0000001fff0b7819 */ /* 0x000fe20000011406 */
[----:B------:R-:W-:Y:S01]  /*0ca0*/  IMAD R0, R4, 0x400, R0 ;  /* 0x0000040004007824 */ /* 0x000fe200078e0200 */
[----:B------:R-:W-:Y:S02]  /*0cb0*/  LOP3.LUT R2, R2, 0x1c0, RZ, 0xc0, !PT ;  /* 0x000001c002027812 */ /* 0x000fe400078ec0ff */
[----:B------:R-:W-:Y:S02]  /*0cc0*/  SHF.R.S32.HI R145, RZ, 0x7, R145 ;  /* 0x00000007ff917819 */ /* 0x000fe40000011491 */
[----:B------:R-:W-:-:S02]  /*0cd0*/  LOP3.LUT R7, R2, 0x8, R7, 0xf8, !PT ;  /* 0x0000000802077812 */ /* 0x000fc400078ef807 */
[----:B------:R-:W-:Y:S01]  /*0ce0*/  SHF.R.U32.HI R2, RZ, 0x3, R2 ;  /* 0x00000003ff027819 */ /* 0x000fe20000011602 */
[----:B------:R-:W-:Y:S01]  /*0cf0*/  IMAD.HI R4, R145, 0x55555556, RZ ;  /* 0x5555555691047827 */ /* 0x000fe200078e02ff */
[----:B------:R-:W-:Y:S02]  /*0d00*/  LOP3.LUT R141, R3, 0xfffffffc, RZ, 0xc0, !PT ;  /* 0xfffffffc038d7812 */ /* 0x000fe400078ec0ff */
[----:B------:R-:W-:Y:S02]  /*0d10*/  LOP3.LUT R7, R7, R2, RZ, 0x3c, !PT ;  /* 0x0000000207077212 */ /* 0x000fe400078e3cff */
[----:B------:R-:W-:Y:S01]  /*0d20*/  LEA.HI R11, R11, R8, RZ, 0x3 ;  /* 0x000000080b0b7211 */ /* 0x000fe200078f18ff */
[----:B------:R-:W-:Y:S01]  /*0d30*/  IMAD.IADD R141, R150, 0x1, -R141 ;  /* 0x00000001968d7824 */ /* 0x000fe200078e0a8d */
[----:B------:R-:W-:Y:S01]  /*0d40*/  LEA.HI R9, R9, R144, RZ, 0x5 ;  /* 0x0000009009097211 */ /* 0x000fe200078f28ff */
[----:B------:R-:W-:Y:S01]  /*0d50*/  IMAD.IADD R0, R0, 0x1, R7 ;  /* 0x0000000100007824 */ /* 0x000fe200078e0207 */
[----:B------:R-:W-:Y:S01]  /*0d60*/  LOP3.LUT R11, R11, 0xfffffff8, RZ, 0xc0, !PT ;  /* 0xfffffff80b0b7812 */ /* 0x000fe200078ec0ff */
[----:B------:R-:W-:Y:S01]  /*0d70*/  IMAD.SHL.U32 R138, R141, 0x8, RZ ;  /* 0x000000088d8a7824 */ /* 0x000fe200078e00ff */
[----:B------:R-:W-:-:S02]  /*0d80*/  LEA.HI R4, R4, R4, RZ, 0x1 ;  /* 0x0000000404047211 */ /* 0x000fc400078f08ff */
[----:B------:R-:W-:Y:S01]  /*0d90*/  SHF.R.S32.HI R9, RZ, 0x5, R9 ;  /* 0x00000005ff097819 */ /* 0x000fe20000011409 */
[----:B------:R-:W-:Y:S01]  /*0da0*/  IMAD.IADD R8, R8, 0x1, -R11 ;  /* 0x0000000108087824 */ /* 0x000fe200078e0a0b */
[----:B------:R-:W-:Y:S01]  /*0db0*/  LEA.HI R2, R141, R141, RZ, 0x1 ;  /* 0x0000008d8d027211 */ /* 0x000fe200078f08ff */
[----:B------:R-:W-:Y:S01]  /*0dc0*/  IMAD R4, R4, -0x3, R145 ;  /* 0xfffffffd04047824 */ /* 0x000fe200078e0291 */
[----:B------:R-:W-:Y:S01]  /*0dd0*/  LEA R17, R0, UR42, 0x1 ;  /* 0x0000002a00117c11 */ /* 0x000fe2000f8e08ff */
[----:B------:R-:W-:Y:S01]  /*0de0*/  IMAD R9, R9, 0x10, R8 ;  /* 0x0000001009097824 */ /* 0x000fe200078e0208 */
[----:B------:R-:W-:Y:S01]  /*0df0*/  LOP3.LUT R2, R2, 0x1ffffffe, RZ, 0xc0, !PT ;  /* 0x1ffffffe02027812 */ /* 0x000fe200078ec0ff */
[----:B------:R-:W-:Y:S01]  /*0e00*/  VIADD R139, R138, 0x20 ;  /* 0x000000208a8b7836 */ /* 0x000fe20000000000 */
[----:B------:R-:W-:Y:S01]  /*0e10*/  SHF.R.S32.HI R142, RZ, 0x2, R3 ;  /* 0x00000002ff8e7819 */ /* 0x000fe20000011403 */
[C---:B------:R-:W-:Y:S01]  /*0e20*/  VIADD R22, R17.reuse, 0x21800 ;  /* 0x0002180011167836 */ /* 0x040fe20000000000 */
[----:B------:R-:W-:Y:S01]  /*0e30*/  SEL R18, R18, 0xffffffc0, !P2 ;  /* 0xffffffc012127807 */ /* 0x000fe20005000000 */
[----:B------:R-:W-:Y:S01]  /*0e40*/  VIADD R140, R138, 0x40 ;  /* 0x000000408a8c7836 */ /* 0x000fe20000000000 */
[----:B------:R-:W-:Y:S01]  /*0e50*/  LOP3.LUT R3, R6, 0x7ffffffc, RZ, 0xc0, !PT ;  /* 0x7ffffffc06037812 */ /* 0x000fe200078ec0ff */
[----:B------:R-:W-:Y:S01]  /*0e60*/  VIADD R23, R17, 0x21820 ;  /* 0x0002182011177836 */ /* 0x000fe20000000000 */
[----:B------:R-:W-:Y:S01]  /*0e70*/  SHF.R.S32.HI R149, RZ, 0x1f, R139 ;  /* 0x0000001fff957819 */ /* 0x000fe2000001148b */
[----:B------:R-:W-:Y:S01]  /*0e80*/  IMAD R146, R4, 0x40, R9 ;  /* 0x0000004004927824 */ /* 0x000fe200078e0209 */
[----:B------:R-:W-:Y:S01]  /*0e90*/  SHF.R.S32.HI R148, RZ, 0x1f, R140 ;  /* 0x0000001fff947819 */ /* 0x000fe2000001148c */
[----:B------:R-:W-:-:S02]  /*0ea0*/  IMAD.IADD R137, R141, 0x1, -R2 ;  /* 0x000000018d897824 */ /* 0x000fc400078e0a02 */
[C---:B------:R-:W-:Y:S02]  /*0eb0*/  @P1 VIADD R23, R22.reuse, 0xffffffe0 ;  /* 0xffffffe016171836 */ /* 0x040fe40000000000 */
[----:B------:R-:W-:Y:S02]  /*0ec0*/  IMAD.IADD R22, R22, 0x1, R18 ;  /* 0x0000000116167824 */ /* 0x000fe400078e0212 */
[----:B------:R-:W-:Y:S02]  /*0ed0*/  IMAD.IADD R16, R144, 0x1, -R3 ;  /* 0x0000000190107824 */ /* 0x000fe400078e0a03 */
[----:B------:R-:W-:Y:S02]  /*0ee0*/  IMAD R137, R137, 0x8, R146 ;  /* 0x0000000889897824 */ /* 0x000fe400078e0292 */
[----:B------:R-:W-:Y:S02]  /*0ef0*/  IMAD.IADD R18, R18, 0x1, R23 ;  /* 0x0000000112127824 */ /* 0x000fe400078e0217 */
[----:B------:R-:W-:-:S07]  /*0f00*/  VIADD R136, R23, 0x6000 ;  /* 0x0000600017887836 */ /* 0x000fce0000000000 */
.L_x_907:
[----:B------:R-:W-:Y:S01]  /*0f10*/  ULDC UR5, c[0x0][0xc60] ;  /* 0x0003180000057ab9 */ /* 0x000fe20000000800 */
[----:B------:R-:W-:Y:S01]  /*0f20*/  UMOV UR8, UR4 ;  /* 0x0000000400087c82 */ /* 0x000fe20008000000 */
[----:B------:R-:W-:-:S11]  /*0f30*/  UISETP.NE.AND UP0, UPT, UR5, 0x1, UPT ;  /* 0x000000010500788c */ /* 0x000fd6000bf05270 */
[----:B------:R-:W-:Y:S01]  /*0f40*/  @UP0 ULDC UR6, c[0x0][0xc64] ;  /* 0x0003190000060ab9 */ /* 0x000fe20000000800 */
[----:B------:R-:W-:Y:S01]  /*0f50*/  @UP0 ULDC UR9, c[0x0][0xc68] ;  /* 0x00031a0000090ab9 */ /* 0x000fe20000000800 */
[----:B------:R-:W-:-:S04]  /*0f60*/  UIMAD.WIDE.U32 UR6, UR4, UR6, URZ ;  /* 0x00000006040672a5 */ /* 0x000fc8000f8e003f */
[----:B------:R-:W-:-:S03]  /*0f70*/  @UP0 USHF.R.U32.HI UR8, URZ, UR9, UR7 ;  /* 0x000000093f080299 */ /* 0x000fc60008011607 */
[----:B------:R-:W-:Y:S02]  /*0f80*/  ULDC UR6, c[0x0][0xc78] ;  /* 0x00031e0000067ab9 */ /* 0x000fe40000000800 */
[----:B------:R-:W-:Y:S02]  /*0f90*/  UISETP.GE.AND UP0, UPT, UR8, UR6, UPT ;  /* 0x000000060800728c */ /* 0x000fe4000bf06270 */
[----:B------:R-:W-:-:S04]  /*0fa0*/  UIADD3 UR6, -UR8, URZ, URZ ;  /* 0x0000003f08067290 */ /* 0x000fc8000fffe13f */
[----:B------:R-:W-:Y:S01]  /*0fb0*/  PLOP3.LUT P0, PT, PT, PT, UP0, 0x80, 0x0 ;  /* 0x000000000000781c */ /* 0x000fe20003f0f008 */
[----:B------:R-:W-:-:S12]  /*0fc0*/  UIMAD UR9, UR5, UR6, UR4 ;  /* 0x00000006050972a4 */ /* 0x000fd8000f8e0204 */
[----:B012345:R-:W-:Y:S05]  /*0fd0*/  @!P0 BRA `(.L_x_819) ;  /* 0x0000000000208947 */ /* 0x03ffea0003800000 */
[----:B------:R-:W-:Y:S01]  /*0fe0*/  ULDC UR7, c[0x0][0xc6c] ;  /* 0x00031b0000077ab9 */ /* 0x000fe20000000800 */
[----:B------:R-:W-:Y:S01]  /*0ff0*/  UMOV UR6, UR9 ;  /* 0x0000000900067c82 */ /* 0x000fe20008000000 */
[----:B------:R-:W-:-:S11]  /*1000*/  UISETP.NE.AND UP0, UPT, UR7, 0x1, UPT ;  /* 0x000000010700788c */ /* 0x000fd6000bf05270 */
[----:B------:R-:W-:Y:S02]  /*1010*/  @UP0 ULDC.64 UR10, c[0x0][0xc70] ;  /* 0x00031c00000a0ab9 */ /* 0x000fe40000000a00 */
[----:B------:R-:W-:-:S04]  /*1020*/  UIMAD.WIDE.U32 UR4, UR9, UR10, URZ ;  /* 0x0000000a090472a5 */ /* 0x000fc8000f8e003f */
[----:B------:R-:W-:-:S04]  /*1030*/  @UP0 USHF.R.U32.HI UR6, URZ, UR11, UR5 ;  /* 0x0000000b3f060299 */ /* 0x000fc80008011605 */
[----:B------:R-:W-:Y:S01]  /*1040*/  UIMAD UR4, UR6, UR7, URZ ;  /* 0x00000007060472a4 */ /* 0x000fe2000f8e023f */
[----:B------:R-:W-:Y:S11]  /*1050*/  BRA `(.L_x_820) ;  /* 0x00000000001c7947 */ /* 0x000ff60003800000 */
.L_x_819:
[----:B------:R-:W-:Y:S01]  /*1060*/  ULDC UR7, c[0x0][0xc54] ;  /* 0x0003150000077ab9 */ /* 0x000fe20000000800 */
[----:B------:R-:W-:Y:S01]  /*1070*/  UMOV UR6, UR9 ;  /* 0x0000000900067c82 */ /* 0x000fe20008000000 */
[----:B------:R-:W-:-:S11]  /*1080*/  UISETP.NE.AND UP0, UPT, UR7, 0x1, UPT ;  /* 0x000000010700788c */ /* 0x000fd6000bf05270 */
[----:B------:R-:W-:Y:S02]  /*1090*/  @UP0 ULDC.64 UR10, c[0x0][0xc58] ;  /* 0x00031600000a0ab9 */ /* 0x000fe40000000a00 */
[----:B------:R-:W-:-:S04]  /*10a0*/  UIMAD.WIDE.U32 UR4, UR9, UR10, URZ ;  /* 0x0000000a090472a5 */ /* 0x000fc8000f8e003f */
[----:B------:R-:W-:-:S04]  /*10b0*/  @UP0 USHF.R.U32.HI UR6, URZ, UR11, UR5 ;  /* 0x0000000b3f060299 */ /* 0x000fc80008011605 */
[----:B------:R-:W-:-:S12]  /*10c0*/  UIMAD UR4, UR6, UR7, URZ ;  /* 0x00000007060472a4 */ /* 0x000fd8000f8e023f */
.L_x_820:
[----:B------:R-:W-:Y:S01]  /*10d0*/  ULOP3.LUT UR6, URZ, UR6, URZ, 0x33, !UPT ;  /* 0x000000063f067292 */ /* 0x000fe2000f8e333f */
[----:B------:R-:W-:Y:S01]  /*10e0*/  ULDC UR7, c[0x0][0x448] ;  /* 0x0001120000077ab9 */ /* 0x000fe20000000800 */
[----:B------:R-:W-:Y:S01]  /*10f0*/  ULDC UR5, c[0x0][0xc3c] ;  /* 0x00030f0000057ab9 */ /* 0x000fe20000000800 */
[----:B------:R-:W-:Y:S02]  /*1100*/  UISETP.NE.AND UP1, UPT, UR7, 0x1, UPT ;  /* 0x000000010700788c */ /* 0x000fe4000bf25270 */
[----:B------:R-:W-:Y:S01]  /*1110*/  UIADD3 UR6, UR6, UR5, URZ ;  /* 0x0000000506067290 */ /* 0x000fe2000fffe03f */
[----:B------:R-:W-:Y:S01]  /*1120*/  ULDC.64 UR10, c[0x0][0x418] ;  /* 0x00010600000a7ab9 */ /* 0x000fe20000000a00 */
[----:B------:R-:W-:Y:S01]  /*1130*/  UIADD3 UR4, UR9, -UR4, URZ ;  /* 0x8000000409047290 */ /* 0x000fe2000fffe03f */
[----:B------:R-:W-:Y:S01]  /*1140*/  ULDC UR40, c[0x0][0xc48] ;  /* 0x0003120000287ab9 */ /* 0x000fe20000000800 */
[----:B------:R-:W-:Y:S02]  /*1150*/  UISETP.NE.U32.AND UP0, UPT, UR10, URZ, UPT ;  /* 0x0000003f0a00728c */ /* 0x000fe4000bf05070 */
[----:B------:R-:W-:-:S02]  /*1160*/  UIMAD UR41, UR6, 0xc0, URZ ;  /* 0x000000c0062978a4 */ /* 0x000fc4000f8e023f */
[----:B------:R-:W-:Y:S01]  /*1170*/  UISETP.NE.AND UP2, UPT, UR40, 0x1, UPT ;  /* 0x000000012800788c */ /* 0x000fe2000bf45270 */
[----:B------:R-:W-:Y:S01]  /*1180*/  ULDC UR13, c[0x0][0xc54] ;  /* 0x00031500000d7ab9 */ /* 0x000fe20000000800 */
[----:B------:R-:W-:Y:S02]  /*1190*/  UISETP.NE.AND.EX UP0, UPT, UR11, URZ, UPT, UP0 ;  /* 0x0000003f0b00728c */ /* 0x000fe4000bf05300 */
[----:B------:R-:W-:Y:S02]  /*11a0*/  UIADD3 UR10, UR41, 0xbf, URZ ;  /* 0x000000bf290a7890 */ /* 0x000fe4000fffe03f */
[----:B------:R-:W-:Y:S01]  /*11b0*/  UIMAD UR13, UR8, UR13, UR4 ;  /* 0x0000000d080d72a4 */ /* 0x000fe2000f8e0204 */
[----:B------:R-:W-:Y:S01]  /*11c0*/  ULDC UR43, c[0x0][0x424] ;  /* 0x00010900002b7ab9 */ /* 0x000fe20000000800 */
[----:B------:R-:W-:Y:S01]  /*11d0*/  ULDC UR52, c[0x0][0x288] ;  /* 0x0000a20000347ab9 */ /* 0x000fe20000000800 */
[----:B------:R-:W-:Y:S01]  /*11e0*/  ULDC.64 UR4, c[0x0][0x9e0] ;  /* 0x0002780000047ab9 */ /* 0x000fe20000000a00 */
[----:B------:R-:W-:Y:S01]  /*11f0*/  @UP1 ULDC UR8, c[0x0][0x44c] ;  /* 0x0001130000081ab9 */ /* 0x000fe20000000800 */
[----:B------:R-:W-:-:S02]  /*1200*/  UIADD3 UR11, -UR52, 0x1, URZ ;  /* 0x00000001340b7890 */ /* 0x000fc4000fffe13f */
[----:B------:R-:W-:Y:S02]  /*1210*/  UISETP.GE.AND UP3, UPT, UR5, 0x1, UPT ;  /* 0x000000010500788c */ /* 0x000fe4000bf66270 */
[----:B------:R-:W-:Y:S02]  /*1220*/  USEL UR43, UR43, 0x1, UP0 ;  /* 0x000000012b2b7887 */ /* 0x000fe40008000000 */
[----:B------:R-:W-:Y:S01]  /*1230*/  UIMAD.WIDE.U32 UR8, UR10, UR8, URZ ;  /* 0x000000080a0872a5 */ /* 0x000fe2000f8e003f */
[----:B------:R-:W-:Y:S01]  /*1240*/  ULDC UR12, c[0x0][0x2f0] ;  /* 0x0000bc00000c7ab9 */ /* 0x000fe20000000800 */
[----:B------:R-:W-:Y:S01]  /*1250*/  @UP1 ULDC UR15, c[0x0][0x450] ;  /* 0x00011400000f1ab9 */ /* 0x000fe20000000800 */
[----:B------:R-:W-:Y:S01]  /*1260*/  @UP2 ULDC UR6, c[0x0][0xc4c] ;  /* 0x0003130000062ab9 */ /* 0x000fe20000000800 */
[----:B------:R-:W-:Y:S01]  /*1270*/  UIMAD UR11, UR43, UR12, UR11 ;  /* 0x0000000c2b0b72a4 */ /* 0x000fe2000f8e020b */
[----:B------:R-:W-:Y:S01]  /*1280*/  PLOP3.LUT P1, PT, PT, PT, UP3, 0x80, 0x0 ;  /* 0x000000000000781c */ /* 0x000fe20003f2f038 */
[----:B------:R-:W-:-:S02]  /*1290*/  @UP1 USHF.R.U32.HI UR10, URZ, UR15, UR9 ;  /* 0x0000000f3f0a1299 */ /* 0x000fc40008011609 */
[----:B------:R-:W-:Y:S01]  /*12a0*/  UIMAD.WIDE.U32 UR6, UR13, UR6, URZ ;  /* 0x000000060d0672a5 */ /* 0x000fe2000f8e003f */
[----:B------:R-:W-:Y:S01]  /*12b0*/  @UP2 ULDC UR14, c[0x0][0xc50] ;  /* 0x00031400000e2ab9 */ /* 0x000fe20000000800 */
[----:B------:R-:W-:Y:S01]  /*12c0*/  UIADD3 UR10, UR11, UR10, URZ ;  /* 0x0000000a0b0a7290 */ /* 0x000fe2000fffe03f */
[----:B------:R-:W-:Y:S01]  /*12d0*/  UMOV UR44, UR13 ;  /* 0x0000000d002c7c82 */ /* 0x000fe20008000000 */
[----:B------:R-:W-:Y:S02]  /*12e0*/  @UP2 USHF.R.U32.HI UR44, URZ, UR14, UR7 ;  /* 0x0000000e3f2c2299 */ /* 0x000fe40008011607 */
[----:B------:R-:W-:Y:S02]  /*12f0*/  UIADD3 UR4, UR10, UR4, URZ ;  /* 0x000000040a047290 */ /* 0x000fe4000fffe03f */
[----:B------:R-:W-:-:S04]  /*1300*/  UIADD3 UR6, -UR44, URZ, URZ ;  /* 0x0000003f2c067290 */ /* 0x000fc8000fffe13f */
[----:B------:R-:W-:Y:S01]  /*1310*/  UIMAD UR40, UR40, UR6, UR13 ;  /* 0x00000006282872a4 */ /* 0x000fe2000f8e020d */
[----:B------:R-:W-:Y:S01]  /*1320*/  IMAD.U32 R0, RZ, RZ, UR4 ;  /* 0x00000004ff007e24 */ /* 0x000fe2000f8e00ff */
[----:B------:R-:W-:Y:S10]  /*1330*/  @!P1 BRA `(.L_x_821) ;  /* 0x0000000000409947 */ /* 0x000ff40003800000 */
[----:B------:R-:W-:Y:S01]  /*1340*/  ISETP.LT.AND P0, PT, RZ, UR10, PT ;  /* 0x0000000aff007c0c */ /* 0x000fe2000bf01270 */
[----:B------:R-:W-:-:S12]  /*1350*/  UIADD3 UR4, UR10, -0x1, URZ ;  /* 0xffffffff0a047890 */ /* 0x000fd8000fffe03f */
[----:B------:R-:W-:Y:S05]  /*1360*/  @P0 BRA `(.L_x_822) ;  /* 0x00000000001c0947 */ /* 0x000fea0003800000 */
[----:B------:R-:W-:Y:S02]  /*1370*/  UISETP.NE.AND UP0, UPT, UR5, 0x1, UPT ;  /* 0x000000010500788c */ /* 0x000fe4000bf05270 */
[----:B------:R-:W-:-:S09]  /*1380*/  UIADD3 UR4, -UR10, URZ, URZ ;  /* 0x0000003f0a047290 */ /* 0x000fd2000fffe13f */
[----:B------:R-:W-:Y:S02]  /*1390*/  @UP0 ULDC.64 UR8, c[0x0][0x9e8] ;  /* 0x00027a0000080ab9 */ /* 0x000fe40000000a00 */
[----:B------:R-:W-:-:S04]  /*13a0*/  UIMAD.WIDE.U32 UR6, UR4, UR8, URZ ;  /* 0x00000008040672a5 */ /* 0x000fc8000f8e003f */
[----:B------:R-:W-:-:S04]  /*13b0*/  @UP0 USHF.R.U32.HI UR4, URZ, UR9, UR7 ;  /* 0x000000093f040299 */ /* 0x000fc80008011607 */
[----:B------:R-:W-:Y:S01]  /*13c0*/  ULOP3.LUT UR4, URZ, UR4, URZ, 0x33, !UPT ;  /* 0x000000043f047292 */ /* 0x000fe2000f8e333f */
[----:B------:R-:W-:Y:S11]  /*13d0*/  BRA `(.L_x_823) ;  /* 0x0000000000107947 */ /* 0x000ff60003800000 */
.L_x_822:
[----:B------:R-:W-:-:S11]  /*13e0*/  UISETP.NE.AND UP0, UPT, UR5, 0x1, UPT ;  /* 0x000000010500788c */ /* 0x000fd6000bf05270 */
[----:B------:R-:W-:Y:S02]  /*13f0*/  @UP0 ULDC.64 UR8, c[0x0][0x9e8] ;  /* 0x00027a0000080ab9 */ /* 0x000fe40000000a00 */
[----:B------:R-:W-:-:S04]  /*1400*/  UIMAD.WIDE.U32 UR6, UR4, UR8, URZ ;  /* 0x00000008040672a5 */ /* 0x000fc8000f8e003f */
[----:B------:R-:W-:-:S12]  /*1410*/  @UP0 USHF.R.U32.HI UR4, URZ, UR9, UR7 ;  /* 0x000000093f040299 */ /* 0x000fd80008011607 */
.L_x_823:
[----:B------:R-:W-:-:S06]  /*1420*/  UIMAD UR4, UR4, UR5, UR5 ;  /* 0x00000005040472a4 */ /* 0x000fcc000f8e0205 */
[----:B------:R-:W-:-:S07]  /*1430*/  VIMNMX R0, R0, UR4, PT ;  /* 0x0000000400007c48 */ /* 0x000fce000bfe0100 */
.L_x_821:
[----:B------:R-:W-:Y:S01]  /*1440*/  UIMAD UR4, UR43, UR12, 0x7f ;  /* 0x0000007f2b0474a4 */ /* 0x000fe2000f8e020c */
[----:B------:R-:W-:Y:S01]  /*1450*/  VIADD R0, R0, 0x7f ;  /* 0x0000007f00007836 */ /* 0x000fe20000000000 */
[----:B------:R-:W-:Y:S01]  /*1460*/  @UP1 ULDC UR6, c[0x0][0x44c] ;  /* 0x0001130000061ab9 */ /* 0x000fe20000000800 */
[----:B------:R-:W-:Y:S01]  /*1470*/  @UP1 ULDC UR10, c[0x0][0x450] ;  /* 0x00011400000a1ab9 */ /* 0x000fe20000000800 */
[----:B------:R-:W-:Y:S02]  /*1480*/  USHF.R.S32.HI UR8, URZ, 0x1f, UR4 ;  /* 0x0000001f3f087899 */ /* 0x000fe40008011404 */
[----:B------:R-:W-:Y:S01]  /*1490*/  UIMAD.WIDE.U32 UR6, UR41, UR6, URZ ;  /* 0x00000006290672a5 */ /* 0x000fe2000f8e003f */
[----:B------:R-:W-:Y:S01]  /*14a0*/  SHF.R.S32.HI R3, RZ, 0x1f, R0 ;  /* 0x0000001fff037819 */ /* 0x000fe20000011400 */
[----:B------:R-:W-:Y:S01]  /*14b0*/  UMOV UR9, UR41 ;  /* 0x0000002900097c82 */ /* 0x000fe20008000000 */
[----:B------:R-:W-:Y:S02]  /*14c0*/  ULEA.HI UR8, UR8, UR4, URZ, 0x7 ;  /* 0x0000000408087291 */ /* 0x000fe4000f8f383f */
[----:B------:R-:W-:Y:S01]  /*14d0*/  @UP1 USHF.R.U32.HI UR9, URZ, UR10, UR7 ;  /* 0x0000000a3f091299 */ /* 0x000fe20008011607 */
[----:B------:R-:W-:Y:S01]  /*14e0*/  LEA.HI R3, R3, R0, RZ, 0x7 ;  /* 0x0000000003037211 */ /* 0x000fe200078f38ff */
[----:B------:R-:W-:-:S02]  /*14f0*/  UIMAD UR52, UR43, UR12, -UR52 ;  /* 0x0000000c2b3472a4 */ /* 0x000fc4000f8e0a34 */
[----:B------:R-:W-:Y:S01]  /*1500*/  USHF.R.S32.HI UR8, URZ, 0x7, UR8 ;  /* 0x000000073f087899 */ /* 0x000fe20008011408 */
[----:B------:R-:W-:Y:S01]  /*1510*/  SHF.R.S32.HI R3, RZ, 0x7, R3 ;  /* 0x00000007ff037819 */ /* 0x000fe20000011403 */
[----:B------:R-:W-:-:S03]  /*1520*/  UIADD3 UR4, UR52, UR9, URZ ;  /* 0x0000000934047290 */ /* 0x000fc6000fffe03f */
[----:B------:R-:W-:Y:S01]  /*1530*/  ULDC UR9, c[0x0][0x9dc] ;  /* 0x0002770000097ab9 */ /* 0x000fe20000000800 */
[----:B------:R-:W-:Y:S01]  /*1540*/  VIMNMX R88, R3, UR8, PT ;  /* 0x0000000803587c48 */ /* 0x000fe2000bfe0100 */
[----:B------:R-:W-:Y:S01]  /*1550*/  UIADD3 UR9, UR4, -UR9, URZ ;  /* 0x8000000904097290 */ /* 0x000fe2000fffe03f */
[----:B------:R-:W-:Y:S11]  /*1560*/  @!P1 BRA `(.L_x_824) ;  /* 0x0000000000449947 */ /* 0x000ff60003800000 */
[----:B------:R-:W-:-:S06]  /*1570*/  UISETP.GT.AND UP0, UPT, UR4, -0x1, UPT ;  /* 0xffffffff0400788c */ /* 0x000fcc000bf04270 */
[----:B------:R-:W-:-:S13]  /*1580*/  PLOP3.LUT P0, PT, PT, PT, UP0, 0x80, 0x0 ;  /* 0x000000000000781c */ /* 0x000fda0003f0f008 */
[----:B------:R-:W-:Y:S05]  /*1590*/  @P0 BRA `(.L_x_825) ;  /* 0x00000000001c0947 */ /* 0x000fea0003800000 */
[----:B------:R-:W-:Y:S02]  /*15a0*/  UISETP.NE.AND UP0, UPT, UR5, 0x1, UPT ;  /* 0x000000010500788c */ /* 0x000fe4000bf05270 */
[----:B------:R-:W-:-:S09]  /*15b0*/  ULOP3.LUT UR4, URZ, UR4, URZ, 0x33, !UPT ;  /* 0x000000043f047292 */ /* 0x000fd2000f8e333f */
[----:B------:R-:W-:Y:S02]  /*15c0*/  @UP0 ULDC.64 UR10, c[0x0][0x9e8] ;  /* 0x00027a00000a0ab9 */ /* 0x000fe40000000a00 */
[----:B------:R-:W-:-:S04]  /*15d0*/  UIMAD.WIDE.U32 UR6, UR4, UR10, URZ ;  /* 0x0000000a040672a5 */ /* 0x000fc8000f8e003f */
[----:B------:R-:W-:-:S04]  /*15e0*/  @UP0 USHF.R.U32.HI UR4, URZ, UR11, UR7 ;  /* 0x0000000b3f040299 */ /* 0x000fc80008011607 */
[----:B------:R-:W-:Y:S01]  /*15f0*/  ULOP3.LUT UR4, URZ, UR4, URZ, 0x33, !UPT ;  /* 0x000000043f047292 */ /* 0x000fe2000f8e333f */
[----:B------:R-:W-:Y:S11]  /*1600*/  BRA `(.L_x_826) ;  /* 0x0000000000107947 */ /* 0x000ff60003800000 */
.L_x_825:
[----:B------:R-:W-:-:S11]  /*1610*/  UISETP.NE.AND UP0, UPT, UR5, 0x1, UPT ;  /* 0x000000010500788c */ /* 0x000fd6000bf05270 */
[----:B------:R-:W-:Y:S02]  /*1620*/  @UP0 ULDC.64 UR10, c[0x0][0x9e8] ;  /* 0x00027a00000a0ab9 */ /* 0x000fe40000000a00 */
[----:B------:R-:W-:-:S04]  /*1630*/  UIMAD.WIDE.U32 UR6, UR4, UR10, URZ ;  /* 0x0000000a040672a5 */ /* 0x000fc8000f8e003f */
[----:B------:R-:W-:-:S12]  /*1640*/  @UP0 USHF.R.U32.HI UR4, URZ, UR11, UR7 ;  /* 0x0000000b3f040299 */ /* 0x000fd80008011607 */
.L_x_826:
[----:B------:R-:W-:-:S04]  /*1650*/  UIMAD UR4, UR4, UR5, URZ ;  /* 0x00000005040472a4 */ /* 0x000fc8000f8e023f */
[----:B------:R-:W-:-:S04]  /*1660*/  UISETP.LT.AND UP0, UPT, UR9, UR4, UPT ;  /* 0x000000040900728c */ /* 0x000fc8000bf01270 */
[----:B------:R-:W-:-:S12]  /*1670*/  USEL UR9, UR9, UR4, !UP0 ;  /* 0x0000000409097287 */ /* 0x000fd8000c000000 */
.L_x_824:
[----:B------:R-:W-:Y:S01]  /*1680*/  USHF.R.S32.HI UR4, URZ, 0x1f, UR9 ;  /* 0x0000001f3f047899 */ /* 0x000fe20008011409 */
[----:B------:R-:W-:Y:S02]  /*1690*/  PLOP3.LUT P0, PT, PT, PT, PT, 0x80, 0x0 ;  /* 0x000000000000781c */ /* 0x000fe40003f0f070 */
[----:B------:R-:W-:Y:S01]  /*16a0*/  CS2R R36, SRZ ;  /* 0x0000000000247805 */ /* 0x000fe2000001ff00 */
[----:B------:R-:W-:Y:S01]  /*16b0*/  IMAD.MOV.U32 R48, RZ, RZ, RZ ;  /* 0x000000ffff307224 */ /* 0x000fe200078e00ff */
[----:B------:R-:W-:Y:S01]  /*16c0*/  ULEA.HI UR4, UR4, UR9, URZ, 0x7 ;  /* 0x0000000904047291 */ /* 0x000fe2000f8f383f */
[----:B------:R-:W-:Y:S01]  /*16d0*/  CS2R R30, SRZ ;  /* 0x00000000001e7805 */ /* 0x000fe2000001ff00 */
[----:B------:R-:W-:Y:S01]  /*16e0*/  IMAD.MOV.U32 R133, RZ, RZ, RZ ;  /* 0x000000ffff857224 */ /* 0x000fe200078e00ff */
[----:B------:R-:W-:Y:S01]  /*16f0*/  CS2R R28, SRZ ;  /* 0x00000000001c7805 */ /* 0x000fe2000001ff00 */
[----:B------:R-:W-:Y:S01]  /*1700*/  USHF.R.S32.HI UR4, URZ, 0x7, UR4 ;  /* 0x000000073f047899 */ /* 0x000fe20008011404 */
[----:B------:R-:W-:Y:S01]  /*1710*/  IMAD.MOV.U32 R44, RZ, RZ, RZ ;  /* 0x000000ffff2c7224 */ /* 0x000fe200078e00ff */
[----:B------:R-:W-:Y:S01]  /*1720*/  CS2R R26, SRZ ;  /* 0x00000000001a7805 */ /* 0x000fe2000001ff00 */
[----:B------:R-:W-:Y:S01]  /*1730*/  IMAD.MOV.U32 R129, RZ, RZ, RZ ;  /* 0x000000ffff817224 */ /* 0x000fe200078e00ff */
[----:B------:R-:W-:Y:S01]  /*1740*/  UISETP.LT.AND UP0, UPT, URZ, UR4, UPT ;  /* 0x000000043f00728c */ /* 0x000fe2000bf01270 */
[----:B------:R-:W-:Y:S01]  /*1750*/  IMAD.MOV.U32 R46, RZ, RZ, RZ ;  /* 0x000000ffff2e7224 */ /* 0x000fe200078e00ff */
[----:B------:R-:W-:Y:S01]  /*1760*/  CS2R R122, SRZ ;  /* 0x00000000007a7805 */ /* 0x000fe2000001ff00 */
[----:B------:R-:W-:Y:S01]  /*1770*/  IMAD.MOV.U32 R125, RZ, RZ, RZ ;  /* 0x000000ffff7d7224 */ /* 0x000fe200078e00ff */
[----:B------:R-:W-:Y:S01]  /*1780*/  USEL UR39, URZ, UR4, !UP0 ;  /* 0x000000043f277287 */ /* 0x000fe2000c000000 */
[----:B------:R-:W-:-:S02]  /*1790*/  CS2R R120, SRZ ;  /* 0x0000000000787805 */ /* 0x000fc4000001ff00 */
[----:B------:R-:W-:Y:S02]  /*17a0*/  CS2R R118, SRZ ;  /* 0x0000000000767805 */ /* 0x000fe4000001ff00 */
[----:B------:R-:W-:Y:S02]  /*17b0*/  CS2R R116, SRZ ;  /* 0x0000000000747805 */ /* 0x000fe4000001ff00 */
[----:B------:R-:W-:Y:S02]  /*17c0*/  CS2R R114, SRZ ;  /* 0x0000000000727805 */ /* 0x000fe4000001ff00 */
[----:B------:R-:W-:Y:S02]  /*17d0*/  CS2R R112, SRZ ;  /* 0x0000000000707805 */ /* 0x000fe4000001ff00 */
[----:B------:R-:W-:Y:S02]  /*17e0*/  ISETP.GT.AND P1, PT, R88, UR39, PT ;  /* 0x0000002758007c0c */ /* 0x000fe4000bf24270 */
        /* <DEDUP_REMOVED lines=8> */
[----:B------:R-:W-:Y:S01]  /*1870*/  CS2R R94, SRZ ;  /* 0x00000000005e7805 */ /* 0x000fe2000001ff00 */
[----:B------:R-:W-:Y:S01]  /*1880*/  IMAD.MOV.U32 R93, RZ, RZ, RZ ;  /* 0x000000ffff5d7224 */ /* 0x000fe200078e00ff */
[----:B------:R-:W-:Y:S02]  /*1890*/  CS2R R6, SRZ ;  /* 0x0000000000067805 */ /* 0x000fe4000001ff00 */
[----:B------:R-:W-:Y:S01]  /*18a0*/  CS2R R90, SRZ ;  /* 0x00000000005a7805 */ /* 0x000fe2000001ff00 */
[----:B------:R-:W-:Y:S01]  /*18b0*/  IMAD.MOV.U32 R42, RZ, RZ, RZ ;  /* 0x000000ffff2a7224 */ /* 0x000fe200078e00ff */
[----:B------:R-:W-:Y:S06]  /*18c0*/  @!P1 BRA `(.L_x_827) ;  /* 0x000000c400889947 */ /* 0x000fec0003800000 */
[----:B------:R-:W0:Y:S02]  /*18d0*/  SHFL.IDX PT, R0, R145, RZ, 0x1f ;  /* 0x00001fff91007589 */ /* 0x000e2400000e0000 */
[----:B0-----:R-:W-:-:S13]  /*18e0*/  R2UR UR37, R0 ;  /* 0x00000000002572ca */ /* 0x001fda00000e0000 */
[----:B------:R-:W-:-:S04]  /*18f0*/  UIMAD.WIDE UR4, UR37, 0x55555556, URZ ;  /* 0x55555556250478a5 */ /* 0x000fc8000f8e023f */
[----:B------:R-:W-:Y:S02]  /*1900*/  ULEA.HI UR51, UR5, UR5, URZ, 0x1 ;  /* 0x0000000505337291 */ /* 0x000fe4000f8f083f */
[----:B------:R-:W-:Y:S02]  /*1910*/  UIADD3 UR5, UR42, 0x21800, URZ ;  /* 0x000218002a057890 */ /* 0x000fe4000fffe03f */
[----:B------:R-:W-:Y:S02]  /*1920*/  UIMAD UR51, UR51, -0x3, UR37 ;  /* 0xfffffffd333378a4 */ /* 0x000fe4000f8e0225 */
[----:B------:R-:W-:Y:S02]  /*1930*/  ULOP3.LUT UP0, URZ, UR5, 0x3ff, URZ, 0xc0, !UPT ;  /* 0x000003ff053f7892 */ /* 0x000fe4000f80c03f */
[----:B------:R-:W-:Y:S02]  /*1940*/  ULEA UR4, UR51, UR42, 0xc ;  /* 0x0000002a33047291 */ /* 0x000fe4000f8e603f */
[----:B------:R-:W-:-:S02]  /*1950*/  ULEA UR5, UR51, UR5, 0xd ;  /* 0x0000000533057291 */ /* 0x000fc4000f8e683f */
[----:B------:R-:W-:Y:S01]  /*1960*/  PLOP3.LUT P0, PT, PT, PT, UP0, 0x80, 0x0 ;  /* 0x000000000000781c */ /* 0x000fe20003f0f008 */
[----:B------:R-:W-:Y:S02]  /*1970*/  UIADD3 UR4, UR4, 0xc400, URZ ;  /* 0x0000c40004047890 */ /* 0x000fe4000fffe03f */
[----:B------:R-:W-:Y:S02]  /*1980*/  USHF.R.U32.HI UR5, URZ, 0x4, UR5 ;  /* 0x000000043f057899 */ /* 0x000fe40008011605 */
[----:B------:R-:W-:Y:S02]  /*1990*/  USHF.R.U32.HI UR4, URZ, 0x4, UR4 ;  /* 0x000000043f047899 */ /* 0x000fe40008011604 */
[----:B------:R-:W-:Y:S02]  /*19a0*/  ULOP3.LUT UR36, UR5, 0x3fff, URZ, 0xc0, !UPT ;  /* 0x00003fff05247892 */ /* 0x000fe4000f8ec03f */
[----:B------:R-:W-:-:S04]  /*19b0*/  ULOP3.LUT UR53, UR4, 0x3fff, URZ, 0xc0, !UPT ;  /* 0x00003fff04357892 */ /* 0x000fc8000f8ec03f */
[----:B------:R-:W-:Y:S08]  /*19c0*/  @!P0 BRA `(.L_x_828) ;  /* 0x0000000000408947 */ /* 0x000ff00003800000 */
        /* <DEDUP_REMOVED lines=16> */
.L_x_828:
[----:B------:R-:W-:Y:S01]  /*1ad0*/  ULEA.HI UR4, UR46, UR46, URZ, 0x1 ;  /* 0x0000002e2e047291 */ /* 0x000fe2000f8f083f */
[----:B------:R-:W-:-:S03]  /*1ae0*/  IMAD.U32 R2, RZ, RZ, UR47 ;  /* 0x0000002fff027e24 */ /* 0x000fc6000f8e00ff */
[----:B------:R-:W-:Y:S02]  /*1af0*/  ULOP3.LUT UR4, UR4, 0xfffffffe, URZ, 0xc0, !UPT ;  /* 0xfffffffe04047892 */ /* 0x000fe4000f8ec03f */
[----:B------:R-:W-:Y:S02]  /*1b00*/  ISETP.NE.AND P0, PT, R2, 0x3, PT ;  /* 0x000000030200780c */ /* 0x000fe40003f05270 */
[----:B------:R-:W-:-:S06]  /*1b10*/  UIADD3 UR4, UR46, -UR4, URZ ;  /* 0x800000042e047290 */ /* 0x000fcc000fffe03f */
[----:B------:R-:W-:-:S05]  /*1b20*/  IMAD.U32 R0, RZ, RZ, UR4 ;  /* 0x00000004ff007e24 */ /* 0x000fca000f8e00ff */
[----:B------:R-:W-:-:S04]  /*1b30*/  SHF.L.U32 R0, R0, 0x1f, RZ ;  /* 0x0000001f00007819 */ /* 0x000fc800000006ff */
[----:B------:R-:W0:Y:S02]  /*1b40*/  SYNCS.PHASECHK.TRANS64.TRYWAIT P1, [UR42+0x2d800], R0 ;  /* 0x02d80000ff0075a7 */ /* 0x000e24000802016a */
[----:B0-----:R-:W-:Y:S05]  /*1b50*/  @!P1 BRA `(.L_x_829) ;  /* 0x00000128004c9947 */ /* 0x001fea0003800000 */
.L_x_1019:
[----:B------:R-:W-:Y:S05]  /*1b60*/  @!P0 BRA `(.L_x_830) ;  /* 0x0000000000048947 */ /* 0x000fea0003800000 */
[----:B------:R-:W-:Y:S01]  /*1b70*/  BPT.TRAP 0x1 ;  /* 0x000000040000795c */ /* 0x000fe20000300000 */
.L_x_830:
[----:B------:R-:W-:Y:S02]  /*1b80*/  IMAD.U32 R5, RZ, RZ, UR45 ;  /* 0x0000002dff057e24 */ /* 0x000fe4000f8e00ff */
[----:B0-----:R-:W-:-:S03]  /*1b90*/  IMAD.U32 R0, RZ, RZ, UR50 ;  /* 0x00000032ff007e24 */ /* 0x001fc6000f8e00ff */
[----:B------:R-:W-:Y:S02]  /*1ba0*/  LEA R5, R5, UR42, 0x3 ;  /* 0x0000002a05057c11 */ /* 0x000fe4000f8e18ff */
[----:B------:R-:W-:-:S04]  /*1bb0*/  SHF.L.U32 R0, R0, 0x1f, RZ ;  /* 0x0000001f00007819 */ /* 0x000fc800000006ff */
[----:B------:R0:W1:Y:S01]  /*1bc0*/  SYNCS.PHASECHK.TRANS64.TRYWAIT P2, [R5+URZ+0x2d830], R0 ;  /* 0x02d83000050075a7 */ /* 0x000062000804017f */
[----:B------:R-:W-:Y:S05]  /*1bd0*/  @!P0 BRA `(.L_x_831) ;  /* 0x0000000000048947 */ /* 0x000fea0003800000 */
[----:B------:R-:W-:Y:S01]  /*1be0*/  BPT.TRAP 0x1 ;  /* 0x000000040000795c */ /* 0x000fe20000300000 */
.L_x_831:
[----:B------:R-:W2:Y:S02]  /*1bf0*/  S2R R2, SR_TID.X ;  /* 0x0000000000027919 */ /* 0x000ea40000002100 */
[----:B--2---:R-:W-:Y:S01]  /*1c00*/  LOP3.LUT P1, RZ, R2, 0x7f, RZ, 0xc0, !PT ;  /* 0x0000007f02ff7812 */ /* 0x004fe2000782c0ff */
[----:B-1----:R-:W-:-:S12]  /*1c10*/  @P2 BRA `(.L_x_832) ;  /* 0x0000000000082947 */ /* 0x002fd80003800000 */
[----:B------:R-:W1:Y:S02]  /*1c20*/  SYNCS.PHASECHK.TRANS64.TRYWAIT P2, [R5+URZ+0x2d830], R0 ;  /* 0x02d83000050075a7 */ /* 0x000e64000804017f */
[----:B-1----:R-:W-:Y:S05]  /*1c30*/  @!P2 BRA `(.L_x_833) ;  /* 0x00000128002ca947 */ /* 0x002fea0003800000 */
.L_x_832:
[----:B------:R-:W-:Y:S05]  /*1c40*/  WARPSYNC.ALL ;  /* 0x0000000000007948 */ /* 0x000fea0003800000 */
[----:B------:R-:W-:Y:S01]  /*1c50*/  UIADD3 UR4, UR42, 0x15400, URZ ;  /* 0x000154002a047890 */ /* 0x000fe2000fffe03f */
[----:B------:R-:W-:Y:S01]  /*1c60*/  WARPGROUP.ARRIVE ;  /* 0x00000000000079c5 */ /* 0x000fe20000000000 */
[----:B------:R-:W-:Y:S01]  /*1c70*/  UMOV UR5, 0x80000020 ;  /* 0x8000002000057882 */ /* 0x000fe20000000000 */
[----:B------:R-:W-:Y:S01]  /*1c80*/  UMOV UR7, 0x80000020 ;  /* 0x8000002000077882 */ /* 0x000fe20000000000 */
[----:B------:R-:W-:Y:S01]  /*1c90*/  USHF.R.U32.HI UR4, URZ, 0x4, UR4 ;  /* 0x000000043f047899 */ /* 0x000fe20008011604 */
[----:B01----:R-:W-:Y:S01]  /*1ca0*/  VIADD R0, R137, UR41 ;  /* 0x0000002989007c36 */ /* 0x003fe20008000000 */
[----:B------:R-:W-:Y:S01]  /*1cb0*/  UMOV UR9, 0x80000020 ;  /* 0x8000002000097882 */ /* 0x000fe20000000000 */
[----:B------:R-:W-:Y:S01]  /*1cc0*/  UMOV UR11, 0x80000020 ;  /* 0x80000020000b7882 */ /* 0x000fe20000000000 */
[----:B------:R-:W-:Y:S01]  /*1cd0*/  ULOP3.LUT UR4, UR4, 0x3fff, URZ, 0xc0, !UPT ;  /* 0x00003fff04047892 */ /* 0x000fe2000f8ec03f */
[----:B------:R-:W0:Y:S01]  /*1ce0*/  LDC R6, c[0x0][0x2f0] ;  /* 0x0000bc00ff067b82 */ /* 0x000e220000000800 */
[----:B------:R-:W-:Y:S01]  /*1cf0*/  UMOV UR13, 0x80000020 ;  /* 0x80000020000d7882 */ /* 0x000fe20000000000 */
[----:B------:R-:W-:Y:S01]  /*1d00*/  UMOV UR15, 0x80000020 ;  /* 0x80000020000f7882 */ /* 0x000fe20000000000 */
[----:B------:R-:W-:Y:S01]  /*1d10*/  ULOP3.LUT UR32, UR4, 0x10000, URZ, 0xfc, !UPT ;  /* 0x0001000004207892 */ /* 0x000fe2000f8efc3f */
[----:B------:R-:W-:Y:S01]  /*1d20*/  IMAD.MOV.U32 R4, RZ, RZ, R0 ;  /* 0x000000ffff047224 */ /* 0x000fe200078e0000 */
[----:B------:R-:W-:Y:S01]  /*1d30*/  ULOP3.LUT UR4, UR53, 0x10000, URZ, 0xfc, !UPT ;  /* 0x0001000035047892 */ /* 0x000fe2000f8efc3f */
[----:B------:R-:W-:Y:S01]  /*1d40*/  IMAD.MOV.U32 R3, RZ, RZ, -0x80 ;  /* 0xffffff80ff037424 */ /* 0x000fe200078e00ff */
[----:B------:R-:W-:Y:S01]  /*1d50*/  UIMAD UR6, UR45, 0x600, UR32 ;  /* 0x000006002d0678a4 */ /* 0x000fe2000f8e0220 */
[----:B------:R-:W1:Y:S01]  /*1d60*/  LDC R143, c[0x0][0x288] ;  /* 0x0000a200ff8f7b82 */ /* 0x000e620000000800 */
[----:B------:R-:W-:Y:S01]  /*1d70*/  UIADD3 UR8, UR4, 0x2, URZ ;  /* 0x0000000204087890 */ /* 0x000fe2000fffe03f */
[C---:B------:R-:W-:Y:S01]  /*1d80*/  IMAD R9, R88.reuse, R3, 0x80 ;  /* 0x0000008058097424 */ /* 0x040fe200078e0203 */
[----:B------:R-:W-:Y:S01]  /*1d90*/  UIADD3 UR10, UR6, 0x2, URZ ;  /* 0x00000002060a7890 */ /* 0x000fe2000fffe03f */
[----:B------:R-:W-:Y:S01]  /*1da0*/  LEA R7, R88, 0xffffff80, 0x7 ;  /* 0xffffff8058077811 */ /* 0x000fe200078e38ff */
[----:B------:R-:W-:Y:S01]  /*1db0*/  UIADD3 UR12, UR4, 0x300, URZ ;  /* 0x00000300040c7890 */ /* 0x000fe2000fffe03f */
[----:B------:R-:W-:Y:S01]  /*1dc0*/  VIADD R3, R9, 0x1 ;  /* 0x0000000109037836 */ /* 0x000fe20000000000 */
[----:B------:R-:W-:-:S02]  /*1dd0*/  UIADD3 UR14, UR6, 0x200, URZ ;  /* 0x00000200060e7890 */ /* 0x000fc4000fffe03f */
[----:B------:R-:W-:Y:S01]  /*1de0*/  HGMMA.64x128x16.F32 R24, gdesc[UR4], RZ, !UPT, gsb0 ;  /* 0x01e00000041879f0 */ /* 0x000fe2000c0008ff */
[----:B------:R-:W-:Y:S01]  /*1df0*/  UIADD3 UR16, UR4, 0x302, URZ ;  /* 0x0000030204107890 */ /* 0x000fe2000fffe03f */
[----:B------:R-:W-:Y:S01]  /*1e00*/  IMAD R3, R16, -0x2, R3 ;  /* 0xfffffffe10037824 */ /* 0x000fe200078e0203 */
[----:B------:R-:W-:Y:S01]  /*1e10*/  UIADD3 UR18, UR6, 0x202, URZ ;  /* 0x0000020206127890 */ /* 0x000fe2000fffe03f */
[----:B------:R-:W-:Y:S01]  /*1e20*/  UMOV UR17, 0x80000020 ;  /* 0x8000002000117882 */ /* 0x000fe20000000000 */
        /* <DEDUP_REMOVED lines=9> */
[----:B------:R-:W-:Y:S01]  /*1ec0*/  ULDC UR6, c[0x0][0x448] ;  /* 0x0001120000067ab9 */ /* 0x000fe20000000800 */
[----:B------:R-:W-:Y:S01]  /*1ed0*/  ULDC UR35, c[0x0][0x9dc] ;  /* 0x0002770000237ab9 */ /* 0x000fe20000000800 */
[----:B------:R-:W-:-:S06]  /*1ee0*/  UISETP.NE.AND UP0, UPT, UR6, 0x1, UPT ;  /* 0x000000010600788c */ /* 0x000fcc000bf05270 */
[----:B------:R-:W-:Y:S02]  /*1ef0*/  PLOP3.LUT P2, PT, PT, PT, UP0, 0x80, 0x0 ;  /* 0x000000000000781c */ /* 0x000fe40003f4f008 */
[----:B------:R-:W-:-:S03]  /*1f00*/  PLOP3.LUT P3, PT, PT, PT, UP0, 0x80, 0x0 ;  /* 0x000000000000781c */ /* 0x000fc60003f6f008 */
[----:B------:R-:W-:-:S08]  /*1f10*/  @UP0 ULDC UR6, c[0x0][0x44c] ;  /* 0x0001130000060ab9 */ /* 0x000fd00000000800 */
[----:B------:R-:W-:Y:S01]  /*1f20*/  @P2 IMAD.HI.U32 R2, R0, UR6, RZ ;  /* 0x0000000600022c27 */ /* 0x000fe2000f8e00ff */
[----:B------:R-:W-:-:S03]  /*1f30*/  @UP0 ULDC UR6, c[0x0][0x450] ;  /* 0x0001140000060ab9 */ /* 0x000fc60000000800 */
[----:B------:R-:W-:Y:S01]  /*1f40*/  @!P1 VIADD R0, R5, 0x2d840 ;  /* 0x0002d84005009836 */ /* 0x000fe20000000000 */
[----:B------:R-:W-:Y:S01]  /*1f50*/  @P3 SHF.R.U32.HI R4, RZ, UR6, R2 ;  /* 0x00000006ff043c19 */ /* 0x000fe20008011602 */
[----:B------:R-:W-:Y:S02]  /*1f60*/  ULDC.64 UR6, c[0x0][0x9e0] ;  /* 0x0002780000067ab9 */ /* 0x000fe40000000a00 */
[----:B------:R-:W-:Y:S01]  /*1f70*/  UISETP.GE.AND UP1, UPT, UR7, 0x1, UPT ;  /* 0x000000010700788c */ /* 0x000fe2000bf26270 */
[----:B------:R-:W-:Y:S01]  /*1f80*/  @!P1 PRMT R0, RZ, 0x654, R0 ;  /* 0x00000654ff009816 */ /* 0x000fe20000000000 */
[----:B------:R-:W2:Y:S04]  /*1f90*/  SHFL.IDX PT, R5, R4, RZ, 0x1c1f ;  /* 0x001c1fff04057589 */ /* 0x000ea800000e0000 */
[----:B------:R-:W-:Y:S01]  /*1fa0*/  PLOP3.LUT P2, PT, PT, PT, UP1, 0x40, 0x0 ;  /* 0x000000000000781c */ /* 0x000fe20003f4e818 */
[----:B------:R-:W-:-:S02]  /*1fb0*/  WARPGROUP.DEPBAR.LE gsb0, 0x0 ;  /* 0x00008000000079c5 */ /* 0x000fc40000010000 */
[----:B------:R-:W-:-:S06]  /*1fc0*/  WARPGROUP.ARRIVE ;  /* 0x00000000000079c5 */ /* 0x000fcc0000000000 */
[----:B------:R-:W-:Y:S01]  /*1fd0*/  HGMMA.64x128x16.F32 R24, gdesc[UR8], R24, gsb0 ;  /* 0x01e00000081879f0 */ /* 0x000fe20008000818 */
[----:B------:R-:W-:Y:S02]  /*1fe0*/  ULOP3.LUT UR10, URZ, UR35, URZ, 0x33, !UPT ;  /* 0x000000233f0a7292 */ /* 0x000fe4000f8e333f */
[----:B------:R-:W-:Y:S02]  /*1ff0*/  WARPGROUP.DEPBAR.LE gsb0, 0x0 ;  /* 0x00008000000079c5 */ /* 0x000fe40000010000 */
[----:B------:R-:W-:-:S07]  /*2000*/  WARPGROUP.ARRIVE ;  /* 0x00000000000079c5 */ /* 0x000fce0000000000 */
[----:B------:R-:W-:Y:S03]  /*2010*/  HGMMA.64x128x16.F32 R24, gdesc[UR12], R24, gsb0 ;  /* 0x01e000000c1879f0 */ /* 0x000fe60008000818 */
        /* <DEDUP_REMOVED lines=10> */
[----:B------:R0:W-:Y:S02]  /*20c0*/  @!P1 SYNCS.ARRIVE.TRANS64.RED.A1T0 RZ, [R0+URZ], RZ ;  /* 0x000000ff00ff99a7 */ /* 0x0001e4000810043f */
[C---:B0-----:R-:W-:Y:S02]  /*20d0*/  IMAD R0, R6.reuse, UR43, R3 ;  /* 0x0000002b06007c24 */ /* 0x041fe4000f8e0203 */
[----:B------:R-:W-:Y:S02]  /*20e0*/  IMAD R3, R6, UR43, R9 ;  /* 0x0000002b06037c24 */ /* 0x000fe4000f8e0209 */
[----:B-1----:R-:W-:-:S02]  /*20f0*/  IMAD.IADD R0, R0, 0x1, -R143 ;  /* 0x0000000100007824 */ /* 0x002fc400078e0a8f */
[----:B------:R-:W-:Y:S02]  /*2100*/  IMAD R10, R16, -0x2, R3 ;  /* 0xfffffffe100a7824 */ /* 0x000fe400078e0203 */
[C---:B------:R-:W-:Y:S02]  /*2110*/  VIADD R11, R0.reuse, UR6 ;  /* 0x00000006000b7c36 */ /* 0x040fe40008000000 */
[----:B------:R-:W-:-:S03]  /*2120*/  VIADD R12, R0, UR10 ;  /* 0x0000000a000c7c36 */ /* 0x000fc60008000000 */
[----:B--2---:R-:W-:Y:S01]  /*2130*/  VIADDMNMX R0, R5, R11, R10, PT ;  /* 0x0000000b05007246 */ /* 0x004fe2000380010a */
[----:B------:R-:W-:Y:S01]  /*2140*/  IMAD.IADD R2, R12, 0x1, R5 ;  /* 0x000000010c027824 */ /* 0x000fe200078e0205 */
[----:B------:R-:W-:Y:S06]  /*2150*/  @P2 BRA `(.L_x_834) ;  /* 0x00000000005c2947 */ /* 0x000fec0003800000 */
[----:B------:R-:W-:Y:S01]  /*2160*/  IMAD R8, R6, UR43, R5 ;  /* 0x0000002b06087c24 */ /* 0x000fe2000f8e0205 */
[----:B------:R-:W-:Y:S03]  /*2170*/  BSSY B0, `(.L_x_835) ;  /* 0x0000011000007945 */ /* 0x000fe60003800000 */
[----:B------:R-:W-:-:S05]  /*2180*/  IMAD.IADD R8, R8, 0x1, -R143 ;  /* 0x0000000108087824 */ /* 0x000fca00078e0a8f */
[----:B------:R-:W-:-:S13]  /*2190*/  ISETP.GT.AND P2, PT, R8, -0x1, PT ;  /* 0xffffffff0800780c */ /* 0x000fda0003f44270 */
[----:B------:R-:W-:Y:S05]  /*21a0*/  @P2 BRA `(.L_x_836) ;  /* 0x0000000000202947 */ /* 0x000fea0003800000 */
[----:B------:R-:W-:Y:S01]  /*21b0*/  UISETP.NE.AND UP2, UPT, UR7, 0x1, UPT ;  /* 0x000000010700788c */ /* 0x000fe2000bf45270 */
[----:B------:R-:W-:-:S05]  /*21c0*/  LOP3.LUT R8, RZ, R8, RZ, 0x33, !PT ;  /* 0x00000008ff087212 */ /* 0x000fca00078e33ff */
[----:B------:R-:W-:-:S05]  /*21d0*/  PLOP3.LUT P2, PT, PT, PT, UP2, 0x80, 0x0 ;  /* 0x000000000000781c */ /* 0x000fca0003f4f028 */
[----:B------:R-:W-:-:S08]  /*21e0*/  @UP2 ULDC.64 UR10, c[0x0][0x9e8] ;  /* 0x00027a00000a2ab9 */ /* 0x000fd00000000a00 */
[----:B------:R-:W-:-:S05]  /*21f0*/  @P2 IMAD.HI.U32 R3, R8, UR10, RZ ;  /* 0x0000000a08032c27 */ /* 0x000fca000f8e00ff */
[----:B------:R-:W-:-:S04]  /*2200*/  @P2 SHF.R.U32.HI R8, RZ, UR11, R3 ;  /* 0x0000000bff082c19 */ /* 0x000fc80008011603 */
[----:B------:R-:W-:Y:S01]  /*2210*/  LOP3.LUT R8, RZ, R8, RZ, 0x33, !PT ;  /* 0x00000008ff087212 */ /* 0x000fe200078e33ff */
[----:B------:R-:W-:Y:S06]  /*2220*/  BRA `(.L_x_837) ;  /* 0x0000000000147947 */ /* 0x000fec0003800000 */
.L_x_836:
[----:B------:R-:W-:-:S06]  /*2230*/  UISETP.NE.AND UP2, UPT, UR7, 0x1, UPT ;  /* 0x000000010700788c */ /* 0x000fcc000bf45270 */
[----:B------:R-:W-:-:S05]  /*2240*/  PLOP3.LUT P2, PT, PT, PT, UP2, 0x80, 0x0 ;  /* 0x000000000000781c */ /* 0x000fca0003f4f028 */
[----:B------:R-:W-:-:S08]  /*2250*/  @UP2 ULDC.64 UR10, c[0x0][0x9e8] ;  /* 0x00027a00000a2ab9 */ /* 0x000fd00000000a00 */
[----:B------:R-:W-:-:S05]  /*2260*/  @P2 IMAD.HI.U32 R3, R8, UR10, RZ ;  /* 0x0000000a08032c27 */ /* 0x000fca000f8e00ff */
[----:B------:R-:W-:-:S07]  /*2270*/  @P2 SHF.R.U32.HI R8, RZ, UR11, R3 ;  /* 0x0000000bff082c19 */ /* 0x000fce0008011603 */
.L_x_837:
[----:B------:R-:W-:Y:S05]  /*2280*/  BSYNC B0 ;  /* 0x0000000000007941 */ /* 0x000fea0003800000 */
.L_x_835:
[----:B------:R-:W-:-:S04]  /*2290*/  IMAD R3, R8, UR7, -R7 ;  /* 0x0000000708037c24 */ /* 0x000fc8000f8e0a07 */
[----:B------:R-:W-:-:S05]  /*22a0*/  IMAD R3, R16, -0x2, R3 ;  /* 0xfffffffe10037824 */ /* 0x000fca00078e0203 */
[----:B------:R-:W-:Y:S02]  /*22b0*/  VIMNMX R2, R2, R3, !PT ;  /* 0x0000000302027248 */ /* 0x000fe40007fe0100 */
[----:B------:R-:W-:-:S07]  /*22c0*/  VIADDMNMX R0, R3, UR7, R0, PT ;  /* 0x0000000703007c46 */ /* 0x000fce000b800100 */
.L_x_834:
[C---:B------:R-:W-:Y:S02]  /*22d0*/  ISETP.GE.AND P4, PT, R9.reuse, 0x9, PT ;  /* 0x000000090900780c */ /* 0x040fe40003f86270 */
[C---:B------:R-:W-:Y:S02]  /*22e0*/  ISETP.GE.AND P2, PT, R9.reuse, 0x2, PT ;  /* 0x000000020900780c */ /* 0x040fe40003f46270 */
[----:B------:R-:W-:Y:S02]  /*22f0*/  ISETP.GE.AND P5, PT, R9, 0xa, PT ;  /* 0x0000000a0900780c */ /* 0x000fe40003fa6270 */
[----:B------:R-:W-:Y:S02]  /*2300*/  LOP3.LUT R19, R19, 0xfffffffd, RZ, 0xc0, !PT ;  /* 0xfffffffd13137812 */ /* 0x000fe400078ec0ff */
[----:B------:R-:W-:-:S04]  /*2310*/  ISETP.GT.AND P3, PT, R2, 0x1, !P2 ;  /* 0x000000010200780c */ /* 0x000fc80005764270 */
[----:B------:R-:W-:Y:S02]  /*2320*/  ISETP.LT.OR P3, PT, R0, 0x2, P3 ;  /* 0x000000020000780c */ /* 0x000fe40001f61670 */
[----:B------:R-:W-:Y:S02]  /*2330*/  @P4 LOP3.LUT R19, R19, 0x2, RZ, 0xfc, !PT ;  /* 0x0000000213134812 */ /* 0x000fe400078efcff */
[----:B------:R-:W-:Y:S02]  /*2340*/  FSEL R25, R25, -INF , !P3 ;  /* 0xff80000019197808 */ /* 0x000fe40005800000 */
[----:B------:R-:W-:Y:S02]  /*2350*/  LOP3.LUT R19, R19, 0xfffffffb, RZ, 0xc0, !PT ;  /* 0xfffffffb13137812 */ /* 0x000fe400078ec0ff */
[----:B------:R-:W-:Y:S02]  /*2360*/  ISETP.GT.AND P4, PT, R2, 0x8, !P4 ;  /* 0x000000080200780c */ /* 0x000fe40006784270 */
[----:B------:R-:W-:-:S02]  /*2370*/  @P5 LOP3.LUT R19, R19, 0x4, RZ, 0xfc, !PT ;  /* 0x0000000413135812 */ /* 0x000fc400078efcff */
[----:B------:R-:W-:Y:S02]  /*2380*/  ISETP.GT.AND P3, PT, R2, 0x9, !P5 ;  /* 0x000000090200780c */ /* 0x000fe40006f64270 */
[C---:B------:R-:W-:Y:S02]  /*2390*/  ISETP.GE.AND P5, PT, R9.reuse, 0x11, PT ;  /* 0x000000110900780c */ /* 0x040fe40003fa6270 */
[C---:B------:R-:W-:Y:S02]  /*23a0*/  ISETP.LT.OR P4, PT, R0.reuse, 0x9, P4 ;  /* 0x000000090000780c */ /* 0x040fe40002781670 */
[----:B------:R-:W-:Y:S02]  /*23b0*/  ISETP.LT.OR P3, PT, R0, 0xa, P3 ;  /* 0x0000000a0000780c */ /* 0x000fe40001f61670 */
[----:B------:R-:W-:Y:S02]  /*23c0*/  FSEL R28, R28, -INF , !P4 ;  /* 0xff8000001c1c7808 */ /* 0x000fe40006000000 */
[----:B------:R-:W-:-:S02]  /*23d0*/  ISETP.GE.AND P4, PT, R9, 0x12, PT ;  /* 0x000000120900780c */ /* 0x000fc40003f86270 */
[----:B------:R-:W-:Y:S02]  /*23e0*/  LOP3.LUT R19, R19, 0xfffffff7, RZ, 0xc0, !PT ;  /* 0xfffffff713137812 */ /* 0x000fe400078ec0ff */
[----:B------:R-:W-:Y:S02]  /*23f0*/  FSEL R29, R29, -INF , !P3 ;  /* 0xff8000001d1d7808 */ /* 0x000fe40005800000 */
[----:B------:R-:W-:Y:S02]  /*2400*/  ISETP.GT.AND P3, PT, R2, 0x10, !P5 ;  /* 0x000000100200780c */ /* 0x000fe40006f64270 */
[----:B------:R-:W-:Y:S02]  /*2410*/  @P5 LOP3.LUT R19, R19, 0x8, RZ, 0xfc, !PT ;  /* 0x0000000813135812 */ /* 0x000fe400078efcff */
[----:B------:R-:W-:Y:S02]  /*2420*/  ISETP.LT.OR P3, PT, R0, 0x11, P3 ;  /* 0x000000110000780c */ /* 0x000fe40001f61670 */
[----:B------:R-:W-:-:S02]  /*2430*/  LOP3.LUT R19, R19, 0xfdffffff, RZ, 0xc0, !PT ;  /* 0xfdffffff13137812 */ /* 0x000fc400078ec0ff */
[----:B------:R-:W-:Y:S02]  /*2440*/  FSEL R32, R32, -INF , !P3 ;  /* 0xff80000020207808 */ /* 0x000fe40005800000 */
[----:B------:R-:W-:Y:S02]  /*2450*/  @P4 LOP3.LUT R19, R19, 0x2000000, RZ, 0xfc, !PT ;  /* 0x0200000013134812 */ /* 0x000fe400078efcff */
[----:B------:R-:W-:Y:S02]  /*2460*/  ISETP.GT.AND P3, PT, R2, 0x11, !P4 ;  /* 0x000000110200780c */ /* 0x000fe40006764270 */
[----:B------:R-:W-:Y:S02]  /*2470*/  ISETP.GE.AND P4, PT, R9, 0x19, PT ;  /* 0x000000190900780c */ /* 0x000fe40003f86270 */
[----:B------:R-:W-:Y:S02]  /*2480*/  ISETP.LT.OR P3, PT, R0, 0x12, P3 ;  /* 0x000000120000780c */ /* 0x000fe40001f61670 */
[----:B------:R-:W-:-:S02]  /*2490*/  LOP3.LUT R19, R19, 0xfeffffff, RZ, 0xc0, !PT ;  /* 0xfeffffff13137812 */ /* 0x000fc400078ec0ff */
[----:B------:R-:W-:Y:S02]  /*24a0*/  FSEL R33, R33, -INF , !P3 ;  /* 0xff80000021217808 */ /* 0x000fe40005800000 */
[----:B------:R-:W-:-:S04]  /*24b0*/  ISETP.GT.AND P3, PT, R2, 0x18, !P4 ;  /* 0x000000180200780c */ /* 0x000fc80006764270 */
[----:B------:R-:W-:Y:S02]  /*24c0*/  ISETP.LT.OR P3, PT, R0, 0x19, P3 ;  /* 0x000000190000780c */ /* 0x000fe40001f61670 */
[----:B------:R-:W-:Y:S02]  /*24d0*/  @P4 LOP3.LUT R19, R19, 0x1000000, RZ, 0xfc, !PT ;  /* 0x0100000013134812 */ /* 0x000fe400078efcff */
[----:B------:R-:W-:Y:S02]  /*24e0*/  ISETP.GE.AND P4, PT, R9, 0x1a, PT ;  /* 0x0000001a0900780c */ /* 0x000fe40003f86270 */
[----:B------:R-:W-:Y:S02]  /*24f0*/  LOP3.LUT R19, R19, 0xff7fffff, RZ, 0xc0, !PT ;  /* 0xff7fffff13137812 */ /* 0x000fe400078ec0ff */
[----:B------:R-:W-:Y:S02]  /*2500*/  FSEL R36, R36, -INF , !P3 ;  /* 0xff80000024247808 */ /* 0x000fe40005800000 */
[----:B------:R-:W-:-:S04]  /*2510*/  ISETP.GT.AND P3, PT, R2, 0x19, !P4 ;  /* 0x000000190200780c */ /* 0x000fc80006764270 */
[----:B------:R-:W-:-:S03]  /*2520*/  ISETP.LT.OR P3, PT, R0, 0x1a, P3 ;  /* 0x0000001a0000780c */ /* 0x000fc60001f61670 */
        /* <DEDUP_REMOVED lines=110> */
[----:B------:R-:W-:Y:S02]  /*2c10*/  FSEL R73, R73, -INF , !P3 ;  /* 0xff80000049497808 */ /* 0x000fe40005800000 */
[----:B------:R-:W-:Y:S02]  /*2c20*/  LOP3.LUT R19, R19, 0xffffffef, RZ, 0xc0, !PT ;  /* 0xffffffef13137812 */ /* 0x000fe400078ec0ff */
[----:B------:R-:W-:-:S04]  /*2c30*/  ISETP.GT.AND P3, PT, R2, 0x68, !P4 ;  /* 0x000000680200780c */ /* 0x000fc80006764270 */
[----:B------:R-:W-:-:S03]  /*2c40*/  ISETP.LT.OR P3, PT, R0, 0x69, P3 ;  /* 0x000000690000780c */ /* 0x000fc60001f61670 */
[----:B------:R-:W-:Y:S02]  /*2c50*/  @P4 LOP3.LUT R19, R19, 0x10, RZ, 0xfc, !PT ;  /* 0x0000001013134812 */ /* 0x000fe400078efcff */
[----:B------:R-:W-:Y:S02]  /*2c60*/  ISETP.GE.AND P4, PT, R9, 0x6a, PT ;  /* 0x0000006a0900780c */ /* 0x000fe40003f86270 */
[----:B------:R-:W-:Y:S02]  /*2c70*/  FSEL R76, R76, -INF , !P3 ;  /* 0xff8000004c4c7808 */ /* 0x000fe40005800000 */
[----:B------:R-:W-:Y:S02]  /*2c80*/  ISETP.GT.AND P3, PT, R2, 0x69, !P4 ;  /* 0x000000690200780c */ /* 0x000fe40006764270 */
[----:B------:R-:W-:Y:S02]  /*2c90*/  LOP3.LUT R19, R19, 0xfbffffff, RZ, 0xc0, !PT ;  /* 0xfbffffff13137812 */ /* 0x000fe400078ec0ff */
[----:B------:R-:W-:-:S04]  /*2ca0*/  ISETP.LT.OR P3, PT, R0, 0x6a, P3 ;  /* 0x0000006a0000780c */ /* 0x000fc80001f61670 */
[----:B------:R-:W-:Y:S02]  /*2cb0*/  FSEL R77, R77, -INF , !P3 ;  /* 0xff8000004d4d7808 */ /* 0x000fe40005800000 */
[----:B------:R-:W-:Y:S02]  /*2cc0*/  ISETP.GE.AND P3, PT, R9, 0x71, PT ;  /* 0x000000710900780c */ /* 0x000fe40003f66270 */
[----:B------:R-:W-:Y:S02]  /*2cd0*/  @P4 LOP3.LUT R19, R19, 0x4000000, RZ, 0xfc, !PT ;  /* 0x0400000013134812 */ /* 0x000fe400078efcff */
[----:B------:R-:W-:Y:S02]  /*2ce0*/  ISETP.GT.AND P4, PT, R2, 0x70, !P3 ;  /* 0x000000700200780c */ /* 0x000fe40005f84270 */
[----:B------:R-:W-:Y:S02]  /*2cf0*/  LOP3.LUT R19, R19, 0xfffffffe, RZ, 0xc0, !PT ;  /* 0xfffffffe13137812 */ /* 0x000fe400078ec0ff */
[----:B------:R-:W-:-:S04]  /*2d00*/  ISETP.LT.OR P4, PT, R0, 0x71, P4 ;  /* 0x000000710000780c */ /* 0x000fc80002781670 */
[----:B------:R-:W-:Y:S02]  /*2d10*/  FSEL R80, R80, -INF , !P4 ;  /* 0xff80000050507808 */ /* 0x000fe40006000000 */
[----:B------:R-:W-:-:S04]  /*2d20*/  ISETP.GE.AND P4, PT, R9, 0x72, PT ;  /* 0x000000720900780c */ /* 0x000fc80003f86270 */
[----:B------:R-:W-:-:S04]  /*2d30*/  ISETP.GT.AND P5, PT, R2, 0x71, !P4 ;  /* 0x000000710200780c */ /* 0x000fc800067a4270 */
[----:B------:R-:W-:-:S04]  /*2d40*/  ISETP.LT.OR P5, PT, R0, 0x72, P5 ;  /* 0x000000720000780c */ /* 0x000fc80002fa1670 */
[----:B------:R-:W-:Y:S02]  /*2d50*/  FSEL R81, R81, -INF , !P5 ;  /* 0xff80000051517808 */ /* 0x000fe40006800000 */
[----:B------:R-:W-:-:S04]  /*2d60*/  ISETP.GE.AND P5, PT, R9, 0x79, PT ;  /* 0x000000790900780c */ /* 0x000fc80003fa6270 */
[----:B------:R-:W-:-:S04]  /*2d70*/  ISETP.GT.AND P6, PT, R2, 0x78, !P5 ;  /* 0x000000780200780c */ /* 0x000fc80006fc4270 */
[----:B------:R-:W-:-:S04]  /*2d80*/  ISETP.LT.OR P6, PT, R0, 0x79, P6 ;  /* 0x000000790000780c */ /* 0x000fc800037c1670 */
[----:B------:R-:W-:Y:S02]  /*2d90*/  FSEL R84, R84, -INF , !P6 ;  /* 0xff80000054547808 */ /* 0x000fe40007000000 */
[----:B------:R-:W-:-:S13]  /*2da0*/  ISETP.GE.AND P6, PT, R9, 0x1, PT ;  /* 0x000000010900780c */ /* 0x000fda0003fc6270 */
[----:B------:R-:W-:Y:S02]  /*2db0*/  @P6 LOP3.LUT R19, R19, 0x1, RZ, 0xfc, !PT ;  /* 0x0000000113136812 */ /* 0x000fe400078efcff */
[----:B------:R-:W-:Y:S02]  /*2dc0*/  ISETP.GT.AND P6, PT, R2, RZ, !P6 ;  /* 0x000000ff0200720c */ /* 0x000fe400077c4270 */
[----:B------:R-:W-:Y:S02]  /*2dd0*/  LOP3.LUT R19, R19, 0xf7ffffff, RZ, 0xc0, !PT ;  /* 0xf7ffffff13137812 */ /* 0x000fe400078ec0ff */
[----:B------:R-:W-:-:S04]  /*2de0*/  ISETP.LT.OR P6, PT, R0, 0x1, P6 ;  /* 0x000000010000780c */ /* 0x000fc800037c1670 */
[----:B------:R-:W-:Y:S02]  /*2df0*/  FSEL R5, R24, -INF , !P6 ;  /* 0xff80000018057808 */ /* 0x000fe40007000000 */
[----:B------:R-:W-:Y:S02]  /*2e00*/  ISETP.GE.AND P6, PT, R9, 0x7a, PT ;  /* 0x0000007a0900780c */ /* 0x000fe40003fc6270 */
[----:B------:R-:W0:Y:S11]  /*2e10*/  SHFL.IDX PT, R9, R4, 0x1, 0x1c1f ;  /* 0x003c1f0004097f89 */ /* 0x000e3600000e0000 */
[----:B------:R-:W-:-:S02]  /*2e20*/  @P6 LOP3.LUT R19, R19, 0x8000000, RZ, 0xfc, !PT ;  /* 0x0800000013136812 */ /* 0x000fc400078efcff */
[----:B------:R-:W-:-:S04]  /*2e30*/  ISETP.GT.AND P6, PT, R2, 0x79, !P6 ;  /* 0x000000790200780c */ /* 0x000fc800077c4270 */
[----:B------:R-:W-:-:S04]  /*2e40*/  ISETP.LT.OR P6, PT, R0, 0x7a, P6 ;  /* 0x0000007a0000780c */ /* 0x000fc800037c1670 */
[----:B------:R-:W-:Y:S02]  /*2e50*/  FSEL R85, R85, -INF , !P6 ;  /* 0xff80000055557808 */ /* 0x000fe40007000000 */
[----:B------:R-:W-:Y:S01]  /*2e60*/  PLOP3.LUT P6, PT, PT, PT, UP1, 0x40, 0x0 ;  /* 0x000000000000781c */ /* 0x000fe20003fce818 */
[----:B0-----:R-:W-:Y:S01]  /*2e70*/  IMAD.IADD R3, R12, 0x1, R9 ;  /* 0x000000010c037824 */ /* 0x001fe200078e0209 */
[----:B------:R-:W-:-:S11]  /*2e80*/  VIADDMNMX R2, R9, R11, R10, PT ;  /* 0x0000000b09027246 */ /* 0x000fd6000380010a */
[----:B------:R-:W-:Y:S05]  /*2e90*/  @P6 BRA `(.L_x_838) ;  /* 0x0000000000646947 */ /* 0x000fea0003800000 */
        /* <DEDUP_REMOVED lines=9> */
[----:B------:R-:W-:Y:S01]  /*2f30*/  @P6 IMAD.HI.U32 R4, R0, UR10, RZ ;  /* 0x0000000a00046c27 */ /* 0x000fe2000f8e00ff */
[----:B------:R-:W-:-:S13]  /*2f40*/  PLOP3.LUT P6, PT, PT, PT, UP2, 0x80, 0x0 ;  /* 0x000000000000781c */ /* 0x000fda0003fcf028 */
[----:B------:R-:W-:-:S04]  /*2f50*/  @P6 SHF.R.U32.HI R0, RZ, UR11, R4 ;  /* 0x0000000bff006c19 */ /* 0x000fc80008011604 */
[----:B------:R-:W-:Y:S01]  /*2f60*/  LOP3.LUT R0, RZ, R0, RZ, 0x33, !PT ;  /* 0x00000000ff007212 */ /* 0x000fe200078e33ff */
[----:B------:R-:W-:Y:S06]  /*2f70*/  BRA `(.L_x_841) ;  /* 0x0000000000187947 */ /* 0x000fec0003800000 */
.L_x_840:
[----:B------:R-:W-:-:S06]  /*2f80*/  UISETP.NE.AND UP2, UPT, UR7, 0x1, UPT ;  /* 0x000000010700788c */ /* 0x000fcc000bf45270 */
[----:B------:R-:W-:-:S05]  /*2f90*/  PLOP3.LUT P6, PT, PT, PT, UP2, 0x80, 0x0 ;  /* 0x000000000000781c */ /* 0x000fca0003fcf028 */
[----:B------:R-:W-:-:S08]  /*2fa0*/  @UP2 ULDC.64 UR10, c[0x0][0x9e8] ;  /* 0x00027a00000a2ab9 */ /* 0x000fd00000000a00 */
[----:B------:R-:W-:Y:S01]  /*2fb0*/  @P6 IMAD.HI.U32 R4, R0, UR10, RZ ;  /* 0x0000000a00046c27 */ /* 0x000fe2000f8e00ff */
[----:B------:R-:W-:-:S13]  /*2fc0*/  PLOP3.LUT P6, PT, PT, PT, UP2, 0x80, 0x0 ;  /* 0x000000000000781c */ /* 0x000fda0003fcf028 */
[----:B------:R-:W-:-:S07]  /*2fd0*/  @P6 SHF.R.U32.HI R0, RZ, UR11, R4 ;  /* 0x0000000bff006c19 */ /* 0x000fce0008011604 */
.L_x_841:
[----:B------:R-:W-:Y:S05]  /*2fe0*/  BSYNC B0 ;  /* 0x0000000000007941 */ /* 0x000fea0003800000 */
.L_x_839:
[----:B------:R-:W-:-:S04]  /*2ff0*/  IMAD R7, R0, UR7, -R7 ;  /* 0x0000000700077c24 */ /* 0x000fc8000f8e0a07 */
[----:B------:R-:W-:-:S05]  /*3000*/  IMAD R7, R16, -0x2, R7 ;  /* 0xfffffffe10077824 */ /* 0x000fca00078e0207 */
[----:B------:R-:W-:Y:S02]  /*3010*/  VIMNMX R3, R3, R7, !PT ;  /* 0x0000000703037248 */ /* 0x000fe40007fe0100 */
[----:B------:R-:W-:-:S07]  /*3020*/  VIADDMNMX R2, R7, UR7, R2, PT ;  /* 0x0000000707027c46 */ /* 0x000fce000b800102 */
.L_x_838:
[----:B------:R-:W-:Y:S01]  /*3030*/  ISETP.GT.AND P2, PT, R3, 0x1, !P2 ;  /* 0x000000010300780c */ /* 0x000fe20005744270 */
[----:B------:R-:W-:Y:S01]  /*3040*/  ULDC UR33, c[0x0][0x988] ;  /* 0x0002620000217ab9 */ /* 0x000fe20000000800 */
[----:B------:R-:W-:Y:S01]  /*3050*/  LOP3.LUT P6, RZ, R19, 0x8, RZ, 0xc0, !PT ;  /* 0x0000000813ff7812 */ /* 0x000fe200078cc0ff */
[----:B------:R-:W-:Y:S01]  /*3060*/  @UP0 ULDC UR10, c[0x0][0x44c] ;  /* 0x00011300000a0ab9 */ /* 0x000fe20000000800 */
[----:B------:R-:W-:Y:S01]  /*3070*/  ISETP.LT.OR P2, PT, R2, 0x2, P2 ;  /* 0x000000020200780c */ /* 0x000fe20001741670 */
[----:B------:R-:W-:Y:S01]  /*3080*/  UIMAD.WIDE.U32 UR10, UR41, UR10, URZ ;  /* 0x0000000a290a72a5 */ /* 0x000fe2000f8e003f */
[----:B------:R-:W-:Y:S01]  /*3090*/  FMNMX.FTZ R7, R5, R25, !PT ;  /* 0x0000001905077209 */ /* 0x000fe20007810000 */
[----:B------:R-:W-:Y:S01]  /*30a0*/  @UP0 ULDC UR15, c[0x0][0x450] ;  /* 0x00011400000f0ab9 */ /* 0x000fe20000000800 */
[----:B------:R-:W-:Y:S01]  /*30b0*/  FSEL R27, R27, -INF , !P2 ;  /* 0xff8000001b1b7808 */ /* 0x000fe20005000000 */
[----:B------:R-:W-:Y:S01]  /*30c0*/  UMOV UR14, UR41 ;  /* 0x00000029000e7c82 */ /* 0x000fe20008000000 */
[----:B------:R-:W-:Y:S01]  /*30d0*/  LOP3.LUT P2, RZ, R19, 0x2, RZ, 0xc0, !PT ;  /* 0x0000000213ff7812 */ /* 0x000fe2000784c0ff */
[----:B------:R-:W-:Y:S01]  /*30e0*/  @UP0 USHF.R.U32.HI UR14, URZ, UR15, UR11 ;  /* 0x0000000f3f0e0299 */ /* 0x000fe2000801160b */
[----:B------:R-:W-:-:S02]  /*30f0*/  FMNMX.FTZ R0, R28, R7, !PT ;  /* 0x000000071c007209 */ /* 0x000fc40007810000 */
[----:B------:R-:W-:Y:S01]  /*3100*/  ISETP.GT.AND P2, PT, R3, 0x8, !P2 ;  /* 0x000000080300780c */ /* 0x000fe20005744270 */
[----:B------:R-:W-:Y:S01]  /*3110*/  UIADD3 UR52, UR52, UR14, URZ ;  /* 0x0000000e34347290 */ /* 0x000fe2000fffe03f */
[----:B------:R-:W-:Y:S02]  /*3120*/  FMNMX.FTZ R7, R29, R0, !PT ;  /* 0x000000001d077209 */ /* 0x000fe40007810000 */
[----:B------:R-:W-:Y:S01]  /*3130*/  ISETP.LT.OR P2, PT, R2, 0x9, P2 ;  /* 0x000000090200780c */ /* 0x000fe20001741670 */
[----:B------:R-:W-:Y:S01]  /*3140*/  UIADD3 UR6, UR52, UR6, URZ ;  /* 0x0000000634067290 */ /* 0x000fe2000fffe03f */
[----:B------:R-:W-:Y:S02]  /*3150*/  FMNMX.FTZ R0, R32, R7, !PT ;  /* 0x0000000720007209 */ /* 0x000fe40007810000 */
[----:B------:R-:W-:Y:S02]  /*3160*/  FSEL R30, R30, -INF , !P2 ;  /* 0xff8000001e1e7808 */ /* 0x000fe40005000000 */
[----:B------:R-:W-:-:S02]  /*3170*/  LOP3.LUT P2, RZ, R19, 0x4, RZ, 0xc0, !PT ;  /* 0x0000000413ff7812 */ /* 0x000fc4000784c0ff */
[----:B------:R-:W-:Y:S02]  /*3180*/  FMNMX.FTZ R7, R33, R0, !PT ;  /* 0x0000000021077209 */ /* 0x000fe40007810000 */
[----:B------:R-:W-:Y:S02]  /*3190*/  ISETP.GT.AND P2, PT, R3, 0x9, !P2 ;  /* 0x000000090300780c */ /* 0x000fe40005744270 */
[----:B------:R-:W-:Y:S02]  /*31a0*/  FMNMX.FTZ R0, R36, R7, !PT ;  /* 0x0000000724007209 */ /* 0x000fe40007810000 */
[----:B------:R-:W-:Y:S02]  /*31b0*/  ISETP.LT.OR P2, PT, R2, 0xa, P2 ;  /* 0x0000000a0200780c */ /* 0x000fe40001741670 */
[----:B------:R-:W-:Y:S02]  /*31c0*/  FMNMX.FTZ R7, R37, R0, !PT ;  /* 0x0000000025077209 */ /* 0x000fe40007810000 */
[----:B------:R-:W-:-:S02]  /*31d0*/  FSEL R31, R31, -INF , !P2 ;  /* 0xff8000001f1f7808 */ /* 0x000fc40005000000 */
[----:B------:R-:W-:Y:S02]  /*31e0*/  ISETP.GT.AND P2, PT, R3, 0x10, !P6 ;  /* 0x000000100300780c */ /* 0x000fe40007744270 */
[----:B------:R-:W-:Y:S02]  /*31f0*/  FMNMX.FTZ R0, R40, R7, !PT ;  /* 0x0000000728007209 */ /* 0x000fe40007810000 */
[----:B------:R-:W-:Y:S02]  /*3200*/  ISETP.LT.OR P2, PT, R2, 0x11, P2 ;  /* 0x000000110200780c */ /* 0x000fe40001741670 */
[C---:B------:R-:W-:Y:S02]  /*3210*/  LOP3.LUT P6, RZ, R19.reuse, 0x8000, RZ, 0xc0, !PT ;  /* 0x0000800013ff7812 */ /* 0x040fe400078cc0ff */
        /* <DEDUP_REMOVED lines=8> */
[----:B------:R-:W-:Y:S02]  /*32a0*/  LOP3.LUT P2, RZ, R19, 0x1000000, RZ, 0xc0, !PT ;  /* 0x0100000013ff7812 */ /* 0x000fe4000784c0ff */
[----:B------:R-:W-:Y:S02]  /*32b0*/  FMNMX.FTZ R0, R48, R7, !PT ;  /* 0x0000000730007209 */ /* 0x000fe40007810000 */
[----:B------:R-:W-:Y:S02]  /*32c0*/  ISETP.GT.AND P2, PT, R3, 0x18, !P2 ;  /* 0x000000180300780c */ /* 0x000fe40005744270 */
[----:B------:R-:W-:Y:S02]  /*32d0*/  FMNMX.FTZ R7, R49, R0, !PT ;  /* 0x0000000031077209 */ /* 0x000fe40007810000 */
[----:B------:R-:W-:Y:S02]  /*32e0*/  ISETP.LT.OR P2, PT, R2, 0x19, P2 ;  /* 0x000000190200780c */ /* 0x000fe40001741670 */
[----:B------:R-:W-:-:S02]  /*32f0*/  FMNMX.FTZ R0, R52, R7, !PT ;  /* 0x0000000734007209 */ /* 0x000fc40007810000 */
[----:B------:R-:W-:Y:S02]  /*3300*/  FSEL R38, R38, -INF , !P2 ;  /* 0xff80000026267808 */ /* 0x000fe40005000000 */
[----:B------:R-:W-:Y:S02]  /*3310*/  LOP3.LUT P2, RZ, R19, 0x800000, RZ, 0xc0, !PT ;  /* 0x0080000013ff7812 */ /* 0x000fe4000784c0ff */
[----:B------:R-:W-:Y:S02]  /*3320*/  FMNMX.FTZ R7, R53, R0, !PT ;  /* 0x0000000035077209 */ /* 0x000fe40007810000 */
[----:B------:R-:W-:Y:S02]  /*3330*/  ISETP.GT.AND P2, PT, R3, 0x19, !P2 ;  /* 0x000000190300780c */ /* 0x000fe40005744270 */
[----:B------:R-:W-:Y:S02]  /*3340*/  FMNMX.FTZ R0, R56, R7, !PT ;  /* 0x0000000738007209 */ /* 0x000fe40007810000 */
[----:B------:R-:W-:-:S02]  /*3350*/  ISETP.LT.OR P2, PT, R2, 0x1a, P2 ;  /* 0x0000001a0200780c */ /* 0x000fc40001741670 */
[----:B------:R-:W-:Y:S02]  /*3360*/  FMNMX.FTZ R7, R57, R0, !PT ;  /* 0x0000000039077209 */ /* 0x000fe40007810000 */
[----:B------:R-:W-:Y:S02]  /*3370*/  FSEL R39, R39, -INF , !P2 ;  /* 0xff80000027277808 */ /* 0x000fe40005000000 */
[----:B------:R-:W-:Y:S02]  /*3380*/  LOP3.LUT P2, RZ, R19, 0x400000, RZ, 0xc0, !PT ;  /* 0x0040000013ff7812 */ /* 0x000fe4000784c0ff */
[----:B------:R-:W-:Y:S02]  /*3390*/  FMNMX.FTZ R0, R60, R7, !PT ;  /* 0x000000073c007209 */ /* 0x000fe40007810000 */
[----:B------:R-:W-:Y:S02]  /*33a0*/  ISETP.GT.AND P2, PT, R3, 0x20, !P2 ;  /* 0x000000200300780c */ /* 0x000fe40005744270 */
[----:B------:R-:W-:-:S02]  /*33b0*/  FMNMX.FTZ R7, R61, R0, !PT ;  /* 0x000000003d077209 */ /* 0x000fc40007810000 */
[----:B------:R-:W-:Y:S02]  /*33c0*/  ISETP.LT.OR P2, PT, R2, 0x21, P2 ;  /* 0x000000210200780c */ /* 0x000fe40001741670 */
[----:B------:R-:W-:Y:S02]  /*33d0*/  FMNMX.FTZ R0, R64, R7, !PT ;  /* 0x0000000740007209 */ /* 0x000fe40007810000 */
[----:B------:R-:W-:Y:S02]  /*33e0*/  FSEL R42, R42, -INF , !P2 ;  /* 0xff8000002a2a7808 */ /* 0x000fe40005000000 */
[----:B------:R-:W-:Y:S02]  /*33f0*/  LOP3.LUT P2, RZ, R19, 0x200000, RZ, 0xc0, !PT ;  /* 0x0020000013ff7812 */ /* 0x000fe4000784c0ff */
[----:B------:R-:W-:Y:S02]  /*3400*/  FMNMX.FTZ R7, R65, R0, !PT ;  /* 0x0000000041077209 */ /* 0x000fe40007810000 */
[----:B------:R-:W-:-:S02]  /*3410*/  ISETP.GT.AND P2, PT, R3, 0x21, !P2 ;  /* 0x000000210300780c */ /* 0x000fc40005744270 */
[----:B------:R-:W-:Y:S02]  /*3420*/  FMNMX.FTZ R0, R68, R7, !PT ;  /* 0x0000000744007209 */ /* 0x000fe40007810000 */
[----:B------:R-:W-:Y:S02]  /*3430*/  ISETP.LT.OR P2, PT, R2, 0x22, P2 ;  /* 0x000000220200780c */ /* 0x000fe40001741670 */
[----:B------:R-:W-:Y:S02]  /*3440*/  FMNMX.FTZ R7, R69, R0, !PT ;  /* 0x0000000045077209 */ /* 0x000fe40007810000 */
[----:B------:R-:W-:Y:S02]  /*3450*/  FSEL R43, R43, -INF , !P2 ;  /* 0xff8000002b2b7808 */ /* 0x000fe40005000000 */
[----:B------:R-:W-:Y:S02]  /*3460*/  LOP3.LUT P2, RZ, R19, 0x100000, RZ, 0xc0, !PT ;  /* 0x0010000013ff7812 */ /* 0x000fe4000784c0ff */
[----:B------:R-:W-:-:S02]  /*3470*/  FMNMX.FTZ R0, R72, R7, !PT ;  /* 0x0000000748007209 */ /* 0x000fc40007810000 */
[----:B------:R-:W-:Y:S02]  /*3480*/  ISETP.GT.AND P2, PT, R3, 0x28, !P2 ;  /* 0x000000280300780c */ /* 0x000fe40005744270 */
[----:B------:R-:W-:Y:S02]  /*3490*/  FMNMX.FTZ R7, R73, R0, !PT ;  /* 0x0000000049077209 */ /* 0x000fe40007810000 */
[----:B------:R-:W-:Y:S02]  /*34a0*/  ISETP.LT.OR P2, PT, R2, 0x29, P2 ;  /* 0x000000290200780c */ /* 0x000fe40001741670 */
        /* <DEDUP_REMOVED lines=14> */
[----:B------:R-:W-:Y:S01]  /*3590*/  ISETP.GT.AND P3, PT, R3, 0x70, !P3 ;  /* 0x000000700300780c */ /* 0x000fe20005f64270 */
[----:B------:R-:W0:Y:S01]  /*35a0*/  SHFL.BFLY PT, R0, R7, 0x2, 0x1f ;  /* 0x0c401f0007007f89 */ /* 0x000e2200000e0000 */
[----:B------:R-:W-:-:S02]  /*35b0*/  FSEL R50, R50, -INF , !P2 ;  /* 0xff80000032327808 */ /* 0x000fc40005000000 */
[----:B------:R-:W-:Y:S02]  /*35c0*/  LOP3.LUT P2, RZ, R19, 0x20000, RZ, 0xc0, !PT ;  /* 0x0002000013ff7812 */ /* 0x000fe4000784c0ff */
[C---:B------:R-:W-:Y:S02]  /*35d0*/  ISETP.GT.AND P4, PT, R3.reuse, 0x71, !P4 ;  /* 0x000000710300780c */ /* 0x040fe40006784270 */
[C---:B------:R-:W-:Y:S02]  /*35e0*/  ISETP.GT.AND P2, PT, R3.reuse, 0x31, !P2 ;  /* 0x000000310300780c */ /* 0x040fe40005744270 */
[C---:B------:R-:W-:Y:S02]  /*35f0*/  ISETP.LT.OR P3, PT, R2.reuse, 0x71, P3 ;  /* 0x000000710200780c */ /* 0x040fe40001f61670 */
[----:B------:R-:W-:Y:S02]  /*3600*/  ISETP.LT.OR P2, PT, R2, 0x32, P2 ;  /* 0x000000320200780c */ /* 0x000fe40001741670 */
[----:B------:R-:W-:-:S02]  /*3610*/  ISETP.GT.AND P5, PT, R3, 0x78, !P5 ;  /* 0x000000780300780c */ /* 0x000fc40006fa4270 */
[----:B------:R-:W-:Y:S02]  /*3620*/  FSEL R51, R51, -INF , !P2 ;  /* 0xff80000033337808 */ /* 0x000fe40005000000 */
[----:B------:R-:W-:Y:S02]  /*3630*/  LOP3.LUT P2, RZ, R19, 0x10000, RZ, 0xc0, !PT ;  /* 0x0001000013ff7812 */ /* 0x000fe4000784c0ff */
[----:B------:R-:W-:Y:S02]  /*3640*/  ISETP.LT.OR P4, PT, R2, 0x72, P4 ;  /* 0x000000720200780c */ /* 0x000fe40002781670 */
[----:B------:R-:W-:Y:S02]  /*3650*/  ISETP.GT.AND P2, PT, R3, 0x38, !P2 ;  /* 0x000000380300780c */ /* 0x000fe40005744270 */
[----:B------:R-:W-:Y:S02]  /*3660*/  FSEL R82, R82, -INF , !P3 ;  /* 0xff80000052527808 */ /* 0x000fe40005800000 */
[----:B------:R-:W-:-:S02]  /*3670*/  ISETP.LT.OR P2, PT, R2, 0x39, P2 ;  /* 0x000000390200780c */ /* 0x000fc40001741670 */
[----:B0-----:R-:W-:Y:S02]  /*3680*/  FMNMX.FTZ R9, R7, R0, !PT ;  /* 0x0000000007097209 */ /* 0x001fe40007810000 */
[----:B------:R-:W-:Y:S02]  /*3690*/  FSEL R54, R54, -INF , !P2 ;  /* 0xff80000036367808 */ /* 0x000fe40005000000 */
[----:B------:R-:W-:Y:S01]  /*36a0*/  ISETP.GT.AND P2, PT, R3, 0x39, !P6 ;  /* 0x000000390300780c */ /* 0x000fe20007744270 */
[----:B------:R-:W0:Y:S01]  /*36b0*/  SHFL.BFLY PT, R0, R9, 0x1, 0x1f ;  /* 0x0c201f0009007f89 */ /* 0x000e2200000e0000 */
[----:B------:R-:W-:Y:S02]  /*36c0*/  LOP3.LUT P6, RZ, R19, 0x10, RZ, 0xc0, !PT ;  /* 0x0000001013ff7812 */ /* 0x000fe400078cc0ff */
[C---:B------:R-:W-:Y:S02]  /*36d0*/  ISETP.LT.OR P2, PT, R2.reuse, 0x3a, P2 ;  /* 0x0000003a0200780c */ /* 0x040fe40001741670 */
[----:B------:R-:W-:-:S02]  /*36e0*/  ISETP.LT.OR P5, PT, R2, 0x79, P5 ;  /* 0x000000790200780c */ /* 0x000fc40002fa1670 */
[----:B------:R-:W-:Y:S02]  /*36f0*/  FSEL R55, R55, -INF , !P2 ;  /* 0xff80000037377808 */ /* 0x000fe40005000000 */
[----:B------:R-:W-:Y:S02]  /*3700*/  LOP3.LUT P2, RZ, R19, 0x4000, RZ, 0xc0, !PT ;  /* 0x0000400013ff7812 */ /* 0x000fe4000784c0ff */
[----:B------:R-:W-:Y:S02]  /*3710*/  FSEL R83, R83, -INF , !P4 ;  /* 0xff80000053537808 */ /* 0x000fe40006000000 */
[----:B------:R-:W-:Y:S02]  /*3720*/  ISETP.GT.AND P2, PT, R3, 0x40, !P2 ;  /* 0x000000400300780c */ /* 0x000fe40005744270 */
[----:B------:R-:W-:Y:S02]  /*3730*/  FSEL R86, R86, -INF , !P5 ;  /* 0xff80000056567808 */ /* 0x000fe40006800000 */
[----:B------:R-:W-:-:S04]  /*3740*/  ISETP.LT.OR P2, PT, R2, 0x41, P2 ;  /* 0x000000410200780c */ /* 0x000fc80001741670 */
[----:B------:R-:W-:Y:S02]  /*3750*/  FSEL R58, R58, -INF , !P2 ;  /* 0xff8000003a3a7808 */ /* 0x000fe40005000000 */
[----:B------:R-:W-:Y:S02]  /*3760*/  LOP3.LUT P2, RZ, R19, 0x2000, RZ, 0xc0, !PT ;  /* 0x0000200013ff7812 */ /* 0x000fe4000784c0ff */
[----:B0-----:R-:W-:Y:S02]  /*3770*/  FMNMX.FTZ R0, R9, R0, !PT ;  /* 0x0000000009007209 */ /* 0x001fe40007810000 */
[----:B------:R-:W-:-:S03]  /*3780*/  ISETP.GT.AND P2, PT, R3, 0x41, !P2 ;  /* 0x000000410300780c */ /* 0x000fc60005744270 */
[----:B------:R-:W-:Y:S01]  /*3790*/  FMUL.FTZ R90, R0, UR33 ;  /* 0x00000021005a7c20 */ /* 0x000fe20008410000 */
[----:B------:R-:W-:-:S04]  /*37a0*/  ISETP.LT.OR P2, PT, R2, 0x42, P2 ;  /* 0x000000420200780c */ /* 0x000fc80001741670 */
[----:B------:R-:W-:Y:S02]  /*37b0*/  FSEL R59, R59, -INF , !P2 ;  /* 0xff8000003b3b7808 */ /* 0x000fe40005000000 */
[----:B------:R-:W-:-:S04]  /*37c0*/  LOP3.LUT P2, RZ, R19, 0x1000, RZ, 0xc0, !PT ;  /* 0x0000100013ff7812 */ /* 0x000fc8000784c0ff */
[----:B------:R-:W-:-:S04]  /*37d0*/  ISETP.GT.AND P2, PT, R3, 0x48, !P2 ;  /* 0x000000480300780c */ /* 0x000fc80005744270 */
        /* <DEDUP_REMOVED lines=30> */
[----:B------:R-:W-:Y:S02]  /*39c0*/  ISETP.GT.AND P2, PT, R3, 0x68, !P6 ;  /* 0x000000680300780c */ /* 0x000fe40007744270 */
[----:B------:R-:W-:Y:S02]  /*39d0*/  LOP3.LUT P6, RZ, R19, 0x1, RZ, 0xc0, !PT ;  /* 0x0000000113ff7812 */ /* 0x000fe400078cc0ff */
[----:B------:R-:W-:-:S04]  /*39e0*/  ISETP.LT.OR P2, PT, R2, 0x69, P2 ;  /* 0x000000690200780c */ /* 0x000fc80001741670 */
[----:B------:R-:W-:Y:S02]  /*39f0*/  FSEL R78, R78, -INF , !P2 ;  /* 0xff8000004e4e7808 */ /* 0x000fe40005000000 */
[----:B------:R-:W-:-:S04]  /*3a00*/  FSETP.NEU.FTZ.AND P2, PT, R0, -INF , PT ;  /* 0xff8000000000780b */ /* 0x000fc80003f5d000 */
[----:B------:R-:W-:Y:S02]  /*3a10*/  FSEL R90, R90, RZ, P2 ;  /* 0x000000ff5a5a7208 */ /* 0x000fe40001000000 */
[----:B------:R-:W-:Y:S02]  /*3a20*/  ISETP.GT.AND P2, PT, R3, RZ, !P6 ;  /* 0x000000ff0300720c */ /* 0x000fe40007744270 */
[----:B------:R-:W-:Y:S01]  /*3a30*/  LOP3.LUT P6, RZ, R19, 0x8000000, RZ, 0xc0, !PT ;  /* 0x0800000013ff7812 */ /* 0x000fe200078cc0ff */
[--C-:B------:R-:W-:Y:S01]  /*3a40*/  FFMA.FTZ R8, R5, UR33, -R90.reuse ;  /* 0x0000002105087c23 */ /* 0x100fe2000801085a */
[----:B------:R-:W-:Y:S01]  /*3a50*/  ISETP.LT.OR P2, PT, R2, 0x1, P2 ;  /* 0x000000010200780c */ /* 0x000fe20001741670 */
[--C-:B------:R-:W-:Y:S01]  /*3a60*/  FFMA.FTZ R10, R28, UR33, -R90.reuse ;  /* 0x000000211c0a7c23 */ /* 0x100fe2000801085a */
[--C-:B------:R-:W-:Y:S01]  /*3a70*/  FFMA.FTZ R12, R32, UR33, -R90.reuse ;  /* 0x00000021200c7c23 */ /* 0x100fe2000801085a */
[----:B------:R-:W-:Y:S01]  /*3a80*/  ISETP.GT.AND P6, PT, R3, 0x79, !P6 ;  /* 0x000000790300780c */ /* 0x000fe200077c4270 */
[--C-:B------:R-:W-:Y:S01]  /*3a90*/  FFMA.FTZ R24, R40, UR33, -R90.reuse ;  /* 0x0000002128187c23 */ /* 0x100fe2000801085a */
[----:B------:R-:W-:Y:S01]  /*3aa0*/  FSEL R4, R26, -INF , !P2 ;  /* 0xff8000001a047808 */ /* 0x000fe20005000000 */
[--C-:B------:R-:W-:Y:S01]  /*3ab0*/  FFMA.FTZ R7, R25, UR33, -R90.reuse ;  /* 0x0000002119077c23 */ /* 0x100fe2000801085a */
[----:B------:R-:W-:Y:S01]  /*3ac0*/  LOP3.LUT P2, RZ, R19, 0x4000000, RZ, 0xc0, !PT ;  /* 0x0400000013ff7812 */ /* 0x000fe2000784c0ff */
[----:B------:R-:W-:Y:S01]  /*3ad0*/  MUFU.EX2 R8, R8 ;  /* 0x0000000800087308 */ /* 0x000fe20000000800 */
[----:B------:R-:W-:Y:S01]  /*3ae0*/  FMNMX.FTZ R5, R4, R27, !PT ;  /* 0x0000001b04057209 */ /* 0x000fe20007810000 */
[--C-:B------:R-:W-:Y:S01]  /*3af0*/  FFMA.FTZ R9, R29, UR33, -R90.reuse ;  /* 0x000000211d097c23 */ /* 0x100fe2000801085a */
[----:B------:R-:W-:Y:S01]  /*3b00*/  ISETP.GT.AND P2, PT, R3, 0x69, !P2 ;  /* 0x000000690300780c */ /* 0x000fe20005744270 */
[--C-:B------:R-:W-:Y:S01]  /*3b10*/  FFMA.FTZ R26, R44, UR33, -R90.reuse ;  /* 0x000000212c1a7c23 */ /* 0x100fe2000801085a */
[----:B------:R-:W-:Y:S01]  /*3b20*/  FMNMX.FTZ R14, R30, R5, !PT ;  /* 0x000000051e0e7209 */ /* 0x000fe20007810000 */
[--C-:B------:R-:W-:Y:S01]  /*3b30*/  FFMA.FTZ R25, R45, UR33, -R90.reuse ;  /* 0x000000212d197c23 */ /* 0x100fe2000801085a */
[----:B------:R-:W-:Y:S01]  /*3b40*/  ISETP.LT.OR P2, PT, R2, 0x6a, P2 ;  /* 0x0000006a0200780c */ /* 0x000fe20001741670 */
[----:B------:R-:W0:Y:S01]  /*3b50*/  MUFU.EX2 R7, R7 ;  /* 0x0000000700077308 */ /* 0x000e220000000800 */
[----:B------:R-:W-:Y:S01]  /*3b60*/  FMNMX.FTZ R5, R31, R14, !PT ;  /* 0x0000000e1f057209 */ /* 0x000fe20007810000 */
[--C-:B------:R-:W-:Y:S01]  /*3b70*/  FFMA.FTZ R53, R53, UR33, -R90.reuse ;  /* 0x0000002135357c23 */ /* 0x100fe2000801085a */
[----:B------:R-:W-:Y:S01]  /*3b80*/  FSEL R79, R79, -INF , !P2 ;  /* 0xff8000004f4f7808 */ /* 0x000fe20005000000 */
[--C-:B------:R-:W-:Y:S01]  /*3b90*/  FFMA.FTZ R45, R65, UR33, -R90.reuse ;  /* 0x00000021412d7c23 */ /* 0x100fe2000801085a */
[----:B------:R-:W-:Y:S01]  /*3ba0*/  FMNMX.FTZ R14, R34, R5, !PT ;  /* 0x00000005220e7209 */ /* 0x000fe20007810000 */
[--C-:B------:R-:W-:Y:S01]  /*3bb0*/  FFMA.FTZ R44, R68, UR33, -R90.reuse ;  /* 0x00000021442c7c23 */ /* 0x100fe2000801085a */
[----:B------:R-:W-:Y:S01]  /*3bc0*/  ISETP.LT.OR P6, PT, R2, 0x7a, P6 ;  /* 0x0000007a0200780c */ /* 0x000fe200037c1670 */
[--C-:B------:R-:W-:Y:S01]  /*3bd0*/  FFMA.FTZ R2, R60, UR33, -R90.reuse ;  /* 0x000000213c027c23 */ /* 0x100fe2000801085a */
[----:B------:R-:W-:Y:S01]  /*3be0*/  FMNMX.FTZ R5, R35, R14, !PT ;  /* 0x0000000e23057209 */ /* 0x000fe20007810000 */
[--C-:B------:R-:W-:Y:S01]  /*3bf0*/  FFMA.FTZ R14, R36, UR33, -R90.reuse ;  /* 0x00000021240e7c23 */ /* 0x100fe2000801085a */
[----:B------:R-:W-:Y:S01]  /*3c00*/  FSEL R87, R87, -INF , !P6 ;  /* 0xff80000057577808 */ /* 0x000fe20007000000 */
[----:B------:R-:W1:Y:S01]  /*3c10*/  MUFU.EX2 R10, R10 ;  /* 0x0000000a000a7308 */ /* 0x000e620000000800 */
[----:B------:R-:W-:Y:S01]  /*3c20*/  FMNMX.FTZ R20, R38, R5, !PT ;  /* 0x0000000526147209 */ /* 0x000fe20007810000 */
[--C-:B------:R-:W-:Y:S01]  /*3c30*/  FFMA.FTZ R13, R33, UR33, -R90.reuse ;  /* 0x00000021210d7c23 */ /* 0x100fe2000801085a */
[--C-:B------:R-:W-:Y:S01]  /*3c40*/  FFMA.FTZ R21, R41, UR33, -R90.reuse ;  /* 0x0000002129157c23 */ /* 0x100fe2000801085a */
[--C-:B------:R-:W-:Y:S01]  /*3c50*/  FFMA.FTZ R41, R72, UR33, -R90.reuse ;  /* 0x0000002148297c23 */ /* 0x100fe2000801085a */
[----:B------:R-:W-:Y:S01]  /*3c60*/  FMNMX.FTZ R5, R39, R20, !PT ;  /* 0x0000001427057209 */ /* 0x000fe20007810000 */
[--C-:B------:R-:W-:Y:S01]  /*3c70*/  FFMA.FTZ R15, R37, UR33, -R90.reuse ;  /* 0x00000021250f7c23 */ /* 0x100fe2000801085a */
[--C-:B------:R-:W-:Y:S01]  /*3c80*/  FFMA.FTZ R29, R49, UR33, -R90.reuse ;  /* 0x00000021311d7c23 */ /* 0x100fe2000801085a */
[----:B------:R-:W2:Y:S01]  /*3c90*/  MUFU.EX2 R9, R9 ;  /* 0x0000000900097308 */ /* 0x000ea20000000800 */
[----:B------:R-:W-:Y:S01]  /*3ca0*/  FMNMX.FTZ R20, R42, R5, !PT ;  /* 0x000000052a147209 */ /* 0x000fe20007810000 */
[--C-:B------:R-:W-:Y:S01]  /*3cb0*/  FFMA.FTZ R33, R57, UR33, -R90.reuse ;  /* 0x0000002139217c23 */ /* 0x100fe2000801085a */
[--C-:B------:R-:W-:Y:S01]  /*3cc0*/  FFMA.FTZ R37, R61, UR33, -R90.reuse ;  /* 0x000000213d257c23 */ /* 0x100fe2000801085a */
[--C-:B------:R-:W-:Y:S01]  /*3cd0*/  FFMA.FTZ R57, R77, UR33, -R90.reuse ;  /* 0x000000214d397c23 */ /* 0x100fe2000801085a */
[----:B------:R-:W-:Y:S01]  /*3ce0*/  FMNMX.FTZ R5, R43, R20, !PT ;  /* 0x000000142b057209 */ /* 0x000fe20007810000 */
[--C-:B------:R-:W-:Y:S01]  /*3cf0*/  FFMA.FTZ R49, R81, UR33, -R90.reuse ;  /* 0x0000002151317c23 */ /* 0x100fe2000801085a */
[----:B------:R-:W-:Y:S01]  /*3d00*/  FFMA.FTZ R61, R85, UR33, -R90 ;  /* 0x00000021553d7c23 */ /* 0x000fe2000801085a */
[----:B------:R3:W-:Y:S01]  /*3d10*/  MUFU.EX2 R3, R53 ;  /* 0x0000003500037308 */ /* 0x0007e20000000800 */
[----:B------:R-:W-:-:S04]  /*3d20*/  FMNMX.FTZ R20, R46, R5, !PT ;  /* 0x000000052e147209 */ /* 0x000fc80007810000 */
[----:B------:R-:W-:-:S03]  /*3d30*/  FMNMX.FTZ R5, R47, R20, !PT ;  /* 0x000000142f057209 */ /* 0x000fc60007810000 */
[----:B------:R-:W4:Y:S01]  /*3d40*/  MUFU.EX2 R12, R12 ;  /* 0x0000000c000c7308 */ /* 0x000f220000000800 */
[----:B------:R-:W-:Y:S01]  /*3d50*/  FMNMX.FTZ R20, R50, R5, !PT ;  /* 0x0000000532147209 */ /* 0x000fe20007810000 */
[----:B---3--:R-:W-:-:S03]  /*3d60*/  FFMA.FTZ R53, R69, UR33, -R90 ;  /* 0x0000002145357c23 */ /* 0x008fc6000801085a */
[----:B------:R-:W-:-:S03]  /*3d70*/  FMNMX.FTZ R5, R51, R20, !PT ;  /* 0x0000001433057209 */ /* 0x000fc60007810000 */
[----:B------:R-:W3:Y:S01]  /*3d80*/  MUFU.EX2 R13, R13 ;  /* 0x0000000d000d7308 */ /* 0x000ee20000000800 */
[----:B------:R-:W-:-:S04]  /*3d90*/  FMNMX.FTZ R20, R54, R5, !PT ;  /* 0x0000000536147209 */ /* 0x000fc80007810000 */
[----:B------:R-:W-:-:S03]  /*3da0*/  FMNMX.FTZ R5, R55, R20, !PT ;  /* 0x0000001437057209 */ /* 0x000fc60007810000 */
[----:B------:R-:W-:Y:S01]  /*3db0*/  MUFU.EX2 R14, R14 ;  /* 0x0000000e000e7308 */ /* 0x000fe20000000800 */
[----:B------:R-:W-:-:S04]  /*3dc0*/  FMNMX.FTZ R20, R58, R5, !PT ;  /* 0x000000053a147209 */ /* 0x000fc80007810000 */
[----:B------:R-:W-:Y:S01]  /*3dd0*/  FMNMX.FTZ R5, R59, R20, !PT ;  /* 0x000000143b057209 */ /* 0x000fe20007810000 */
[--C-:B------:R-:W-:Y:S01]  /*3de0*/  FFMA.FTZ R20, R48, UR33, -R90.reuse ;  /* 0x0000002130147c23 */ /* 0x100fe2000801085a */
[----:B------:R-:W-:Y:S01]  /*3df0*/  FFMA.FTZ R48, R73, UR33, -R90 ;  /* 0x0000002149307c23 */ /* 0x000fe2000801085a */
[----:B------:R-:W-:Y:S01]  /*3e00*/  MUFU.EX2 R15, R15 ;  /* 0x0000000f000f7308 */ /* 0x000fe20000000800 */
        /* <DEDUP_REMOVED lines=13> */
[----:B------:R-:W-:Y:S02]  /*3ee0*/  FFMA.FTZ R32, R56, UR33, -R90 ;  /* 0x0000002138207c23 */ /* 0x000fe4000801085a */
[----:B------:R-:W-:Y:S01]  /*3ef0*/  MUFU.EX2 R25, R25 ;  /* 0x0000001900197308 */ /* 0x000fe20000000800 */
[----:B------:R-:W-:-:S04]  /*3f00*/  FMNMX.FTZ R36, R78, R5, !PT ;  /* 0x000000054e247209 */ /* 0x000fc80007810000 */
[----:B------:R-:W-:-:S03]  /*3f10*/  FMNMX.FTZ R5, R79, R36, !PT ;  /* 0x000000244f057209 */ /* 0x000fc60007810000 */
[----:B------:R-:W-:Y:S01]  /*3f20*/  MUFU.EX2 R20, R20 ;  /* 0x0000001400147308 */ /* 0x000fe20000000800 */
[----:B------:R-:W-:-:S04]  /*3f30*/  FMNMX.FTZ R36, R82, R5, !PT ;  /* 0x0000000552247209 */ /* 0x000fc80007810000 */
[----:B------:R-:W-:-:S03]  /*3f40*/  FMNMX.FTZ R5, R83, R36, !PT ;  /* 0x0000002453057209 */ /* 0x000fc60007810000 */
[----:B------:R-:W-:Y:S01]  /*3f50*/  MUFU.EX2 R29, R29 ;  /* 0x0000001d001d7308 */ /* 0x000fe20000000800 */
[----:B------:R-:W-:-:S04]  /*3f60*/  FMNMX.FTZ R36, R86, R5, !PT ;  /* 0x0000000556247209 */ /* 0x000fc80007810000 */
[----:B------:R-:W-:Y:S01]  /*3f70*/  FMNMX.FTZ R5, R87, R36, !PT ;  /* 0x0000002457057209 */ /* 0x000fe20007810000 */
[--C-:B------:R-:W-:Y:S02]  /*3f80*/  FFMA.FTZ R36, R64, UR33, -R90.reuse ;  /* 0x0000002140247c23 */ /* 0x100fe4000801085a */
[----:B------:R-:W-:Y:S02]  /*3f90*/  MUFU.EX2 R28, R28 ;  /* 0x0000001c001c7308 */ /* 0x000fe40000000800 */
[----:B------:R-:W5:Y:S06]  /*3fa0*/  SHFL.BFLY PT, R40, R5, 0x2, 0x1f ;  /* 0x0c401f0005287f89 */ /* 0x000f6c00000e0000 */
[----:B------:R-:W-:Y:S08]  /*3fb0*/  MUFU.EX2 R32, R32 ;  /* 0x0000002000207308 */ /* 0x000ff00000000800 */
[----:B------:R-:W-:Y:S08]  /*3fc0*/  MUFU.EX2 R33, R33 ;  /* 0x0000002100217308 */ /* 0x000ff00000000800 */
[----:B------:R-:W-:Y:S01]  /*3fd0*/  MUFU.EX2 R2, R2 ;  /* 0x0000000200027308 */ /* 0x000fe20000000800 */
[----:B-----5:R-:W-:Y:S01]  /*3fe0*/  FMNMX.FTZ R11, R5, R40, !PT ;  /* 0x00000028050b7209 */ /* 0x020fe20007810000 */
[----:B------:R-:W-:-:S04]  /*3ff0*/  FFMA.FTZ R40, R80, UR33, -R90 ;  /* 0x0000002150287c23 */ /* 0x000fc8000801085a */
[----:B------:R-:W5:Y:S02]  /*4000*/  SHFL.BFLY PT, R56, R11, 0x1, 0x1f ;  /* 0x0c201f000b387f89 */ /* 0x000f6400000e0000 */
[----:B------:R-:W-:Y:S08]  /*4010*/  MUFU.EX2 R37, R37 ;  /* 0x0000002500257308 */ /* 0x000ff00000000800 */
[----:B------:R-:W-:Y:S08]  /*4020*/  MUFU.EX2 R36, R36 ;  /* 0x0000002400247308 */ /* 0x000ff00000000800 */
[----:B------:R-:W-:Y:S01]  /*4030*/  MUFU.EX2 R45, R45 ;  /* 0x0000002d002d7308 */ /* 0x000fe20000000800 */
[----:B-----5:R-:W-:-:S07]  /*4040*/  FMNMX.FTZ R5, R11, R56, !PT ;  /* 0x000000380b057209 */ /* 0x020fce0007810000 */
[----:B------:R-:W-:Y:S01]  /*4050*/  MUFU.EX2 R44, R44 ;  /* 0x0000002c002c7308 */ /* 0x000fe20000000800 */
[----:B------:R-:W-:Y:S01]  /*4060*/  FFMA.FTZ R56, R84, UR33, -R90 ;  /* 0x0000002154387c23 */ /* 0x000fe2000801085a */
[C---:B------:R-:W-:Y:S01]  /*4070*/  FSETP.NEU.FTZ.AND P2, PT, R5.reuse, -INF , PT ;  /* 0xff8000000500780b */ /* 0x040fe20003f5d000 */
[----:B------:R-:W-:-:S05]  /*4080*/  FMUL.FTZ R60, R5, UR33 ;  /* 0x00000021053c7c20 */ /* 0x000fca0008410000 */
[----:B------:R-:W-:Y:S01]  /*4090*/  MUFU.EX2 R53, R53 ;  /* 0x0000003500357308 */ /* 0x000fe20000000800 */
[----:B------:R-:W-:Y:S02]  /*40a0*/  FSEL R60, R60, RZ, P2 ;  /* 0x000000ff3c3c7208 */ /* 0x000fe40001000000 */
[----:B------:R-:W-:-:S03]  /*40b0*/  PLOP3.LUT P2, PT, PT, PT, UP1, 0x40, 0x0 ;  /* 0x000000000000781c */ /* 0x000fc60003f4e818 */
[--C-:B------:R-:W-:Y:S01]  /*40c0*/  FFMA.FTZ R11, R4, UR33, -R60.reuse ;  /* 0x00000021040b7c23 */ /* 0x100fe2000801083c */
[--C-:B------:R-:W-:Y:S01]  /*40d0*/  FFMA.FTZ R64, R27, UR33, -R60.reuse ;  /* 0x000000211b407c23 */ /* 0x100fe2000801083c */
[--C-:B------:R-:W-:Y:S01]  /*40e0*/  FFMA.FTZ R65, R30, UR33, -R60.reuse ;  /* 0x000000211e417c23 */ /* 0x100fe2000801083c */
[--C-:B------:R-:W-:Y:S01]  /*40f0*/  FFMA.FTZ R27, R35, UR33, -R60.reuse ;  /* 0x00000021231b7c23 */ /* 0x100fe2000801083c */
[--C-:B------:R-:W-:Y:S01]  /*4100*/  FFMA.FTZ R31, R31, UR33, -R60.reuse ;  /* 0x000000211f1f7c23 */ /* 0x100fe2000801083c */
[----:B------:R5:W-:Y:S01]  /*4110*/  MUFU.EX2 R68, R64 ;  /* 0x0000004000447308 */ /* 0x000be20000000800 */
[--C-:B------:R-:W-:Y:S01]  /*4120*/  FFMA.FTZ R35, R39, UR33, -R60.reuse ;  /* 0x0000002127237c23 */ /* 0x100fe2000801083c */
[--C-:B------:R-:W-:Y:S01]  /*4130*/  FFMA.FTZ R39, R42, UR33, -R60.reuse ;  /* 0x000000212a277c23 */ /* 0x100fe2000801083c */
[--C-:B------:R-:W-:Y:S01]  /*4140*/  FFMA.FTZ R4, R34, UR33, -R60.reuse ;  /* 0x0000002122047c23 */ /* 0x100fe2000801083c */
[--C-:B------:R-:W-:Y:S01]  /*4150*/  FFMA.FTZ R42, R43, UR33, -R60.reuse ;  /* 0x000000212b2a7c23 */ /* 0x100fe2000801083c */
[--C-:B------:R-:W-:Y:S01]  /*4160*/  FFMA.FTZ R43, R55, UR33, -R60.reuse ;  /* 0x00000021372b7c23 */ /* 0x100fe2000801083c */
[----:B0-----:R-:W-:Y:S01]  /*4170*/  FADD.FTZ R55, R8, R7 ;  /* 0x0000000708377221 */ /* 0x001fe20000010000 */
[--C-:B------:R-:W-:Y:S01]  /*4180*/  FFMA.FTZ R30, R38, UR33, -R60.reuse ;  /* 0x00000021261e7c23 */ /* 0x100fe2000801083c */
[----:B------:R-:W0:Y:S01]  /*4190*/  MUFU.EX2 R11, R11 ;  /* 0x0000000b000b7308 */ /* 0x000e220000000800 */
[--C-:B------:R-:W-:Y:S01]  /*41a0*/  FFMA.FTZ R38, R54, UR33, -R60.reuse ;  /* 0x0000002136267c23 */ /* 0x100fe2000801083c */
[----:B-1----:R-:W-:Y:S01]  /*41b0*/  FADD.FTZ R54, R10, R55 ;  /* 0x000000370a367221 */ /* 0x002fe20000010000 */
[--C-:B-----5:R-:W-:Y:S01]  /*41c0*/  FFMA.FTZ R64, R46, UR33, -R60.reuse ;  /* 0x000000212e407c23 */ /* 0x120fe2000801083c */
[--C-:B------:R-:W-:Y:S01]  /*41d0*/  FFMA.FTZ R46, R58, UR33, -R60.reuse ;  /* 0x000000213a2e7c23 */ /* 0x100fe2000801083c */
[----:B------:R-:W-:Y:S01]  /*41e0*/  FFMA.FTZ R34, R51, UR33, -R60 ;  /* 0x0000002133227c23 */ /* 0x000fe2000801083c */
[C---:B--2---:R-:W-:Y:S01]  /*41f0*/  FADD.FTZ R55, R9.reuse, R54 ;  /* 0x0000003609377221 */ /* 0x044fe20000010000 */
[----:B------:R-:W-:Y:S01]  /*4200*/  F2FP.F16.F32.PACK_AB R10, R9, R10 ;  /* 0x0000000a090a723e */ /* 0x000fe200000000ff */
[----:B------:R1:W2:Y:S01]  /*4210*/  MUFU.EX2 R69, R65 ;  /* 0x0000004100457308 */ /* 0x0002a20000000800 */
[----:B------:R-:W-:Y:S01]  /*4220*/  F2FP.F16.F32.PACK_AB R8, R7, R8 ;  /* 0x000000080708723e */ /* 0x000fe200000000ff */
[----:B----4-:R-:W-:Y:S01]  /*4230*/  FADD.FTZ R58, R12, R55 ;  /* 0x000000370c3a7221 */ /* 0x010fe20000010000 */
[----:B---3--:R-:W-:Y:S01]  /*4240*/  F2FP.F16.F32.PACK_AB R12, R13, R12 ;  /* 0x0000000c0d0c723e */ /* 0x008fe200000000ff */
[--C-:B------:R-:W-:Y:S01]  /*4250*/  FFMA.FTZ R51, R63, UR33, -R60.reuse ;  /* 0x000000213f337c23 */ /* 0x100fe2000801083c */
[--C-:B------:R-:W-:Y:S01]  /*4260*/  FFMA.FTZ R7, R66, UR33, -R60.reuse ;  /* 0x0000002142077c23 */ /* 0x100fe2000801083c */
[--C-:B------:R-:W-:Y:S01]  /*4270*/  FFMA.FTZ R70, R70, UR33, -R60.reuse ;  /* 0x0000002146467c23 */ /* 0x100fe2000801083c */
[----:B------:R-:W-:Y:S01]  /*4280*/  FFMA.FTZ R71, R71, UR33, -R60 ;  /* 0x0000002147477c23 */ /* 0x000fe2000801083c */
[----:B------:R3:W4:Y:S01]  /*4290*/  MUFU.EX2 R72, R31 ;  /* 0x0000001f00487308 */ /* 0x0007220000000800 */
[----:B0-----:R-:W-:Y:S01]  /*42a0*/  FADD.FTZ R54, R11, R68 ;  /* 0x000000440b367221 */ /* 0x001fe20000010000 */
[--C-:B-1----:R-:W-:Y:S01]  /*42b0*/  FFMA.FTZ R65, R47, UR33, -R60.reuse ;  /* 0x000000212f417c23 */ /* 0x102fe2000801083c */
[----:B------:R-:W-:Y:S01]  /*42c0*/  FFMA.FTZ R47, R59, UR33, -R60 ;  /* 0x000000213b2f7c23 */ /* 0x000fe2000801083c */
[----:B------:R-:W-:Y:S01]  /*42d0*/  FADD.FTZ R59, R13, R58 ;  /* 0x0000003a0d3b7221 */ /* 0x000fe20000010000 */
[----:B------:R-:W-:Y:S01]  /*42e0*/  F2FP.F16.F32.PACK_AB R9, R68, R11 ;  /* 0x0000000b4409723e */ /* 0x000fe200000000ff */
[--C-:B------:R-:W-:Y:S01]  /*42f0*/  FFMA.FTZ R74, R74, UR33, -R60.reuse ;  /* 0x000000214a4a7c23 */ /* 0x100fe2000801083c */
[----:B------:R-:W-:Y:S01]  /*4300*/  FFMA.FTZ R75, R75, UR33, -R60 ;  /* 0x000000214b4b7c23 */ /* 0x000fe2000801083c */
[----:B------:R-:W0:Y:S01]  /*4310*/  MUFU.EX2 R4, R4 ;  /* 0x0000000400047308 */ /* 0x000e220000000800 */
[----:B--2---:R-:W-:Y:S01]  /*4320*/  FADD.FTZ R55, R69, R54 ;  /* 0x0000003645377221 */ /* 0x004fe20000010000 */
[--C-:B---3--:R-:W-:Y:S01]  /*4330*/  FFMA.FTZ R31, R50, UR33, -R60.reuse ;  /* 0x00000021321f7c23 */ /* 0x108fe2000801083c */
[--C-:B------:R-:W-:Y:S01]  /*4340*/  FFMA.FTZ R50, R62, UR33, -R60.reuse ;  /* 0x000000213e327c23 */ /* 0x100fe2000801083c */
[----:B------:R-:W-:Y:S01]  /*4350*/  FADD.FTZ R62, R14, R59 ;  /* 0x0000003b0e3e7221 */ /* 0x000fe20000010000 */
[----:B------:R-:W-:Y:S01]  /*4360*/  F2FP.F16.F32.PACK_AB R14, R15, R14 ;  /* 0x0000000e0f0e723e */ /* 0x000fe200000000ff */
[--C-:B------:R-:W-:Y:S01]  /*4370*/  FFMA.FTZ R54, R67, UR33, -R60.reuse ;  /* 0x0000002143367c23 */ /* 0x100fe2000801083c */
[----:B------:R-:W-:Y:S01]  /*4380*/  FFMA.FTZ R78, R78, UR33, -R60 ;  /* 0x000000214e4e7c23 */ /* 0x000fe2000801083c */
[----:B------:R-:W1:Y:S01]  /*4390*/  MUFU.EX2 R27, R27 ;  /* 0x0000001b001b7308 */ /* 0x000e620000000800 */
[C---:B----4-:R-:W-:Y:S01]  /*43a0*/  FADD.FTZ R55, R72.reuse, R55 ;  /* 0x0000003748377221 */ /* 0x050fe20000010000 */
[----:B------:R-:W-:Y:S01]  /*43b0*/  FADD.FTZ R59, R15, R62 ;  /* 0x0000003e0f3b7221 */ /* 0x000fe20000010000 */
[----:B------:R-:W-:Y:S01]  /*43c0*/  F2FP.F16.F32.PACK_AB R11, R72, R69 ;  /* 0x00000045480b723e */ /* 0x000fe200000000ff */
[--C-:B------:R-:W-:Y:S01]  /*43d0*/  FFMA.FTZ R79, R79, UR33, -R60.reuse ;  /* 0x000000214f4f7c23 */ /* 0x100fe2000801083c */
[--C-:B------:R-:W-:Y:S01]  /*43e0*/  FFMA.FTZ R82, R82, UR33, -R60.reuse ;  /* 0x0000002152527c23 */ /* 0x100fe2000801083c */
[----:B------:R-:W-:Y:S01]  /*43f0*/  FADD.FTZ R62, R24, R59 ;  /* 0x0000003b183e7221 */ /* 0x000fe20000010000 */
[--C-:B------:R-:W-:Y:S01]  /*4400*/  FFMA.FTZ R83, R83, UR33, -R60.reuse ;  /* 0x0000002153537c23 */ /* 0x100fe2000801083c */
[----:B------:R-:W2:Y:S01]  /*4410*/  MUFU.EX2 R30, R30 ;  /* 0x0000001e001e7308 */ /* 0x000ea20000000800 */
[----:B0-----:R-:W-:Y:S01]  /*4420*/  FADD.FTZ R58, R4, R55 ;  /* 0x00000037043a7221 */ /* 0x001fe20000010000 */
[----:B------:R0:W-:Y:S01]  /*4430*/  STSM.16.M88.4 [R17+0x21800], R8 ;  /* 0x0218000811007844 */ /* 0x0001e20000000200 */
[--C-:B------:R-:W-:Y:S01]  /*4440*/  FFMA.FTZ R86, R86, UR33, -R60.reuse ;  /* 0x0000002156567c23 */ /* 0x100fe2000801083c */
[----:B------:R-:W-:Y:S01]  /*4450*/  FFMA.FTZ R60, R87, UR33, -R60 ;  /* 0x00000021573c7c23 */ /* 0x000fe2000801083c */
[----:B------:R-:W-:-:S03]  /*4460*/  F2FP.F16.F32.PACK_AB R24, R21, R24 ;  /* 0x000000181518723e */ /* 0x000fc600000000ff */
[----:B------:R-:W3:Y:S01]  /*4470*/  MUFU.EX2 R35, R35 ;  /* 0x0000002300237308 */ /* 0x000ee20000000800 */
[----:B-1----:R-:W-:-:S07]  /*4480*/  FADD.FTZ R55, R27, R58 ;  /* 0x0000003a1b377221 */ /* 0x002fce0000010000 */
[----:B------:R-:W1:Y:S01]  /*4490*/  MUFU.EX2 R39, R39 ;  /* 0x0000002700277308 */ /* 0x000e620000000800 */
[----:B--2---:R-:W-:Y:S01]  /*44a0*/  FADD.FTZ R58, R30, R55 ;  /* 0x000000371e3a7221 */ /* 0x004fe20000010000 */
[----:B------:R-:W-:Y:S01]  /*44b0*/  FADD.FTZ R55, R21, R62 ;  /* 0x0000003e15377221 */ /* 0x000fe20000010000 */
[----:B0-----:R-:W-:-:S03]  /*44c0*/  F2FP.F16.F32.PACK_AB R10, R3, R28 ;  /* 0x0000001c030a723e */ /* 0x001fc600000000ff */
[----:B------:R-:W-:Y:S01]  /*44d0*/  FADD.FTZ R62, R26, R55 ;  /* 0x000000371a3e7221 */ /* 0x000fe20000010000 */
[----:B------:R-:W-:Y:S01]  /*44e0*/  F2FP.F16.F32.PACK_AB R26, R25, R26 ;  /* 0x0000001a191a723e */ /* 0x000fe200000000ff */
[----:B------:R-:W0:Y:S01]  /*44f0*/  MUFU.EX2 R42, R42 ;  /* 0x0000002a002a7308 */ /* 0x000e220000000800 */
[----:B---3--:R-:W-:Y:S01]  /*4500*/  FADD.FTZ R58, R35, R58 ;  /* 0x0000003a233a7221 */ /* 0x008fe20000010000 */
[----:B------:R-:W-:-:S04]  /*4510*/  FADD.FTZ R59, R25, R62 ;  /* 0x0000003e193b7221 */ /* 0x000fc80000010000 */
[----:B------:R-:W-:Y:S02]  /*4520*/  FADD.FTZ R62, R20, R59 ;  /* 0x0000003b143e7221 */ /* 0x000fe40000010000 */
[----:B------:R-:W2:Y:S01]  /*4530*/  MUFU.EX2 R64, R64 ;  /* 0x0000004000407308 */ /* 0x000ea20000000800 */
[----:B-1----:R-:W-:-:S07]  /*4540*/  FADD.FTZ R55, R39, R58 ;  /* 0x0000003a27377221 */ /* 0x002fce0000010000 */
[----:B------:R-:W1:Y:S01]  /*4550*/  MUFU.EX2 R65, R65 ;  /* 0x0000004100417308 */ /* 0x000e620000000800 */
[C---:B0-----:R-:W-:Y:S01]  /*4560*/  FADD.FTZ R55, R42.reuse, R55 ;  /* 0x000000372a377221 */ /* 0x041fe20000010000 */
[----:B------:R-:W-:-:S06]  /*4570*/  F2FP.F16.F32.PACK_AB R25, R42, R39 ;  /* 0x000000272a19723e */ /* 0x000fcc00000000ff */
[----:B------:R-:W0:Y:S01]  /*4580*/  MUFU.EX2 R31, R31 ;  /* 0x0000001f001f7308 */ /* 0x000e220000000800 */
[----:B--2---:R-:W-:Y:S01]  /*4590*/  FADD.FTZ R58, R64, R55 ;  /* 0x00000037403a7221 */ /* 0x004fe20000010000 */
[----:B------:R-:W-:-:S04]  /*45a0*/  FADD.FTZ R55, R29, R62 ;  /* 0x0000003e1d377221 */ /* 0x000fc80000010000 */
[----:B------:R-:W-:Y:S01]  /*45b0*/  FADD.FTZ R62, R28, R55 ;  /* 0x000000371c3e7221 */ /* 0x000fe20000010000 */
[----:B------:R-:W-:Y:S01]  /*45c0*/  F2FP.F16.F32.PACK_AB R28, R33, R32 ;  /* 0x00000020211c723e */ /* 0x000fe200000000ff */
[----:B------:R-:W2:Y:S01]  /*45d0*/  MUFU.EX2 R34, R34 ;  /* 0x0000002200227308 */ /* 0x000ea20000000800 */
[----:B-1----:R-:W-:Y:S01]  /*45e0*/  FADD.FTZ R58, R65, R58 ;  /* 0x0000003a413a7221 */ /* 0x002fe20000010000 */
[----:B------:R-:W-:-:S04]  /*45f0*/  FADD.FTZ R15, R3, R62 ;  /* 0x0000003e030f7221 */ /* 0x000fc80000010000 */
[----:B------:R-:W-:Y:S01]  /*4600*/  FADD.FTZ R8, R32, R15 ;  /* 0x0000000f20087221 */ /* 0x000fe20000010000 */
[----:B------:R-:W-:Y:S01]  /*4610*/  F2FP.F16.F32.PACK_AB R15, R35, R30 ;  /* 0x0000001e230f723e */ /* 0x000fe200000000ff */
[----:B------:R-:W1:Y:S01]  /*4620*/  MUFU.EX2 R38, R38 ;  /* 0x0000002600267308 */ /* 0x000e620000000800 */
[----:B0-----:R-:W-:Y:S01]  /*4630*/  FADD.FTZ R13, R31, R58 ;  /* 0x0000003a1f0d7221 */ /* 0x001fe20000010000 */
[----:B------:R-:W-:Y:S01]  /*4640*/  FADD.FTZ R11, R33, R8 ;  /* 0x00000008210b7221 */ /* 0x000fe20000010000 */
[----:B------:R-:W-:-:S03]  /*4650*/  F2FP.F16.F32.PACK_AB R30, R37, R2 ;  /* 0x00000002251e723e */ /* 0x000fc600000000ff */
[----:B------:R-:W-:Y:S02]  /*4660*/  FADD.FTZ R8, R2, R11 ;  /* 0x0000000b02087221 */ /* 0x000fe40000010000 */
[----:B------:R-:W0:Y:S01]  /*4670*/  MUFU.EX2 R43, R43 ;  /* 0x0000002b002b7308 */ /* 0x000e220000000800 */
[----:B--2---:R-:W-:Y:S01]  /*4680*/  FADD.FTZ R9, R34, R13 ;  /* 0x0000000d22097221 */ /* 0x004fe20000010000 */
[----:B------:R-:W-:Y:S01]  /*4690*/  F2FP.F16.F32.PACK_AB R13, R27, R4 ;  /* 0x000000041b0d723e */ /* 0x000fe200000000ff */
[----:B------:R-:W-:Y:S01]  /*46a0*/  FADD.FTZ R11, R37, R8 ;  /* 0x00000008250b7221 */ /* 0x000fe20000010000 */
[----:B------:R-:W-:Y:S02]  /*46b0*/  F2FP.F16.F32.PACK_AB R8, R29, R20 ;  /* 0x000000141d08723e */ /* 0x000fe400000000ff */
[----:B------:R-:W-:Y:S01]  /*46c0*/  F2FP.F16.F32.PACK_AB R27, R65, R64 ;  /* 0x00000040411b723e */ /* 0x000fe200000000ff */
[----:B------:R-:W-:Y:S01]  /*46d0*/  FADD.FTZ R20, R36, R11 ;  /* 0x0000000b24147221 */ /* 0x000fe20000010000 */
[----:B------:R-:W2:Y:S01]  /*46e0*/  MUFU.EX2 R46, R46 ;  /* 0x0000002e002e7308 */ /* 0x000ea20000000800 */
[----:B-1----:R-:W-:Y:S01]  /*46f0*/  FADD.FTZ R4, R38, R9 ;  /* 0x0000000926047221 */ /* 0x002fe20000010000 */
[----:B------:R1:W-:Y:S01]  /*4700*/  STSM.16.M88.4 [R23], R12 ;  /* 0x0000000c17007844 */ /* 0x0003e20000000200 */
[----:B------:R-:W-:-:S03]  /*4710*/  FADD.FTZ R3, R45, R20 ;  /* 0x000000142d037221 */ /* 0x000fc60000010000 */
[----:B------:R3:W-:Y:S01]  /*4720*/  STSM.16.M88.4 [R22], R24 ;  /* 0x0000001816007844 */ /* 0x0007e20000000200 */
[----:B------:R-:W-:Y:S01]  /*4730*/  FADD.FTZ R2, R44, R3 ;  /* 0x000000032c027221 */ /* 0x000fe20000010000 */
[----:B------:R-:W4:Y:S01]  /*4740*/  MUFU.EX2 R47, R47 ;  /* 0x0000002f002f7308 */ /* 0x000f220000000800 */
[C---:B0-----:R-:W-:Y:S01]  /*4750*/  FADD.FTZ R9, R43.reuse, R4 ;  /* 0x000000042b097221 */ /* 0x041fe20000010000 */
[----:B------:R-:W-:-:S06]  /*4760*/  F2FP.F16.F32.PACK_AB R11, R43, R38 ;  /* 0x000000262b0b723e */ /* 0x000fcc00000000ff */
[----:B------:R-:W0:Y:S01]  /*4770*/  MUFU.EX2 R50, R50 ;  /* 0x0000003200327308 */ /* 0x000e220000000800 */
[----:B--2---:R-:W-:Y:S01]  /*4780*/  FADD.FTZ R4, R46, R9 ;  /* 0x000000092e047221 */ /* 0x004fe20000010000 */
[----:B-1----:R-:W-:Y:S02]  /*4790*/  F2FP.F16.F32.PACK_AB R12, R45, R36 ;  /* 0x000000242d0c723e */ /* 0x002fe400000000ff */
[----:B------:R-:W-:-:S04]  /*47a0*/  F2FP.F16.F32.PACK_AB R14, R53, R44 ;  /* 0x0000002c350e723e */ /* 0x000fc800000000ff */
[----:B------:R-:W1:Y:S01]  /*47b0*/  MUFU.EX2 R51, R51 ;  /* 0x0000003300337308 */ /* 0x000e620000000800 */
[C---:B----4-:R-:W-:Y:S01]  /*47c0*/  FADD.FTZ R9, R47.reuse, R4 ;  /* 0x000000042f097221 */ /* 0x050fe20000010000 */
[----:B------:R-:W-:-:S06]  /*47d0*/  F2FP.F16.F32.PACK_AB R29, R47, R46 ;  /* 0x0000002e2f1d723e */ /* 0x000fcc00000000ff */
[----:B------:R-:W2:Y:S01]  /*47e0*/  MUFU.EX2 R7, R7 ;  /* 0x0000000700077308 */ /* 0x000ea20000000800 */
[----:B0-----:R-:W-:Y:S01]  /*47f0*/  FADD.FTZ R4, R50, R9 ;  /* 0x0000000932047221 */ /* 0x001fe20000010000 */
[----:B------:R-:W-:-:S05]  /*4800*/  F2FP.F16.F32.PACK_AB R9, R34, R31 ;  /* 0x0000001f2209723e */ /* 0x000fca00000000ff */
[----:B------:R0:W-:Y:S01]  /*4810*/  STSM.16.M88.4 [R18], R8 ;  /* 0x0000000812007844 */ /* 0x0001e20000000200 */
[----:B------:R-:W4:Y:S01]  /*4820*/  MUFU.EX2 R54, R54 ;  /* 0x0000003600367308 */ /* 0x000f220000000800 */
[C---:B-1----:R-:W-:Y:S01]  /*4830*/  FADD.FTZ R4, R51.reuse, R4 ;  /* 0x0000000433047221 */ /* 0x042fe20000010000 */
[----:B------:R-:W-:-:S05]  /*4840*/  F2FP.F16.F32.PACK_AB R31, R51, R50 ;  /* 0x00000032331f723e */ /* 0x000fca00000000ff */
[----:B------:R1:W-:Y:S01]  /*4850*/  STSM.16.M88.4 [R17+0x27800], R28 ;  /* 0x0278001c11007844 */ /* 0x0003e20000000200 */
[----:B------:R-:W5:Y:S01]  /*4860*/  MUFU.EX2 R70, R70 ;  /* 0x0000004600467308 */ /* 0x000f620000000800 */
[----:B--2---:R-:W-:Y:S01]  /*4870*/  FADD.FTZ R3, R7, R4 ;  /* 0x0000000407037221 */ /* 0x004fe20000010000 */
[----:B------:R-:W-:-:S06]  /*4880*/  FADD.FTZ R4, R53, R2 ;  /* 0x0000000235047221 */ /* 0x000fcc0000010000 */
[----:B------:R-:W2:Y:S01]  /*4890*/  MUFU.EX2 R71, R71 ;  /* 0x0000004700477308 */ /* 0x000ea20000000800 */
[C---:B----4-:R-:W-:Y:S01]  /*48a0*/  FADD.FTZ R3, R54.reuse, R3 ;  /* 0x0000000336037221 */ /* 0x050fe20000010000 */
[----:B------:R-:W-:-:S06]  /*48b0*/  F2FP.F16.F32.PACK_AB R13, R54, R7 ;  /* 0x00000007360d723e */ /* 0x000fcc00000000ff */
[----:B------:R-:W4:Y:S01]  /*48c0*/  MUFU.EX2 R41, R41 ;  /* 0x0000002900297308 */ /* 0x000f220000000800 */
[----:B-----5:R-:W-:-:S07]  /*48d0*/  FADD.FTZ R2, R70, R3 ;  /* 0x0000000346027221 */ /* 0x020fce0000010000 */
[----:B------:R-:W3:Y:S01]  /*48e0*/  MUFU.EX2 R48, R48 ;  /* 0x0000003000307308 */ /* 0x000ee20000000800 */
[C---:B--2---:R-:W-:Y:S01]  /*48f0*/  F2FP.F16.F32.PACK_AB R15, R71.reuse, R70 ;  /* 0x00000046470f723e */ /* 0x044fe200000000ff */
[----:B------:R-:W-:-:S04]  /*4900*/  FADD.FTZ R7, R71, R2 ;  /* 0x0000000247077221 */ /* 0x000fc80000010000 */
[----:B------:R1:W-:Y:S02]  /*4910*/  STSM.16.M88.4 [R136], R12 ;  /* 0x0000000c88007844 */ /* 0x0003e40000000200 */
[----:B------:R-:W-:Y:S01]  /*4920*/  MUFU.EX2 R52, R52 ;  /* 0x0000003400347308 */ /* 0x000fe20000000800 */
[----:B----4-:R-:W-:-:S07]  /*4930*/  FADD.FTZ R21, R41, R4 ;  /* 0x0000000429157221 */ /* 0x010fce0000010000 */
[----:B------:R-:W2:Y:S01]  /*4940*/  MUFU.EX2 R57, R57 ;  /* 0x0000003900397308 */ /* 0x000ea20000000800 */
[C---:B---3--:R-:W-:Y:S01]  /*4950*/  F2FP.F16.F32.PACK_AB R24, R48.reuse, R41 ;  /* 0x000000293018723e */ /* 0x048fe200000000ff */
[----:B------:R-:W-:-:S06]  /*4960*/  FADD.FTZ R21, R48, R21 ;  /* 0x0000001530157221 */ /* 0x000fcc0000010000 */
[----:B------:R-:W3:Y:S08]  /*4970*/  MUFU.EX2 R74, R74 ;  /* 0x0000004a004a7308 */ /* 0x000ef00000000800 */
[----:B------:R-:W4:Y:S01]  /*4980*/  MUFU.EX2 R75, R75 ;  /* 0x0000004b004b7308 */ /* 0x000f220000000800 */
[----:B--2---:R-:W-:-:S07]  /*4990*/  F2FP.F16.F32.PACK_AB R26, R57, R52 ;  /* 0x00000034391a723e */ /* 0x004fce00000000ff */
[----:B------:R-:W2:Y:S01]  /*49a0*/  MUFU.EX2 R78, R78 ;  /* 0x0000004e004e7308 */ /* 0x000ea20000000800 */
[----:B---3--:R-:W-:-:S07]  /*49b0*/  FADD.FTZ R2, R74, R7 ;  /* 0x000000074a027221 */ /* 0x008fce0000010000 */
[----:B------:R-:W3:Y:S01]  /*49c0*/  MUFU.EX2 R79, R79 ;  /* 0x0000004f004f7308 */ /* 0x000ee20000000800 */
[C---:B----4-:R-:W-:Y:S01]  /*49d0*/  F2FP.F16.F32.PACK_AB R25, R75.reuse, R74 ;  /* 0x0000004a4b19723e */ /* 0x050fe200000000ff */
[----:B------:R-:W-:Y:S01]  /*49e0*/  FADD.FTZ R7, R75, R2 ;  /* 0x000000024b077221 */ /* 0x000fe20000010000 */
[----:B------:R-:W-:-:S05]  /*49f0*/  FADD.FTZ R2, R52, R21 ;  /* 0x0000001534027221 */ /* 0x000fca0000010000 */
[----:B------:R-:W-:Y:S01]  /*4a00*/  MUFU.EX2 R40, R40 ;  /* 0x0000002800287308 */ /* 0x000fe20000000800 */
[----:B--2---:R-:W-:Y:S01]  /*4a10*/  FADD.FTZ R4, R78, R7 ;  /* 0x000000074e047221 */ /* 0x004fe20000010000 */
[----:B------:R-:W-:Y:S01]  /*4a20*/  FADD.FTZ R7, R57, R2 ;  /* 0x0000000239077221 */ /* 0x000fe20000010000 */
[----:B------:R-:W-:-:S05]  /*4a30*/  VIADD R2, R88, 0xfffffffe ;  /* 0xfffffffe58027836 */ /* 0x000fca0000000000 */
[----:B------:R-:W0:Y:S01]  /*4a40*/  MUFU.EX2 R49, R49 ;  /* 0x0000003100317308 */ /* 0x000e220000000800 */
[C---:B---3--:R-:W-:Y:S01]  /*4a50*/  F2FP.F16.F32.PACK_AB R27, R79.reuse, R78 ;  /* 0x0000004e4f1b723e */ /* 0x048fe200000000ff */
[----:B------:R-:W-:-:S04]  /*4a60*/  FADD.FTZ R21, R79, R4 ;  /* 0x000000044f157221 */ /* 0x000fc80000010000 */
[----:B------:R1:W-:Y:S02]  /*4a70*/  STSM.16.M88.4 [R22+0x6000], R24 ;  /* 0x0060001816007844 */ /* 0x0003e40000000200 */
[----:B------:R-:W2:Y:S08]  /*4a80*/  MUFU.EX2 R56, R56 ;  /* 0x0000003800387308 */ /* 0x000eb00000000800 */
[----:B------:R-:W3:Y:S01]  /*4a90*/  MUFU.EX2 R61, R61 ;  /* 0x0000003d003d7308 */ /* 0x000ee20000000800 */
[----:B0-----:R-:W-:Y:S01]  /*4aa0*/  F2FP.F16.F32.PACK_AB R8, R49, R40 ;  /* 0x000000283108723e */ /* 0x001fe200000000ff */
[----:B------:R-:W-:-:S04]  /*4ab0*/  FADD.FTZ R40, R40, R7 ;  /* 0x0000000728287221 */ /* 0x000fc80000010000 */
[----:B------:R-:W-:Y:S02]  /*4ac0*/  FADD.FTZ R49, R49, R40 ;  /* 0x0000002831317221 */ /* 0x000fe40000010000 */
[----:B------:R-:W-:Y:S02]  /*4ad0*/  MUFU.EX2 R82, R82 ;  /* 0x0000005200527308 */ /* 0x000fe40000000800 */
[----:B--2---:R-:W-:-:S06]  /*4ae0*/  FADD.FTZ R4, R56, R49 ;  /* 0x0000003138047221 */ /* 0x004fcc0000010000 */
[----:B------:R-:W0:Y:S01]  /*4af0*/  MUFU.EX2 R83, R83 ;  /* 0x0000005300537308 */ /* 0x000e220000000800 */
[C---:B---3--:R-:W-:Y:S01]  /*4b00*/  F2FP.F16.F32.PACK_AB R10, R61.reuse, R56 ;  /* 0x000000383d0a723e */ /* 0x048fe200000000ff */
[----:B------:R-:W-:-:S06]  /*4b10*/  FADD.FTZ R4, R61, R4 ;  /* 0x000000043d047221 */ /* 0x000fcc0000010000 */
[----:B------:R-:W-:Y:S08]  /*4b20*/  MUFU.EX2 R86, R86 ;  /* 0x0000005600567308 */ /* 0x000ff00000000800 */
[----:B------:R-:W2:Y:S01]  /*4b30*/  MUFU.EX2 R3, R60 ;  /* 0x0000003c00037308 */ /* 0x000ea20000000800 */
[----:B0-----:R-:W-:Y:S01]  /*4b40*/  F2FP.F16.F32.PACK_AB R9, R83, R82 ;  /* 0x000000525309723e */ /* 0x001fe200000000ff */
[----:B------:R-:W-:-:S04]  /*4b50*/  FADD.FTZ R82, R82, R21 ;  /* 0x0000001552527221 */ /* 0x000fc80000010000 */
[----:B------:R-:W-:Y:S01]  /*4b60*/  FADD.FTZ R83, R83, R82 ;  /* 0x0000005253537221 */ /* 0x000fe20000010000 */
[----:B--2---:R-:W-:-:S03]  /*4b70*/  F2FP.F16.F32.PACK_AB R11, R3, R86 ;  /* 0x00000056030b723e */ /* 0x004fc600000000ff */
[----:B------:R-:W-:Y:S02]  /*4b80*/  FADD.FTZ R86, R86, R83 ;  /* 0x0000005356567221 */ /* 0x000fe40000010000 */
[----:B------:R1:W-:Y:S02]  /*4b90*/  STSM.16.M88.4 [R18+0x6000], R8 ;  /* 0x0060000812007844 */ /* 0x0003e40000000200 */
[----:B------:R-:W-:Y:S01]  /*4ba0*/  FADD.FTZ R3, R3, R86 ;  /* 0x0000005603037221 */ /* 0x000fe20000010000 */
[----:B------:R0:W-:Y:S06]  /*4bb0*/  MEMBAR.ALL.CTA ;  /* 0x0000000000007992 */ /* 0x0001ec0000008000 */
[----:B0-----:R-:W0:Y:S02]  /*4bc0*/  FENCE.VIEW.ASYNC.S ;  /* 0x00000000000073c6 */ /* 0x001e240000000000 */
[----:B0-----:R-:W-:Y:S01]  /*4bd0*/  NOP ;  /* 0x0000000000007918 */ /* 0x001fe20000000000 */
[----:B------:R-:W-:Y:S05]  /*4be0*/  @P2 BRA `(.L_x_842) ;  /* 0x0000000000442947 */ /* 0x000fea0003800000 */
        /* <DEDUP_REMOVED lines=10> */
.L_x_843:
[----:B------:R-:W-:-:S11]  /*4c90*/  UISETP.NE.AND UP2, UPT, UR7, 0x1, UPT ;  /* 0x000000010700788c */ /* 0x000fd6000bf45270 */
[----:B------:R-:W-:Y:S02]  /*4ca0*/  @UP2 ULDC.64 UR10, c[0x0][0x9e8] ;  /* 0x00027a00000a2ab9 */ /* 0x000fe40000000a00 */
[----:B------:R-:W-:-:S04]  /*4cb0*/  UIMAD.WIDE.U32 UR14, UR18, UR10, URZ ;  /* 0x0000000a120e72a5 */ /* 0x000fc8000f8e003f */
[----:B------:R-:W-:-:S12]  /*4cc0*/  @UP2 USHF.R.U32.HI UR18, URZ, UR11, UR15 ;  /* 0x0000000b3f122299 */ /* 0x000fd8000801160f */
.L_x_844:
[----:B------:R-:W-:-:S04]  /*4cd0*/  UIMAD UR7, UR18, UR7, UR7 ;  /* 0x00000007120772a4 */ /* 0x000fc8000f8e0207 */
[----:B------:R-:W-:-:S04]  /*4ce0*/  UISETP.LT.AND UP2, UPT, UR6, UR7, UPT ;  /* 0x000000070600728c */ /* 0x000fc8000bf41270 */
[----:B------:R-:W-:-:S12]  /*4cf0*/  USEL UR6, UR6, UR7, UP2 ;  /* 0x0000000706067287 */ /* 0x000fd80009000000 */
.L_x_842:
[----:B------:R-:W-:Y:S01]  /*4d00*/  USHF.R.S32.HI UR7, URZ, 0x1f, UR6 ;  /* 0x0000001f3f077899 */ /* 0x000fe20008011406 */
[----:B------:R-:W-:Y:S02]  /*4d10*/  CS2R R134, SRZ ;  /* 0x0000000000867805 */ /* 0x000fe4000001ff00 */
[----:B------:R-:W-:Y:S02]  /*4d20*/  CS2R R132, SRZ ;  /* 0x0000000000847805 */ /* 0x000fe4000001ff00 */
[----:B------:R-:W-:Y:S01]  /*4d30*/  CS2R R130, SRZ ;  /* 0x0000000000827805 */ /* 0x000fe2000001ff00 */
[----:B------:R-:W-:Y:S01]  /*4d40*/  ULEA.HI UR7, UR7, UR6, URZ, 0x7 ;  /* 0x0000000607077291 */ /* 0x000fe2000f8f383f */
[----:B------:R-:W-:Y:S02]  /*4d50*/  CS2R R128, SRZ ;  /* 0x0000000000807805 */ /* 0x000fe4000001ff00 */
[----:B------:R-:W-:Y:S02]  /*4d60*/  CS2R R126, SRZ ;  /* 0x00000000007e7805 */ /* 0x000fe4000001ff00 */
[----:B------:R-:W-:Y:S01]  /*4d70*/  CS2R R124, SRZ ;  /* 0x00000000007c7805 */ /* 0x000fe2000001ff00 */
[----:B------:R-:W-:Y:S01]  /*4d80*/  USHF.R.S32.HI UR7, URZ, 0x7, UR7 ;  /* 0x000000073f077899 */ /* 0x000fe20008011407 */
[----:B------:R-:W-:-:S02]  /*4d90*/  CS2R R122, SRZ ;  /* 0x00000000007a7805 */ /* 0x000fc4000001ff00 */
[----:B------:R-:W-:Y:S02]  /*4da0*/  CS2R R120, SRZ ;  /* 0x0000000000787805 */ /* 0x000fe4000001ff00 */
[----:B------:R-:W-:Y:S01]  /*4db0*/  CS2R R118, SRZ ;  /* 0x0000000000767805 */ /* 0x000fe2000001ff00 */
[----:B------:R-:W-:Y:S01]  /*4dc0*/  UISETP.LT.AND UP2, UPT, UR39, UR7, UPT ;  /* 0x000000072700728c */ /* 0x000fe2000bf41270 */
[----:B------:R-:W-:Y:S02]  /*4dd0*/  CS2R R116, SRZ ;  /* 0x0000000000747805 */ /* 0x000fe4000001ff00 */
[----:B------:R-:W-:Y:S02]  /*4de0*/  CS2R R114, SRZ ;  /* 0x0000000000727805 */ /* 0x000fe4000001ff00 */
[----:B------:R-:W-:Y:S01]  /*4df0*/  CS2R R112, SRZ ;  /* 0x0000000000707805 */ /* 0x000fe2000001ff00 */
[----:B------:R-:W-:Y:S01]  /*4e00*/  USEL UR55, UR39, UR7, !UP2 ;  /* 0x0000000727377287 */ /* 0x000fe2000d000000 */
[----:B------:R-:W-:-:S02]  /*4e10*/  CS2R R110, SRZ ;  /* 0x00000000006e7805 */ /* 0x000fc4000001ff00 */
[----:B------:R-:W-:Y:S02]  /*4e20*/  CS2R R108, SRZ ;  /* 0x00000000006c7805 */ /* 0x000fe4000001ff00 */
[----:B------:R-:W-:Y:S02]  /*4e30*/  CS2R R106, SRZ ;  /* 0x00000000006a7805 */ /* 0x000fe4000001ff00 */
[----:B------:R-:W-:Y:S02]  /*4e40*/  CS2R R104, SRZ ;  /* 0x0000000000687805 */ /* 0x000fe4000001ff00 */
[----:B------:R-:W-:Y:S02]  /*4e50*/  CS2R R102, SRZ ;  /* 0x0000000000667805 */ /* 0x000fe4000001ff00 */
[----:B------:R-:W-:Y:S02]  /*4e60*/  ISETP.GE.AND P2, PT, R2, UR55, PT ;  /* 0x0000003702007c0c */ /* 0x000fe4000bf46270 */
[----:B------:R-:W-:-:S02]  /*4e70*/  CS2R R100, SRZ ;  /* 0x0000000000647805 */ /* 0x000fc4000001ff00 */
[----:B------:R-:W-:Y:S02]  /*4e80*/  CS2R R98, SRZ ;  /* 0x0000000000627805 */ /* 0x000fe4000001ff00 */
[----:B------:R-:W-:Y:S02]  /*4e90*/  CS2R R96, SRZ ;  /* 0x0000000000607805 */ /* 0x000fe4000001ff00 */
[----:B------:R-:W-:Y:S02]  /*4ea0*/  CS2R R94, SRZ ;  /* 0x00000000005e7805 */ /* 0x000fe4000001ff00 */
[----:B------:R-:W-:Y:S02]  /*4eb0*/  CS2R R92, SRZ ;  /* 0x00000000005c7805 */ /* 0x000fe4000001ff00 */
[----:B------:R-:W-:Y:S02]  /*4ec0*/  CS2R R90, SRZ ;  /* 0x00000000005a7805 */ /* 0x000fe4000001ff00 */
[----:B------:R-:W-:Y:S01]  /*4ed0*/  CS2R R88, SRZ ;  /* 0x0000000000587805 */ /* 0x000fe2000001ff00 */
[----:B------:R-:W-:Y:S06]  /*4ee0*/  @!P2 BRA `(.L_x_845) ;  /* 0x000000300074a947 */ /* 0x000fec0003800000 */
[----:B------:R-:W-:Y:S01]  /*4ef0*/  IMAD.MOV.U32 R135, RZ, RZ, RZ ;  /* 0x000000ffff877224 */ /* 0x000fe200078e00ff */
[----:B------:R-:W-:Y:S01]  /*4f00*/  ULDC UR34, c[0x0][0x9e4] ;  /* 0x0002790000227ab9 */ /* 0x000fe20000000800 */
[----:B------:R-:W-:Y:S01]  /*4f10*/  ULDC UR35, c[0x0][0x9dc] ;  /* 0x0002770000237ab9 */ /* 0x000fe20000000800 */
[----:B------:R-:W-:Y:S01]  /*4f20*/  ULDC UR33, c[0x0][0x988] ;  /* 0x0002620000217ab9 */ /* 0x000fe20000000800 */
[----:B------:R-:W-:-:S05]  /*4f30*/  ULDC UR52, c[0x0][0x9e0] ;  /* 0x0002780000347ab9 */ /* 0x000fca0000000800 */
.L_x_862:
[----:B------:R-:W-:Y:S01]  /*4f40*/  UIADD3 UR54, UR45, 0x1, URZ ;  /* 0x000000012d367890 */ /* 0x000fe2000fffe03f */
[----:B------:R-:W-:-:S03]  /*4f50*/  ISETP.NE.AND P3, PT, RZ, UR37, PT ;  /* 0x00000025ff007c0c */ /* 0x000fc6000bf65270 */
[----:B------:R-:W-:-:S04]  /*4f60*/  UISETP.NE.AND UP2, UPT, UR54, 0x2, UPT ;  /* 0x000000023600788c */ /* 0x000fc8000bf45270 */
[----:B------:R-:W-:Y:S02]  /*4f70*/  USEL UR53, URZ, 0x1, UP2 ;  /* 0x000000013f357887 */ /* 0x000fe40009000000 */
[----:B------:R-:W-:Y:S02]  /*4f80*/  USEL UR54, UR54, URZ, UP2 ;  /* 0x0000003f36367287 */ /* 0x000fe40009000000 */
[----:B------:R-:W-:Y:S02]  /*4f90*/  ULOP3.LUT UR53, UR50, UR53, URZ, 0x3c, !UPT ;  /* 0x0000003532357292 */ /* 0x000fe4000f8e3c3f */
[----:B0-----:R-:W-:Y:S10]  /*4fa0*/  @P3 BRA `(.L_x_846) ;  /* 0x00000000002c3947 */ /* 0x001ff40003800000 */
[----:B------:R-:W-:Y:S05]  /*4fb0*/  @!P0 BRA `(.L_x_847) ;  /* 0x0000000000048947 */ /* 0x000fea0003800000 */
[----:B------:R-:W-:Y:S01]  /*4fc0*/  BPT.TRAP 0x1 ;  /* 0x000000040000795c */ /* 0x000fe20000300000 */
.L_x_847:
[----:B------:R-:W-:Y:S01]  /*4fd0*/  ULEA UR6, UR54, UR42, 0x3 ;  /* 0x0000002a36067291 */ /* 0x000fe2000f8e183f */
[----:B------:R-:W-:-:S05]  /*4fe0*/  IMAD.U32 R6, RZ, RZ, UR53 ;  /* 0x00000035ff067e24 */ /* 0x000fca000f8e00ff */
[----:B------:R-:W-:-:S04]  /*4ff0*/  SHF.L.U32 R6, R6, 0x1f, RZ ;  /* 0x0000001f06067819 */ /* 0x000fc800000006ff */
[----:B------:R0:W2:Y:S01]  /*5000*/  SYNCS.PHASECHK.TRANS64.TRYWAIT P2, [UR6+0x2d830], R6 ;  /* 0x02d83006ff0075a7 */ /* 0x0000a20008040146 */
[----:B------:R-:W-:Y:S05]  /*5010*/  @!P0 BRA `(.L_x_848) ;  /* 0x0000000000048947 */ /* 0x000fea0003800000 */
[----:B------:R-:W-:Y:S01]  /*5020*/  BPT.TRAP 0x1 ;  /* 0x000000040000795c */ /* 0x000fe20000300000 */
.L_x_848:
[----:B--2---:R-:W-:Y:S05]  /*5030*/  @P2 BRA `(.L_x_846) ;  /* 0x0000000000082947 */ /* 0x004fea0003800000 */
[----:B------:R-:W2:Y:S02]  /*5040*/  SYNCS.PHASECHK.TRANS64.TRYWAIT P2, [UR6+0x2d830], R6 ;  /* 0x02d83006ff0075a7 */ /* 0x000ea40008040146 */
[----:B--2---:R-:W-:Y:S05]  /*5050*/  @!P2 BRA `(.L_x_849) ;  /* 0x000000f40038a947 */ /* 0x004fea0003800000 */
.L_x_846:
[----:B--2---:R-:W2:Y:S01]  /*5060*/  S2R R7, SR_TID.X ;  /* 0x0000000000077919 */ /* 0x004ea20000002100 */
[----:B------:R-:W-:Y:S01]  /*5070*/  UIMAD UR6, UR54, 0x600, UR32 ;  /* 0x00000600360678a4 */ /* 0x000fe2000f8e0220 */
[----:B------:R-:W-:Y:S01]  /*5080*/  UMOV UR7, 0x80000020 ;  /* 0x8000002000077882 */ /* 0x000fe20000000000 */
[----:B------:R-:W-:Y:S02]  /*5090*/  UMOV UR11, 0x80000020 ;  /* 0x80000020000b7882 */ /* 0x000fe40000000000 */
[----:B------:R-:W-:Y:S02]  /*50a0*/  UIADD3 UR10, UR6, 0x2, URZ ;  /* 0x00000002060a7890 */ /* 0x000fe4000fffe03f */
[----:B------:R-:W-:Y:S01]  /*50b0*/  UIADD3 UR14, UR6, 0x200, URZ ;  /* 0x00000200060e7890 */ /* 0x000fe2000fffe03f */
[----:B------:R-:W-:Y:S01]  /*50c0*/  UMOV UR15, 0x80000020 ;  /* 0x80000020000f7882 */ /* 0x000fe20000000000 */
[----:B------:R-:W-:Y:S01]  /*50d0*/  UIADD3 UR18, UR6, 0x202, URZ ;  /* 0x0000020206127890 */ /* 0x000fe2000fffe03f */
[----:B------:R-:W-:Y:S01]  /*50e0*/  UMOV UR19, 0x80000020 ;  /* 0x8000002000137882 */ /* 0x000fe20000000000 */
[----:B------:R-:W-:Y:S01]  /*50f0*/  UIADD3 UR22, UR6, 0x400, URZ ;  /* 0x0000040006167890 */ /* 0x000fe2000fffe03f */
[----:B------:R-:W-:Y:S01]  /*5100*/  UMOV UR23, 0x80000020 ;  /* 0x8000002000177882 */ /* 0x000fe20000000000 */
[----:B------:R-:W-:Y:S01]  /*5110*/  UIADD3 UR26, UR6, 0x402, URZ ;  /* 0x00000402061a7890 */ /* 0x000fe2000fffe03f */
[----:B------:R-:W-:Y:S01]  /*5120*/  UMOV UR27, 0x80000020 ;  /* 0x80000020001b7882 */ /* 0x000fe20000000000 */
[----:B--2---:R-:W-:-:S05]  /*5130*/  SHF.R.U32.HI R7, RZ, 0x7, R7 ;  /* 0x00000007ff077819 */ /* 0x004fca0000011607 */
[----:B0-----:R-:W-:-:S05]  /*5140*/  VIADD R6, R7, 0x8 ;  /* 0x0000000807067836 */ /* 0x001fca0000000000 */
[----:B------:R0:W-:Y:S06]  /*5150*/  BAR.SYNC.DEFER_BLOCKING R6, 0x100 ;  /* 0x000400060000751d */ /* 0x0001ec0000010000 */
[----:B-1----:R-:W-:-:S06]  /*5160*/  WARPGROUP.ARRIVE ;  /* 0x00000000000079c5 */ /* 0x002fcc0000000000 */
[----:B------:R-:W-:Y:S03]  /*5170*/  HGMMA.64x128x16.F32 R24, gdesc[UR4], RZ, !UPT, gsb0 ;  /* 0x01e00000041879f0 */ /* 0x000fe6000c0008ff */
        /* <DEDUP_REMOVED lines=16> */
[----:B0-----:R-:W-:Y:S05]  /*5280*/  @P3 BRA `(.L_x_850) ;  /* 0x00000000002c3947 */ /* 0x001fea0003800000 */
[----:B------:R-:W-:Y:S05]  /*5290*/  @!P0 BRA `(.L_x_851) ;  /* 0x0000000000048947 */ /* 0x000fea0003800000 */
[----:B------:R-:W-:Y:S01]  /*52a0*/  BPT.TRAP 0x1 ;  /* 0x000000040000795c */ /* 0x000fe20000300000 */
.L_x_851:
[----:B------:R-:W-:Y:S01]  /*52b0*/  ULEA UR6, UR45, UR42, 0x3 ;  /* 0x0000002a2d067291 */ /* 0x000fe2000f8e183f */
[----:B------:R-:W-:-:S05]  /*52c0*/  IMAD.U32 R6, RZ, RZ, UR50 ;  /* 0x00000032ff067e24 */ /* 0x000fca000f8e00ff */
[----:B------:R-:W-:-:S04]  /*52d0*/  SHF.L.U32 R6, R6, 0x1f, RZ ;  /* 0x0000001f06067819 */ /* 0x000fc800000006ff */
[----:B------:R0:W1:Y:S01]  /*52e0*/  SYNCS.PHASECHK.TRANS64.TRYWAIT P2, [UR6+0x2d850], R6 ;  /* 0x02d85006ff0075a7 */ /* 0x0000620008040146 */
[----:B------:R-:W-:Y:S05]  /*52f0*/  @!P0 BRA `(.L_x_852) ;  /* 0x0000000000048947 */ /* 0x000fea0003800000 */
[----:B------:R-:W-:Y:S01]  /*5300*/  BPT.TRAP 0x1 ;  /* 0x000000040000795c */ /* 0x000fe20000300000 */
.L_x_852:
[----:B-1----:R-:W-:Y:S05]  /*5310*/  @P2 BRA `(.L_x_850) ;  /* 0x0000000000082947 */ /* 0x002fea0003800000 */
[----:B------:R-:W1:Y:S02]  /*5320*/  SYNCS.PHASECHK.TRANS64.TRYWAIT P2, [UR6+0x2d850], R6 ;  /* 0x02d85006ff0075a7 */ /* 0x000e640008040146 */
[----:B-1----:R-:W-:Y:S05]  /*5330*/  @!P2 BRA `(.L_x_853) ;  /* 0x000000f00098a947 */ /* 0x002fea0003800000 */
.L_x_850:
[----:B------:R-:W-:Y:S01]  /*5340*/  UIADD3 UR6, UR42, 0x400, URZ ;  /* 0x000004002a067890 */ /* 0x000fe2000fffe03f */
[----:B------:R-:W-:Y:S01]  /*5350*/  WARPGROUP.ARRIVE ;  /* 0x00000000000079c5 */ /* 0x000fe20000000000 */
[----:B------:R-:W-:-:S05]  /*5360*/  ULEA UR7, UR51, UR42, 0xd ;  /* 0x0000002a33077291 */ /* 0x000fca000f8e683f */
[----:B------:R-:W1:Y:S01]  /*5370*/  S2R R9, SR_TID.X ;  /* 0x0000000000097919 */ /* 0x000e620000002100 */
[----:B------:R-:W-:Y:S01]  /*5380*/  USHF.R.U32.HI UR6, URZ, 0x4, UR6 ;  /* 0x000000043f067899 */ /* 0x000fe20008011606 */
[----:B------:R-:W-:Y:S01]  /*5390*/  PLOP3.LUT P2, PT, PT, PT, UP0, 0x80, 0x0 ;  /* 0x000000000000781c */ /* 0x000fe20003f4f008 */
[----:B------:R-:W-:Y:S01]  /*53a0*/  UIADD3 UR7, UR7, 0x21800, URZ ;  /* 0x0002180007077890 */ /* 0x000fe2000fffe03f */
[----:B------:R-:W-:Y:S01]  /*53b0*/  PLOP3.LUT P3, PT, PT, PT, UP0, 0x80, 0x0 ;  /* 0x000000000000781c */ /* 0x000fe20003f6f008 */
[----:B------:R-:W-:Y:S01]  /*53c0*/  ULOP3.LUT UR6, UR6, 0x3fff, URZ, 0xc0, !UPT ;  /* 0x00003fff06067892 */ /* 0x000fe2000f8ec03f */
[----:B------:R-:W-:Y:S01]  /*53d0*/  VIADD R14, R137, UR41 ;  /* 0x00000029890e7c36 */ /* 0x000fe20008000000 */
[----:B------:R-:W-:Y:S01]  /*53e0*/  USHF.R.U32.HI UR7, URZ, 0x4, UR7 ;  /* 0x000000043f077899 */ /* 0x000fe20008011607 */
[----:B------:R-:W-:Y:S01]  /*53f0*/  IMAD.U32 R8, RZ, RZ, UR54 ;  /* 0x00000036ff087e24 */ /* 0x000fe2000f8e00ff */
[----:B------:R-:W-:Y:S01]  /*5400*/  ULOP3.LUT UR10, UR6, 0x2000000, URZ, 0xfc, !UPT ;  /* 0x02000000060a7892 */ /* 0x000fe2000f8efc3f */
[----:B------:R-:W2:Y:S01]  /*5410*/  LDC R143, c[0x0][0x288] ;  /* 0x0000a200ff8f7b82 */ /* 0x000ea20000000800 */
[----:B------:R-:W-:Y:S01]  /*5420*/  ULOP3.LUT UR6, UR7, 0x3fff, URZ, 0xc0, !UPT ;  /* 0x00003fff07067892 */ /* 0x000fe2000f8ec03f */
[----:B------:R-:W-:Y:S01]  /*5430*/  IMAD.SHL.U32 R13, R2, 0x80, RZ ;  /* 0x00000080020d7824 */ /* 0x000fe200078e00ff */
[----:B------:R-:W-:Y:S01]  /*5440*/  UIMAD UR7, UR45, 0x600, UR10 ;  /* 0x000006002d0778a4 */ /* 0x000fe2000f8e020a */
[----:B------:R-:W-:Y:S01]  /*5450*/  @!P1 LEA R8, R8, UR42, 0x3 ;  /* 0x0000002a08089c11 */ /* 0x000fe2000f8e18ff */
[----:B------:R-:W-:Y:S01]  /*5460*/  ULOP3.LUT UR6, UR6, 0x10000, URZ, 0xfc, !UPT ;  /* 0x0001000006067892 */ /* 0x000fe2000f8efc3f */
[----:B------:R-:W-:Y:S01]  /*5470*/  UMOV UR31, 0x80000020 ;  /* 0x80000020001f7882 */ /* 0x000fe20000000000 */
[----:B------:R-:W-:-:S02]  /*5480*/  UMOV UR29, 0x40000040 ;  /* 0x40000040001d7882 */ /* 0x000fc40000000000 */
[----:B------:R-:W-:Y:S01]  /*5490*/  @!P1 VIADD R8, R8, 0x2d840 ;  /* 0x0002d84008089836 */ /* 0x000fe20000000000 */
[----:B------:R-:W-:Y:S02]  /*54a0*/  UMOV UR30, UR7 ;  /* 0x00000007001e7c82 */ /* 0x000fe40008000000 */
[----:B------:R-:W-:Y:S02]  /*54b0*/  UMOV UR28, UR6 ;  /* 0x00000006001c7c82 */ /* 0x000fe40008000000 */
[----:B------:R-:W-:Y:S01]  /*54c0*/  HGMMA.64x96x16.F32 R88, gdesc[UR28].tnspB, R88, gsb0 ;  /* 0x416000001c5879f0 */ /* 0x000fe20008000858 */
[----:B------:R-:W-:Y:S01]  /*54d0*/  UIADD3 UR30, UR7, 0x40, URZ ;  /* 0x00000040071e7890 */ /* 0x000fe2000fffe03f */
[----:B------:R-:W-:Y:S01]  /*54e0*/  @!P1 PRMT R8, RZ, 0x654, R8 ;  /* 0x00000654ff089816 */ /* 0x000fe20000000008 */
[----:B------:R-:W-:Y:S01]  /*54f0*/  UIADD3 UR28, UR6, 0x2, URZ ;  /* 0x00000002061c7890 */ /* 0x000fe2000fffe03f */
[----:B------:R-:W-:Y:S01]  /*5500*/  UMOV UR31, 0x80000020 ;  /* 0x80000020001f7882 */ /* 0x000fe20000000000 */
[----:B------:R-:W-:Y:S01]  /*5510*/  UMOV UR29, 0x40000040 ;  /* 0x40000040001d7882 */ /* 0x000fe20000000000 */
[----:B-1----:R-:W-:-:S05]  /*5520*/  SHF.R.U32.HI R7, RZ, 0x7, R9 ;  /* 0x00000007ff077819 */ /* 0x002fca0000011609 */
[----:B------:R-:W-:Y:S01]  /*5530*/  VIADD R7, R7, 0x9 ;  /* 0x0000000907077836 */ /* 0x000fe20000000000 */
        /* <DEDUP_REMOVED lines=42> */
[----:B------:R-:W-:Y:S02]  /*57e0*/  @UP0 ULDC UR6, c[0x0][0x44c] ;  /* 0x0001130000060ab9 */ /* 0x000fe40000000800 */
[----:B0-----:R-:W-:Y:S01]  /*57f0*/  @P2 IMAD.HI.U32 R6, R14, UR6, RZ ;  /* 0x000000060e062c27 */ /* 0x001fe2000f8e00ff */
[----:B------:R-:W-:Y:S01]  /*5800*/  @UP0 ULDC UR6, c[0x0][0x450] ;  /* 0x0001140000060ab9 */ /* 0x000fe20000000800 */
[----:B------:R-:W-:-:S02]  /*5810*/  ISETP.GE.U32.AND P2, PT, R9, 0x180, PT ;  /* 0x000001800900780c */ /* 0x000fc40003f46070 */
[----:B------:R-:W-:Y:S02]  /*5820*/  IADD3 R9, -R13, 0x1, RZ ;  /* 0x000000010d097810 */ /* 0x000fe40007ffe1ff */
[----:B------:R-:W-:Y:S01]  /*5830*/  @P3 SHF.R.U32.HI R14, RZ, UR6, R6 ;  /* 0x00000006ff0e3c19 */ /* 0x000fe20008011606 */
[----:B------:R-:W-:Y:S01]  /*5840*/  ULOP3.LUT UR6, URZ, UR35, URZ, 0x33, !UPT ;  /* 0x000000233f067292 */ /* 0x000fe2000f8e333f */
[----:B------:R-:W0:Y:S01]  /*5850*/  LDC R6, c[0x0][0x2f0] ;  /* 0x0000bc00ff067b82 */ /* 0x000e220000000800 */
[----:B------:R-:W-:Y:S01]  /*5860*/  SEL R7, R7, 0x9, !P2 ;  /* 0x0000000907077807 */ /* 0x000fe20005000000 */
[----:B------:R-:W-:Y:S01]  /*5870*/  IMAD R9, R16, -0x2, R9 ;  /* 0xfffffffe10097824 */ /* 0x000fe200078e0209 */
[----:B------:R-:W1:Y:S01]  /*5880*/  SHFL.IDX PT, R15, R14, RZ, 0x1c1f ;  /* 0x001c1fff0e0f7589 */ /* 0x000e6200000e0000 */
[----:B------:R-:W-:Y:S01]  /*5890*/  PLOP3.LUT P2, PT, PT, PT, UP1, 0x40, 0x0 ;  /* 0x000000000000781c */ /* 0x000fe20003f4e818 */
[----:B------:R-:W-:Y:S02]  /*58a0*/  WARPGROUP.DEPBAR.LE gsb0, 0x0 ;  /* 0x00008000000079c5 */ /* 0x000fe40000010000 */
[----:B------:R-:W-:-:S06]  /*58b0*/  WARPGROUP.ARRIVE ;  /* 0x00000000000079c5 */ /* 0x000fcc0000000000 */
[----:B------:R-:W-:Y:S03]  /*58c0*/  HGMMA.64x96x16.F32 R88, gdesc[UR28].tnspB, R88, gsb0 ;  /* 0x416000001c5879f0 */ /* 0x000fe60008000858 */
[----:B------:R-:W-:Y:S02]  /*58d0*/  WARPGROUP.DEPBAR.LE gsb0, 0x0 ;  /* 0x00008000000079c5 */ /* 0x000fe40000010000 */
[----:B------:R3:W-:Y:S06]  /*58e0*/  BAR.ARV R7, 0x100 ;  /* 0x000400070000751d */ /* 0x0007ec0000002000 */
[----:B------:R0:W-:Y:S02]  /*58f0*/  @!P1 SYNCS.ARRIVE.TRANS64.RED.A1T0 RZ, [R8+URZ], RZ ;  /* 0x000000ff08ff99a7 */ /* 0x0001e4000810043f */
[----:B0-----:R-:W-:-:S04]  /*5900*/  IMAD R8, R6, UR43, R9 ;  /* 0x0000002b06087c24 */ /* 0x001fc8000f8e0209 */
[----:B--2---:R-:W-:-:S04]  /*5910*/  IMAD.IADD R8, R8, 0x1, -R143 ;  /* 0x0000000108087824 */ /* 0x004fc800078e0a8f */
[C---:B------:R-:W-:Y:S02]  /*5920*/  VIADD R12, R8.reuse, UR52 ;  /* 0x00000034080c7c36 */ /* 0x040fe40008000000 */
[----:B------:R-:W-:Y:S02]  /*5930*/  VIADD R11, R8, UR6 ;  /* 0x00000006080b7c36 */ /* 0x000fe40008000000 */
[C---:B-1----:R-:W-:Y:S02]  /*5940*/  IMAD.IADD R10, R15.reuse, 0x1, R12 ;  /* 0x000000010f0a7824 */ /* 0x042fe400078e020c */
[----:B---3--:R-:W-:Y:S01]  /*5950*/  IMAD.IADD R7, R15, 0x1, R11 ;  /* 0x000000010f077824 */ /* 0x008fe200078e020b */
[----:B------:R-:W-:Y:S06]  /*5960*/  @P2 BRA `(.L_x_854) ;  /* 0x00000000005c2947 */ /* 0x000fec0003800000 */
[----:B------:R-:W-:Y:S01]  /*5970*/  IMAD R8, R6, UR43, R15 ;  /* 0x0000002b06087c24 */ /* 0x000fe2000f8e020f */
[----:B------:R-:W-:Y:S03]  /*5980*/  BSSY B0, `(.L_x_855) ;  /* 0x0000011000007945 */ /* 0x000fe60003800000 */
[----:B------:R-:W-:-:S05]  /*5990*/  IMAD.IADD R20, R8, 0x1, -R143 ;  /* 0x0000000108147824 */ /* 0x000fca00078e0a8f */
[----:B------:R-:W-:-:S13]  /*59a0*/  ISETP.GT.AND P2, PT, R20, -0x1, PT ;  /* 0xffffffff1400780c */ /* 0x000fda0003f44270 */
[----:B------:R-:W-:Y:S05]  /*59b0*/  @P2 BRA `(.L_x_856) ;  /* 0x0000000000202947 */ /* 0x000fea0003800000 */
[----:B------:R-:W-:Y:S01]  /*59c0*/  IMAD.U32 R15, RZ, RZ, UR34 ;  /* 0x00000022ff0f7e24 */ /* 0x000fe2000f8e00ff */
[----:B------:R-:W-:-:S04]  /*59d0*/  LOP3.LUT R21, RZ, R20, RZ, 0x33, !PT ;  /* 0x00000014ff157212 */ /* 0x000fc800078e33ff */
[----:B------:R-:W-:-:S13]  /*59e0*/  ISETP.NE.AND P2, PT, R15, 0x1, PT ;  /* 0x000000010f00780c */ /* 0x000fda0003f45270 */
[----:B------:R-:W0:Y:S02]  /*59f0*/  @P2 LDC.64 R8, c[0x0][0x9e8] ;  /* 0x00027a00ff082b82 */ /* 0x000e240000000a00 */
[----:B0-----:R-:W-:-:S05]  /*5a00*/  @P2 IMAD.HI.U32 R8, R21, R8, RZ ;  /* 0x0000000815082227 */ /* 0x001fca00078e00ff */
[----:B------:R-:W-:-:S04]  /*5a10*/  @P2 SHF.R.U32.HI R21, RZ, R9, R8 ;  /* 0x00000009ff152219 */ /* 0x000fc80000011608 */
[----:B------:R-:W-:Y:S01]  /*5a20*/  LOP3.LUT R20, RZ, R21, RZ, 0x33, !PT ;  /* 0x00000015ff147212 */ /* 0x000fe200078e33ff */
[----:B------:R-:W-:Y:S06]  /*5a30*/  BRA `(.L_x_857) ;  /* 0x0000000000147947 */ /* 0x000fec0003800000 */
.L_x_856:
[----:B------:R-:W-:-:S05]  /*5a40*/  IMAD.U32 R15, RZ, RZ, UR34 ;  /* 0x00000022ff0f7e24 */ /* 0x000fca000f8e00ff */
[----:B------:R-:W-:-:S13]  /*5a50*/  ISETP.NE.AND P2, PT, R15, 0x1, PT ;  /* 0x000000010f00780c */ /* 0x000fda0003f45270 */
[----:B------:R-:W0:Y:S02]  /*5a60*/  @P2 LDC.64 R8, c[0x0][0x9e8] ;  /* 0x00027a00ff082b82 */ /* 0x000e240000000a00 */
[----:B0-----:R-:W-:-:S05]  /*5a70*/  @P2 IMAD.HI.U32 R8, R20, R8, RZ ;  /* 0x0000000814082227 */ /* 0x001fca00078e00ff */
[----:B------:R-:W-:-:S07]  /*5a80*/  @P2 SHF.R.U32.HI R20, RZ, R9, R8 ;  /* 0x00000009ff142219 */ /* 0x000fce0000011608 */
.L_x_857:
[----:B------:R-:W-:Y:S05]  /*5a90*/  BSYNC B0 ;  /* 0x0000000000007941 */ /* 0x000fea0003800000 */
.L_x_855:
[----:B------:R-:W-:-:S04]  /*5aa0*/  IMAD R9, R20, R15, -R13 ;  /* 0x0000000f14097224 */ /* 0x000fc800078e0a0d */
[----:B------:R-:W-:-:S05]  /*5ab0*/  IMAD R8, R16, -0x2, R9 ;  /* 0xfffffffe10087824 */ /* 0x000fca00078e0209 */
[----:B------:R-:W-:Y:S02]  /*5ac0*/  VIADDMNMX R10, R8, R15, R10, PT ;  /* 0x0000000f080a7246 */ /* 0x000fe4000380010a */
[----:B------:R-:W-:-:S07]  /*5ad0*/  VIMNMX R7, R7, R8, !PT ;  /* 0x0000000807077248 */ /* 0x000fce0007fe0100 */
.L_x_854:
[----:B------:R-:W-:Y:S01]  /*5ae0*/  ISETP.GT.AND P2, PT, R2, -0x1, PT ;  /* 0xffffffff0200780c */ /* 0x000fe20003f44270 */
[----:B------:R-:W0:Y:S03]  /*5af0*/  SHFL.IDX PT, R8, R14, 0x1, 0x1c1f ;  /* 0x003c1f000e087f89 */ /* 0x000e2600000e0000 */
[C---:B------:R-:W-:Y:S02]  /*5b00*/  ISETP.GT.AND P5, PT, R7.reuse, RZ, P2 ;  /* 0x000000ff0700720c */ /* 0x040fe400017a4270 */
[C---:B------:R-:W-:Y:S02]  /*5b10*/  ISETP.GT.AND P4, PT, R7.reuse, 0x1, P2 ;  /* 0x000000010700780c */ /* 0x040fe40001784270 */
[----:B------:R-:W-:Y:S02]  /*5b20*/  ISETP.LT.OR P5, PT, R10, 0x1, P5 ;  /* 0x000000010a00780c */ /* 0x000fe40002fa1670 */
[----:B------:R-:W-:-:S02]  /*5b30*/  ISETP.GT.AND P6, PT, R7, 0x8, P2 ;  /* 0x000000080700780c */ /* 0x000fc400017c4270 */
[----:B------:R-:W-:Y:S02]  /*5b40*/  FSEL R24, R24, -INF , !P5 ;  /* 0xff80000018187808 */ /* 0x000fe40006800000 */
[C---:B------:R-:W-:Y:S02]  /*5b50*/  ISETP.GT.AND P5, PT, R7.reuse, 0x10, P2 ;  /* 0x000000100700780c */ /* 0x040fe400017a4270 */
[----:B------:R-:W-:Y:S02]  /*5b60*/  ISETP.GT.AND P3, PT, R7, 0x9, P2 ;  /* 0x000000090700780c */ /* 0x000fe40001764270 */
[C---:B------:R-:W-:Y:S02]  /*5b70*/  ISETP.LT.OR P5, PT, R10.reuse, 0x11, P5 ;  /* 0x000000110a00780c */ /* 0x040fe40002fa1670 */
[----:B------:R-:W-:Y:S02]  /*5b80*/  ISETP.LT.OR P4, PT, R10, 0x2, P4 ;  /* 0x000000020a00780c */ /* 0x000fe40002781670 */
[----:B------:R-:W-:-:S02]  /*5b90*/  FSEL R32, R32, -INF , !P5 ;  /* 0xff80000020207808 */ /* 0x000fc40006800000 */
[----:B------:R-:W-:Y:S01]  /*5ba0*/  ISETP.GT.AND P5, PT, R7, 0x20, P2 ;  /* 0x000000200700780c */ /* 0x000fe200017a4270 */
[--C-:B0-----:R-:W-:Y:S01]  /*5bb0*/  IMAD.IADD R12, R12, 0x1, R8.reuse ;  /* 0x000000010c0c7824 */ /* 0x101fe200078e0208 */
[C---:B------:R-:W-:Y:S01]  /*5bc0*/  ISETP.LT.OR P6, PT, R10.reuse, 0x9, P6 ;  /* 0x000000090a00780c */ /* 0x040fe200037c1670 */
[----:B------:R-:W-:Y:S01]  /*5bd0*/  IMAD.IADD R11, R11, 0x1, R8 ;  /* 0x000000010b0b7824 */ /* 0x000fe200078e0208 */
[C---:B------:R-:W-:Y:S02]  /*5be0*/  ISETP.LT.OR P3, PT, R10.reuse, 0xa, P3 ;  /* 0x0000000a0a00780c */ /* 0x040fe40001f61670 */
[----:B------:R-:W-:Y:S02]  /*5bf0*/  ISETP.LT.OR P5, PT, R10, 0x21, P5 ;  /* 0x000000210a00780c */ /* 0x000fe40002fa1670 */
[----:B------:R-:W-:Y:S02]  /*5c00*/  FSEL R25, R25, -INF , !P4 ;  /* 0xff80000019197808 */ /* 0x000fe40006000000 */
[----:B------:R-:W-:-:S02]  /*5c10*/  FSEL R28, R28, -INF , !P6 ;  /* 0xff8000001c1c7808 */ /* 0x000fc40007000000 */
[----:B------:R-:W-:Y:S02]  /*5c20*/  FSEL R29, R29, -INF , !P3 ;  /* 0xff8000001d1d7808 */ /* 0x000fe40005800000 */
[C---:B------:R-:W-:Y:S02]  /*5c30*/  ISETP.GT.AND P4, PT, R7.reuse, 0x11, P2 ;  /* 0x000000110700780c */ /* 0x040fe40001784270 */
[C---:B------:R-:W-:Y:S02]  /*5c40*/  ISETP.GT.AND P6, PT, R7.reuse, 0x18, P2 ;  /* 0x000000180700780c */ /* 0x040fe400017c4270 */
[C---:B------:R-:W-:Y:S02]  /*5c50*/  ISETP.GT.AND P3, PT, R7.reuse, 0x19, P2 ;  /* 0x000000190700780c */ /* 0x040fe40001764270 */
[----:B------:R-:W-:Y:S02]  /*5c60*/  FSEL R40, R40, -INF , !P5 ;  /* 0xff80000028287808 */ /* 0x000fe40006800000 */
[----:B------:R-:W-:-:S02]  /*5c70*/  ISETP.GT.AND P5, PT, R7, 0x30, P2 ;  /* 0x000000300700780c */ /* 0x000fc400017a4270 */
[C---:B------:R-:W-:Y:S02]  /*5c80*/  ISETP.LT.OR P4, PT, R10.reuse, 0x12, P4 ;  /* 0x000000120a00780c */ /* 0x040fe40002781670 */
[C---:B------:R-:W-:Y:S02]  /*5c90*/  ISETP.LT.OR P6, PT, R10.reuse, 0x19, P6 ;  /* 0x000000190a00780c */ /* 0x040fe400037c1670 */
        /* <DEDUP_REMOVED lines=55> */
[----:B------:R-:W-:Y:S02]  /*6010*/  ISETP.GT.AND P3, PT, R7, 0x69, P2 ;  /* 0x000000690700780c */ /* 0x000fe40001764270 */
[----:B------:R-:W-:Y:S02]  /*6020*/  FSEL R80, R80, -INF , !P5 ;  /* 0xff80000050507808 */ /* 0x000fe40006800000 */
[----:B------:R-:W-:-:S02]  /*6030*/  PLOP3.LUT P5, PT, PT, PT, UP1, 0x40, 0x0 ;  /* 0x000000000000781c */ /* 0x000fc40003fae818 */
[C---:B------:R-:W-:Y:S02]  /*6040*/  ISETP.LT.OR P4, PT, R10.reuse, 0x62, P4 ;  /* 0x000000620a00780c */ /* 0x040fe40002781670 */
[C---:B------:R-:W-:Y:S02]  /*6050*/  ISETP.LT.OR P6, PT, R10.reuse, 0x69, P6 ;  /* 0x000000690a00780c */ /* 0x040fe400037c1670 */
[----:B------:R-:W-:Y:S02]  /*6060*/  ISETP.LT.OR P3, PT, R10, 0x6a, P3 ;  /* 0x0000006a0a00780c */ /* 0x000fe40001f61670 */
[----:B------:R-:W-:Y:S02]  /*6070*/  FSEL R73, R73, -INF , !P4 ;  /* 0xff80000049497808 */ /* 0x000fe40006000000 */
[----:B------:R-:W-:Y:S02]  /*6080*/  FSEL R76, R76, -INF , !P6 ;  /* 0xff8000004c4c7808 */ /* 0x000fe40007000000 */
[----:B------:R-:W-:-:S02]  /*6090*/  FSEL R77, R77, -INF , !P3 ;  /* 0xff8000004d4d7808 */ /* 0x000fc40005800000 */
[C---:B------:R-:W-:Y:S02]  /*60a0*/  ISETP.GT.AND P4, PT, R7.reuse, 0x71, P2 ;  /* 0x000000710700780c */ /* 0x040fe40001784270 */
[C---:B------:R-:W-:Y:S02]  /*60b0*/  ISETP.GT.AND P6, PT, R7.reuse, 0x78, P2 ;  /* 0x000000780700780c */ /* 0x040fe400017c4270 */
[----:B------:R-:W-:Y:S02]  /*60c0*/  ISETP.GT.AND P3, PT, R7, 0x79, P2 ;  /* 0x000000790700780c */ /* 0x000fe40001764270 */
[C---:B------:R-:W-:Y:S02]  /*60d0*/  ISETP.LT.OR P4, PT, R10.reuse, 0x72, P4 ;  /* 0x000000720a00780c */ /* 0x040fe40002781670 */
[C---:B------:R-:W-:Y:S02]  /*60e0*/  ISETP.LT.OR P6, PT, R10.reuse, 0x79, P6 ;  /* 0x000000790a00780c */ /* 0x040fe400037c1670 */
[----:B------:R-:W-:-:S02]  /*60f0*/  ISETP.LT.OR P3, PT, R10, 0x7a, P3 ;  /* 0x0000007a0a00780c */ /* 0x000fc40001f61670 */
[----:B------:R-:W-:Y:S02]  /*6100*/  FSEL R81, R81, -INF , !P4 ;  /* 0xff80000051517808 */ /* 0x000fe40006000000 */
[----:B------:R-:W-:Y:S02]  /*6110*/  FSEL R84, R84, -INF , !P6 ;  /* 0xff80000054547808 */ /* 0x000fe40007000000 */
[----:B------:R-:W-:Y:S01]  /*6120*/  FSEL R85, R85, -INF , !P3 ;  /* 0xff80000055557808 */ /* 0x000fe20005800000 */
        /* <DEDUP_REMOVED lines=14> */
.L_x_860:
[----:B------:R-:W-:-:S05]  /*6210*/  IMAD.U32 R10, RZ, RZ, UR34 ;  /* 0x00000022ff0a7e24 */ /* 0x000fca000f8e00ff */
[----:B------:R-:W-:-:S13]  /*6220*/  ISETP.NE.AND P3, PT, R10, 0x1, PT ;  /* 0x000000010a00780c */ /* 0x000fda0003f65270 */
[----:B------:R-:W0:Y:S02]  /*6230*/  @P3 LDC.64 R8, c[0x0][0x9e8] ;  /* 0x00027a00ff083b82 */ /* 0x000e240000000a00 */
[----:B0-----:R-:W-:-:S05]  /*6240*/  @P3 IMAD.HI.U32 R8, R7, R8, RZ ;  /* 0x0000000807083227 */ /* 0x001fca00078e00ff */
[----:B------:R-:W-:-:S07]  /*6250*/  @P3 SHF.R.U32.HI R7, RZ, R9, R8 ;  /* 0x00000009ff073219 */ /* 0x000fce0000011608 */
.L_x_861:
[----:B------:R-:W-:Y:S05]  /*6260*/  BSYNC B0 ;  /* 0x0000000000007941 */ /* 0x000fea0003800000 */
.L_x_859:
[----:B------:R-:W-:-:S04]  /*6270*/  IMAD R7, R7, R10, -R13 ;  /* 0x0000000a07077224 */ /* 0x000fc800078e0a0d */
[----:B------:R-:W-:-:S05]  /*6280*/  IMAD R7, R16, -0x2, R7 ;  /* 0xfffffffe10077824 */ /* 0x000fca00078e0207 */
[----:B------:R-:W-:Y:S02]  /*6290*/  VIADDMNMX R12, R7, R10, R12, PT ;  /* 0x0000000a070c7246 */ /* 0x000fe4000380010c */
[----:B------:R-:W-:-:S07]  /*62a0*/  VIMNMX R11, R11, R7, !PT ;  /* 0x000000070b0b7248 */ /* 0x000fce0007fe0100 */
.L_x_858:
[----:B------:R-:W-:Y:S01]  /*62b0*/  FMNMX.FTZ R8, R24, R0, !PT ;  /* 0x0000000018087209 */ /* 0x000fe20007810000 */
[----:B------:R-:W-:Y:S01]  /*62c0*/  UMOV UR50, UR53 ;  /* 0x0000003500327c82 */ /* 0x000fe20008000000 */
[----:B------:R-:W-:Y:S02]  /*62d0*/  ISETP.GT.AND P5, PT, R11, 0x9, P2 ;  /* 0x000000090b00780c */ /* 0x000fe400017a4270 */
[----:B------:R-:W-:Y:S02]  /*62e0*/  FMNMX.FTZ R7, R25, R8, !PT ;  /* 0x0000000819077209 */ /* 0x000fe40007810000 */
[----:B------:R-:W-:Y:S02]  /*62f0*/  ISETP.LT.OR P5, PT, R12, 0xa, P5 ;  /* 0x0000000a0c00780c */ /* 0x000fe40002fa1670 */
[----:B------:R-:W-:Y:S02]  /*6300*/  FMNMX.FTZ R8, R28, R7, !PT ;  /* 0x000000071c087209 */ /* 0x000fe40007810000 */
[----:B------:R-:W-:-:S02]  /*6310*/  FSEL R31, R31, -INF , !P5 ;  /* 0xff8000001f1f7808 */ /* 0x000fc40006800000 */
[----:B------:R-:W-:Y:S02]  /*6320*/  FMNMX.FTZ R7, R29, R8, !PT ;  /* 0x000000081d077209 */ /* 0x000fe40007810000 */
        /* <DEDUP_REMOVED lines=12> */
[C---:B------:R-:W-:Y:S02]  /*63f0*/  ISETP.GT.AND P5, PT, R11.reuse, RZ, P2 ;  /* 0x000000ff0b00720c */ /* 0x040fe400017a4270 */
[----:B------:R-:W-:Y:S02]  /*6400*/  FMNMX.FTZ R8, R44, R7, !PT ;  /* 0x000000072c087209 */ /* 0x000fe40007810000 */
[----:B------:R-:W-:Y:S02]  /*6410*/  ISETP.GT.AND P4, PT, R11, 0x1, P2 ;  /* 0x000000010b00780c */ /* 0x000fe40001784270 */
[----:B------:R-:W-:Y:S02]  /*6420*/  FMNMX.FTZ R7, R45, R8, !PT ;  /* 0x000000082d077209 */ /* 0x000fe40007810000 */
[----:B------:R-:W-:-:S02]  /*6430*/  ISETP.LT.OR P5, PT, R12, 0x1, P5 ;  /* 0x000000010c00780c */ /* 0x000fc40002fa1670 */
[----:B------:R-:W-:Y:S02]  /*6440*/  FMNMX.FTZ R8, R48, R7, !PT ;  /* 0x0000000730087209 */ /* 0x000fe40007810000 */
[----:B------:R-:W-:Y:S02]  /*6450*/  ISETP.GT.AND P3, PT, R11, 0x8, P2 ;  /* 0x000000080b00780c */ /* 0x000fe40001764270 */
[----:B------:R-:W-:Y:S02]  /*6460*/  FMNMX.FTZ R7, R49, R8, !PT ;  /* 0x0000000831077209 */ /* 0x000fe40007810000 */
[----:B------:R-:W-:Y:S02]  /*6470*/  ISETP.LT.OR P4, PT, R12, 0x2, P4 ;  /* 0x000000020c00780c */ /* 0x000fe40002781670 */
[----:B------:R-:W-:Y:S02]  /*6480*/  FMNMX.FTZ R8, R52, R7, !PT ;  /* 0x0000000734087209 */ /* 0x000fe40007810000 */
[----:B------:R-:W-:-:S02]  /*6490*/  FSEL R26, R26, -INF , !P5 ;  /* 0xff8000001a1a7808 */ /* 0x000fc40006800000 */
[----:B------:R-:W-:Y:S02]  /*64a0*/  FMNMX.FTZ R7, R53, R8, !PT ;  /* 0x0000000835077209 */ /* 0x000fe40007810000 */
[----:B------:R-:W-:Y:S02]  /*64b0*/  ISETP.LT.OR P3, PT, R12, 0x9, P3 ;  /* 0x000000090c00780c */ /* 0x000fe40001f61670 */
[----:B------:R-:W-:Y:S02]  /*64c0*/  FMNMX.FTZ R8, R56, R7, !PT ;  /* 0x0000000738087209 */ /* 0x000fe40007810000 */
[----:B------:R-:W-:Y:S02]  /*64d0*/  FSEL R27, R27, -INF , !P4 ;  /* 0xff8000001b1b7808 */ /* 0x000fe40006000000 */
[----:B------:R-:W-:Y:S02]  /*64e0*/  FMNMX.FTZ R7, R57, R8, !PT ;  /* 0x0000000839077209 */ /* 0x000fe40007810000 */
[----:B------:R-:W-:-:S02]  /*64f0*/  FMNMX.FTZ R20, R26, R5, !PT ;  /* 0x000000051a147209 */ /* 0x000fc40007810000 */
[----:B------:R-:W-:Y:S02]  /*6500*/  FMNMX.FTZ R8, R60, R7, !PT ;  /* 0x000000073c087209 */ /* 0x000fe40007810000 */
[----:B------:R-:W-:Y:S02]  /*6510*/  ISETP.GT.AND P4, PT, R11, 0x10, P2 ;  /* 0x000000100b00780c */ /* 0x000fe40001784270 */
[----:B------:R-:W-:Y:S02]  /*6520*/  FMNMX.FTZ R7, R61, R8, !PT ;  /* 0x000000083d077209 */ /* 0x000fe40007810000 */
[----:B------:R-:W-:Y:S02]  /*6530*/  FSEL R30, R30, -INF , !P3 ;  /* 0xff8000001e1e7808 */ /* 0x000fe40005800000 */
[----:B------:R-:W-:Y:S02]  /*6540*/  FMNMX.FTZ R8, R64, R7, !PT ;  /* 0x0000000740087209 */ /* 0x000fe40007810000 */
[----:B------:R-:W-:-:S02]  /*6550*/  FMNMX.FTZ R21, R27, R20, !PT ;  /* 0x000000141b157209 */ /* 0x000fc40007810000 */
[----:B------:R-:W-:Y:S02]  /*6560*/  FMNMX.FTZ R7, R65, R8, !PT ;  /* 0x0000000841077209 */ /* 0x000fe40007810000 */
[----:B------:R-:W-:Y:S02]  /*6570*/  ISETP.GT.AND P3, PT, R11, 0x11, P2 ;  /* 0x000000110b00780c */ /* 0x000fe40001764270 */
[----:B------:R-:W-:Y:S02]  /*6580*/  FMNMX.FTZ R8, R68, R7, !PT ;  /* 0x0000000744087209 */ /* 0x000fe40007810000 */
[C---:B------:R-:W-:Y:S02]  /*6590*/  ISETP.LT.OR P4, PT, R12.reuse, 0x11, P4 ;  /* 0x000000110c00780c */ /* 0x040fe40002781670 */
[----:B------:R-:W-:Y:S02]  /*65a0*/  FMNMX.FTZ R7, R69, R8, !PT ;  /* 0x0000000845077209 */ /* 0x000fe40007810000 */
[----:B------:R-:W-:-:S02]  /*65b0*/  ISETP.LT.OR P3, PT, R12, 0x12, P3 ;  /* 0x000000120c00780c */ /* 0x000fc40001f61670 */
[----:B------:R-:W-:Y:S02]  /*65c0*/  FMNMX.FTZ R8, R72, R7, !PT ;  /* 0x0000000748087209 */ /* 0x000fe40007810000 */
[----:B------:R-:W-:Y:S02]  /*65d0*/  FSEL R34, R34, -INF , !P4 ;  /* 0xff80000022227808 */ /* 0x000fe40006000000 */
[----:B------:R-:W-:Y:S02]  /*65e0*/  FMNMX.FTZ R7, R73, R8, !PT ;  /* 0x0000000849077209 */ /* 0x000fe40007810000 */
[----:B------:R-:W-:Y:S02]  /*65f0*/  ISETP.GT.AND P4, PT, R11, 0x19, P2 ;  /* 0x000000190b00780c */ /* 0x000fe40001784270 */
[----:B------:R-:W-:Y:S02]  /*6600*/  FMNMX.FTZ R8, R76, R7, !PT ;  /* 0x000000074c087209 */ /* 0x000fe40007810000 */
[----:B------:R-:W-:-:S02]  /*6610*/  FSEL R35, R35, -INF , !P3 ;  /* 0xff80000023237808 */ /* 0x000fc40005800000 */
        /* <DEDUP_REMOVED lines=9> */
[C---:B------:R-:W-:Y:S02]  /*66b0*/  ISETP.GT.AND P4, PT, R11.reuse, 0x28, P2 ;  /* 0x000000280b00780c */ /* 0x040fe40001784270 */
[----:B------:R-:W-:Y:S01]  /*66c0*/  FSEL R42, R42, -INF , !P3 ;  /* 0xff8000002a2a7808 */ /* 0x000fe20005800000 */
[----:B------:R-:W0:Y:S01]  /*66d0*/  SHFL.BFLY PT, R7, R8, 0x2, 0x1f ;  /* 0x0c401f0008077f89 */ /* 0x000e2200000e0000 */
[----:B------:R-:W-:-:S02]  /*66e0*/  ISETP.GT.AND P3, PT, R11, 0x29, P2 ;  /* 0x000000290b00780c */ /* 0x000fc40001764270 */
[C---:B------:R-:W-:Y:S02]  /*66f0*/  ISETP.LT.OR P4, PT, R12.reuse, 0x29, P4 ;  /* 0x000000290c00780c */ /* 0x040fe40002781670 */
[----:B------:R-:W-:Y:S02]  /*6700*/  ISETP.LT.OR P3, PT, R12, 0x2a, P3 ;  /* 0x0000002a0c00780c */ /* 0x000fe40001f61670 */
[----:B------:R-:W-:Y:S02]  /*6710*/  FSEL R46, R46, -INF , !P4 ;  /* 0xff8000002e2e7808 */ /* 0x000fe40006000000 */
[----:B------:R-:W-:Y:S02]  /*6720*/  ISETP.GT.AND P4, PT, R11, 0x30, P2 ;  /* 0x000000300b00780c */ /* 0x000fe40001784270 */
[----:B------:R-:W-:Y:S02]  /*6730*/  FSEL R47, R47, -INF , !P3 ;  /* 0xff8000002f2f7808 */ /* 0x000fe40005800000 */
[----:B------:R-:W-:-:S02]  /*6740*/  ISETP.GT.AND P3, PT, R11, 0x31, P2 ;  /* 0x000000310b00780c */ /* 0x000fc40001764270 */
[C---:B------:R-:W-:Y:S02]  /*6750*/  ISETP.LT.OR P4, PT, R12.reuse, 0x31, P4 ;  /* 0x000000310c00780c */ /* 0x040fe40002781670 */
[C---:B------:R-:W-:Y:S02]  /*6760*/  ISETP.GT.AND P5, PT, R11.reuse, 0x38, P2 ;  /* 0x000000380b00780c */ /* 0x040fe400017a4270 */
[----:B------:R-:W-:Y:S02]  /*6770*/  ISETP.LT.OR P3, PT, R12, 0x32, P3 ;  /* 0x000000320c00780c */ /* 0x000fe40001f61670 */
[----:B------:R-:W-:Y:S02]  /*6780*/  FSEL R50, R50, -INF , !P4 ;  /* 0xff80000032327808 */ /* 0x000fe40006000000 */
[----:B------:R-:W-:Y:S02]  /*6790*/  ISETP.GT.AND P4, PT, R11, 0x39, P2 ;  /* 0x000000390b00780c */ /* 0x000fe40001784270 */
[----:B0-----:R-:W-:-:S02]  /*67a0*/  FMNMX.FTZ R9, R8, R7, !PT ;  /* 0x0000000708097209 */ /* 0x001fc40007810000 */
[----:B------:R-:W-:Y:S02]  /*67b0*/  FSEL R51, R51, -INF , !P3 ;  /* 0xff80000033337808 */ /* 0x000fe40005800000 */
[C---:B------:R-:W-:Y:S01]  /*67c0*/  ISETP.LT.OR P5, PT, R12.reuse, 0x39, P5 ;  /* 0x000000390c00780c */ /* 0x040fe20002fa1670 */
[----:B------:R-:W0:Y:S01]  /*67d0*/  SHFL.BFLY PT, R10, R9, 0x1, 0x1f ;  /* 0x0c201f00090a7f89 */ /* 0x000e2200000e0000 */
[C---:B------:R-:W-:Y:S02]  /*67e0*/  ISETP.GT.AND P3, PT, R11.reuse, 0x40, P2 ;  /* 0x000000400b00780c */ /* 0x040fe40001764270 */
[----:B------:R-:W-:Y:S02]  /*67f0*/  ISETP.LT.OR P4, PT, R12, 0x3a, P4 ;  /* 0x0000003a0c00780c */ /* 0x000fe40002781670 */
[----:B------:R-:W-:Y:S02]  /*6800*/  FSEL R54, R54, -INF , !P5 ;  /* 0xff80000036367808 */ /* 0x000fe40006800000 */
[----:B------:R-:W-:-:S02]  /*6810*/  ISETP.GT.AND P5, PT, R11, 0x41, P2 ;  /* 0x000000410b00780c */ /* 0x000fc400017a4270 */
[----:B------:R-:W-:Y:S02]  /*6820*/  FSEL R55, R55, -INF , !P4 ;  /* 0xff80000037377808 */ /* 0x000fe40006000000 */
[C---:B------:R-:W-:Y:S02]  /*6830*/  ISETP.LT.OR P3, PT, R12.reuse, 0x41, P3 ;  /* 0x000000410c00780c */ /* 0x040fe40001f61670 */
[C---:B------:R-:W-:Y:S02]  /*6840*/  ISETP.GT.AND P4, PT, R11.reuse, 0x48, P2 ;  /* 0x000000480b00780c */ /* 0x040fe40001784270 */
[----:B------:R-:W-:Y:S02]  /*6850*/  ISETP.LT.OR P5, PT, R12, 0x42, P5 ;  /* 0x000000420c00780c */ /* 0x000fe40002fa1670 */
[----:B------:R-:W-:Y:S02]  /*6860*/  FSEL R58, R58, -INF , !P3 ;  /* 0xff8000003a3a7808 */ /* 0x000fe40005800000 */
[----:B------:R-:W-:-:S02]  /*6870*/  ISETP.GT.AND P3, PT, R11, 0x49, P2 ;  /* 0x000000490b00780c */ /* 0x000fc40001764270 */
[----:B------:R-:W-:Y:S02]  /*6880*/  FSEL R59, R59, -INF , !P5 ;  /* 0xff8000003b3b7808 */ /* 0x000fe40006800000 */
[C---:B------:R-:W-:Y:S02]  /*6890*/  ISETP.LT.OR P4, PT, R12.reuse, 0x49, P4 ;  /* 0x000000490c00780c */ /* 0x040fe40002781670 */
[----:B0-----:R-:W-:Y:S02]  /*68a0*/  FMNMX.FTZ R7, R9, R10, !PT ;  /* 0x0000000a09077209 */ /* 0x001fe40007810000 */
[----:B------:R-:W-:Y:S02]  /*68b0*/  ISETP.GT.AND P5, PT, R11, 0x50, P2 ;  /* 0x000000500b00780c */ /* 0x000fe400017a4270 */
[C---:B------:R-:W-:Y:S01]  /*68c0*/  FSETP.NEU.FTZ.AND P6, PT, R7.reuse, -INF , PT ;  /* 0xff8000000700780b */ /* 0x040fe20003fdd000 */
[----:B------:R-:W-:Y:S01]  /*68d0*/  FMUL.FTZ R10, R7, UR33 ;  /* 0x00000021070a7c20 */ /* 0x000fe20008410000 */
[----:B------:R-:W-:-:S02]  /*68e0*/  ISETP.LT.OR P3, PT, R12, 0x4a, P3 ;  /* 0x0000004a0c00780c */ /* 0x000fc40001f61670 */
[----:B------:R-:W-:Y:S02]  /*68f0*/  FSEL R62, R62, -INF , !P4 ;  /* 0xff8000003e3e7808 */ /* 0x000fe40006000000 */
[----:B------:R-:W-:Y:S02]  /*6900*/  FSEL R8, R10, RZ, P6 ;  /* 0x000000ff0a087208 */ /* 0x000fe40003000000 */
[----:B------:R-:W-:Y:S02]  /*6910*/  ISETP.GT.AND P4, PT, R11, 0x51, P2 ;  /* 0x000000510b00780c */ /* 0x000fe40001784270 */
[----:B------:R-:W-:Y:S01]  /*6920*/  FSEL R63, R63, -INF , !P3 ;  /* 0xff8000003f3f7808 */ /* 0x000fe20005800000 */
[--C-:B------:R-:W-:Y:S01]  /*6930*/  FFMA.FTZ R9, R24, UR33, -R8.reuse ;  /* 0x0000002118097c23 */ /* 0x100fe20008010808 */
[----:B------:R-:W-:Y:S01]  /*6940*/  FMNMX.FTZ R24, R30, R21, !PT ;  /* 0x000000151e187209 */ /* 0x000fe20007810000 */
[--C-:B------:R-:W-:Y:S01]  /*6950*/  FFMA.FTZ R10, R25, UR33, -R8.reuse ;  /* 0x00000021190a7c23 */ /* 0x100fe20008010808 */
[--C-:B------:R-:W-:Y:S01]  /*6960*/  FFMA.FTZ R13, R28, UR33, -R8.reuse ;  /* 0x000000211c0d7c23 */ /* 0x100fe20008010808 */
[--C-:B------:R-:W-:Y:S01]  /*6970*/  FFMA.FTZ R14, R29, UR33, -R8.reuse ;  /* 0x000000211d0e7c23 */ /* 0x100fe20008010808 */
[----:B------:R-:W-:Y:S01]  /*6980*/  FMNMX.FTZ R25, R31, R24, !PT ;  /* 0x000000181f197209 */ /* 0x000fe20007810000 */
[--C-:B------:R-:W-:Y:S01]  /*6990*/  FFMA.FTZ R15, R32, UR33, -R8.reuse ;  /* 0x00000021200f7c23 */ /* 0x100fe20008010808 */
[--C-:B------:R-:W-:Y:S01]  /*69a0*/  FFMA.FTZ R33, R33, UR33, -R8.reuse ;  /* 0x0000002121217c23 */ /* 0x100fe20008010808 */
[--C-:B------:R-:W-:Y:S01]  /*69b0*/  FFMA.FTZ R21, R36, UR33, -R8.reuse ;  /* 0x0000002124157c23 */ /* 0x100fe20008010808 */
[----:B------:R-:W-:Y:S01]  /*69c0*/  FMNMX.FTZ R24, R34, R25, !PT ;  /* 0x0000001922187209 */ /* 0x000fe20007810000 */
[--C-:B------:R-:W-:Y:S01]  /*69d0*/  FFMA.FTZ R37, R37, UR33, -R8.reuse ;  /* 0x0000002125257c23 */ /* 0x100fe20008010808 */
[----:B------:R0:W-:Y:S01]  /*69e0*/  MUFU.EX2 R20, R33 ;  /* 0x0000002100147308 */ /* 0x0001e20000000800 */
[--C-:B------:R-:W-:Y:S01]  /*69f0*/  FFMA.FTZ R41, R41, UR33, -R8.reuse ;  /* 0x0000002129297c23 */ /* 0x100fe20008010808 */
[----:B------:R-:W-:Y:S01]  /*6a00*/  FMNMX.FTZ R25, R35, R24, !PT ;  /* 0x0000001823197209 */ /* 0x000fe20007810000 */
[--C-:B------:R-:W-:Y:S01]  /*6a10*/  FFMA.FTZ R45, R45, UR33, -R8.reuse ;  /* 0x000000212d2d7c23 */ /* 0x100fe20008010808 */
[----:B------:R-:W-:Y:S01]  /*6a20*/  ISETP.LT.OR P5, PT, R12, 0x51, P5 ;  /* 0x000000510c00780c */ /* 0x000fe20002fa1670 */
[--C-:B------:R-:W-:Y:S01]  /*6a30*/  FFMA.FTZ R53, R53, UR33, -R8.reuse ;  /* 0x0000002135357c23 */ /* 0x100fe20008010808 */
[----:B------:R-:W-:Y:S01]  /*6a40*/  FMNMX.FTZ R28, R38, R25, !PT ;  /* 0x00000019261c7209 */ /* 0x000fe20007810000 */
[--C-:B------:R-:W-:Y:S01]  /*6a50*/  FFMA.FTZ R25, R40, UR33, -R8.reuse ;  /* 0x0000002128197c23 */ /* 0x100fe20008010808 */
[----:B------:R1:W-:Y:S01]  /*6a60*/  MUFU.EX2 R24, R37 ;  /* 0x0000002500187308 */ /* 0x0003e20000000800 */
[----:B------:R-:W-:Y:S01]  /*6a70*/  ISETP.LT.OR P4, PT, R12, 0x52, P4 ;  /* 0x000000520c00780c */ /* 0x000fe20002781670 */
[--C-:B------:R-:W-:Y:S01]  /*6a80*/  FFMA.FTZ R49, R49, UR33, -R8.reuse ;  /* 0x0000002131317c23 */ /* 0x100fe20008010808 */
[----:B------:R-:W-:Y:S01]  /*6a90*/  FMNMX.FTZ R29, R39, R28, !PT ;  /* 0x0000001c271d7209 */ /* 0x000fe20007810000 */
[--C-:B------:R-:W-:Y:S01]  /*6aa0*/  FFMA.FTZ R57, R57, UR33, -R8.reuse ;  /* 0x0000002139397c23 */ /* 0x100fe20008010808 */
[----:B------:R-:W-:Y:S01]  /*6ab0*/  ISETP.GT.AND P3, PT, R11, 0x58, P2 ;  /* 0x000000580b00780c */ /* 0x000fe20001764270 */
[----:B------:R-:W-:Y:S01]  /*6ac0*/  FFMA.FTZ R64, R64, UR33, -R8 ;  /* 0x0000002140407c23 */ /* 0x000fe20008010808 */
[----:B------:R-:W-:Y:S01]  /*6ad0*/  FMNMX.FTZ R28, R42, R29, !PT ;  /* 0x0000001d2a1c7209 */ /* 0x000fe20007810000 */
[----:B------:R-:W-:Y:S01]  /*6ae0*/  MUFU.EX2 R9, R9 ;  /* 0x0000000900097308 */ /* 0x000fe20000000800 */
[----:B------:R-:W-:-:S02]  /*6af0*/  FSEL R66, R66, -INF , !P5 ;  /* 0xff80000042427808 */ /* 0x000fc40006800000 */
[----:B------:R-:W-:Y:S02]  /*6b00*/  FMNMX.FTZ R29, R43, R28, !PT ;  /* 0x0000001c2b1d7209 */ /* 0x000fe40007810000 */
[----:B------:R-:W-:Y:S02]  /*6b10*/  FSEL R67, R67, -INF , !P4 ;  /* 0xff80000043437808 */ /* 0x000fe40006000000 */
[----:B------:R-:W-:Y:S01]  /*6b20*/  FMNMX.FTZ R32, R46, R29, !PT ;  /* 0x0000001d2e207209 */ /* 0x000fe20007810000 */
[----:B------:R2:W-:Y:S01]  /*6b30*/  MUFU.EX2 R28, R41 ;  /* 0x00000029001c7308 */ /* 0x0005e20000000800 */
[----:B------:R-:W-:Y:S01]  /*6b40*/  ISETP.GT.AND P5, PT, R11, 0x59, P2 ;  /* 0x000000590b00780c */ /* 0x000fe200017a4270 */
[----:B------:R-:W-:Y:S01]  /*6b50*/  FFMA.FTZ R29, R44, UR33, -R8 ;  /* 0x000000212c1d7c23 */ /* 0x000fe20008010808 */
[----:B0-----:R-:W-:Y:S02]  /*6b60*/  FMNMX.FTZ R33, R47, R32, !PT ;  /* 0x000000202f217209 */ /* 0x001fe40007810000 */
[----:B------:R-:W-:-:S02]  /*6b70*/  ISETP.GT.AND P4, PT, R11, 0x60, P2 ;  /* 0x000000600b00780c */ /* 0x000fc40001784270 */
[----:B------:R-:W-:Y:S01]  /*6b80*/  FMNMX.FTZ R32, R50, R33, !PT ;  /* 0x0000002132207209 */ /* 0x000fe20007810000 */
[----:B------:R-:W-:Y:S01]  /*6b90*/  MUFU.EX2 R10, R10 ;  /* 0x0000000a000a7308 */ /* 0x000fe20000000800 */
[C---:B------:R-:W-:Y:S02]  /*6ba0*/  ISETP.LT.OR P3, PT, R12.reuse, 0x59, P3 ;  /* 0x000000590c00780c */ /* 0x040fe40001f61670 */
[----:B------:R-:W-:Y:S02]  /*6bb0*/  FMNMX.FTZ R33, R51, R32, !PT ;  /* 0x0000002033217209 */ /* 0x000fe40007810000 */
[----:B------:R-:W-:Y:S02]  /*6bc0*/  ISETP.LT.OR P5, PT, R12, 0x5a, P5 ;  /* 0x0000005a0c00780c */ /* 0x000fe40002fa1670 */
[----:B------:R-:W-:Y:S01]  /*6bd0*/  FMNMX.FTZ R36, R54, R33, !PT ;  /* 0x0000002136247209 */ /* 0x000fe20007810000 */
[----:B------:R-:W-:Y:S01]  /*6be0*/  MUFU.EX2 R32, R45 ;  /* 0x0000002d00207308 */ /* 0x000fe20000000800 */
[----:B------:R-:W-:Y:S01]  /*6bf0*/  FSEL R70, R70, -INF , !P3 ;  /* 0xff80000046467808 */ /* 0x000fe20005800000 */
[----:B------:R-:W-:Y:S01]  /*6c00*/  FFMA.FTZ R33, R48, UR33, -R8 ;  /* 0x0000002130217c23 */ /* 0x000fe20008010808 */
[----:B-1----:R-:W-:-:S02]  /*6c10*/  FMNMX.FTZ R37, R55, R36, !PT ;  /* 0x0000002437257209 */ /* 0x002fc40007810000 */
[----:B------:R-:W-:Y:S02]  /*6c20*/  ISETP.LT.OR P4, PT, R12, 0x61, P4 ;  /* 0x000000610c00780c */ /* 0x000fe40002781670 */
[----:B------:R-:W-:Y:S01]  /*6c30*/  FMNMX.FTZ R36, R58, R37, !PT ;  /* 0x000000253a247209 */ /* 0x000fe20007810000 */
[----:B------:R-:W-:Y:S01]  /*6c40*/  MUFU.EX2 R13, R13 ;  /* 0x0000000d000d7308 */ /* 0x000fe20000000800 */
[----:B------:R-:W-:Y:S02]  /*6c50*/  ISETP.GT.AND P3, PT, R11, 0x61, P2 ;  /* 0x000000610b00780c */ /* 0x000fe40001764270 */
[----:B------:R-:W-:Y:S02]  /*6c60*/  FMNMX.FTZ R37, R59, R36, !PT ;  /* 0x000000243b257209 */ /* 0x000fe40007810000 */
[----:B------:R-:W-:Y:S02]  /*6c70*/  FSEL R71, R71, -INF , !P5 ;  /* 0xff80000047477808 */ /* 0x000fe40006800000 */
[----:B------:R-:W-:Y:S01]  /*6c80*/  FMNMX.FTZ R40, R62, R37, !PT ;  /* 0x000000253e287209 */ /* 0x000fe20007810000 */
[----:B------:R0:W-:Y:S01]  /*6c90*/  MUFU.EX2 R36, R49 ;  /* 0x0000003100247308 */ /* 0x0001e20000000800 */
[----:B------:R-:W-:Y:S01]  /*6ca0*/  FSEL R74, R74, -INF , !P4 ;  /* 0xff8000004a4a7808 */ /* 0x000fe20006000000 */
[--C-:B------:R-:W-:Y:S01]  /*6cb0*/  FFMA.FTZ R37, R52, UR33, -R8.reuse ;  /* 0x0000002134257c23 */ /* 0x100fe20008010808 */
[----:B--2---:R-:W-:Y:S01]  /*6cc0*/  FMNMX.FTZ R41, R63, R40, !PT ;  /* 0x000000283f297209 */ /* 0x004fe20007810000 */
[--C-:B------:R-:W-:Y:S01]  /*6cd0*/  FFMA.FTZ R52, R68, UR33, -R8.reuse ;  /* 0x0000002144347c23 */ /* 0x100fe20008010808 */
[----:B------:R-:W-:Y:S01]  /*6ce0*/  ISETP.GT.AND P5, PT, R11, 0x68, P2 ;  /* 0x000000680b00780c */ /* 0x000fe200017a4270 */
[--C-:B------:R-:W-:Y:S01]  /*6cf0*/  FFMA.FTZ R68, R81, UR33, -R8.reuse ;  /* 0x0000002151447c23 */ /* 0x100fe20008010808 */
[----:B------:R-:W-:Y:S01]  /*6d00*/  FMNMX.FTZ R40, R66, R41, !PT ;  /* 0x0000002942287209 */ /* 0x000fe20007810000 */
[----:B------:R-:W-:Y:S01]  /*6d10*/  MUFU.EX2 R14, R14 ;  /* 0x0000000e000e7308 */ /* 0x000fe20000000800 */
[----:B------:R-:W-:Y:S01]  /*6d20*/  ISETP.GT.AND P4, PT, R11, 0x69, P2 ;  /* 0x000000690b00780c */ /* 0x000fe20001784270 */
[--C-:B0-----:R-:W-:Y:S01]  /*6d30*/  FFMA.FTZ R49, R65, UR33, -R8.reuse ;  /* 0x0000002141317c23 */ /* 0x101fe20008010808 */
[----:B------:R-:W-:Y:S01]  /*6d40*/  FMNMX.FTZ R41, R67, R40, !PT ;  /* 0x0000002843297209 */ /* 0x000fe20007810000 */
[----:B------:R-:W-:Y:S01]  /*6d50*/  FFMA.FTZ R65, R84, UR33, -R8 ;  /* 0x0000002154417c23 */ /* 0x000fe20008010808 */
[----:B------:R-:W-:-:S02]  /*6d60*/  ISETP.LT.OR P3, PT, R12, 0x62, P3 ;  /* 0x000000620c00780c */ /* 0x000fc40001f61670 */
[----:B------:R-:W-:Y:S01]  /*6d70*/  FMNMX.FTZ R44, R70, R41, !PT ;  /* 0x00000029462c7209 */ /* 0x000fe20007810000 */
[----:B------:R0:W-:Y:S01]  /*6d80*/  MUFU.EX2 R40, R53 ;  /* 0x0000003500287308 */ /* 0x0001e20000000800 */
[----:B------:R-:W-:Y:S01]  /*6d90*/  ISETP.LT.OR P5, PT, R12, 0x69, P5 ;  /* 0x000000690c00780c */ /* 0x000fe20002fa1670 */
[--C-:B------:R-:W-:Y:S01]  /*6da0*/  FFMA.FTZ R41, R56, UR33, -R8.reuse ;  /* 0x0000002138297c23 */ /* 0x100fe20008010808 */
[----:B------:R-:W-:Y:S01]  /*6db0*/  FMNMX.FTZ R45, R71, R44, !PT ;  /* 0x0000002c472d7209 */ /* 0x000fe20007810000 */
[--C-:B------:R-:W-:Y:S01]  /*6dc0*/  FFMA.FTZ R56, R72, UR33, -R8.reuse ;  /* 0x0000002148387c23 */ /* 0x100fe20008010808 */
[----:B------:R-:W-:Y:S02]  /*6dd0*/  ISETP.LT.OR P4, PT, R12, 0x6a, P4 ;  /* 0x0000006a0c00780c */ /* 0x000fe40002781670 */
[----:B------:R-:W-:Y:S01]  /*6de0*/  FSEL R75, R75, -INF , !P3 ;  /* 0xff8000004b4b7808 */ /* 0x000fe20005800000 */
[----:B------:R-:W-:Y:S01]  /*6df0*/  MUFU.EX2 R15, R15 ;  /* 0x0000000f000f7308 */ /* 0x000fe20000000800 */
[----:B------:R-:W-:Y:S01]  /*6e00*/  FMNMX.FTZ R44, R74, R45, !PT ;  /* 0x0000002d4a2c7209 */ /* 0x000fe20007810000 */
[--C-:B------:R-:W-:Y:S01]  /*6e10*/  FFMA.FTZ R45, R60, UR33, -R8.reuse ;  /* 0x000000213c2d7c23 */ /* 0x100fe20008010808 */
[----:B------:R-:W-:Y:S01]  /*6e20*/  FSEL R78, R78, -INF , !P5 ;  /* 0xff8000004e4e7808 */ /* 0x000fe20006800000 */
[----:B0-----:R-:W-:Y:S01]  /*6e30*/  FFMA.FTZ R53, R69, UR33, -R8 ;  /* 0x0000002145357c23 */ /* 0x001fe20008010808 */
[----:B------:R-:W-:-:S02]  /*6e40*/  FSEL R79, R79, -INF , !P4 ;  /* 0xff8000004f4f7808 */ /* 0x000fc40006000000 */
[C---:B------:R-:W-:Y:S01]  /*6e50*/  ISETP.GT.AND P3, PT, R11.reuse, 0x70, P2 ;  /* 0x000000700b00780c */ /* 0x040fe20001764270 */
[----:B------:R-:W-:Y:S01]  /*6e60*/  MUFU.EX2 R21, R21 ;  /* 0x0000001500157308 */ /* 0x000fe20000000800 */
[C---:B------:R-:W-:Y:S02]  /*6e70*/  ISETP.GT.AND P5, PT, R11.reuse, 0x71, P2 ;  /* 0x000000710b00780c */ /* 0x040fe400017a4270 */
[C---:B------:R-:W-:Y:S02]  /*6e80*/  ISETP.GT.AND P4, PT, R11.reuse, 0x78, P2 ;  /* 0x000000780b00780c */ /* 0x040fe40001784270 */
[----:B------:R-:W-:Y:S02]  /*6e90*/  ISETP.GT.AND P2, PT, R11, 0x79, P2 ;  /* 0x000000790b00780c */ /* 0x000fe40001744270 */
[----:B------:R-:W-:Y:S01]  /*6ea0*/  FMNMX.FTZ R11, R75, R44, !PT ;  /* 0x0000002c4b0b7209 */ /* 0x000fe20007810000 */
[----:B------:R-:W-:Y:S01]  /*6eb0*/  MUFU.EX2 R25, R25 ;  /* 0x0000001900197308 */ /* 0x000fe20000000800 */
[----:B------:R-:W-:-:S02]  /*6ec0*/  ISETP.LT.OR P3, PT, R12, 0x71, P3 ;  /* 0x000000710c00780c */ /* 0x000fc40001f61670 */
[----:B------:R-:W-:Y:S02]  /*6ed0*/  FMNMX.FTZ R48, R78, R11, !PT ;  /* 0x0000000b4e307209 */ /* 0x000fe40007810000 */
[----:B------:R-:W-:Y:S02]  /*6ee0*/  ISETP.LT.OR P5, PT, R12, 0x72, P5 ;  /* 0x000000720c00780c */ /* 0x000fe40002fa1670 */
[----:B------:R-:W-:Y:S01]  /*6ef0*/  FSEL R82, R82, -INF , !P3 ;  /* 0xff80000052527808 */ /* 0x000fe20005800000 */
[----:B------:R0:W-:Y:S01]  /*6f00*/  MUFU.EX2 R44, R57 ;  /* 0x00000039002c7308 */ /* 0x0001e20000000800 */
[----:B------:R-:W-:Y:S02]  /*6f10*/  FMNMX.FTZ R11, R79, R48, !PT ;  /* 0x000000304f0b7209 */ /* 0x000fe40007810000 */
[----:B------:R-:W-:Y:S02]  /*6f20*/  ISETP.LT.OR P4, PT, R12, 0x79, P4 ;  /* 0x000000790c00780c */ /* 0x000fe40002781670 */
[----:B------:R-:W-:-:S02]  /*6f30*/  FSEL R83, R83, -INF , !P5 ;  /* 0xff80000053537808 */ /* 0x000fc40006800000 */
[----:B------:R-:W-:Y:S01]  /*6f40*/  FMNMX.FTZ R48, R82, R11, !PT ;  /* 0x0000000b52307209 */ /* 0x000fe20007810000 */
[----:B------:R-:W-:Y:S01]  /*6f50*/  MUFU.EX2 R29, R29 ;  /* 0x0000001d001d7308 */ /* 0x000fe20000000800 */
[----:B------:R-:W-:Y:S01]  /*6f60*/  ISETP.LT.OR P2, PT, R12, 0x7a, P2 ;  /* 0x0000007a0c00780c */ /* 0x000fe20001741670 */
[--C-:B------:R-:W-:Y:S01]  /*6f70*/  FFMA.FTZ R12, R61, UR33, -R8.reuse ;  /* 0x000000213d0c7c23 */ /* 0x100fe20008010808 */
[----:B------:R-:W-:Y:S01]  /*6f80*/  FSEL R86, R86, -INF , !P4 ;  /* 0xff80000056567808 */ /* 0x000fe20006000000 */
[--C-:B0-----:R-:W-:Y:S01]  /*6f90*/  FFMA.FTZ R57, R73, UR33, -R8.reuse ;  /* 0x0000002149397c23 */ /* 0x101fe20008010808 */
[----:B------:R-:W-:Y:S01]  /*6fa0*/  FMNMX.FTZ R11, R83, R48, !PT ;  /* 0x00000030530b7209 */ /* 0x000fe20007810000 */
[----:B------:R-:W-:Y:S01]  /*6fb0*/  FFMA.FTZ R61, R77, UR33, -R8 ;  /* 0x000000214d3d7c23 */ /* 0x000fe20008010808 */
[----:B------:R-:W-:Y:S01]  /*6fc0*/  FSEL R87, R87, -INF , !P2 ;  /* 0xff80000057577808 */ /* 0x000fe20005000000 */
[----:B------:R-:W-:Y:S01]  /*6fd0*/  MUFU.EX2 R33, R33 ;  /* 0x0000002100217308 */ /* 0x000fe20000000800 */
[----:B------:R-:W-:-:S04]  /*6fe0*/  FMNMX.FTZ R48, R86, R11, !PT ;  /* 0x0000000b56307209 */ /* 0x000fc80007810000 */
[----:B------:R-:W-:-:S03]  /*6ff0*/  FMNMX.FTZ R11, R87, R48, !PT ;  /* 0x00000030570b7209 */ /* 0x000fc60007810000 */
[----:B------:R0:W-:Y:S02]  /*7000*/  MUFU.EX2 R48, R64 ;  /* 0x0000004000307308 */ /* 0x0001e40000000800 */
[----:B------:R-:W1:Y:S06]  /*7010*/  SHFL.BFLY PT, R60, R11, 0x2, 0x1f ;  /* 0x0c401f000b3c7f89 */ /* 0x000e6c00000e0000 */
[----:B------:R-:W-:Y:S01]  /*7020*/  MUFU.EX2 R37, R37 ;  /* 0x0000002500257308 */ /* 0x000fe20000000800 */
[----:B0-----:R-:W-:-:S07]  /*7030*/  FFMA.FTZ R64, R80, UR33, -R8 ;  /* 0x0000002150407c23 */ /* 0x001fce0008010808 */
[----:B------:R-:W-:Y:S08]  /*7040*/  MUFU.EX2 R41, R41 ;  /* 0x0000002900297308 */ /* 0x000ff00000000800 */
[----:B------:R-:W-:Y:S01]  /*7050*/  MUFU.EX2 R45, R45 ;  /* 0x0000002d002d7308 */ /* 0x000fe20000000800 */
[----:B-1----:R-:W-:Y:S01]  /*7060*/  FMNMX.FTZ R69, R11, R60, !PT ;  /* 0x0000003c0b457209 */ /* 0x002fe20007810000 */
[--C-:B------:R-:W-:Y:S01]  /*7070*/  FFMA.FTZ R60, R76, UR33, -R8.reuse ;  /* 0x000000214c3c7c23 */ /* 0x100fe20008010808 */
[----:B------:R-:W-:Y:S01]  /*7080*/  FSEL R11, R7, RZ, P6 ;  /* 0x000000ff070b7208 */ /* 0x000fe20003000000 */
[----:B------:R-:W-:-:S02]  /*7090*/  FFMA.FTZ R8, R85, UR33, -R8 ;  /* 0x0000002155087c23 */ /* 0x000fc40008010808 */
[----:B------:R-:W0:Y:S02]  /*70a0*/  SHFL.BFLY PT, R72, R69, 0x1, 0x1f ;  /* 0x0c201f0045487f89 */ /* 0x000e2400000e0000 */
[----:B------:R-:W-:Y:S01]  /*70b0*/  MUFU.EX2 R12, R12 ;  /* 0x0000000c000c7308 */ /* 0x000fe20000000800 */
[----:B------:R-:W-:-:S07]  /*70c0*/  FADD.FTZ R11, -R11, R0 ;  /* 0x000000000b0b7221 */ /* 0x000fce0000010100 */
[----:B------:R1:W-:Y:S08]  /*70d0*/  MUFU.EX2 R0, R8 ;  /* 0x0000000800007308 */ /* 0x0003f00000000800 */
[----:B------:R-:W-:Y:S01]  /*70e0*/  MUFU.EX2 R49, R49 ;  /* 0x0000003100317308 */ /* 0x000fe20000000800 */
[----:B0-----:R-:W-:Y:S01]  /*70f0*/  FMNMX.FTZ R69, R69, R72, !PT ;  /* 0x0000004845457209 */ /* 0x001fe20007810000 */
[----:B------:R-:W-:-:S06]  /*7100*/  FMUL.FTZ R72, R11, UR33 ;  /* 0x000000210b487c20 */ /* 0x000fcc0008410000 */
[----:B------:R-:W-:Y:S01]  /*7110*/  MUFU.EX2 R52, R52 ;  /* 0x0000003400347308 */ /* 0x000fe20000000800 */
[C---:B------:R-:W-:Y:S01]  /*7120*/  FSETP.NEU.FTZ.AND P2, PT, R69.reuse, -INF , PT ;  /* 0xff8000004500780b */ /* 0x040fe20003f5d000 */
[----:B------:R-:W-:-:S03]  /*7130*/  FMUL.FTZ R73, R69, UR33 ;  /* 0x0000002145497c20 */ /* 0x000fc60008410000 */
[----:B-1----:R-:W-:Y:S02]  /*7140*/  FSEL R8, R69, RZ, P2 ;  /* 0x000000ff45087208 */ /* 0x002fe40001000000 */
[----:B------:R-:W-:Y:S01]  /*7150*/  FSEL R73, R73, RZ, P2 ;  /* 0x000000ff49497208 */ /* 0x000fe20001000000 */
[----:B------:R-:W0:Y:S01]  /*7160*/  MUFU.EX2 R72, R72 ;  /* 0x0000004800487308 */ /* 0x000e220000000800 */
[----:B------:R-:W-:Y:S01]  /*7170*/  ISETP.GT.AND P2, PT, R2, UR55, PT ;  /* 0x0000003702007c0c */ /* 0x000fe2000bf44270 */
[----:B------:R-:W-:Y:S01]  /*7180*/  FADD.FTZ R8, -R8, R5 ;  /* 0x0000000508087221 */ /* 0x000fe20000010100 */
[----:B------:R-:W-:Y:S02]  /*7190*/  VIADD R2, R2, 0xffffffff ;  /* 0xffffffff02027836 */ /* 0x000fe40000000000 */
[--C-:B------:R-:W-:Y:S01]  /*71a0*/  FFMA.FTZ R11, R26, UR33, -R73.reuse ;  /* 0x000000211a0b7c23 */ /* 0x100fe20008010849 */
[----:B------:R-:W-:Y:S01]  /*71b0*/  FFMA.FTZ R76, R27, UR33, -R73 ;  /* 0x000000211b4c7c23 */ /* 0x000fe20008010849 */
[----:B------:R-:W-:Y:S01]  /*71c0*/  FMUL.FTZ R5, R8, UR33 ;  /* 0x0000002108057c20 */ /* 0x000fe20008410000 */
[----:B------:R-:W-:-:S02]  /*71d0*/  IMAD.U32 R8, RZ, RZ, UR45 ;  /* 0x0000002dff087e24 */ /* 0x000fc4000f8e00ff */
[--C-:B------:R-:W-:Y:S01]  /*71e0*/  FFMA.FTZ R30, R30, UR33, -R73.reuse ;  /* 0x000000211e1e7c23 */ /* 0x100fe20008010849 */
[--C-:B------:R-:W-:Y:S01]  /*71f0*/  FFMA.FTZ R80, R31, UR33, -R73.reuse ;  /* 0x000000211f507c23 */ /* 0x100fe20008010849 */
[----:B------:R-:W-:Y:S01]  /*7200*/  MUFU.EX2 R11, R11 ;  /* 0x0000000b000b7308 */ /* 0x000fe20000000800 */
[--C-:B------:R-:W-:Y:S01]  /*7210*/  FFMA.FTZ R77, R47, UR33, -R73.reuse ;  /* 0x000000212f4d7c23 */ /* 0x100fe20008010849 */
[----:B------:R-:W-:Y:S01]  /*7220*/  @!P1 LEA R8, R8, UR42, 0x3 ;  /* 0x0000002a08089c11 */ /* 0x000fe2000f8e18ff */
[--C-:B------:R-:W-:Y:S01]  /*7230*/  FFMA.FTZ R31, R35, UR33, -R73.reuse ;  /* 0x00000021231f7c23 */ /* 0x100fe20008010849 */
[--C-:B------:R-:W-:Y:S01]  /*7240*/  FFMA.FTZ R47, R55, UR33, -R73.reuse ;  /* 0x00000021372f7c23 */ /* 0x100fe20008010849 */
[--C-:B------:R-:W-:Y:S01]  /*7250*/  FFMA.FTZ R27, R34, UR33, -R73.reuse ;  /* 0x00000021221b7c23 */ /* 0x100fe20008010849 */
[----:B------:R-:W-:Y:S01]  /*7260*/  FFMA.FTZ R35, R38, UR33, -R73 ;  /* 0x0000002126237c23 */ /* 0x000fe20008010849 */
[----:B------:R-:W-:Y:S01]  /*7270*/  @!P1 VIADD R8, R8, 0x2d860 ;  /* 0x0002d86008089836 */ /* 0x000fe20000000000 */
[----:B------:R-:W1:Y:S01]  /*7280*/  MUFU.EX2 R5, R5 ;  /* 0x0000000500057308 */ /* 0x000e620000000800 */
[----:B0-----:R-:W-:Y:S01]  /*7290*/  FFMA.FTZ R55, R72, R4, R9 ;  /* 0x0000000448377223 */ /* 0x001fe20000010009 */
[--C-:B------:R-:W-:Y:S01]  /*72a0*/  FFMA.FTZ R38, R39, UR33, -R73.reuse ;  /* 0x0000002127267c23 */ /* 0x100fe20008010849 */
[----:B------:R-:W-:Y:S01]  /*72b0*/  FFMA.FTZ R39, R54, UR33, -R73 ;  /* 0x0000002136277c23 */ /* 0x000fe20008010849 */
[----:B------:R-:W-:Y:S01]  /*72c0*/  @!P1 PRMT R54, RZ, 0x654, R8 ;  /* 0x00000654ff369816 */ /* 0x000fe20000000008 */
[----:B------:R-:W-:Y:S01]  /*72d0*/  FADD.FTZ R8, R10, R55 ;  /* 0x000000370a087221 */ /* 0x000fe20000010000 */
[--C-:B------:R-:W-:Y:S01]  /*72e0*/  FFMA.FTZ R34, R51, UR33, -R73.reuse ;  /* 0x0000002133227c23 */ /* 0x100fe20008010849 */
[--C-:B------:R-:W-:Y:S01]  /*72f0*/  FFMA.FTZ R51, R59, UR33, -R73.reuse ;  /* 0x000000213b337c23 */ /* 0x100fe20008010849 */
[----:B------:R-:W0:Y:S01]  /*7300*/  MUFU.EX2 R76, R76 ;  /* 0x0000004c004c7308 */ /* 0x000e220000000800 */
[----:B------:R-:W-:Y:S01]  /*7310*/  FADD.FTZ R55, R13, R8 ;  /* 0x000000080d377221 */ /* 0x000fe20000010000 */
[----:B------:R2:W-:Y:S01]  /*7320*/  @!P1 SYNCS.ARRIVE.TRANS64.RED.A1T0 RZ, [R54+URZ], RZ ;  /* 0x000000ff36ff99a7 */ /* 0x0005e2000810043f */
[--C-:B------:R-:W-:Y:S01]  /*7330*/  FFMA.FTZ R42, R42, UR33, -R73.reuse ;  /* 0x000000212a2a7c23 */ /* 0x100fe20008010849 */
[--C-:B------:R-:W-:Y:S01]  /*7340*/  FFMA.FTZ R26, R50, UR33, -R73.reuse ;  /* 0x00000021321a7c23 */ /* 0x100fe20008010849 */
[--C-:B------:R-:W-:Y:S01]  /*7350*/  FFMA.FTZ R50, R58, UR33, -R73.reuse ;  /* 0x000000213a327c23 */ /* 0x100fe20008010849 */
[----:B------:R-:W-:Y:S01]  /*7360*/  FFMA.FTZ R43, R43, UR33, -R73 ;  /* 0x000000212b2b7c23 */ /* 0x000fe20008010849 */
[----:B------:R-:W-:Y:S01]  /*7370*/  F2FP.F16.F32.PACK_AB R8, R10, R9 ;  /* 0x000000090a08723e */ /* 0x000fe200000000ff */
[----:B------:R-:W3:Y:S01]  /*7380*/  MUFU.EX2 R30, R30 ;  /* 0x0000001e001e7308 */ /* 0x000ee20000000800 */
[----:B-1----:R-:W-:Y:S01]  /*7390*/  FFMA.FTZ R3, R5, R3, R11 ;  /* 0x0000000305037223 */ /* 0x002fe2000001000b */
[----:B--2---:R-:W-:Y:S01]  /*73a0*/  FADD.FTZ R54, R14, R55 ;  /* 0x000000370e367221 */ /* 0x004fe20000010000 */
[--C-:B------:R-:W-:Y:S01]  /*73b0*/  FFMA.FTZ R46, R46, UR33, -R73.reuse ;  /* 0x000000212e2e7c23 */ /* 0x100fe20008010849 */
[--C-:B------:R-:W-:Y:S01]  /*73c0*/  FFMA.FTZ R63, R63, UR33, -R73.reuse ;  /* 0x000000213f3f7c23 */ /* 0x100fe20008010849 */
[----:B------:R-:W-:Y:S01]  /*73d0*/  F2FP.F16.F32.PACK_AB R10, R14, R13 ;  /* 0x0000000d0e0a723e */ /* 0x000fe200000000ff */
[----:B------:R-:W-:Y:S01]  /*73e0*/  FADD.FTZ R59, R15, R54 ;  /* 0x000000360f3b7221 */ /* 0x000fe20000010000 */
[----:B------:R-:W-:Y:S01]  /*73f0*/  FFMA.FTZ R14, R67, UR33, -R73 ;  /* 0x00000021430e7c23 */ /* 0x000fe20008010849 */
[----:B------:R-:W1:Y:S01]  /*7400*/  MUFU.EX2 R80, R80 ;  /* 0x0000005000507308 */ /* 0x000e620000000800 */
[----:B0-----:R-:W-:Y:S01]  /*7410*/  FADD.FTZ R3, R76, R3 ;  /* 0x000000034c037221 */ /* 0x001fe20000010000 */
[----:B------:R-:W-:Y:S01]  /*7420*/  FADD.FTZ R58, R20, R59 ;  /* 0x0000003b143a7221 */ /* 0x000fe20000010000 */
[----:B------:R-:W-:Y:S01]  /*7430*/  F2FP.F16.F32.PACK_AB R9, R76, R11 ;  /* 0x0000000b4c09723e */ /* 0x000fe200000000ff */
[--C-:B------:R-:W-:Y:S01]  /*7440*/  FFMA.FTZ R4, R62, UR33, -R73.reuse ;  /* 0x000000213e047c23 */ /* 0x100fe20008010849 */
[--C-:B------:R-:W-:Y:S01]  /*7450*/  FFMA.FTZ R75, R75, UR33, -R73.reuse ;  /* 0x000000214b4b7c23 */ /* 0x100fe20008010849 */
[----:B------:R-:W-:Y:S01]  /*7460*/  FADD.FTZ R59, R21, R58 ;  /* 0x0000003a153b7221 */ /* 0x000fe20000010000 */
[----:B------:R-:W-:Y:S01]  /*7470*/  FFMA.FTZ R78, R78, UR33, -R73 ;  /* 0x000000214e4e7c23 */ /* 0x000fe20008010849 */
[----:B------:R-:W0:Y:S01]  /*7480*/  MUFU.EX2 R27, R27 ;  /* 0x0000001b001b7308 */ /* 0x000e220000000800 */
[----:B---3--:R-:W-:Y:S01]  /*7490*/  FADD.FTZ R55, R30, R3 ;  /* 0x000000031e377221 */ /* 0x008fe20000010000 */
[----:B------:R-:W-:Y:S01]  /*74a0*/  FADD.FTZ R58, R24, R59 ;  /* 0x0000003b183a7221 */ /* 0x000fe20000010000 */
[--C-:B------:R-:W-:Y:S01]  /*74b0*/  FFMA.FTZ R3, R66, UR33, -R73.reuse ;  /* 0x0000002142037c23 */ /* 0x100fe20008010849 */
[--C-:B------:R-:W-:Y:S01]  /*74c0*/  FFMA.FTZ R59, R74, UR33, -R73.reuse ;  /* 0x000000214a3b7c23 */ /* 0x100fe20008010849 */
[--C-:B------:R-:W-:Y:S01]  /*74d0*/  FFMA.FTZ R79, R79, UR33, -R73.reuse ;  /* 0x000000214f4f7c23 */ /* 0x100fe20008010849 */
[----:B------:R-:W-:Y:S01]  /*74e0*/  FADD.FTZ R67, R25, R58 ;  /* 0x0000003a19437221 */ /* 0x000fe20000010000 */
[----:B------:R-:W-:Y:S01]  /*74f0*/  FFMA.FTZ R83, R83, UR33, -R73 ;  /* 0x0000002153537c23 */ /* 0x000fe20008010849 */
[----:B------:R-:W2:Y:S01]  /*7500*/  MUFU.EX2 R31, R31 ;  /* 0x0000001f001f7308 */ /* 0x000ea20000000800 */
[C---:B-1----:R-:W-:Y:S01]  /*7510*/  FADD.FTZ R54, R80.reuse, R55 ;  /* 0x0000003750367221 */ /* 0x042fe20000010000 */
[----:B------:R-:W-:Y:S01]  /*7520*/  F2FP.F16.F32.PACK_AB R11, R80, R30 ;  /* 0x0000001e500b723e */ /* 0x000fe200000000ff */
[----:B------:R-:W-:Y:S01]  /*7530*/  FADD.FTZ R58, R28, R67 ;  /* 0x000000431c3a7221 */ /* 0x000fe20000010000 */
[--C-:B------:R-:W-:Y:S01]  /*7540*/  FFMA.FTZ R55, R71, UR33, -R73.reuse ;  /* 0x0000002147377c23 */ /* 0x100fe20008010849 */
[--C-:B------:R-:W-:Y:S01]  /*7550*/  FFMA.FTZ R82, R82, UR33, -R73.reuse ;  /* 0x0000002152527c23 */ /* 0x100fe20008010849 */
[----:B------:R-:W-:Y:S01]  /*7560*/  FFMA.FTZ R86, R86, UR33, -R73 ;  /* 0x0000002156567c23 */ /* 0x000fe20008010849 */
[----:B------:R-:W-:Y:S01]  /*7570*/  FADD.FTZ R67, R29, R58 ;  /* 0x0000003a1d437221 */ /* 0x000fe20000010000 */
[----:B------:R-:W-:Y:S01]  /*7580*/  MUFU.EX2 R35, R35 ;  /* 0x0000002300237308 */ /* 0x000fe20000000800 */
[----:B0-----:R-:W-:Y:S01]  /*7590*/  FADD.FTZ R30, R27, R54 ;  /* 0x000000361b1e7221 */ /* 0x001fe20000010000 */
[----:B------:R0:W-:Y:S01]  /*75a0*/  STSM.16.M88.4 [R17+0x21800], R8 ;  /* 0x0218000811007844 */ /* 0x0001e20000000200 */
[----:B------:R-:W-:Y:S01]  /*75b0*/  FADD.FTZ R58, R32, R67 ;  /* 0x00000043203a7221 */ /* 0x000fe20000010000 */
[--C-:B------:R-:W-:Y:S01]  /*75c0*/  FFMA.FTZ R54, R70, UR33, -R73.reuse ;  /* 0x0000002146367c23 */ /* 0x100fe20008010849 */
[----:B------:R-:W-:Y:S01]  /*75d0*/  FFMA.FTZ R73, R87, UR33, -R73 ;  /* 0x0000002157497c23 */ /* 0x000fe20008010849 */
[----:B------:R-:W-:Y:S01]  /*75e0*/  F2FP.F16.F32.PACK_AB R28, R28, R25 ;  /* 0x000000191c1c723e */ /* 0x000fe200000000ff */
[----:B------:R-:W-:Y:S01]  /*75f0*/  FADD.FTZ R67, R33, R58 ;  /* 0x0000003a21437221 */ /* 0x000fe20000010000 */
[----:B------:R-:W1:Y:S01]  /*7600*/  MUFU.EX2 R38, R38 ;  /* 0x0000002600267308 */ /* 0x000e620000000800 */
[----:B--2---:R-:W-:Y:S01]  /*7610*/  FADD.FTZ R30, R31, R30 ;  /* 0x0000001e1f1e7221 */ /* 0x004fe20000010000 */
[----:B------:R-:W-:Y:S01]  /*7620*/  UMOV UR45, UR54 ;  /* 0x00000036002d7c82 */ /* 0x000fe20008000000 */
[-C--:B------:R-:W-:Y:S01]  /*7630*/  FMUL.FTZ R90, R90, R5.reuse ;  /* 0x000000055a5a7220 */ /* 0x080fe20000410000 */
[-C--:B------:R-:W-:Y:S01]  /*7640*/  FMUL.FTZ R91, R91, R5.reuse ;  /* 0x000000055b5b7220 */ /* 0x080fe20000410000 */
[-C--:B------:R-:W-:Y:S01]  /*7650*/  FMUL.FTZ R94, R94, R5.reuse ;  /* 0x000000055e5e7220 */ /* 0x080fe20000410000 */
[-C--:B------:R-:W-:Y:S01]  /*7660*/  FMUL.FTZ R95, R95, R5.reuse ;  /* 0x000000055f5f7220 */ /* 0x080fe20000410000 */
[-C--:B------:R-:W-:Y:S01]  /*7670*/  FMUL.FTZ R98, R98, R5.reuse ;  /* 0x0000000562627220 */ /* 0x080fe20000410000 */
[----:B------:R-:W2:Y:S01]  /*7680*/  MUFU.EX2 R42, R42 ;  /* 0x0000002a002a7308 */ /* 0x000ea20000000800 */
[----:B------:R-:W-:Y:S01]  /*7690*/  FMUL.FTZ R99, R99, R5 ;  /* 0x0000000563637220 */ /* 0x000fe20000410000 */
[----:B0-----:R-:W-:Y:S01]  /*76a0*/  F2FP.F16.F32.PACK_AB R8, R20, R15 ;  /* 0x0000000f1408723e */ /* 0x001fe200000000ff */
[----:B------:R-:W-:Y:S01]  /*76b0*/  FMUL.FTZ R102, R102, R5 ;  /* 0x0000000566667220 */ /* 0x000fe20000410000 */
[----:B------:R-:W-:Y:S01]  /*76c0*/  F2FP.F16.F32.PACK_AB R10, R24, R21 ;  /* 0x00000015180a723e */ /* 0x000fe200000000ff */
[----:B------:R-:W-:Y:S01]  /*76d0*/  FMUL.FTZ R103, R103, R5 ;  /* 0x0000000567677220 */ /* 0x000fe20000410000 */
[----:B------:R-:W-:Y:S01]  /*76e0*/  F2FP.F16.F32.PACK_AB R9, R31, R27 ;  /* 0x0000001b1f09723e */ /* 0x000fe200000000ff */
[----:B------:R-:W-:Y:S01]  /*76f0*/  FMUL.FTZ R106, R106, R5 ;  /* 0x000000056a6a7220 */ /* 0x000fe20000410000 */
[----:B------:R-:W0:Y:S01]  /*7700*/  MUFU.EX2 R43, R43 ;  /* 0x0000002b002b7308 */ /* 0x000e220000000800 */
[----:B-1----:R-:W-:Y:S01]  /*7710*/  F2FP.F16.F32.PACK_AB R11, R38, R35 ;  /* 0x00000023260b723e */ /* 0x002fe200000000ff */
[-C--:B------:R-:W-:Y:S01]  /*7720*/  FMUL.FTZ R107, R107, R5.reuse ;  /* 0x000000056b6b7220 */ /* 0x080fe20000410000 */
[-C--:B------:R-:W-:Y:S01]  /*7730*/  FMUL.FTZ R110, R110, R5.reuse ;  /* 0x000000056e6e7220 */ /* 0x080fe20000410000 */
[-C--:B------:R-:W-:Y:S01]  /*7740*/  FMUL.FTZ R111, R111, R5.reuse ;  /* 0x000000056f6f7220 */ /* 0x080fe20000410000 */
[-C--:B------:R-:W-:Y:S01]  /*7750*/  FMUL.FTZ R114, R114, R5.reuse ;  /* 0x0000000572727220 */ /* 0x080fe20000410000 */
[----:B------:R1:W-:Y:S01]  /*7760*/  STSM.16.M88.4 [R23], R8 ;  /* 0x0000000817007844 */ /* 0x0003e20000000200 */
[-C--:B------:R-:W-:Y:S01]  /*7770*/  FMUL.FTZ R115, R115, R5.reuse ;  /* 0x0000000573737220 */ /* 0x080fe20000410000 */
[----:B------:R-:W3:Y:S01]  /*7780*/  MUFU.EX2 R46, R46 ;  /* 0x0000002e002e7308 */ /* 0x000ee20000000800 */
[-C--:B------:R-:W-:Y:S01]  /*7790*/  FMUL.FTZ R118, R118, R5.reuse ;  /* 0x0000000576767220 */ /* 0x080fe20000410000 */
[-C--:B------:R-:W-:Y:S01]  /*77a0*/  FMUL.FTZ R119, R119, R5.reuse ;  /* 0x0000000577777220 */ /* 0x080fe20000410000 */
[-C--:B------:R-:W-:Y:S01]  /*77b0*/  FMUL.FTZ R122, R122, R5.reuse ;  /* 0x000000057a7a7220 */ /* 0x080fe20000410000 */
[-C--:B------:R-:W-:Y:S01]  /*77c0*/  FMUL.FTZ R123, R123, R5.reuse ;  /* 0x000000057b7b7220 */ /* 0x080fe20000410000 */
[-C--:B------:R-:W-:Y:S01]  /*77d0*/  FMUL.FTZ R126, R126, R5.reuse ;  /* 0x000000057e7e7220 */ /* 0x080fe20000410000 */
[-C--:B------:R-:W-:Y:S01]  /*77e0*/  FMUL.FTZ R127, R127, R5.reuse ;  /* 0x000000057f7f7220 */ /* 0x080fe20000410000 */
[-C--:B------:R-:W-:Y:S01]  /*77f0*/  FMUL.FTZ R130, R130, R5.reuse ;  /* 0x0000000582827220 */ /* 0x080fe20000410000 */
[----:B------:R4:W-:Y:S01]  /*7800*/  MUFU.EX2 R13, R63 ;  /* 0x0000003f000d7308 */ /* 0x0009e20000000800 */
[-C--:B------:R-:W-:Y:S01]  /*7810*/  FMUL.FTZ R131, R131, R5.reuse ;  /* 0x0000000583837220 */ /* 0x080fe20000410000 */
[-C--:B------:R-:W-:Y:S01]  /*7820*/  FMUL.FTZ R134, R134, R5.reuse ;  /* 0x0000000586867220 */ /* 0x080fe20000410000 */
[----:B------:R-:W-:Y:S01]  /*7830*/  FMUL.FTZ R135, R135, R5 ;  /* 0x0000000587877220 */ /* 0x000fe20000410000 */
[-C--:B------:R-:W-:Y:S01]  /*7840*/  FMUL.FTZ R88, R88, R72.reuse ;  /* 0x0000004858587220 */ /* 0x080fe20000410000 */
[-C--:B------:R-:W-:Y:S01]  /*7850*/  FMUL.FTZ R89, R89, R72.reuse ;  /* 0x0000004859597220 */ /* 0x080fe20000410000 */
[-C--:B------:R-:W-:Y:S01]  /*7860*/  FMUL.FTZ R92, R92, R72.reuse ;  /* 0x000000485c5c7220 */ /* 0x080fe20000410000 */
[-C--:B------:R-:W-:Y:S01]  /*7870*/  FMUL.FTZ R93, R93, R72.reuse ;  /* 0x000000485d5d7220 */ /* 0x080fe20000410000 */
[----:B------:R-:W5:Y:S01]  /*7880*/  MUFU.EX2 R77, R77 ;  /* 0x0000004d004d7308 */ /* 0x000f620000000800 */
[----:B----4-:R-:W-:Y:S01]  /*7890*/  FADD.FTZ R63, R35, R30 ;  /* 0x0000001e233f7221 */ /* 0x010fe20000010000 */
[-C--:B------:R-:W-:Y:S01]  /*78a0*/  FMUL.FTZ R96, R96, R72.reuse ;  /* 0x0000004860607220 */ /* 0x080fe20000410000 */
[-C--:B------:R-:W-:Y:S01]  /*78b0*/  FMUL.FTZ R97, R97, R72.reuse ;  /* 0x0000004861617220 */ /* 0x080fe20000410000 */
[-C--:B------:R-:W-:Y:S01]  /*78c0*/  FMUL.FTZ R100, R100, R72.reuse ;  /* 0x0000004864647220 */ /* 0x080fe20000410000 */
[----:B------:R-:W-:Y:S01]  /*78d0*/  FADD.FTZ R63, R38, R63 ;  /* 0x0000003f263f7221 */ /* 0x000fe20000010000 */
[----:B------:R-:W-:Y:S01]  /*78e0*/  F2FP.F16.F32.PACK_AB R38, R40, R37 ;  /* 0x000000252826723e */ /* 0x000fe200000000ff */
[-C--:B------:R-:W-:Y:S01]  /*78f0*/  FMUL.FTZ R101, R101, R72.reuse ;  /* 0x0000004865657220 */ /* 0x080fe20000410000 */
[----:B------:R-:W4:Y:S01]  /*7900*/  MUFU.EX2 R26, R26 ;  /* 0x0000001a001a7308 */ /* 0x000f220000000800 */
[----:B--2---:R-:W-:Y:S01]  /*7910*/  FADD.FTZ R30, R42, R63 ;  /* 0x0000003f2a1e7221 */ /* 0x004fe20000010000 */
[-C--:B------:R-:W-:Y:S01]  /*7920*/  FMUL.FTZ R104, R104, R72.reuse ;  /* 0x0000004868687220 */ /* 0x080fe20000410000 */
[-C--:B------:R-:W-:Y:S01]  /*7930*/  FMUL.FTZ R105, R105, R72.reuse ;  /* 0x0000004869697220 */ /* 0x080fe20000410000 */
[-C--:B------:R-:W-:Y:S01]  /*7940*/  FMUL.FTZ R108, R108, R72.reuse ;  /* 0x000000486c6c7220 */ /* 0x080fe20000410000 */
[----:B0-----:R-:W-:Y:S01]  /*7950*/  FADD.FTZ R63, R43, R30 ;  /* 0x0000001e2b3f7221 */ /* 0x001fe20000010000 */
[-C--:B------:R-:W-:Y:S01]  /*7960*/  FMUL.FTZ R109, R109, R72.reuse ;  /* 0x000000486d6d7220 */ /* 0x080fe20000410000 */
[----:B------:R-:W-:Y:S01]  /*7970*/  FMUL.FTZ R112, R112, R72 ;  /* 0x0000004870707220 */ /* 0x000fe20000410000 */
[----:B------:R-:W0:Y:S01]  /*7980*/  MUFU.EX2 R34, R34 ;  /* 0x0000002200227308 */ /* 0x000e220000000800 */
[----:B---3--:R-:W-:Y:S01]  /*7990*/  FADD.FTZ R30, R46, R63 ;  /* 0x0000003f2e1e7221 */ /* 0x008fe20000010000 */
[----:B-----5:R-:W-:Y:S01]  /*79a0*/  F2FP.F16.F32.PACK_AB R31, R77, R46 ;  /* 0x0000002e4d1f723e */ /* 0x020fe200000000ff */
[-C--:B------:R-:W-:Y:S01]  /*79b0*/  FMUL.FTZ R113, R113, R72.reuse ;  /* 0x0000004871717220 */ /* 0x080fe20000410000 */
[----:B------:R-:W-:Y:S01]  /*79c0*/  F2FP.F16.F32.PACK_AB R46, R12, R45 ;  /* 0x0000002d0c2e723e */ /* 0x000fe200000000ff */
[----:B------:R-:W-:Y:S01]  /*79d0*/  FADD.FTZ R63, R77, R30 ;  /* 0x0000001e4d3f7221 */ /* 0x000fe20000010000 */
[C---:B------:R-:W-:Y:S01]  /*79e0*/  FADD.FTZ R30, R36.reuse, R67 ;  /* 0x00000043241e7221 */ /* 0x040fe20000010000 */
[----:B------:R-:W-:Y:S01]  /*79f0*/  F2FP.F16.F32.PACK_AB R36, R36, R33 ;  /* 0x000000212424723e */ /* 0x000fe200000000ff */
[----:B------:R-:W2:Y:S01]  /*7a00*/  MUFU.EX2 R39, R39 ;  /* 0x0000002700277308 */ /* 0x000ea20000000800 */
[----:B----4-:R-:W-:Y:S01]  /*7a10*/  FADD.FTZ R63, R26, R63 ;  /* 0x0000003f1a3f7221 */ /* 0x010fe20000010000 */
[----:B------:R-:W-:Y:S01]  /*7a20*/  FADD.FTZ R15, R37, R30 ;  /* 0x0000001e250f7221 */ /* 0x000fe20000010000 */
[----:B------:R-:W-:Y:S01]  /*7a30*/  F2FP.F16.F32.PACK_AB R30, R32, R29 ;  /* 0x0000001d201e723e */ /* 0x000fe200000000ff */
[----:B------:R-:W-:Y:S01]  /*7a40*/  FMUL.FTZ R116, R116, R72 ;  /* 0x0000004874747220 */ /* 0x000fe20000410000 */
[----:B------:R-:W-:Y:S01]  /*7a50*/  F2FP.F16.F32.PACK_AB R29, R43, R42 ;  /* 0x0000002a2b1d723e */ /* 0x000fe200000000ff */
[----:B------:R-:W-:Y:S01]  /*7a60*/  FADD.FTZ R58, R40, R15 ;  /* 0x0000000f283a7221 */ /* 0x000fe20000010000 */
[----:B------:R-:W-:Y:S01]  /*7a70*/  FMUL.FTZ R117, R117, R72 ;  /* 0x0000004875757220 */ /* 0x000fe20000410000 */
[----:B------:R-:W3:Y:S01]  /*7a80*/  MUFU.EX2 R47, R47 ;  /* 0x0000002f002f7308 */ /* 0x000ee20000000800 */
[C---:B0-----:R-:W-:Y:S01]  /*7a90*/  FADD.FTZ R24, R34.reuse, R63 ;  /* 0x0000003f22187221 */ /* 0x041fe20000010000 */
[----:B------:R-:W-:Y:S01]  /*7aa0*/  FADD.FTZ R21, R41, R58 ;  /* 0x0000003a29157221 */ /* 0x000fe20000010000 */
[----:B------:R-:W-:Y:S01]  /*7ab0*/  F2FP.F16.F32.PACK_AB R37, R34, R26 ;  /* 0x0000001a2225723e */ /* 0x000fe200000000ff */
[----:B------:R0:W-:Y:S01]  /*7ac0*/  STSM.16.M88.4 [R22], R28 ;  /* 0x0000001c16007844 */ /* 0x0001e20000000200 */
[-C--:B------:R-:W-:Y:S01]  /*7ad0*/  FMUL.FTZ R120, R120, R72.reuse ;  /* 0x0000004878787220 */ /* 0x080fe20000410000 */
[C---:B------:R-:W-:Y:S01]  /*7ae0*/  FADD.FTZ R32, R44.reuse, R21 ;  /* 0x000000152c207221 */ /* 0x040fe20000010000 */
[----:B------:R-:W-:Y:S01]  /*7af0*/  F2FP.F16.F32.PACK_AB R44, R44, R41 ;  /* 0x000000292c2c723e */ /* 0x000fe200000000ff */
[----:B------:R-:W4:Y:S01]  /*7b00*/  MUFU.EX2 R50, R50 ;  /* 0x0000003200327308 */ /* 0x000f220000000800 */
[----:B--2---:R-:W-:Y:S01]  /*7b10*/  FADD.FTZ R24, R39, R24 ;  /* 0x0000001827187221 */ /* 0x004fe20000010000 */
[----:B------:R-:W-:Y:S01]  /*7b20*/  FADD.FTZ R21, R45, R32 ;  /* 0x000000202d157221 */ /* 0x000fe20000010000 */
[-C--:B------:R-:W-:Y:S01]  /*7b30*/  FMUL.FTZ R121, R121, R72.reuse ;  /* 0x0000004879797220 */ /* 0x080fe20000410000 */
[-C--:B------:R-:W-:Y:S01]  /*7b40*/  FMUL.FTZ R124, R124, R72.reuse ;  /* 0x000000487c7c7220 */ /* 0x080fe20000410000 */
[-C--:B------:R-:W-:Y:S01]  /*7b50*/  FMUL.FTZ R125, R125, R72.reuse ;  /* 0x000000487d7d7220 */ /* 0x080fe20000410000 */
[----:B------:R-:W-:Y:S01]  /*7b60*/  FADD.FTZ R21, R12, R21 ;  /* 0x000000150c157221 */ /* 0x000fe20000010000 */
[-C--:B------:R-:W-:Y:S01]  /*7b70*/  FMUL.FTZ R128, R128, R72.reuse ;  /* 0x0000004880807220 */ /* 0x080fe20000410000 */
[----:B------:R-:W2:Y:S01]  /*7b80*/  MUFU.EX2 R51, R51 ;  /* 0x0000003300337308 */ /* 0x000ea20000000800 */
[C---:B---3--:R-:W-:Y:S01]  /*7b90*/  FADD.FTZ R15, R47.reuse, R24 ;  /* 0x000000182f0f7221 */ /* 0x048fe20000010000 */
[----:B------:R-:W-:Y:S01]  /*7ba0*/  FADD.FTZ R32, R48, R21 ;  /* 0x0000001530207221 */ /* 0x000fe20000010000 */
[----:B------:R-:W-:Y:S01]  /*7bb0*/  F2FP.F16.F32.PACK_AB R39, R47, R39 ;  /* 0x000000272f27723e */ /* 0x000fe200000000ff */
[----:B------:R-:W-:Y:S01]  /*7bc0*/  FMUL.FTZ R129, R129, R72 ;  /* 0x0000004881817220 */ /* 0x000fe20000410000 */
[----:B------:R-:W-:Y:S01]  /*7bd0*/  F2FP.F16.F32.PACK_AB R48, R49, R48 ;  /* 0x000000303130723e */ /* 0x000fe200000000ff */
[-C--:B------:R-:W-:Y:S01]  /*7be0*/  FMUL.FTZ R132, R132, R72.reuse ;  /* 0x0000004884847220 */ /* 0x080fe20000410000 */
[----:B------:R-:W-:Y:S01]  /*7bf0*/  FMUL.FTZ R133, R133, R72 ;  /* 0x0000004885857220 */ /* 0x000fe20000410000 */
[----:B------:R-:W3:Y:S01]  /*7c00*/  MUFU.EX2 R4, R4 ;  /* 0x0000000400047308 */ /* 0x000ee20000000800 */
[----:B----4-:R-:W-:Y:S01]  /*7c10*/  FADD.FTZ R24, R50, R15 ;  /* 0x0000000f32187221 */ /* 0x010fe20000010000 */
[----:B------:R0:W-:Y:S01]  /*7c20*/  STSM.16.M88.4 [R18], R36 ;  /* 0x0000002412007844 */ /* 0x0001e20000000200 */
[----:B------:R-:W-:-:S05]  /*7c30*/  IMAD.MOV.U32 R5, RZ, RZ, R69 ;  /* 0x000000ffff057224 */ /* 0x000fca00078e0045 */
[----:B------:R-:W4:Y:S01]  /*7c40*/  MUFU.EX2 R53, R53 ;  /* 0x0000003500357308 */ /* 0x000f220000000800 */
[C---:B--2---:R-:W-:Y:S01]  /*7c50*/  FADD.FTZ R15, R51.reuse, R24 ;  /* 0x00000018330f7221 */ /* 0x044fe20000010000 */
[----:B------:R-:W-:-:S06]  /*7c60*/  F2FP.F16.F32.PACK_AB R45, R51, R50 ;  /* 0x00000032332d723e */ /* 0x000fcc00000000ff */
[----:B------:R-:W2:Y:S01]  /*7c70*/  MUFU.EX2 R3, R3 ;  /* 0x0000000300037308 */ /* 0x000ea20000000800 */
[----:B---3--:R-:W-:Y:S01]  /*7c80*/  FADD.FTZ R24, R4, R15 ;  /* 0x0000000f04187221 */ /* 0x008fe20000010000 */
[----:B------:R-:W-:Y:S01]  /*7c90*/  FADD.FTZ R15, R49, R32 ;  /* 0x00000020310f7221 */ /* 0x000fe20000010000 */
[C---:B------:R-:W-:Y:S02]  /*7ca0*/  F2FP.F16.F32.PACK_AB R47, R13.reuse, R4 ;  /* 0x000000040d2f723e */ /* 0x040fe400000000ff */
[----:B------:R-:W-:Y:S01]  /*7cb0*/  FADD.FTZ R24, R13, R24 ;  /* 0x000000180d187221 */ /* 0x000fe20000010000 */
[----:B-1----:R-:W-:Y:S02]  /*7cc0*/  FADD.FTZ R8, R52, R15 ;  /* 0x0000000f34087221 */ /* 0x002fe40000010000 */
[----:B------:R-:W1:Y:S01]  /*7cd0*/  MUFU.EX2 R56, R56 ;  /* 0x0000003800387308 */ /* 0x000e620000000800 */
[C---:B----4-:R-:W-:Y:S01]  /*7ce0*/  F2FP.F16.F32.PACK_AB R50, R53.reuse, R52 ;  /* 0x000000343532723e */ /* 0x050fe200000000ff */
[----:B------:R-:W-:Y:S01]  /*7cf0*/  FADD.FTZ R11, R53, R8 ;  /* 0x00000008350b7221 */ /* 0x000fe20000010000 */
[----:B------:R0:W-:Y:S05]  /*7d00*/  STSM.16.M88.4 [R17+0x27800], R44 ;  /* 0x0278002c11007844 */ /* 0x0001ea0000000200 */
[----:B------:R-:W3:Y:S01]  /*7d10*/  MUFU.EX2 R14, R14 ;  /* 0x0000000e000e7308 */ /* 0x000ee20000000800 */
[----:B--2---:R-:W-:-:S07]  /*7d20*/  FADD.FTZ R9, R3, R24 ;  /* 0x0000001803097221 */ /* 0x004fce0000010000 */
[----:B------:R-:W2:Y:S01]  /*7d30*/  MUFU.EX2 R57, R57 ;  /* 0x0000003900397308 */ /* 0x000ea20000000800 */
[----:B-1----:R-:W-:-:S07]  /*7d40*/  FADD.FTZ R10, R56, R11 ;  /* 0x0000000b380a7221 */ /* 0x002fce0000010000 */
[----:B------:R-:W1:Y:S01]  /*7d50*/  MUFU.EX2 R54, R54 ;  /* 0x0000003600367308 */ /* 0x000e620000000800 */
[C---:B---3--:R-:W-:Y:S01]  /*7d60*/  FADD.FTZ R9, R14.reuse, R9 ;  /* 0x000000090e097221 */ /* 0x048fe20000010000 */
[----:B------:R-:W-:-:S06]  /*7d70*/  F2FP.F16.F32.PACK_AB R49, R14, R3 ;  /* 0x000000030e31723e */ /* 0x000fcc00000000ff */
[----:B------:R-:W3:Y:S01]  /*7d80*/  MUFU.EX2 R60, R60 ;  /* 0x0000003c003c7308 */ /* 0x000ee20000000800 */
[C---:B--2---:R-:W-:Y:S01]  /*7d90*/  FADD.FTZ R11, R57.reuse, R10 ;  /* 0x0000000a390b7221 */ /* 0x044fe20000010000 */
[----:B------:R-:W-:-:S06]  /*7da0*/  F2FP.F16.F32.PACK_AB R56, R57, R56 ;  /* 0x000000383938723e */ /* 0x000fcc00000000ff */
[----:B------:R-:W2:Y:S01]  /*7db0*/  MUFU.EX2 R55, R55 ;  /* 0x0000003700377308 */ /* 0x000ea20000000800 */
[----:B-1----:R-:W-:-:S07]  /*7dc0*/  FADD.FTZ R8, R54, R9 ;  /* 0x0000000936087221 */ /* 0x002fce0000010000 */
[----:B------:R-:W1:Y:S01]  /*7dd0*/  MUFU.EX2 R61, R61 ;  /* 0x0000003d003d7308 */ /* 0x000e620000000800 */
[----:B---3--:R-:W-:-:S07]  /*7de0*/  FADD.FTZ R4, R60, R11 ;  /* 0x0000000b3c047221 */ /* 0x008fce0000010000 */
[----:B------:R-:W3:Y:S01]  /*7df0*/  MUFU.EX2 R59, R59 ;  /* 0x0000003b003b7308 */ /* 0x000ee20000000800 */
[C---:B--2---:R-:W-:Y:S01]  /*7e00*/  FADD.FTZ R8, R55.reuse, R8 ;  /* 0x0000000837087221 */ /* 0x044fe20000010000 */
[----:B------:R-:W-:-:S05]  /*7e10*/  F2FP.F16.F32.PACK_AB R51, R55, R54 ;  /* 0x000000363733723e */ /* 0x000fca00000000ff */
[----:B------:R0:W-:Y:S01]  /*7e20*/  STSM.16.M88.4 [R136], R48 ;  /* 0x0000003088007844 */ /* 0x0001e20000000200 */
[----:B------:R-:W2:Y:S01]  /*7e30*/  MUFU.EX2 R64, R64 ;  /* 0x0000004000407308 */ /* 0x000ea20000000800 */
[C---:B-1----:R-:W-:Y:S01]  /*7e40*/  FADD.FTZ R11, R61.reuse, R4 ;  /* 0x000000043d0b7221 */ /* 0x042fe20000010000 */
[----:B------:R-:W-:-:S06]  /*7e50*/  F2FP.F16.F32.PACK_AB R58, R61, R60 ;  /* 0x0000003c3d3a723e */ /* 0x000fcc00000000ff */
[----:B------:R-:W1:Y:S01]  /*7e60*/  MUFU.EX2 R20, R75 ;  /* 0x0000004b00147308 */ /* 0x000e620000000800 */
[----:B---3--:R-:W-:-:S07]  /*7e70*/  FADD.FTZ R9, R59, R8 ;  /* 0x000000083b097221 */ /* 0x008fce0000010000 */
[----:B------:R-:W3:Y:S01]  /*7e80*/  MUFU.EX2 R68, R68 ;  /* 0x0000004400447308 */ /* 0x000ee20000000800 */
[----:B--2---:R-:W-:-:S07]  /*7e90*/  FADD.FTZ R11, R64, R11 ;  /* 0x0000000b400b7221 */ /* 0x004fce0000010000 */
[----:B------:R-:W2:Y:S01]  /*7ea0*/  MUFU.EX2 R78, R78 ;  /* 0x0000004e004e7308 */ /* 0x000ea20000000800 */
[C---:B-1----:R-:W-:Y:S01]  /*7eb0*/  FADD.FTZ R9, R20.reuse, R9 ;  /* 0x0000000914097221 */ /* 0x042fe20000010000 */
[----:B------:R-:W-:-:S06]  /*7ec0*/  F2FP.F16.F32.PACK_AB R57, R20, R59 ;  /* 0x0000003b1439723e */ /* 0x000fcc00000000ff */
[----:B------:R-:W1:Y:S01]  /*7ed0*/  MUFU.EX2 R79, R79 ;  /* 0x0000004f004f7308 */ /* 0x000e620000000800 */
[C---:B---3--:R-:W-:Y:S01]  /*7ee0*/  FADD.FTZ R12, R68.reuse, R11 ;  /* 0x0000000b440c7221 */ /* 0x048fe20000010000 */
[----:B------:R-:W-:-:S06]  /*7ef0*/  F2FP.F16.F32.PACK_AB R8, R68, R64 ;  /* 0x000000404408723e */ /* 0x000fcc00000000ff */
[----:B------:R-:W3:Y:S01]  /*7f00*/  MUFU.EX2 R65, R65 ;  /* 0x0000004100417308 */ /* 0x000ee20000000800 */
[----:B--2---:R-:W-:-:S07]  /*7f10*/  FADD.FTZ R4, R78, R9 ;  /* 0x000000094e047221 */ /* 0x004fce0000010000 */
[----:B------:R-:W2:Y:S01]  /*7f20*/  MUFU.EX2 R21, R82 ;  /* 0x0000005200157308 */ /* 0x000ea20000000800 */
[C---:B-1----:R-:W-:Y:S01]  /*7f30*/  F2FP.F16.F32.PACK_AB R59, R79.reuse, R78 ;  /* 0x0000004e4f3b723e */ /* 0x042fe200000000ff */
[----:B------:R-:W-:-:S04]  /*7f40*/  FADD.FTZ R4, R79, R4 ;  /* 0x000000044f047221 */ /* 0x000fc80000010000 */
[----:B------:R0:W-:Y:S02]  /*7f50*/  STSM.16.M88.4 [R22+0x6000], R56 ;  /* 0x0060003816007844 */ /* 0x0001e40000000200 */
[----:B------:R-:W1:Y:S01]  /*7f60*/  MUFU.EX2 R83, R83 ;  /* 0x0000005300537308 */ /* 0x000e620000000800 */
[----:B---3--:R-:W-:Y:S01]  /*7f70*/  F2FP.F16.F32.PACK_AB R10, R0, R65 ;  /* 0x00000041000a723e */ /* 0x008fe200000000ff */
[----:B------:R-:W-:-:S06]  /*7f80*/  FADD.FTZ R65, R65, R12 ;  /* 0x0000000c41417221 */ /* 0x000fcc0000010000 */
[----:B------:R-:W3:Y:S01]  /*7f90*/  MUFU.EX2 R13, R86 ;  /* 0x00000056000d7308 */ /* 0x000ee20000000800 */
[----:B--2---:R-:W-:-:S07]  /*7fa0*/  FADD.FTZ R4, R21, R4 ;  /* 0x0000000415047221 */ /* 0x004fce0000010000 */
[----:B------:R-:W2:Y:S01]  /*7fb0*/  MUFU.EX2 R24, R73 ;  /* 0x0000004900187308 */ /* 0x000ea20000000800 */
[C---:B-1----:R-:W-:Y:S01]  /*7fc0*/  F2FP.F16.F32.PACK_AB R9, R83.reuse, R21 ;  /* 0x000000155309723e */ /* 0x042fe200000000ff */
[----:B------:R-:W-:-:S04]  /*7fd0*/  FADD.FTZ R4, R83, R4 ;  /* 0x0000000453047221 */ /* 0x000fc80000010000 */
[----:B---3--:R-:W-:Y:S01]  /*7fe0*/  FADD.FTZ R3, R13, R4 ;  /* 0x000000040d037221 */ /* 0x008fe20000010000 */
[----:B------:R-:W-:Y:S01]  /*7ff0*/  FADD.FTZ R4, R0, R65 ;  /* 0x0000004100047221 */ /* 0x000fe20000010000 */
[----:B------:R-:W-:Y:S01]  /*8000*/  IMAD.MOV.U32 R0, RZ, RZ, R7 ;  /* 0x000000ffff007224 */ /* 0x000fe200078e0007 */
[C---:B--2---:R-:W-:Y:S01]  /*8010*/  F2FP.F16.F32.PACK_AB R11, R24.reuse, R13 ;  /* 0x0000000d180b723e */ /* 0x044fe200000000ff */
[----:B------:R-:W-:-:S04]  /*8020*/  FADD.FTZ R3, R24, R3 ;  /* 0x0000000318037221 */ /* 0x000fc80000010000 */
[----:B------:R0:W-:Y:S01]  /*8030*/  STSM.16.M88.4 [R18+0x6000], R8 ;  /* 0x0060000812007844 */ /* 0x0001e20000000200 */
[----:B------:R1:W-:Y:S06]  /*8040*/  MEMBAR.ALL.CTA ;  /* 0x0000000000007992 */ /* 0x0003ec0000008000 */
[----:B-1----:R-:W1:Y:S02]  /*8050*/  FENCE.VIEW.ASYNC.S ;  /* 0x00000000000073c6 */ /* 0x002e640000000000 */
[----:B-1----:R-:W-:Y:S01]  /*8060*/  NOP ;  /* 0x0000000000007918 */ /* 0x002fe20000000000 */
[----:B------:R-:W-:Y:S05]  /*8070*/  @P2 BRA `(.L_x_862) ;  /* 0xffffffcc00b02947 */ /* 0x000fea000383ffff */
[----:B------:R-:W-:Y:S01]  /*8080*/  IMAD.MOV.U32 R5, RZ, RZ, R69 ;  /* 0x000000ffff057224 */ /* 0x000fe200078e0045 */
[----:B------:R-:W-:Y:S01]  /*8090*/  UMOV UR45, UR54 ;  /* 0x00000036002d7c82 */ /* 0x000fe20008000000 */
[----:B------:R-:W-:Y:S01]  /*80a0*/  IMAD.MOV.U32 R0, RZ, RZ, R7 ;  /* 0x000000ffff007224 */ /* 0x000fe200078e0007 */
[----:B------:R-:W-:-:S06]  /*80b0*/  UMOV UR50, UR53 ;  /* 0x0000003500327c82 */ /* 0x000fcc0008000000 */
.L_x_845:
[----:B------:R-:W2:Y:S01]  /*80c0*/  LDC R7, c[0x0][0x448] ;  /* 0x00011200ff077b82 */ /* 0x000ea20000000800 */
[----:B------:R-:W-:Y:S01]  /*80d0*/  UIADD3 UR6, UR41, 0xbf, URZ ;  /* 0x000000bf29067890 */ /* 0x000fe2000fffe03f */
[----:B------:R-:W-:-:S05]  /*80e0*/  IADD3 R143, -R143, 0x1, RZ ;  /* 0x000000018f8f7810 */ /* 0x000fca0007ffe1ff */
[----:B------:R-:W-:Y:S01]  /*80f0*/  IMAD R6, R6, UR43, R143 ;  /* 0x0000002b06067c24 */ /* 0x000fe2000f8e028f */
[----:B01----:R-:W0:Y:S01]  /*8100*/  LDC R10, c[0x0][0x9e4] ;  /* 0x00027900ff0a7b82 */ /* 0x003e220000000800 */
[----:B--2---:R-:W-:Y:S02]  /*8110*/  ISETP.NE.AND P5, PT, R7, 0x1, PT ;  /* 0x000000010700780c */ /* 0x004fe40003fa5270 */
[----:B0-----:R-:W-:-:S11]  /*8120*/  ISETP.GE.AND P6, PT, R10, 0x1, PT ;  /* 0x000000010a00780c */ /* 0x001fd60003fc6270 */
[----:B------:R-:W0:Y:S08]  /*8130*/  @P5 LDC R7, c[0x0][0x44c] ;  /* 0x00011300ff075b82 */ /* 0x000e300000000800 */
[----:B------:R-:W1:Y:S01]  /*8140*/  @P5 LDC R9, c[0x0][0x450] ;  /* 0x00011400ff095b82 */ /* 0x000e620000000800 */
[----:B0-----:R-:W-:-:S04]  /*8150*/  @P5 IMAD.HI.U32 R8, R7, UR6, RZ ;  /* 0x0000000607085c27 */ /* 0x001fc8000f8e00ff */
[----:B------:R-:W-:Y:S01]  /*8160*/  IMAD.U32 R7, RZ, RZ, UR6 ;  /* 0x00000006ff077e24 */ /* 0x000fe2000f8e00ff */
[----:B-1----:R-:W-:-:S05]  /*8170*/  @P5 SHF.R.U32.HI R7, RZ, R9, R8 ;  /* 0x00000009ff075219 */ /* 0x002fca0000011608 */
[----:B------:R-:W-:-:S04]  /*8180*/  IMAD.IADD R7, R6, 0x1, R7 ;  /* 0x0000000106077824 */ /* 0x000fc800078e0207 */
[----:B------:R-:W-:Y:S01]  /*8190*/  VIADD R6, R7, -UR35 ;  /* 0x8000002307067c36 */ /* 0x000fe20008000000 */
[----:B------:R-:W-:Y:S06]  /*81a0*/  @!P6 BRA `(.L_x_863) ;  /* 0x00000000003ce947 */ /* 0x000fec0003800000 */
[----:B------:R-:W-:-:S13]  /*81b0*/  ISETP.GT.AND P2, PT, R7, -0x1, PT ;  /* 0xffffffff0700780c */ /* 0x000fda0003f44270 */
[----:B------:R-:W-:Y:S05]  /*81c0*/  @P2 BRA `(.L_x_864) ;  /* 0x00000000001c2947 */ /* 0x000fea0003800000 */
[----:B------:R-:W-:Y:S02]  /*81d0*/  ISETP.NE.AND P2, PT, R10, 0x1, PT ;  /* 0x000000010a00780c */ /* 0x000fe40003f45270 */
[----:B------:R-:W-:-:S11]  /*81e0*/  LOP3.LUT R7, RZ, R7, RZ, 0x33, !PT ;  /* 0x00000007ff077212 */ /* 0x000fd600078e33ff */
[----:B------:R-:W0:Y:S02]  /*81f0*/  @P2 LDC.64 R8, c[0x0][0x9e8] ;  /* 0x00027a00ff082b82 */ /* 0x000e240000000a00 */
[----:B0-----:R-:W-:-:S05]  /*8200*/  @P2 IMAD.HI.U32 R8, R7, R8, RZ ;  /* 0x0000000807082227 */ /* 0x001fca00078e00ff */
[----:B------:R-:W-:-:S04]  /*8210*/  @P2 SHF.R.U32.HI R7, RZ, R9, R8 ;  /* 0x00000009ff072219 */ /* 0x000fc80000011608 */
[----:B------:R-:W-:Y:S01]  /*8220*/  LOP3.LUT R7, RZ, R7, RZ, 0x33, !PT ;  /* 0x00000007ff077212 */ /* 0x000fe200078e33ff */
[----:B------:R-:W-:Y:S06]  /*8230*/  BRA `(.L_x_865) ;  /* 0x0000000000107947 */ /* 0x000fec0003800000 */
.L_x_864:
[----:B------:R-:W-:-:S13]  /*8240*/  ISETP.NE.AND P2, PT, R10, 0x1, PT ;  /* 0x000000010a00780c */ /* 0x000fda0003f45270 */
[----:B------:R-:W0:Y:S02]  /*8250*/  @P2 LDC.64 R8, c[0x0][0x9e8] ;  /* 0x00027a00ff082b82 */ /* 0x000e240000000a00 */
[----:B0-----:R-:W-:-:S05]  /*8260*/  @P2 IMAD.HI.U32 R8, R7, R8, RZ ;  /* 0x0000000807082227 */ /* 0x001fca00078e00ff */
[----:B------:R-:W-:-:S07]  /*8270*/  @P2 SHF.R.U32.HI R7, RZ, R9, R8 ;  /* 0x00000009ff072219 */ /* 0x000fce0000011608 */
.L_x_865:
[----:B------:R-:W-:-:S05]  /*8280*/  IMAD R7, R7, R10, RZ ;  /* 0x0000000a07077224 */ /* 0x000fca00078e02ff */
[----:B------:R-:W-:-:S07]  /*8290*/  VIMNMX R6, R6, R7, !PT ;  /* 0x0000000706067248 */ /* 0x000fce0007fe0100 */
.L_x_863:
[----:B------:R-:W-:-:S05]  /*82a0*/  VIADD R6, R6, 0x7f ;  /* 0x0000007f06067836 */ /* 0x000fca0000000000 */
[----:B------:R-:W-:-:S04]  /*82b0*/  SHF.R.S32.HI R7, RZ, 0x1f, R6 ;  /* 0x0000001fff077819 */ /* 0x000fc80000011406 */
[----:B------:R-:W-:-:S04]  /*82c0*/  LEA.HI R7, R7, R6, RZ, 0x7 ;  /* 0x0000000607077211 */ /* 0x000fc800078f38ff */
[----:B------:R-:W-:-:S04]  /*82d0*/  SHF.R.S32.HI R6, RZ, 0x7, R7 ;  /* 0x00000007ff067819 */ /* 0x000fc80000011407 */
[----:B------:R-:W-:-:S04]  /*82e0*/  VIMNMX R6, R6, UR39, !PT ;  /* 0x0000002706067c48 */ /* 0x000fc8000ffe0100 */
[----:B------:R-:W-:-:S13]  /*82f0*/  ISETP.GE.AND P2, PT, R2, R6, PT ;  /* 0x000000060200720c */ /* 0x000fda0003f46270 */
[----:B------:R-:W-:Y:S05]  /*8300*/  @!P2 BRA `(.L_x_866) ;  /* 0x000000200024a947 */ /* 0x000fea0003800000 */
[----:B------:R-:W-:Y:S01]  /*8310*/  IMAD.MOV.U32 R7, RZ, RZ, R5 ;  /* 0x000000ffff077224 */ /* 0x000fe200078e0005 */
[----:B------:R-:W-:Y:S01]  /*8320*/  UMOV UR28, UR50 ;  /* 0x00000032001c7c82 */ /* 0x000fe20008000000 */
[----:B------:R-:W-:Y:S01]  /*8330*/  IMAD.MOV.U32 R9, RZ, RZ, R0 ;  /* 0x000000ffff097224 */ /* 0x000fe200078e0000 */
[----:B------:R-:W-:Y:S01]  /*8340*/  UMOV UR34, UR45 ;  /* 0x0000002d00227c82 */ /* 0x000fe20008000000 */
[----:B------:R-:W-:-:S05]  /*8350*/  ULDC UR33, c[0x0][0x988] ;  /* 0x0002620000217ab9 */ /* 0x000fca0000000800 */
.L_x_875:
[----:B------:R-:W-:Y:S01]  /*8360*/  UIADD3 UR45, UR34, 0x1, URZ ;  /* 0x00000001222d7890 */ /* 0x000fe2000fffe03f */
[----:B------:R-:W-:-:S03]  /*8370*/  ISETP.NE.AND P2, PT, RZ, UR37, PT ;  /* 0x00000025ff007c0c */ /* 0x000fc6000bf45270 */
[----:B------:R-:W-:-:S04]  /*8380*/  UISETP.NE.AND UP0, UPT, UR45, 0x2, UPT ;  /* 0x000000022d00788c */ /* 0x000fc8000bf05270 */
[----:B------:R-:W-:Y:S02]  /*8390*/  USEL UR50, URZ, 0x1, UP0 ;  /* 0x000000013f327887 */ /* 0x000fe40008000000 */
[----:B------:R-:W-:Y:S02]  /*83a0*/  USEL UR45, UR45, URZ, UP0 ;  /* 0x0000003f2d2d7287 */ /* 0x000fe40008000000 */
[----:B------:R-:W-:Y:S02]  /*83b0*/  ULOP3.LUT UR50, UR28, UR50, URZ, 0x3c, !UPT ;  /* 0x000000321c327292 */ /* 0x000fe4000f8e3c3f */
[----:B------:R-:W-:Y:S10]  /*83c0*/  @P2 BRA `(.L_x_867) ;  /* 0x00000000002c2947 */ /* 0x000ff40003800000 */
[----:B------:R-:W-:Y:S05]  /*83d0*/  @!P0 BRA `(.L_x_868) ;  /* 0x0000000000048947 */ /* 0x000fea0003800000 */
[----:B------:R-:W-:Y:S01]  /*83e0*/  BPT.TRAP 0x1 ;  /* 0x000000040000795c */ /* 0x000fe20000300000 */
.L_x_868:
[----:B------:R-:W-:Y:S01]  /*83f0*/  ULEA UR6, UR45, UR42, 0x3 ;  /* 0x0000002a2d067291 */ /* 0x000fe2000f8e183f */
[----:B------:R-:W-:-:S05]  /*8400*/  IMAD.U32 R0, RZ, RZ, UR50 ;  /* 0x00000032ff007e24 */ /* 0x000fca000f8e00ff */
[----:B------:R-:W-:-:S04]  /*8410*/  SHF.L.U32 R0, R0, 0x1f, RZ ;  /* 0x0000001f00007819 */ /* 0x000fc800000006ff */
[----:B------:R0:W1:Y:S01]  /*8420*/  SYNCS.PHASECHK.TRANS64.TRYWAIT P3, [UR6+0x2d830], R0 ;  /* 0x02d83000ff0075a7 */ /* 0x0000620008060146 */
[----:B------:R-:W-:Y:S05]  /*8430*/  @!P0 BRA `(.L_x_869) ;  /* 0x0000000000048947 */ /* 0x000fea0003800000 */
[----:B------:R-:W-:Y:S01]  /*8440*/  BPT.TRAP 0x1 ;  /* 0x000000040000795c */ /* 0x000fe20000300000 */
.L_x_869:
[----:B-1----:R-:W-:Y:S05]  /*8450*/  @P3 BRA `(.L_x_867) ;  /* 0x0000000000083947 */ /* 0x002fea0003800000 */
[----:B------:R-:W1:Y:S02]  /*8460*/  SYNCS.PHASECHK.TRANS64.TRYWAIT P3, [UR6+0x2d830], R0 ;  /* 0x02d83000ff0075a7 */ /* 0x000e640008060146 */
[----:B-1----:R-:W-:Y:S05]  /*8470*/  @!P3 BRA `(.L_x_870) ;  /* 0x000000c00060b947 */ /* 0x002fea0003800000 */
.L_x_867:
[----:B-1----:R-:W1:Y:S01]  /*8480*/  S2R R5, SR_TID.X ;  /* 0x0000000000057919 */ /* 0x002e620000002100 */
        /* <DEDUP_REMOVED lines=12> */
[----:B-1----:R-:W-:-:S05]  /*8550*/  SHF.R.U32.HI R5, RZ, 0x7, R5 ;  /* 0x00000007ff057819 */ /* 0x002fca0000011605 */
[----:B0-----:R-:W-:-:S05]  /*8560*/  VIADD R0, R5, 0x8 ;  /* 0x0000000805007836 */ /* 0x001fca0000000000 */
[----:B------:R0:W-:Y:S06]  /*8570*/  BAR.SYNC.DEFER_BLOCKING R0, 0x100 ;  /* 0x000400000000751d */ /* 0x0001ec0000010000 */
[----:B------:R-:W-:-:S06]  /*8580*/  WARPGROUP.ARRIVE ;  /* 0x00000000000079c5 */ /* 0x000fcc0000000000 */
        /* <DEDUP_REMOVED lines=20> */
.L_x_872:
[----:B------:R-:W-:Y:S01]  /*86d0*/  ULEA UR6, UR34, UR42, 0x3 ;  /* 0x0000002a22067291 */ /* 0x000fe2000f8e183f */
[----:B------:R-:W-:-:S05]  /*86e0*/  IMAD.U32 R0, RZ, RZ, UR28 ;  /* 0x0000001cff007e24 */ /* 0x000fca000f8e00ff */
[----:B------:R-:W-:-:S04]  /*86f0*/  SHF.L.U32 R0, R0, 0x1f, RZ ;  /* 0x0000001f00007819 */ /* 0x000fc800000006ff */
[----:B------:R0:W1:Y:S01]  /*8700*/  SYNCS.PHASECHK.TRANS64.TRYWAIT P2, [UR6+0x2d850], R0 ;  /* 0x02d85000ff0075a7 */ /* 0x0000620008040146 */
[----:B------:R-:W-:Y:S05]  /*8710*/  @!P0 BRA `(.L_x_873) ;  /* 0x0000000000048947 */ /* 0x000fea0003800000 */
[----:B------:R-:W-:Y:S01]  /*8720*/  BPT.TRAP 0x1 ;  /* 0x000000040000795c */ /* 0x000fe20000300000 */
.L_x_873:
[----:B-1----:R-:W-:Y:S05]  /*8730*/  @P2 BRA `(.L_x_871) ;  /* 0x0000000000082947 */ /* 0x002fea0003800000 */
[----:B------:R-:W1:Y:S02]  /*8740*/  SYNCS.PHASECHK.TRANS64.TRYWAIT P2, [UR6+0x2d850], R0 ;  /* 0x02d85000ff0075a7 */ /* 0x000e640008040146 */
[----:B-1----:R-:W-:Y:S05]  /*8750*/  @!P2 BRA `(.L_x_874) ;  /* 0x000000bc00c0a947 */ /* 0x002fea0003800000 */
.L_x_871:
[----:B------:R-:W-:Y:S01]  /*8760*/  UIADD3 UR6, UR42, 0x400, URZ ;  /* 0x000004002a067890 */ /* 0x000fe2000fffe03f */
[----:B------:R-:W-:Y:S01]  /*8770*/  WARPGROUP.ARRIVE ;  /* 0x00000000000079c5 */ /* 0x000fe20000000000 */
[----:B------:R-:W-:Y:S01]  /*8780*/  UMOV UR29, 0x40000040 ;  /* 0x40000040001d7882 */ /* 0x000fe20000000000 */
[----:B------:R-:W-:Y:S01]  /*8790*/  UMOV UR31, 0x80000020 ;  /* 0x80000020001f7882 */ /* 0x000fe20000000000 */
[----:B------:R-:W-:Y:S01]  /*87a0*/  USHF.R.U32.HI UR6, URZ, 0x4, UR6 ;  /* 0x000000043f067899 */ /* 0x000fe20008011606 */
[----:B01----:R-:W-:Y:S02]  /*87b0*/  FMNMX.FTZ R0, R24, R9, !PT ;  /* 0x0000000918007209 */ /* 0x003fe40007810000 */
[----:B------:R-:W0:Y:S01]  /*87c0*/  S2R R151, SR_TID.X ;  /* 0x0000000000977919 */ /* 0x000e220000002100 */
[----:B------:R-:W-:Y:S01]  /*87d0*/  FMNMX.FTZ R20, R26, R7, !PT ;  /* 0x000000071a147209 */ /* 0x000fe20007810000 */
[----:B------:R-:W-:Y:S01]  /*87e0*/  ULOP3.LUT UR6, UR6, 0x3fff, URZ, 0xc0, !UPT ;  /* 0x00003fff06067892 */ /* 0x000fe2000f8ec03f */
[----:B------:R-:W-:-:S03]  /*87f0*/  FMNMX.FTZ R5, R25, R0, !PT ;  /* 0x0000000019057209 */ /* 0x000fc60007810000 */
[----:B------:R-:W-:Y:S01]  /*8800*/  ULOP3.LUT UR7, UR6, 0x2000000, URZ, 0xfc, !UPT ;  /* 0x0200000006077892 */ /* 0x000fe2000f8efc3f */
[----:B------:R-:W-:Y:S01]  /*8810*/  FMNMX.FTZ R0, R28, R5, !PT ;  /* 0x000000051c007209 */ /* 0x000fe20007810000 */
[----:B------:R-:W-:Y:S02]  /*8820*/  ULOP3.LUT UR6, UR36, 0x10000, URZ, 0xfc, !UPT ;  /* 0x0001000024067892 */ /* 0x000fe4000f8efc3f */
[----:B------:R-:W-:Y:S01]  /*8830*/  UIMAD UR7, UR34, 0x600, UR7 ;  /* 0x00000600220778a4 */ /* 0x000fe2000f8e0207 */
[----:B------:R-:W-:-:S04]  /*8840*/  FMNMX.FTZ R5, R29, R0, !PT ;  /* 0x000000001d057209 */ /* 0x000fc80007810000 */
[----:B------:R-:W-:Y:S01]  /*8850*/  UMOV UR28, UR6 ;  /* 0x00000006001c7c82 */ /* 0x000fe20008000000 */
[----:B------:R-:W-:Y:S01]  /*8860*/  FMNMX.FTZ R0, R32, R5, !PT ;  /* 0x0000000520007209 */ /* 0x000fe20007810000 */
        /* <DEDUP_REMOVED lines=8> */
[----:B------:R-:W-:Y:S02]  /*88f0*/  FMNMX.FTZ R5, R37, R0, !PT ;  /* 0x0000000025057209 */ /* 0x000fe40007810000 */
[----:B0-----:R-:W-:Y:S02]  /*8900*/  SHF.R.U32.HI R143, RZ, 0x7, R151 ;  /* 0x00000007ff8f7819 */ /* 0x001fe40000011697 */
[----:B------:R-:W-:Y:S02]  /*8910*/  FMNMX.FTZ R0, R40, R5, !PT ;  /* 0x0000000528007209 */ /* 0x000fe40007810000 */
[----:B------:R-:W-:Y:S02]  /*8920*/  ISETP.GE.U32.AND P2, PT, R151, 0x180, PT ;  /* 0x000001809700780c */ /* 0x000fe40003f46070 */
        /* <DEDUP_REMOVED lines=28> */
[----:B------:R-:W0:Y:S01]  /*8af0*/  SHFL.BFLY PT, R0, R5, 0x2, 0x1f ;  /* 0x0c401f0005007f89 */ /* 0x000e2200000e0000 */
[----:B------:R-:W-:Y:S01]  /*8b00*/  UMOV UR29, 0x40000040 ;  /* 0x40000040001d7882 */ /* 0x000fe20000000000 */
[----:B------:R-:W-:Y:S01]  /*8b10*/  UMOV UR31, 0x80000020 ;  /* 0x80000020001f7882 */ /* 0x000fe20000000000 */
[----:B0-----:R-:W-:Y:S02]  /*8b20*/  FMNMX.FTZ R12, R5, R0, !PT ;  /* 0x00000000050c7209 */ /* 0x001fe40007810000 */
[----:B------:R-:W-:-:S03]  /*8b30*/  FMNMX.FTZ R5, R27, R20, !PT ;  /* 0x000000141b057209 */ /* 0x000fc60007810000 */
[----:B------:R-:W0:Y:S01]  /*8b40*/  SHFL.BFLY PT, R11, R12, 0x1, 0x1f ;  /* 0x0c201f000c0b7f89 */ /* 0x000e2200000e0000 */
[----:B------:R-:W-:-:S04]  /*8b50*/  FMNMX.FTZ R20, R30, R5, !PT ;  /* 0x000000051e147209 */ /* 0x000fc80007810000 */
[----:B------:R-:W-:Y:S02]  /*8b60*/  FMNMX.FTZ R5, R31, R20, !PT ;  /* 0x000000141f057209 */ /* 0x000fe40007810000 */
[----:B0-----:R-:W-:-:S05]  /*8b70*/  FMNMX.FTZ R0, R12, R11, !PT ;  /* 0x0000000b0c007209 */ /* 0x001fca0007810000 */
[C---:B------:R-:W-:Y:S01]  /*8b80*/  FADD.FTZ R8, -R0.reuse, R9 ;  /* 0x0000000900087221 */ /* 0x040fe20000010100 */
[----:B------:R-:W-:-:S03]  /*8b90*/  FMUL.FTZ R9, R0, UR33 ;  /* 0x0000002100097c20 */ /* 0x000fc60008410000 */
[----:B------:R-:W-:Y:S01]  /*8ba0*/  FMUL.FTZ R8, R8, UR33 ;  /* 0x0000002108087c20 */ /* 0x000fe20008410000 */
        /* <DEDUP_REMOVED lines=16> */
[----:B------:R-:W-:Y:S01]  /*8cb0*/  MUFU.EX2 R8, R8 ;  /* 0x0000000800087308 */ /* 0x000fe20000000800 */
[----:B------:R-:W-:Y:S01]  /*8cc0*/  FMNMX.FTZ R28, R42, R5, !PT ;  /* 0x000000052a1c7209 */ /* 0x000fe20007810000 */
[--C-:B------:R-:W-:Y:S01]  /*8cd0*/  FFMA.FTZ R69, R81, UR33, -R9.reuse ;  /* 0x0000002151457c23 */ /* 0x100fe20008010809 */
[--C-:B------:R-:W-:Y:S01]  /*8ce0*/  FFMA.FTZ R24, R40, UR33, -R9.reuse ;  /* 0x0000002128187c23 */ /* 0x100fe20008010809 */
[--C-:B------:R-:W-:Y:S01]  /*8cf0*/  FFMA.FTZ R14, R32, UR33, -R9.reuse ;  /* 0x00000021200e7c23 */ /* 0x100fe20008010809 */
[----:B------:R-:W-:Y:S01]  /*8d00*/  FMNMX.FTZ R5, R43, R28, !PT ;  /* 0x0000001c2b057209 */ /* 0x000fe20007810000 */
[--C-:B------:R-:W-:Y:S01]  /*8d10*/  FFMA.FTZ R40, R52, UR33, -R9.reuse ;  /* 0x0000002134287c23 */ /* 0x100fe20008010809 */
[--C-:B------:R-:W-:Y:S01]  /*8d20*/  FFMA.FTZ R52, R64, UR33, -R9.reuse ;  /* 0x0000002140347c23 */ /* 0x100fe20008010809 */
[----:B------:R-:W0:Y:S01]  /*8d30*/  MUFU.EX2 R10, R10 ;  /* 0x0000000a000a7308 */ /* 0x000e220000000800 */
[----:B------:R-:W-:Y:S01]  /*8d40*/  FMNMX.FTZ R28, R46, R5, !PT ;  /* 0x000000052e1c7209 */ /* 0x000fe20007810000 */
[--C-:B------:R-:W-:Y:S01]  /*8d50*/  FFMA.FTZ R64, R76, UR33, -R9.reuse ;  /* 0x000000214c407c23 */ /* 0x100fe20008010809 */
[--C-:B------:R-:W-:Y:S01]  /*8d60*/  FFMA.FTZ R32, R44, UR33, -R9.reuse ;  /* 0x000000212c207c23 */ /* 0x100fe20008010809 */
[--C-:B------:R-:W-:Y:S01]  /*8d70*/  FFMA.FTZ R44, R56, UR33, -R9.reuse ;  /* 0x00000021382c7c23 */ /* 0x100fe20008010809 */
[----:B------:R-:W-:Y:S01]  /*8d80*/  FMNMX.FTZ R5, R47, R28, !PT ;  /* 0x0000001c2f057209 */ /* 0x000fe20007810000 */
[--C-:B------:R-:W-:Y:S01]  /*8d90*/  FFMA.FTZ R56, R68, UR33, -R9.reuse ;  /* 0x0000002144387c23 */ /* 0x100fe20008010809 */
[--C-:B------:R-:W-:Y:S01]  /*8da0*/  FFMA.FTZ R68, R80, UR33, -R9.reuse ;  /* 0x0000002150447c23 */ /* 0x100fe20008010809 */
[----:B------:R-:W1:Y:S01]  /*8db0*/  MUFU.EX2 R11, R11 ;  /* 0x0000000b000b7308 */ /* 0x000e620000000800 */
[----:B------:R-:W-:Y:S01]  /*8dc0*/  FMNMX.FTZ R28, R50, R5, !PT ;  /* 0x00000005321c7209 */ /* 0x000fe20007810000 */
[----:B------:R-:W-:Y:S01]  /*8dd0*/  FFMA.FTZ R21, R37, UR33, -R9 ;  /* 0x0000002125157c23 */ /* 0x000fe20008010809 */
[----:B------:R-:W-:-:S02]  /*8de0*/  WARPGROUP.DEPBAR.LE gsb0, 0x0 ;  /* 0x00008000000079c5 */ /* 0x000fc40000010000 */
[----:B------:R-:W-:Y:S01]  /*8df0*/  WARPGROUP.ARRIVE ;  /* 0x00000000000079c5 */ /* 0x000fe20000000000 */
[----:B------:R-:W-:Y:S01]  /*8e00*/  FMNMX.FTZ R5, R51, R28, !PT ;  /* 0x0000001c33057209 */ /* 0x000fe20007810000 */
[--C-:B------:R-:W-:Y:S01]  /*8e10*/  FFMA.FTZ R20, R36, UR33, -R9.reuse ;  /* 0x0000002124147c23 */ /* 0x100fe20008010809 */
[----:B------:R-:W2:Y:S01]  /*8e20*/  MUFU.EX2 R12, R12 ;  /* 0x0000000c000c7308 */ /* 0x000ea20000000800 */
[----:B0-----:R-:W-:Y:S01]  /*8e30*/  FFMA.FTZ R4, R8, R4, R10 ;  /* 0x0000000408047223 */ /* 0x001fe2000001000a */
[----:B------:R-:W-:Y:S01]  /*8e40*/  FMNMX.FTZ R28, R54, R5, !PT ;  /* 0x00000005361c7209 */ /* 0x000fe20007810000 */
[----:B------:R-:W-:Y:S01]  /*8e50*/  HGMMA.64x96x16.F32 R88, gdesc[UR28].tnspB, R88, gsb0 ;  /* 0x416000001c5879f0 */ /* 0x000fe20008000858 */
[----:B------:R-:W-:Y:S01]  /*8e60*/  UIADD3 UR28, UR6, 0x6, URZ ;  /* 0x00000006061c7890 */ /* 0x000fe2000fffe03f */
[--C-:B------:R-:W-:Y:S01]  /*8e70*/  FFMA.FTZ R37, R49, UR33, -R9.reuse ;  /* 0x0000002131257c23 */ /* 0x100fe20008010809 */
[----:B------:R-:W-:Y:S01]  /*8e80*/  UIADD3 UR30, UR7, 0xc0, URZ ;  /* 0x000000c0071e7890 */ /* 0x000fe2000fffe03f */
[----:B------:R-:W-:Y:S01]  /*8e90*/  FMNMX.FTZ R5, R55, R28, !PT ;  /* 0x0000001c37057209 */ /* 0x000fe20007810000 */
[----:B------:R-:W-:Y:S01]  /*8ea0*/  UMOV UR29, 0x40000040 ;  /* 0x40000040001d7882 */ /* 0x000fe20000000000 */
[----:B------:R-:W-:Y:S01]  /*8eb0*/  UMOV UR31, 0x80000020 ;  /* 0x80000020001f7882 */ /* 0x000fe20000000000 */
        /* <DEDUP_REMOVED lines=11> */
[----:B------:R-:W-:-:S02]  /*8f70*/  FFMA.FTZ R9, R85, UR33, -R9 ;  /* 0x0000002155097c23 */ /* 0x000fc40008010809 */
[----:B------:R-:W-:-:S03]  /*8f80*/  FMNMX.FTZ R5, R63, R28, !PT ;  /* 0x0000001c3f057209 */ /* 0x000fc60007810000 */
        /* <DEDUP_REMOVED lines=18> */
[----:B------:R-:W-:Y:S02]  /*90b0*/  MUFU.EX2 R33, R33 ;  /* 0x0000002100217308 */ /* 0x000fe40000000800 */
[----:B------:R-:W0:Y:S06]  /*90c0*/  SHFL.BFLY PT, R5, R28, 0x2, 0x1f ;  /* 0x0c401f001c057f89 */ /* 0x000e2c00000e0000 */
[----:B------:R-:W-:Y:S08]  /*90d0*/  MUFU.EX2 R36, R36 ;  /* 0x0000002400247308 */ /* 0x000ff00000000800 */
[----:B------:R-:W-:Y:S08]  /*90e0*/  MUFU.EX2 R37, R37 ;  /* 0x0000002500257308 */ /* 0x000ff00000000800 */
[----:B------:R-:W-:Y:S01]  /*90f0*/  MUFU.EX2 R40, R40 ;  /* 0x0000002800287308 */ /* 0x000fe20000000800 */
[----:B0-----:R-:W-:Y:S01]  /*9100*/  FMNMX.FTZ R5, R28, R5, !PT ;  /* 0x000000051c057209 */ /* 0x001fe20007810000 */
[----:B------:R-:W-:-:S02]  /*9110*/  WARPGROUP.DEPBAR.LE gsb0, 0x0 ;  /* 0x00008000000079c5 */ /* 0x000fc40000010000 */
[----:B------:R-:W-:Y:S02]  /*9120*/  WARPGROUP.ARRIVE ;  /* 0x00000000000079c5 */ /* 0x000fe40000000000 */
[----:B------:R-:W0:Y:S02]  /*9130*/  SHFL.BFLY PT, R28, R5, 0x1, 0x1f ;  /* 0x0c201f00051c7f89 */ /* 0x000e2400000e0000 */
[----:B------:R-:W-:Y:S02]  /*9140*/  MUFU.EX2 R41, R41 ;  /* 0x0000002900297308 */ /* 0x000fe40000000800 */
[----:B------:R-:W-:Y:S01]  /*9150*/  HGMMA.64x96x16.F32 R88, gdesc[UR28].tnspB, R88, gsb0 ;  /* 0x416000001c5879f0 */ /* 0x000fe20008000858 */
[----:B------:R-:W-:Y:S02]  /*9160*/  UIADD3 UR28, UR6, 0x600, URZ ;  /* 0x00000600061c7890 */ /* 0x000fe4000fffe03f */
[----:B------:R-:W-:-:S03]  /*9170*/  UIADD3 UR30, UR7, 0x100, URZ ;  /* 0x00000100071e7890 */ /* 0x000fc6000fffe03f */
[----:B------:R-:W-:Y:S01]  /*9180*/  MUFU.EX2 R44, R44 ;  /* 0x0000002c002c7308 */ /* 0x000fe20000000800 */
[----:B------:R-:W-:Y:S01]  /*9190*/  UMOV UR29, 0x40000040 ;  /* 0x40000040001d7882 */ /* 0x000fe20000000000 */
[----:B------:R-:W-:-:S06]  /*91a0*/  UMOV UR31, 0x80000020 ;  /* 0x80000020001f7882 */ /* 0x000fcc0000000000 */
[----:B------:R-:W-:Y:S01]  /*91b0*/  MUFU.EX2 R45, R45 ;  /* 0x0000002d002d7308 */ /* 0x000fe20000000800 */
[----:B0-----:R-:W-:-:S07]  /*91c0*/  FMNMX.FTZ R5, R5, R28, !PT ;  /* 0x0000001c05057209 */ /* 0x001fce0007810000 */
[----:B------:R-:W-:Y:S01]  /*91d0*/  MUFU.EX2 R48, R48 ;  /* 0x0000003000307308 */ /* 0x000fe20000000800 */
[C---:B------:R-:W-:Y:S01]  /*91e0*/  FADD.FTZ R7, -R5.reuse, R7 ;  /* 0x0000000705077221 */ /* 0x040fe20000010100 */
[----:B------:R-:W-:-:S03]  /*91f0*/  FMUL.FTZ R28, R5, UR33 ;  /* 0x00000021051c7c20 */ /* 0x000fc60008410000 */
[----:B------:R-:W-:Y:S01]  /*9200*/  FMUL.FTZ R7, R7, UR33 ;  /* 0x0000002107077c20 */ /* 0x000fe20008410000 */
[--C-:B------:R-:W-:Y:S01]  /*9210*/  FFMA.FTZ R29, R26, UR33, -R28.reuse ;  /* 0x000000211a1d7c23 */ /* 0x100fe2000801081c */
[--C-:B------:R-:W-:Y:S01]  /*9220*/  FFMA.FTZ R77, R30, UR33, -R28.reuse ;  /* 0x000000211e4d7c23 */ /* 0x100fe2000801081c */
[----:B------:R-:W-:Y:S02]  /*9230*/  VIADD R30, R143, 0x9 ;  /* 0x000000098f1e7836 */ /* 0x000fe40000000000 */
[--C-:B------:R-:W-:Y:S01]  /*9240*/  FFMA.FTZ R26, R27, UR33, -R28.reuse ;  /* 0x000000211b1a7c23 */ /* 0x100fe2000801081c */
[--C-:B------:R-:W-:Y:S01]  /*9250*/  FFMA.FTZ R81, R39, UR33, -R28.reuse ;  /* 0x0000002127517c23 */ /* 0x100fe2000801081c */
[----:B------:R-:W-:Y:S01]  /*9260*/  FFMA.FTZ R39, R54, UR33, -R28 ;  /* 0x0000002136277c23 */ /* 0x000fe2000801081c */
[----:B------:R-:W-:Y:S01]  /*9270*/  MUFU.EX2 R7, R7 ;  /* 0x0000000700077308 */ /* 0x000fe20000000800 */
[----:B------:R-:W-:Y:S01]  /*9280*/  SEL R54, R30, 0x9, !P2 ;  /* 0x000000091e367807 */ /* 0x000fe20005000000 */
[----:B------:R-:W-:-:S02]  /*9290*/  IMAD.U32 R30, RZ, RZ, UR45 ;  /* 0x0000002dff1e7e24 */ /* 0x000fc4000f8e00ff */
[--C-:B------:R-:W-:Y:S01]  /*92a0*/  FFMA.FTZ R31, R31, UR33, -R28.reuse ;  /* 0x000000211f1f7c23 */ /* 0x100fe2000801081c */
[--C-:B------:R-:W-:Y:S01]  /*92b0*/  FFMA.FTZ R27, R46, UR33, -R28.reuse ;  /* 0x000000212e1b7c23 */ /* 0x100fe2000801081c */
[--C-:B------:R-:W-:Y:S01]  /*92c0*/  FFMA.FTZ R46, R51, UR33, -R28.reuse ;  /* 0x00000021332e7c23 */ /* 0x100fe2000801081c */
[----:B------:R-:W-:Y:S01]  /*92d0*/  IMAD.U32 R51, RZ, RZ, UR34 ;  /* 0x00000022ff337e24 */ /* 0x000fe2000f8e00ff */
[----:B------:R-:W-:Y:S01]  /*92e0*/  @!P1 LEA R30, R30, UR42, 0x3 ;  /* 0x0000002a1e1e9c11 */ /* 0x000fe2000f8e18ff */
[----:B------:R-:W0:Y:S01]  /*92f0*/  MUFU.EX2 R29, R29 ;  /* 0x0000001d001d7308 */ /* 0x000e220000000800 */
[--C-:B------:R-:W-:Y:S01]  /*9300*/  FFMA.FTZ R76, R34, UR33, -R28.reuse ;  /* 0x00000021224c7c23 */ /* 0x100fe2000801081c */
[--C-:B------:R-:W-:Y:S01]  /*9310*/  FFMA.FTZ R80, R35, UR33, -R28.reuse ;  /* 0x0000002123507c23 */ /* 0x100fe2000801081c */
[----:B------:R-:W-:Y:S01]  /*9320*/  @!P1 LEA R51, R51, UR42, 0x3 ;  /* 0x0000002a33339c11 */ /* 0x000fe2000f8e18ff */
[----:B------:R-:W-:Y:S02]  /*9330*/  @!P1 VIADD R30, R30, 0x2d840 ;  /* 0x0002d8401e1e9836 */ /* 0x000fe40000000000 */
[--C-:B------:R-:W-:Y:S01]  /*9340*/  FFMA.FTZ R35, R50, UR33, -R28.reuse ;  /* 0x0000002132237c23 */ /* 0x100fe2000801081c */
[--C-:B------:R-:W-:Y:S01]  /*9350*/  FFMA.FTZ R50, R59, UR33, -R28.reuse ;  /* 0x000000213b327c23 */ /* 0x100fe2000801081c */
[----:B------:R-:W-:Y:S01]  /*9360*/  FFMA.FTZ R73, R38, UR33, -R28 ;  /* 0x0000002126497c23 */ /* 0x000fe2000801081c */
[----:B------:R-:W3:Y:S01]  /*9370*/  MUFU.EX2 R26, R26 ;  /* 0x0000001a001a7308 */ /* 0x000ee20000000800 */
[----:B------:R-:W-:Y:S01]  /*9380*/  @!P1 PRMT R30, RZ, 0x654, R30 ;  /* 0x00000654ff1e9816 */ /* 0x000fe2000000001e */
[----:B------:R-:W-:-:S02]  /*9390*/  @!P1 VIADD R51, R51, 0x2d860 ;  /* 0x0002d86033339836 */ /* 0x000fc40000000000 */
[----:B-1----:R-:W-:Y:S01]  /*93a0*/  FADD.FTZ R59, R11, R4 ;  /* 0x000000040b3b7221 */ /* 0x002fe20000010000 */
[--C-:B------:R-:W-:Y:S01]  /*93b0*/  FFMA.FTZ R34, R58, UR33, -R28.reuse ;  /* 0x000000213a227c23 */ /* 0x100fe2000801081c */
[--C-:B------:R-:W-:Y:S01]  /*93c0*/  FFMA.FTZ R38, R42, UR33, -R28.reuse ;  /* 0x000000212a267c23 */ /* 0x100fe2000801081c */
[--C-:B------:R-:W-:Y:S01]  /*93d0*/  FFMA.FTZ R42, R43, UR33, -R28.reuse ;  /* 0x000000212b2a7c23 */ /* 0x100fe2000801081c */
[----:B--2---:R-:W-:Y:S01]  /*93e0*/  FADD.FTZ R58, R12, R59 ;  /* 0x0000003b0c3a7221 */ /* 0x004fe20000010000 */
[----:B------:R-:W-:Y:S01]  /*93f0*/  MUFU.EX2 R77, R77 ;  /* 0x0000004d004d7308 */ /* 0x000fe20000000800 */
[----:B0-----:R-:W-:Y:S01]  /*9400*/  FFMA.FTZ R3, R7, R3, R29 ;  /* 0x0000000307037223 */ /* 0x001fe2000001001d */
[----:B------:R-:W-:Y:S01]  /*9410*/  FFMA.FTZ R43, R47, UR33, -R28 ;  /* 0x000000212f2b7c23 */ /* 0x000fe2000801081c */
[----:B------:R-:W-:Y:S01]  /*9420*/  FADD.FTZ R59, R13, R58 ;  /* 0x0000003a0d3b7221 */ /* 0x000fe20000010000 */
[--C-:B------:R-:W-:Y:S01]  /*9430*/  FFMA.FTZ R63, R63, UR33, -R28.reuse ;  /* 0x000000213f3f7c23 */ /* 0x100fe2000801081c */
[--C-:B------:R-:W-:Y:S01]  /*9440*/  FFMA.FTZ R47, R55, UR33, -R28.reuse ;  /* 0x00000021372f7c23 */ /* 0x100fe2000801081c */
[--C-:B------:R-:W-:Y:S01]  /*9450*/  FFMA.FTZ R66, R66, UR33, -R28.reuse ;  /* 0x0000002142427c23 */ /* 0x100fe2000801081c */
[--C-:B------:R-:W-:Y:S01]  /*9460*/  FFMA.FTZ R55, R70, UR33, -R28.reuse ;  /* 0x0000002146377c23 */ /* 0x100fe2000801081c */
[----:B------:R-:W-:Y:S01]  /*9470*/  MUFU.EX2 R31, R31 ;  /* 0x0000001f001f7308 */ /* 0x000fe20000000800 */
[--C-:B------:R-:W-:Y:S01]  /*9480*/  FFMA.FTZ R71, R71, UR33, -R28.reuse ;  /* 0x0000002147477c23 */ /* 0x100fe2000801081c */
[--C-:B------:R-:W-:Y:S01]  /*9490*/  FFMA.FTZ R74, R74, UR33, -R28.reuse ;  /* 0x000000214a4a7c23 */ /* 0x100fe2000801081c */
[--C-:B------:R-:W-:Y:S01]  /*94a0*/  FFMA.FTZ R75, R75, UR33, -R28.reuse ;  /* 0x000000214b4b7c23 */ /* 0x100fe2000801081c */
[--C-:B------:R-:W-:Y:S01]  /*94b0*/  FFMA.FTZ R78, R78, UR33, -R28.reuse ;  /* 0x000000214e4e7c23 */ /* 0x100fe2000801081c */
[--C-:B------:R-:W-:Y:S01]  /*94c0*/  FFMA.FTZ R79, R79, UR33, -R28.reuse ;  /* 0x000000214f4f7c23 */ /* 0x100fe2000801081c */
[--C-:B------:R-:W-:Y:S01]  /*94d0*/  FFMA.FTZ R82, R82, UR33, -R28.reuse ;  /* 0x0000002152527c23 */ /* 0x100fe2000801081c */
[--C-:B------:R-:W-:Y:S01]  /*94e0*/  FFMA.FTZ R83, R83, UR33, -R28.reuse ;  /* 0x0000002153537c23 */ /* 0x100fe2000801081c */
[----:B------:R-:W-:Y:S01]  /*94f0*/  MUFU.EX2 R76, R76 ;  /* 0x0000004c004c7308 */ /* 0x000fe20000000800 */
[--C-:B------:R-:W-:Y:S01]  /*9500*/  FFMA.FTZ R86, R86, UR33, -R28.reuse ;  /* 0x0000002156567c23 */ /* 0x100fe2000801081c */
[----:B------:R-:W-:Y:S01]  /*9510*/  FFMA.FTZ R87, R87, UR33, -R28 ;  /* 0x0000002157577c23 */ /* 0x000fe2000801081c */
[----:B---3--:R-:W-:Y:S01]  /*9520*/  F2FP.F16.F32.PACK_AB R29, R26, R29 ;  /* 0x0000001d1a1d723e */ /* 0x008fe200000000ff */
[----:B------:R-:W-:Y:S01]  /*9530*/  UMOV UR34, UR45 ;  /* 0x0000002d00227c82 */ /* 0x000fe20008000000 */
[C---:B------:R-:W-:Y:S01]  /*9540*/  ISETP.GT.AND P2, PT, R2.reuse, R6, PT ;  /* 0x000000060200720c */ /* 0x040fe20003f44270 */
[----:B------:R-:W-:-:S02]  /*9550*/  VIADD R2, R2, 0xffffffff ;  /* 0xffffffff02027836 */ /* 0x000fc40000000000 */
        /* <DEDUP_REMOVED lines=43> */
[----:B------:R-:W0:Y:S01]  /*9810*/  MUFU.EX2 R9, R9 ;  /* 0x0000000900097308 */ /* 0x000e220000000800 */
        /* <DEDUP_REMOVED lines=8> */
[----:B------:R-:W-:Y:S01]  /*98a0*/  MUFU.EX2 R83, R83 ;  /* 0x0000005300537308 */ /* 0x000fe20000000800 */
[----:B0-----:R-:W-:-:S07]  /*98b0*/  F2FP.F16.F32.PACK_AB R70, R9, R72 ;  /* 0x000000480946723e */ /* 0x001fce00000000ff */
[----:B------:R-:W-:Y:S08]  /*98c0*/  MUFU.EX2 R86, R86 ;  /* 0x0000005600567308 */ /* 0x000ff00000000800 */
[----:B------:R-:W-:Y:S01]  /*98d0*/  MUFU.EX2 R87, R87 ;  /* 0x0000005700577308 */ /* 0x000fe20000000800 */
[----:B------:R-:W-:Y:S02]  /*98e0*/  WARPGROUP.DEPBAR.LE gsb0, 0x0 ;  /* 0x00008000000079c5 */ /* 0x000fe40000010000 */
[----:B------:R-:W-:-:S06]  /*98f0*/  WARPGROUP.ARRIVE ;  /* 0x00000000000079c5 */ /* 0x000fcc0000000000 */
[----:B------:R-:W-:Y:S01]  /*9900*/  HGMMA.64x96x16.F32 R88, gdesc[UR28].tnspB, R88, gsb0 ;  /* 0x416000001c5879f0 */ /* 0x000fe20008000858 */
[----:B------:R-:W-:Y:S02]  /*9910*/  UMOV UR28, UR50 ;  /* 0x00000032001c7c82 */ /* 0x000fe40008000000 */
[----:B------:R-:W-:Y:S02]  /*9920*/  WARPGROUP.DEPBAR.LE gsb0, 0x0 ;  /* 0x00008000000079c5 */ /* 0x000fe40000010000 */
[----:B------:R0:W-:Y:S06]  /*9930*/  BAR.ARV R54, 0x100 ;  /* 0x000400360000751d */ /* 0x0001ec0000002000 */
[----:B------:R1:W-:Y:S01]  /*9940*/  @!P1 SYNCS.ARRIVE.TRANS64.RED.A1T0 RZ, [R30+URZ], RZ ;  /* 0x000000ff1eff99a7 */ /* 0x0003e2000810043f */
[-C--:B------:R-:W-:Y:S01]  /*9950*/  FMUL.FTZ R90, R90, R7.reuse ;  /* 0x000000075a5a7220 */ /* 0x080fe20000410000 */
[----:B0-----:R-:W-:Y:S01]  /*9960*/  @!P1 PRMT R54, RZ, 0x654, R51 ;  /* 0x00000654ff369816 */ /* 0x001fe20000000033 */
[----:B------:R-:W-:Y:S01]  /*9970*/  FFMA.FTZ R51, R62, UR33, -R28 ;  /* 0x000000213e337c23 */ /* 0x000fe2000801081c */
[----:B------:R-:W-:Y:S01]  /*9980*/  F2FP.F16.F32.PACK_AB R62, R65, R64 ;  /* 0x00000040413e723e */ /* 0x000fe200000000ff */
[-C--:B------:R-:W-:Y:S01]  /*9990*/  FMUL.FTZ R91, R91, R7.reuse ;  /* 0x000000075b5b7220 */ /* 0x080fe20000410000 */
[-C--:B------:R-:W-:Y:S01]  /*99a0*/  FMUL.FTZ R94, R94, R7.reuse ;  /* 0x000000075e5e7220 */ /* 0x080fe20000410000 */
[-C--:B------:R-:W-:Y:S01]  /*99b0*/  FMUL.FTZ R95, R95, R7.reuse ;  /* 0x000000075f5f7220 */ /* 0x080fe20000410000 */
[----:B-1----:R-:W-:Y:S01]  /*99c0*/  FADD.FTZ R30, R26, R3 ;  /* 0x000000031a1e7221 */ /* 0x002fe20000010000 */
[----:B------:R0:W-:Y:S01]  /*99d0*/  @!P1 SYNCS.ARRIVE.TRANS64.RED.A1T0 RZ, [R54+URZ], RZ ;  /* 0x000000ff36ff99a7 */ /* 0x0001e2000810043f */
[----:B------:R-:W1:Y:S01]  /*99e0*/  MUFU.EX2 R51, R51 ;  /* 0x0000003300337308 */ /* 0x000e620000000800 */
[-C--:B------:R-:W-:Y:S01]  /*99f0*/  FMUL.FTZ R98, R98, R7.reuse ;  /* 0x0000000762627220 */ /* 0x080fe20000410000 */
[----:B------:R-:W-:Y:S01]  /*9a00*/  FADD.FTZ R30, R77, R30 ;  /* 0x0000001e4d1e7221 */ /* 0x000fe20000010000 */
[-C--:B------:R-:W-:Y:S01]  /*9a10*/  FMUL.FTZ R99, R99, R7.reuse ;  /* 0x0000000763637220 */ /* 0x080fe20000410000 */
[-C--:B------:R-:W-:Y:S01]  /*9a20*/  FMUL.FTZ R102, R102, R7.reuse ;  /* 0x0000000766667220 */ /* 0x080fe20000410000 */
[-C--:B------:R-:W-:Y:S01]  /*9a30*/  FMUL.FTZ R103, R103, R7.reuse ;  /* 0x0000000767677220 */ /* 0x080fe20000410000 */
[----:B------:R-:W-:Y:S01]  /*9a40*/  FMUL.FTZ R106, R106, R7 ;  /* 0x000000076a6a7220 */ /* 0x000fe20000410000 */
[----:B0-----:R-:W-:Y:S01]  /*9a50*/  FFMA.FTZ R54, R67, UR33, -R28 ;  /* 0x0000002143367c23 */ /* 0x001fe2000801081c */
[----:B------:R-:W-:Y:S01]  /*9a60*/  FADD.FTZ R67, R31, R30 ;  /* 0x0000001e1f437221 */ /* 0x000fe20000010000 */
[----:B------:R-:W-:Y:S01]  /*9a70*/  FADD.FTZ R30, R14, R59 ;  /* 0x0000003b0e1e7221 */ /* 0x000fe20000010000 */
[----:B------:R-:W-:Y:S01]  /*9a80*/  F2FP.F16.F32.PACK_AB R28, R11, R10 ;  /* 0x0000000a0b1c723e */ /* 0x000fe200000000ff */
[----:B------:R-:W0:Y:S01]  /*9a90*/  MUFU.EX2 R3, R66 ;  /* 0x0000004200037308 */ /* 0x000e220000000800 */
[----:B------:R-:W-:Y:S01]  /*9aa0*/  FADD.FTZ R67, R76, R67 ;  /* 0x000000434c437221 */ /* 0x000fe20000010000 */
[----:B------:R-:W-:Y:S01]  /*9ab0*/  FADD.FTZ R59, R15, R30 ;  /* 0x0000001e0f3b7221 */ /* 0x000fe20000010000 */
[----:B------:R-:W-:Y:S01]  /*9ac0*/  F2FP.F16.F32.PACK_AB R31, R31, R77 ;  /* 0x0000004d1f1f723e */ /* 0x000fe200000000ff */
[-C--:B------:R-:W-:Y:S01]  /*9ad0*/  FMUL.FTZ R107, R107, R7.reuse ;  /* 0x000000076b6b7220 */ /* 0x080fe20000410000 */
[----:B------:R-:W-:Y:S01]  /*9ae0*/  FADD.FTZ R30, R80, R67 ;  /* 0x00000043501e7221 */ /* 0x000fe20000010000 */
[----:B------:R-:W-:Y:S01]  /*9af0*/  FADD.FTZ R58, R20, R59 ;  /* 0x0000003b143a7221 */ /* 0x000fe20000010000 */
[-C--:B------:R-:W-:Y:S01]  /*9b00*/  FMUL.FTZ R110, R110, R7.reuse ;  /* 0x000000076e6e7220 */ /* 0x080fe20000410000 */
[----:B------:R-:W2:Y:S01]  /*9b10*/  MUFU.EX2 R54, R54 ;  /* 0x0000003600367308 */ /* 0x000ea20000000800 */
[----:B------:R-:W-:Y:S01]  /*9b20*/  FADD.FTZ R30, R73, R30 ;  /* 0x0000001e491e7221 */ /* 0x000fe20000010000 */
[----:B------:R-:W-:Y:S01]  /*9b30*/  FADD.FTZ R59, R21, R58 ;  /* 0x0000003a153b7221 */ /* 0x000fe20000010000 */
[-C--:B------:R-:W-:Y:S01]  /*9b40*/  FMUL.FTZ R111, R111, R7.reuse ;  /* 0x000000076f6f7220 */ /* 0x080fe20000410000 */
[-C--:B------:R-:W-:Y:S01]  /*9b50*/  FMUL.FTZ R114, R114, R7.reuse ;  /* 0x0000000772727220 */ /* 0x080fe20000410000 */
[----:B------:R-:W-:Y:S01]  /*9b60*/  FADD.FTZ R63, R81, R30 ;  /* 0x0000001e513f7221 */ /* 0x000fe20000010000 */
[----:B------:R-:W-:Y:S01]  /*9b70*/  FADD.FTZ R58, R24, R59 ;  /* 0x0000003b183a7221 */ /* 0x000fe20000010000 */
[----:B------:R-:W-:Y:S01]  /*9b80*/  F2FP.F16.F32.PACK_AB R30, R13, R12 ;  /* 0x0000000c0d1e723e */ /* 0x000fe200000000ff */
[----:B------:R-:W3:Y:S01]  /*9b90*/  MUFU.EX2 R10, R71 ;  /* 0x00000047000a7308 */ /* 0x000ee20000000800 */
[----:B------:R-:W-:Y:S01]  /*9ba0*/  FADD.FTZ R63, R38, R63 ;  /* 0x0000003f263f7221 */ /* 0x000fe20000010000 */
[C---:B------:R-:W-:Y:S01]  /*9bb0*/  FADD.FTZ R11, R25.reuse, R58 ;  /* 0x0000003a190b7221 */ /* 0x040fe20000010000 */
[----:B------:R-:W-:Y:S01]  /*9bc0*/  F2FP.F16.F32.PACK_AB R24, R25, R24 ;  /* 0x000000181918723e */ /* 0x000fe200000000ff */
[----:B------:R-:W-:Y:S01]  /*9bd0*/  STSM.16.M88.4 [R17+0x21800], R28 ;  /* 0x0218001c11007844 */ /* 0x000fe20000000200 */
[----:B------:R-:W-:Y:S01]  /*9be0*/  FADD.FTZ R12, R42, R63 ;  /* 0x0000003f2a0c7221 */ /* 0x000fe20000010000 */
[----:B------:R-:W-:Y:S01]  /*9bf0*/  FADD.FTZ R26, R32, R11 ;  /* 0x0000000b201a7221 */ /* 0x000fe20000010000 */
[----:B------:R-:W-:Y:S01]  /*9c00*/  F2FP.F16.F32.PACK_AB R25, R42, R38 ;  /* 0x000000262a19723e */ /* 0x000fe200000000ff */
[----:B------:R-:W4:Y:S01]  /*9c10*/  MUFU.EX2 R63, R78 ;  /* 0x0000004e003f7308 */ /* 0x000f220000000800 */
[----:B------:R-:W-:Y:S01]  /*9c20*/  FADD.FTZ R58, R27, R12 ;  /* 0x0000000c1b3a7221 */ /* 0x000fe20000010000 */
[----:B------:R-:W-:Y:S01]  /*9c30*/  FADD.FTZ R11, R33, R26 ;  /* 0x0000001a210b7221 */ /* 0x000fe20000010000 */
[----:B------:R-:W-:Y:S01]  /*9c40*/  F2FP.F16.F32.PACK_AB R12, R15, R14 ;  /* 0x0000000e0f0c723e */ /* 0x000fe200000000ff */
[-C--:B------:R-:W-:Y:S01]  /*9c50*/  FMUL.FTZ R115, R115, R7.reuse ;  /* 0x0000000773737220 */ /* 0x080fe20000410000 */
        /* <DEDUP_REMOVED lines=11> */
[----:B------:R-:W-:Y:S01]  /*9d10*/  FMUL.FTZ R122, R122, R7 ;  /* 0x000000077a7a7220 */ /* 0x000fe20000410000 */
[----:B------:R-:W-:Y:S01]  /*9d20*/  FADD.FTZ R20, R39, R20 ;  /* 0x0000001427147221 */ /* 0x000fe20000010000 */
[----:B------:R-:W-:Y:S01]  /*9d30*/  FADD.FTZ R11, R41, R58 ;  /* 0x0000003a290b7221 */ /* 0x000fe20000010000 */
[----:B------:R-:W-:Y:S01]  /*9d40*/  F2FP.F16.F32.PACK_AB R15, R81, R73 ;  /* 0x00000049510f723e */ /* 0x000fe200000000ff */
[----:B------:R-:W-:Y:S01]  /*9d50*/  FMUL.FTZ R123, R123, R7 ;  /* 0x000000077b7b7220 */ /* 0x000fe20000410000 */
[C---:B------:R-:W-:Y:S01]  /*9d60*/  FADD.FTZ R21, R47.reuse, R20 ;  /* 0x000000142f157221 */ /* 0x040fe20000010000 */
[----:B------:R-:W-:Y:S01]  /*9d70*/  FADD.FTZ R20, R44, R11 ;  /* 0x0000000b2c147221 */ /* 0x000fe20000010000 */
[----:B------:R-:W-:Y:S01]  /*9d80*/  F2FP.F16.F32.PACK_AB R39, R47, R39 ;  /* 0x000000272f27723e */ /* 0x000fe200000000ff */
[----:B------:R5:W-:Y:S01]  /*9d90*/  STSM.16.M88.4 [R23], R12 ;  /* 0x0000000c17007844 */ /* 0x000be20000000200 */
[----:B------:R-:W-:Y:S01]  /*9da0*/  FADD.FTZ R21, R34, R21 ;  /* 0x0000001522157221 */ /* 0x000fe20000010000 */
[----:B------:R-:W-:Y:S01]  /*9db0*/  FADD.FTZ R11, R45, R20 ;  /* 0x000000142d0b7221 */ /* 0x000fe20000010000 */
[----:B-1----:R-:W-:Y:S01]  /*9dc0*/  F2FP.F16.F32.PACK_AB R47, R4, R51 ;  /* 0x00000033042f723e */ /* 0x002fe200000000ff */
[----:B------:R-:W1:Y:S01]  /*9dd0*/  MUFU.EX2 R20, R79 ;  /* 0x0000004f00147308 */ /* 0x000e620000000800 */
[----:B------:R-:W-:Y:S01]  /*9de0*/  FADD.FTZ R32, R50, R21 ;  /* 0x0000001532207221 */ /* 0x000fe20000010000 */
[----:B------:R-:W-:Y:S01]  /*9df0*/  FADD.FTZ R38, R48, R11 ;  /* 0x0000000b30267221 */ /* 0x000fe20000010000 */
[----:B------:R-:W-:Y:S01]  /*9e00*/  F2FP.F16.F32.PACK_AB R27, R43, R27 ;  /* 0x0000001b2b1b723e */ /* 0x000fe200000000ff */
[----:B------:R-:W-:Y:S01]  /*9e10*/  FMUL.FTZ R126, R126, R7 ;  /* 0x000000077e7e7220 */ /* 0x000fe20000410000 */
[----:B------:R-:W-:Y:S01]  /*9e20*/  FADD.FTZ R11, R51, R32 ;  /* 0x00000020330b7221 */ /* 0x000fe20000010000 */
[----:B------:R-:W-:Y:S01]  /*9e30*/  FADD.FTZ R21, R49, R38 ;  /* 0x0000002631157221 */ /* 0x000fe20000010000 */
[----:B------:R-:W-:Y:S01]  /*9e40*/  F2FP.F16.F32.PACK_AB R36, R37, R36 ;  /* 0x000000242524723e */ /* 0x000fe200000000ff */
[----:B------:R1:W-:Y:S01]  /*9e50*/  STSM.16.M88.4 [R22], R24 ;  /* 0x0000001816007844 */ /* 0x0003e20000000200 */
[----:B------:R-:W-:Y:S01]  /*9e60*/  F2FP.F16.F32.PACK_AB R37, R46, R35 ;  /* 0x000000232e25723e */ /* 0x000fe200000000ff */
[-C--:B------:R-:W-:Y:S01]  /*9e70*/  FMUL.FTZ R127, R127, R7.reuse ;  /* 0x000000077f7f7220 */ /* 0x080fe20000410000 */
[----:B------:R-:W-:Y:S01]  /*9e80*/  F2FP.F16.F32.PACK_AB R38, R41, R40 ;  /* 0x000000282926723e */ /* 0x000fe200000000ff */
[----:B-----5:R-:W-:Y:S01]  /*9e90*/  FADD.FTZ R12, R4, R11 ;  /* 0x0000000b040c7221 */ /* 0x020fe20000010000 */
[----:B------:R-:W-:Y:S01]  /*9ea0*/  FADD.FTZ R14, R52, R21 ;  /* 0x00000015340e7221 */ /* 0x000fe20000010000 */
[----:B------:R-:W-:Y:S01]  /*9eb0*/  F2FP.F16.F32.PACK_AB R44, R45, R44 ;  /* 0x0000002c2d2c723e */ /* 0x000fe200000000ff */
[-C--:B------:R-:W-:Y:S01]  /*9ec0*/  FMUL.FTZ R130, R130, R7.reuse ;  /* 0x0000000782827220 */ /* 0x080fe20000410000 */
[----:B0-----:R-:W-:Y:S01]  /*9ed0*/  FADD.FTZ R11, R3, R12 ;  /* 0x0000000c030b7221 */ /* 0x001fe20000010000 */
[C---:B------:R-:W-:Y:S01]  /*9ee0*/  FADD.FTZ R13, R53.reuse, R14 ;  /* 0x0000000e350d7221 */ /* 0x040fe20000010000 */
[----:B------:R-:W-:Y:S01]  /*9ef0*/  F2FP.F16.F32.PACK_AB R52, R53, R52 ;  /* 0x000000343534723e */ /* 0x000fe200000000ff */
[----:B------:R0:W-:Y:S01]  /*9f00*/  STSM.16.M88.4 [R18], R36 ;  /* 0x0000002412007844 */ /* 0x0001e20000000200 */
[----:B--2---:R-:W-:Y:S01]  /*9f10*/  FADD.FTZ R12, R54, R11 ;  /* 0x0000000b360c7221 */ /* 0x004fe20000010000 */
[----:B------:R-:W-:Y:S01]  /*9f20*/  FADD.FTZ R14, R56, R13 ;  /* 0x0000000d380e7221 */ /* 0x000fe20000010000 */
[----:B------:R-:W-:Y:S01]  /*9f30*/  F2FP.F16.F32.PACK_AB R45, R50, R34 ;  /* 0x00000022322d723e */ /* 0x000fe200000000ff */
[-C--:B------:R-:W-:Y:S01]  /*9f40*/  FMUL.FTZ R131, R131, R7.reuse ;  /* 0x0000000783837220 */ /* 0x080fe20000410000 */
[----:B------:R-:W-:Y:S01]  /*9f50*/  FADD.FTZ R11, R55, R12 ;  /* 0x0000000c370b7221 */ /* 0x000fe20000010000 */
[----:B------:R-:W-:Y:S01]  /*9f60*/  FADD.FTZ R13, R57, R14 ;  /* 0x0000000e390d7221 */ /* 0x000fe20000010000 */
[----:B------:R-:W-:Y:S01]  /*9f70*/  F2FP.F16.F32.PACK_AB R46, R49, R48 ;  /* 0x00000030312e723e */ /* 0x000fe200000000ff */
[----:B------:R-:W-:Y:S01]  /*9f80*/  FMUL.FTZ R134, R134, R7 ;  /* 0x0000000786867220 */ /* 0x000fe20000410000 */
[----:B---3--:R-:W-:Y:S01]  /*9f90*/  FADD.FTZ R11, R10, R11 ;  /* 0x0000000b0a0b7221 */ /* 0x008fe20000010000 */
[----:B------:R-:W-:Y:S01]  /*9fa0*/  FADD.FTZ R4, R60, R13 ;  /* 0x0000000d3c047221 */ /* 0x000fe20000010000 */
[----:B------:R-:W-:Y:S01]  /*9fb0*/  F2FP.F16.F32.PACK_AB R53, R54, R3 ;  /* 0x000000033635723e */ /* 0x000fe200000000ff */
[----:B------:R0:W-:Y:S01]  /*9fc0*/  STSM.16.M88.4 [R17+0x27800], R44 ;  /* 0x0278002c11007844 */ /* 0x0001e20000000200 */
        /* <DEDUP_REMOVED lines=8> */
[----:B----4-:R-:W-:Y:S01]  /*a050*/  FADD.FTZ R3, R63, R12 ;  /* 0x0000000c3f037221 */ /* 0x010fe20000010000 */
[----:B------:R-:W-:Y:S01]  /*a060*/  FADD.FTZ R11, R65, R4 ;  /* 0x00000004410b7221 */ /* 0x000fe20000010000 */
[----:B------:R-:W-:Y:S01]  /*a070*/  F2FP.F16.F32.PACK_AB R60, R61, R60 ;  /* 0x0000003c3d3c723e */ /* 0x000fe200000000ff */
[----:B------:R0:W-:Y:S01]  /*a080*/  STSM.16.M88.4 [R136], R52 ;  /* 0x0000003488007844 */ /* 0x0001e20000000200 */
[----:B------:R-:W-:Y:S01]  /*a090*/  F2FP.F16.F32.PACK_AB R61, R75, R74 ;  /* 0x0000004a4b3d723e */ /* 0x000fe200000000ff */
[----:B------:R-:W-:Y:S01]  /*a0a0*/  FADD.FTZ R4, R68, R11 ;  /* 0x0000000b44047221 */ /* 0x000fe20000010000 */
[C---:B-1----:R-:W-:Y:S01]  /*a0b0*/  F2FP.F16.F32.PACK_AB R63, R20.reuse, R63 ;  /* 0x0000003f143f723e */ /* 0x042fe200000000ff */
[----:B------:R-:W-:Y:S01]  /*a0c0*/  FADD.FTZ R3, R20, R3 ;  /* 0x0000000314037221 */ /* 0x000fe20000010000 */
[C---:B------:R-:W-:Y:S01]  /*a0d0*/  F2FP.F16.F32.PACK_AB R68, R69.reuse, R68 ;  /* 0x000000444544723e */ /* 0x040fe200000000ff */
[----:B------:R-:W-:Y:S01]  /*a0e0*/  FADD.FTZ R11, R69, R4 ;  /* 0x00000004450b7221 */ /* 0x000fe20000010000 */
[----:B------:R-:W-:Y:S01]  /*a0f0*/  F2FP.F16.F32.PACK_AB R69, R83, R82 ;  /* 0x000000525345723e */ /* 0x000fe200000000ff */
[----:B------:R0:W-:Y:S01]  /*a100*/  STSM.16.M88.4 [R22+0x6000], R60 ;  /* 0x0060003c16007844 */ /* 0x0001e20000000200 */
[----:B------:R-:W-:Y:S01]  /*a110*/  F2FP.F16.F32.PACK_AB R71, R87, R86 ;  /* 0x000000565747723e */ /* 0x000fe200000000ff */
[----:B------:R-:W-:Y:S01]  /*a120*/  FADD.FTZ R3, R82, R3 ;  /* 0x0000000352037221 */ /* 0x000fe20000010000 */
[----:B------:R-:W-:Y:S01]  /*a130*/  FADD.FTZ R4, R72, R11 ;  /* 0x0000000b48047221 */ /* 0x000fe20000010000 */
[-C--:B------:R-:W-:Y:S01]  /*a140*/  FMUL.FTZ R89, R89, R8.reuse ;  /* 0x0000000859597220 */ /* 0x080fe20000410000 */
[-C--:B------:R-:W-:Y:S01]  /*a150*/  FMUL.FTZ R92, R92, R8.reuse ;  /* 0x000000085c5c7220 */ /* 0x080fe20000410000 */
[----:B------:R0:W-:Y:S01]  /*a160*/  STSM.16.M88.4 [R18+0x6000], R68 ;  /* 0x0060004412007844 */ /* 0x0001e20000000200 */
[----:B------:R-:W-:Y:S01]  /*a170*/  FADD.FTZ R3, R83, R3 ;  /* 0x0000000353037221 */ /* 0x000fe20000010000 */
[----:B------:R-:W-:Y:S01]  /*a180*/  FADD.FTZ R4, R9, R4 ;  /* 0x0000000409047221 */ /* 0x000fe20000010000 */
[-C--:B------:R-:W-:Y:S01]  /*a190*/  FMUL.FTZ R93, R93, R8.reuse ;  /* 0x000000085d5d7220 */ /* 0x080fe20000410000 */
[----:B------:R-:W-:Y:S01]  /*a1a0*/  @!PT LDS RZ, [RZ] ;  /* 0x00000000fffff984 */ /* 0x000fe20000000800 */
[----:B------:R-:W-:Y:S01]  /*a1b0*/  @!PT LDS RZ, [RZ] ;  /* 0x00000000fffff984 */ /* 0x000fe20000000800 */
[----:B------:R-:W-:Y:S01]  /*a1c0*/  @!PT LDS RZ, [RZ] ;  /* 0x00000000fffff984 */ /* 0x000fe20000000800 */
[----:B------:R-:W-:Y:S01]  /*a1d0*/  @!PT LDS RZ, [RZ] ;  /* 0x00000000fffff984 */ /* 0x000fe20000000800 */
[----:B------:R1:W-:Y:S06]  /*a1e0*/  MEMBAR.ALL.CTA ;  /* 0x0000000000007992 */ /* 0x0003ec0000008000 */
[----:B-1----:R-:W1:Y:S01]  /*a1f0*/  FENCE.VIEW.ASYNC.S ;  /* 0x00000000000073c6 */ /* 0x002e620000000000 */
[----:B------:R-:W-:Y:S01]  /*a200*/  FADD.FTZ R3, R86, R3 ;  /* 0x0000000356037221 */ /* 0x000fe20000010000 */
[-C--:B------:R-:W-:Y:S01]  /*a210*/  FMUL.FTZ R96, R96, R8.reuse ;  /* 0x0000000860607220 */ /* 0x080fe20000410000 */
[-C--:B------:R-:W-:Y:S01]  /*a220*/  FMUL.FTZ R97, R97, R8.reuse ;  /* 0x0000000861617220 */ /* 0x080fe20000410000 */
[-C--:B------:R-:W-:Y:S01]  /*a230*/  FMUL.FTZ R100, R100, R8.reuse ;  /* 0x0000000864647220 */ /* 0x080fe20000410000 */
[----:B------:R-:W-:Y:S01]  /*a240*/  FADD.FTZ R3, R87, R3 ;  /* 0x0000000357037221 */ /* 0x000fe20000010000 */
        /* <DEDUP_REMOVED lines=19> */
[----:B-1----:R-:W-:Y:S01]  /*a380*/  NOP ;  /* 0x0000000000007918 */ /* 0x002fe20000000000 */
[----:B0-----:R-:W-:Y:S05]  /*a390*/  @P2 BRA `(.L_x_875) ;  /* 0xffffffdc00f02947 */ /* 0x001fea000383ffff */
.L_x_866:
[----:B------:R-:W-:-:S13]  /*a3a0*/  ISETP.GE.AND P2, PT, R2, UR39, PT ;  /* 0x0000002702007c0c */ /* 0x000fda000bf46270 */
[----:B------:R-:W-:Y:S05]  /*a3b0*/  @!P2 BRA `(.L_x_876) ;  /* 0x000000300050a947 */ /* 0x000fea0003800000 */
[----:B------:R-:W-:Y:S01]  /*a3c0*/  IMAD.MOV.U32 R7, RZ, RZ, R5 ;  /* 0x000000ffff077224 */ /* 0x000fe200078e0005 */
[----:B------:R-:W-:Y:S01]  /*a3d0*/  UMOV UR28, UR50 ;  /* 0x00000032001c7c82 */ /* 0x000fe20008000000 */
[----:B------:R-:W-:Y:S01]  /*a3e0*/  IMAD.MOV.U32 R6, RZ, RZ, R0 ;  /* 0x000000ffff067224 */ /* 0x000fe200078e0000 */
[----:B------:R-:W-:Y:S01]  /*a3f0*/  UMOV UR53, UR45 ;  /* 0x0000002d00357c82 */ /* 0x000fe20008000000 */
[----:B------:R-:W-:Y:S01]  /*a400*/  ULDC UR34, c[0x0][0x9e4] ;  /* 0x0002790000227ab9 */ /* 0x000fe20000000800 */
[----:B------:R-:W-:Y:S01]  /*a410*/  ULDC UR51, c[0x0][0x288] ;  /* 0x0000a20000337ab9 */ /* 0x000fe20000000800 */
[----:B------:R-:W-:Y:S01]  /*a420*/  ULDC UR52, c[0x0][0x9dc] ;  /* 0x0002770000347ab9 */ /* 0x000fe20000000800 */
[----:B------:R-:W-:Y:S01]  /*a430*/  ULDC UR33, c[0x0][0x988] ;  /* 0x0002620000217ab9 */ /* 0x000fe20000000800 */
[----:B------:R-:W-:-:S05]  /*a440*/  ULDC UR35, c[0x0][0x9e0] ;  /* 0x0002780000237ab9 */ /* 0x000fca0000000800 */
.L_x_893:
[----:B------:R-:W-:Y:S01]  /*a450*/  UIADD3 UR45, UR53, 0x1, URZ ;  /* 0x00000001352d7890 */ /* 0x000fe2000fffe03f */
[----:B------:R-:W-:-:S03]  /*a460*/  ISETP.NE.AND P2, PT, RZ, UR37, PT ;  /* 0x00000025ff007c0c */ /* 0x000fc6000bf45270 */
[----:B------:R-:W-:-:S04]  /*a470*/  UISETP.NE.AND UP0, UPT, UR45, 0x2, UPT ;  /* 0x000000022d00788c */ /* 0x000fc8000bf05270 */
[----:B------:R-:W-:Y:S02]  /*a480*/  USEL UR50, URZ, 0x1, UP0 ;  /* 0x000000013f327887 */ /* 0x000fe40008000000 */
[----:B------:R-:W-:Y:S02]  /*a490*/  USEL UR45, UR45, URZ, UP0 ;  /* 0x0000003f2d2d7287 */ /* 0x000fe40008000000 */
[----:B------:R-:W-:Y:S02]  /*a4a0*/  ULOP3.LUT UR50, UR28, UR50, URZ, 0x3c, !UPT ;  /* 0x000000321c327292 */ /* 0x000fe4000f8e3c3f */
[----:B--2---:R-:W-:Y:S10]  /*a4b0*/  @P2 BRA `(.L_x_877) ;  /* 0x00000000002c2947 */ /* 0x004ff40003800000 */
[----:B------:R-:W-:Y:S05]  /*a4c0*/  @!P0 BRA `(.L_x_878) ;  /* 0x0000000000048947 */ /* 0x000fea0003800000 */
[----:B------:R-:W-:Y:S01]  /*a4d0*/  BPT.TRAP 0x1 ;  /* 0x000000040000795c */ /* 0x000fe20000300000 */
.L_x_878:
[----:B------:R-:W-:Y:S01]  /*a4e0*/  ULEA UR6, UR45, UR42, 0x3 ;  /* 0x0000002a2d067291 */ /* 0x000fe2000f8e183f */
[----:B------:R-:W-:-:S05]  /*a4f0*/  IMAD.U32 R0, RZ, RZ, UR50 ;  /* 0x00000032ff007e24 */ /* 0x000fca000f8e00ff */
[----:B------:R-:W-:-:S04]  /*a500*/  SHF.L.U32 R0, R0, 0x1f, RZ ;  /* 0x0000001f00007819 */ /* 0x000fc800000006ff */
[----:B------:R0:W1:Y:S01]  /*a510*/  SYNCS.PHASECHK.TRANS64.TRYWAIT P3, [UR6+0x2d830], R0 ;  /* 0x02d83000ff0075a7 */ /* 0x0000620008060146 */
[----:B------:R-:W-:Y:S05]  /*a520*/  @!P0 BRA `(.L_x_879) ;  /* 0x0000000000048947 */ /* 0x000fea0003800000 */
[----:B------:R-:W-:Y:S01]  /*a530*/  BPT.TRAP 0x1 ;  /* 0x000000040000795c */ /* 0x000fe20000300000 */
.L_x_879:
[----:B-1----:R-:W-:Y:S05]  /*a540*/  @P3 BRA `(.L_x_877) ;  /* 0x0000000000083947 */ /* 0x002fea0003800000 */
[----:B------:R-:W1:Y:S02]  /*a550*/  SYNCS.PHASECHK.TRANS64.TRYWAIT P3, [UR6+0x2d830], R0 ;  /* 0x02d83000ff0075a7 */ /* 0x000e640008060146 */
[----:B-1----:R-:W-:Y:S05]  /*a560*/  @!P3 BRA `(.L_x_880) ;  /* 0x000000a00054b947 */ /* 0x002fea0003800000 */
.L_x_877:
        /* <DEDUP_REMOVED lines=37> */
.L_x_882:
[----:B------:R-:W-:Y:S01]  /*a7c0*/  ULEA UR6, UR53, UR42, 0x3 ;  /* 0x0000002a35067291 */ /* 0x000fe2000f8e183f */
[----:B------:R-:W-:-:S05]  /*a7d0*/  IMAD.U32 R0, RZ, RZ, UR28 ;  /* 0x0000001cff007e24 */ /* 0x000fca000f8e00ff */
[----:B------:R-:W-:-:S04]  /*a7e0*/  SHF.L.U32 R0, R0, 0x1f, RZ ;  /* 0x0000001f00007819 */ /* 0x000fc800000006ff */
[----:B------:R0:W1:Y:S01]  /*a7f0*/  SYNCS.PHASECHK.TRANS64.TRYWAIT P2, [UR6+0x2d850], R0 ;  /* 0x02d85000ff0075a7 */ /* 0x0000620008040146 */
[----:B------:R-:W-:Y:S05]  /*a800*/  @!P0 BRA `(.L_x_883) ;  /* 0x0000000000048947 */ /* 0x000fea0003800000 */
[----:B------:R-:W-:Y:S01]  /*a810*/  BPT.TRAP 0x1 ;  /* 0x000000040000795c */ /* 0x000fe20000300000 */
.L_x_883:
[----:B-1----:R-:W-:Y:S05]  /*a820*/  @P2 BRA `(.L_x_881) ;  /* 0x0000000000082947 */ /* 0x002fea0003800000 */
[----:B------:R-:W1:Y:S02]  /*a830*/  SYNCS.PHASECHK.TRANS64.TRYWAIT P2, [UR6+0x2d850], R0 ;  /* 0x02d85000ff0075a7 */ /* 0x000e640008040146 */
[----:B-1----:R-:W-:Y:S05]  /*a840*/  @!P2 BRA `(.L_x_884) ;  /* 0x0000009c00b4a947 */ /* 0x002fea0003800000 */
.L_x_881:
[----:B------:R-:W-:Y:S01]  /*a850*/  UIADD3 UR6, UR42, 0x400, URZ ;  /* 0x000004002a067890 */ /* 0x000fe2000fffe03f */
[----:B------:R-:W-:Y:S01]  /*a860*/  WARPGROUP.ARRIVE ;  /* 0x00000000000079c5 */ /* 0x000fe20000000000 */
[----:B------:R-:W-:Y:S01]  /*a870*/  UMOV UR29, 0x40000040 ;  /* 0x40000040001d7882 */ /* 0x000fe20000000000 */
[----:B------:R-:W-:Y:S01]  /*a880*/  UMOV UR31, 0x80000020 ;  /* 0x80000020001f7882 */ /* 0x000fe20000000000 */
[----:B------:R-:W-:Y:S01]  /*a890*/  USHF.R.U32.HI UR6, URZ, 0x4, UR6 ;  /* 0x000000043f067899 */ /* 0x000fe20008011606 */
[----:B-1----:R-:W1:Y:S02]  /*a8a0*/  @P5 LDC R5, c[0x0][0x44c] ;  /* 0x00011300ff055b82 */ /* 0x002e640000000800 */
[----:B------:R-:W2:Y:S01]  /*a8b0*/  S2R R10, SR_TID.X ;  /* 0x00000000000a7919 */ /* 0x000ea20000002100 */
[----:B------:R-:W-:Y:S01]  /*a8c0*/  VIADD R14, R137, UR41 ;  /* 0x00000029890e7c36 */ /* 0x000fe20008000000 */
[----:B------:R-:W-:Y:S01]  /*a8d0*/  ULOP3.LUT UR6, UR6, 0x3fff, URZ, 0xc0, !UPT ;  /* 0x00003fff06067892 */ /* 0x000fe2000f8ec03f */
[----:B------:R-:W-:-:S02]  /*a8e0*/  IMAD.U32 R8, RZ, RZ, UR45 ;  /* 0x0000002dff087e24 */ /* 0x000fc4000f8e00ff */
[----:B------:R-:W-:Y:S01]  /*a8f0*/  IMAD.SHL.U32 R12, R2, 0x80, RZ ;  /* 0x00000080020c7824 */ /* 0x000fe200078e00ff */
[----:B------:R-:W-:Y:S01]  /*a900*/  ULOP3.LUT UR7, UR6, 0x2000000, URZ, 0xfc, !UPT ;  /* 0x0200000006077892 */ /* 0x000fe2000f8efc3f */
[----:B0-----:R-:W0:Y:S01]  /*a910*/  @P5 LDC R0, c[0x0][0x450] ;  /* 0x00011400ff005b82 */ /* 0x001e220000000800 */
[----:B------:R-:W-:Y:S02]  /*a920*/  ULOP3.LUT UR6, UR36, 0x10000, URZ, 0xfc, !UPT ;  /* 0x0001000024067892 */ /* 0x000fe4000f8efc3f */
[----:B------:R-:W-:-:S05]  /*a930*/  UIMAD UR7, UR53, 0x600, UR7 ;  /* 0x00000600350778a4 */ /* 0x000fca000f8e0207 */
[----:B------:R-:W-:Y:S01]  /*a940*/  UMOV UR28, UR6 ;  /* 0x00000006001c7c82 */ /* 0x000fe20008000000 */
[----:B------:R-:W3:Y:S01]  /*a950*/  LDC R13, c[0x0][0x2f0] ;  /* 0x0000bc00ff0d7b82 */ /* 0x000ee20000000800 */
[----:B------:R-:W-:Y:S02]  /*a960*/  UMOV UR30, UR7 ;  /* 0x00000007001e7c82 */ /* 0x000fe40008000000 */
[----:B------:R-:W-:Y:S01]  /*a970*/  HGMMA.64x96x16.F32 R88, gdesc[UR28].tnspB, R88, gsb0 ;  /* 0x416000001c5879f0 */ /* 0x000fe20008000858 */
[----:B------:R-:W-:Y:S02]  /*a980*/  UIADD3 UR28, UR6, 0x2, URZ ;  /* 0x00000002061c7890 */ /* 0x000fe4000fffe03f */
[----:B------:R-:W-:Y:S01]  /*a990*/  UIADD3 UR30, UR7, 0x40, URZ ;  /* 0x00000040071e7890 */ /* 0x000fe2000fffe03f */
[----:B-1----:R-:W-:Y:S01]  /*a9a0*/  @P5 IMAD.HI.U32 R5, R14, R5, RZ ;  /* 0x000000050e055227 */ /* 0x002fe200078e00ff */
[----:B------:R-:W-:Y:S01]  /*a9b0*/  UMOV UR29, 0x40000040 ;  /* 0x40000040001d7882 */ /* 0x000fe20000000000 */
[----:B------:R-:W-:-:S03]  /*a9c0*/  UMOV UR31, 0x80000020 ;  /* 0x80000020001f7882 */ /* 0x000fc60000000000 */
[----:B0-----:R-:W-:Y:S02]  /*a9d0*/  @P5 SHF.R.U32.HI R14, RZ, R0, R5 ;  /* 0x00000000ff0e5219 */ /* 0x001fe40000011605 */
[----:B------:R-:W-:Y:S02]  /*a9e0*/  @!P1 LEA R5, R8, UR42, 0x3 ;  /* 0x0000002a08059c11 */ /* 0x000fe4000f8e18ff */
[----:B--2---:R-:W-:Y:S02]  /*a9f0*/  SHF.R.U32.HI R9, RZ, 0x7, R10 ;  /* 0x00000007ff097819 */ /* 0x004fe4000001160a */
[----:B------:R-:W-:Y:S01]  /*aa00*/  ISETP.GE.U32.AND P2, PT, R10, 0x180, PT ;  /* 0x000001800a00780c */ /* 0x000fe20003f46070 */
[----:B------:R-:W-:Y:S01]  /*aa10*/  @!P1 VIADD R8, R5, 0x2d840 ;  /* 0x0002d84005089836 */ /* 0x000fe20000000000 */
[----:B------:R-:W-:Y:S01]  /*aa20*/  IADD3 R5, -R12, 0x1, RZ ;  /* 0x000000010c057810 */ /* 0x000fe20007ffe1ff */
[----:B------:R-:W-:-:S03]  /*aa30*/  VIADD R0, R9, 0x9 ;  /* 0x0000000909007836 */ /* 0x000fc60000000000 */
[----:B------:R-:W-:Y:S02]  /*aa40*/  @!P1 PRMT R10, RZ, 0x654, R8 ;  /* 0x00000654ff0a9816 */ /* 0x000fe40000000008 */
[----:B------:R-:W0:Y:S01]  /*aa50*/  SHFL.IDX PT, R8, R14, RZ, 0x1c1f ;  /* 0x001c1fff0e087589 */ /* 0x000e2200000e0000 */
[----:B------:R-:W-:Y:S01]  /*aa60*/  SEL R9, R0, 0x9, !P2 ;  /* 0x0000000900097807 */ /* 0x000fe20005000000 */
[----:B------:R-:W-:-:S04]  /*aa70*/  IMAD R0, R16, -0x2, R5 ;  /* 0xfffffffe10007824 */ /* 0x000fc800078e0205 */
[----:B---3--:R-:W-:-:S04]  /*aa80*/  IMAD R0, R13, UR43, R0 ;  /* 0x0000002b0d007c24 */ /* 0x008fc8000f8e0200 */
[----:B------:R-:W-:-:S04]  /*aa90*/  VIADD R0, R0, -UR51 ;  /* 0x8000003300007c36 */ /* 0x000fc80008000000 */
[----:B------:R-:W-:-:S04]  /*aaa0*/  VIADD R11, R0, UR35 ;  /* 0x00000023000b7c36 */ /* 0x000fc80008000000 */
[----:B0-----:R-:W-:Y:S01]  /*aab0*/  IMAD.IADD R5, R8, 0x1, R11 ;  /* 0x0000000108057824 */ /* 0x001fe200078e020b */
        /* <DEDUP_REMOVED lines=42> */
[----:B------:R-:W-:Y:S01]  /*ad60*/  ULOP3.LUT UR6, URZ, UR52, URZ, 0x33, !UPT ;  /* 0x000000343f067292 */ /* 0x000fe2000f8e333f */
[----:B------:R-:W-:Y:S02]  /*ad70*/  WARPGROUP.DEPBAR.LE gsb0, 0x0 ;  /* 0x00008000000079c5 */ /* 0x000fe40000010000 */
[----:B------:R-:W-:-:S06]  /*ad80*/  WARPGROUP.ARRIVE ;  /* 0x00000000000079c5 */ /* 0x000fcc0000000000 */
[----:B------:R-:W-:Y:S03]  /*ad90*/  HGMMA.64x96x16.F32 R88, gdesc[UR28].tnspB, R88, gsb0 ;  /* 0x416000001c5879f0 */ /* 0x000fe60008000858 */
[----:B------:R-:W-:Y:S02]  /*ada0*/  WARPGROUP.DEPBAR.LE gsb0, 0x0 ;  /* 0x00008000000079c5 */ /* 0x000fe40000010000 */
[----:B------:R0:W-:Y:S06]  /*adb0*/  BAR.ARV R9, 0x100 ;  /* 0x000400090000751d */ /* 0x0001ec0000002000 */
[----:B------:R1:W-:Y:S02]  /*adc0*/  @!P1 SYNCS.ARRIVE.TRANS64.RED.A1T0 RZ, [R10+URZ], RZ ;  /* 0x000000ff0aff99a7 */ /* 0x0003e4000810043f */
[----:B-1----:R-:W-:-:S04]  /*add0*/  VIADD R10, R0, UR6 ;  /* 0x00000006000a7c36 */ /* 0x002fc80008000000 */
[----:B------:R-:W-:Y:S01]  /*ade0*/  IMAD.IADD R0, R8, 0x1, R10 ;  /* 0x0000000108007824 */ /* 0x000fe200078e020a */
[----:B0-----:R-:W-:Y:S06]  /*adf0*/  @!P6 BRA `(.L_x_885) ;  /* 0x00000000005ce947 */ /* 0x001fec0003800000 */
[----:B------:R-:W-:Y:S01]  /*ae00*/  IMAD R8, R13, UR43, R8 ;  /* 0x0000002b0d087c24 */ /* 0x000fe2000f8e0208 */
[----:B------:R-:W-:Y:S03]  /*ae10*/  BSSY B0, `(.L_x_886) ;  /* 0x0000011000007945 */ /* 0x000fe60003800000 */
[----:B------:R-:W-:-:S05]  /*ae20*/  VIADD R15, R8, -UR51 ;  /* 0x80000033080f7c36 */ /* 0x000fca0008000000 */
        /* <DEDUP_REMOVED lines=10> */
.L_x_887:
[----:B------:R-:W-:-:S05]  /*aed0*/  IMAD.U32 R20, RZ, RZ, UR34 ;  /* 0x00000022ff147e24 */ /* 0x000fca000f8e00ff */
[----:B------:R-:W-:-:S13]  /*aee0*/  ISETP.NE.AND P2, PT, R20, 0x1, PT ;  /* 0x000000011400780c */ /* 0x000fda0003f45270 */
[----:B------:R-:W0:Y:S02]  /*aef0*/  @P2 LDC.64 R8, c[0x0][0x9e8] ;  /* 0x00027a00ff082b82 */ /* 0x000e240000000a00 */
[----:B0-----:R-:W-:-:S05]  /*af00*/  @P2 IMAD.HI.U32 R8, R15, R8, RZ ;  /* 0x000000080f082227 */ /* 0x001fca00078e00ff */
[----:B------:R-:W-:-:S07]  /*af10*/  @P2 SHF.R.U32.HI R15, RZ, R9, R8 ;  /* 0x00000009ff0f2219 */ /* 0x000fce0000011608 */
.L_x_888:
[----:B------:R-:W-:Y:S05]  /*af20*/  BSYNC B0 ;  /* 0x0000000000007941 */ /* 0x000fea0003800000 */
.L_x_886:
[----:B------:R-:W-:-:S04]  /*af30*/  IMAD R15, R15, R20, -R12 ;  /* 0x000000140f0f7224 */ /* 0x000fc800078e0a0c */
[----:B------:R-:W-:-:S05]  /*af40*/  IMAD R15, R16, -0x2, R15 ;  /* 0xfffffffe100f7824 */ /* 0x000fca00078e020f */
[----:B------:R-:W-:Y:S02]  /*af50*/  VIADDMNMX R5, R15, R20, R5, PT ;  /* 0x000000140f057246 */ /* 0x000fe40003800105 */
[----:B------:R-:W-:-:S07]  /*af60*/  VIMNMX R0, R0, R15, !PT ;  /* 0x0000000f00007248 */ /* 0x000fce0007fe0100 */
.L_x_885:
[----:B------:R-:W-:Y:S01]  /*af70*/  ISETP.GT.AND P2, PT, R2, -0x1, PT ;  /* 0xffffffff0200780c */ /* 0x000fe20003f44270 */
[----:B------:R-:W0:Y:S03]  /*af80*/  SHFL.IDX PT, R14, R14, 0x1, 0x1c1f ;  /* 0x003c1f000e0e7f89 */ /* 0x000e2600000e0000 */
[C---:B------:R-:W-:Y:S02]  /*af90*/  ISETP.GT.AND P4, PT, R0.reuse, RZ, P2 ;  /* 0x000000ff0000720c */ /* 0x040fe40001784270 */
[----:B------:R-:W-:Y:S02]  /*afa0*/  ISETP.GT.AND P3, PT, R0, 0x1, P2 ;  /* 0x000000010000780c */ /* 0x000fe40001764270 */
[C---:B------:R-:W-:Y:S02]  /*afb0*/  ISETP.LT.OR P4, PT, R5.reuse, 0x1, P4 ;  /* 0x000000010500780c */ /* 0x040fe40002781670 */
[----:B------:R-:W-:-:S02]  /*afc0*/  ISETP.LT.OR P3, PT, R5, 0x2, P3 ;  /* 0x000000020500780c */ /* 0x000fc40001f61670 */
[----:B------:R-:W-:Y:S02]  /*afd0*/  FSEL R24, R24, -INF , !P4 ;  /* 0xff80000018187808 */ /* 0x000fe40006000000 */
[----:B------:R-:W-:Y:S02]  /*afe0*/  FSEL R25, R25, -INF , !P3 ;  /* 0xff80000019197808 */ /* 0x000fe40005800000 */
[C---:B------:R-:W-:Y:S02]  /*aff0*/  ISETP.GT.AND P4, PT, R0.reuse, 0x8, P2 ;  /* 0x000000080000780c */ /* 0x040fe40001784270 */
[----:B------:R-:W-:Y:S02]  /*b000*/  ISETP.GT.AND P3, PT, R0, 0x9, P2 ;  /* 0x000000090000780c */ /* 0x000fe40001764270 */
[C---:B------:R-:W-:Y:S02]  /*b010*/  ISETP.LT.OR P4, PT, R5.reuse, 0x9, P4 ;  /* 0x000000090500780c */ /* 0x040fe40002781670 */
[----:B------:R-:W-:-:S02]  /*b020*/  ISETP.LT.OR P3, PT, R5, 0xa, P3 ;  /* 0x0000000a0500780c */ /* 0x000fc40001f61670 */
[----:B------:R-:W-:Y:S01]  /*b030*/  FSEL R28, R28, -INF , !P4 ;  /* 0xff8000001c1c7808 */ /* 0x000fe20006000000 */
[--C-:B0-----:R-:W-:Y:S01]  /*b040*/  IMAD.IADD R11, R11, 0x1, R14.reuse ;  /* 0x000000010b0b7824 */ /* 0x101fe200078e020e */
[----:B------:R-:W-:Y:S01]  /*b050*/  FSEL R29, R29, -INF , !P3 ;  /* 0xff8000001d1d7808 */ /* 0x000fe20005800000 */
[----:B------:R-:W-:Y:S01]  /*b060*/  IMAD.IADD R10, R10, 0x1, R14 ;  /* 0x000000010a0a7824 */ /* 0x000fe200078e020e */
[C---:B------:R-:W-:Y:S02]  /*b070*/  ISETP.GT.AND P4, PT, R0.reuse, 0x10, P2 ;  /* 0x000000100000780c */ /* 0x040fe40001784270 */
        /* <DEDUP_REMOVED lines=82> */
[----:B------:R-:W-:Y:S01]  /*b5a0*/  FSEL R85, R85, -INF , !P3 ;  /* 0xff80000055557808 */ /* 0x000fe20005800000 */
[----:B------:R-:W-:Y:S08]  /*b5b0*/  @!P6 BRA `(.L_x_889) ;  /* 0x00000000005ce947 */ /* 0x000ff00003800000 */
        /* <DEDUP_REMOVED lines=13> */
.L_x_891:
[----:B------:R-:W-:-:S05]  /*b690*/  IMAD.U32 R0, RZ, RZ, UR34 ;  /* 0x00000022ff007e24 */ /* 0x000fca000f8e00ff */
[----:B------:R-:W-:-:S13]  /*b6a0*/  ISETP.NE.AND P3, PT, R0, 0x1, PT ;  /* 0x000000010000780c */ /* 0x000fda0003f65270 */
[----:B------:R-:W0:Y:S02]  /*b6b0*/  @P3 LDC.64 R8, c[0x0][0x9e8] ;  /* 0x00027a00ff083b82 */ /* 0x000e240000000a00 */
[----:B0-----:R-:W-:-:S05]  /*b6c0*/  @P3 IMAD.HI.U32 R8, R13, R8, RZ ;  /* 0x000000080d083227 */ /* 0x001fca00078e00ff */
[----:B------:R-:W-:-:S07]  /*b6d0*/  @P3 SHF.R.U32.HI R13, RZ, R9, R8 ;  /* 0x00000009ff0d3219 */ /* 0x000fce0000011608 */
.L_x_892:
[----:B------:R-:W-:Y:S05]  /*b6e0*/  BSYNC B0 ;  /* 0x0000000000007941 */ /* 0x000fea0003800000 */
.L_x_890:
[----:B------:R-:W-:-:S04]  /*b6f0*/  IMAD R13, R13, R0, -R12 ;  /* 0x000000000d0d7224 */ /* 0x000fc800078e0a0c */
[----:B------:R-:W-:-:S05]  /*b700*/  IMAD R13, R16, -0x2, R13 ;  /* 0xfffffffe100d7824 */ /* 0x000fca00078e020d */
[----:B------:R-:W-:Y:S02]  /*b710*/  VIADDMNMX R11, R13, R0, R11, PT ;  /* 0x000000000d0b7246 */ /* 0x000fe4000380010b */
[----:B------:R-:W-:-:S07]  /*b720*/  VIMNMX R10, R10, R13, !PT ;  /* 0x0000000d0a0a7248 */ /* 0x000fce0007fe0100 */
.L_x_889:
        /* <DEDUP_REMOVED lines=26> */
[C---:B------:R-:W-:Y:S02]  /*b8d0*/  ISETP.GT.AND P3, PT, R10.reuse, 0x1, P2 ;  /* 0x000000010a00780c */ /* 0x040fe40001764270 */
[----:B------:R-:W-:Y:S02]  /*b8e0*/  FMNMX.FTZ R5, R49, R0, !PT ;  /* 0x0000000031057209 */ /* 0x000fe40007810000 */
[----:B------:R-:W-:Y:S02]  /*b8f0*/  ISETP.GT.AND P4, PT, R10, 0x28, P2 ;  /* 0x000000280a00780c */ /* 0x000fe40001784270 */
[----:B------:R-:W-:Y:S02]  /*b900*/  FMNMX.FTZ R0, R52, R5, !PT ;  /* 0x0000000534007209 */ /* 0x000fe40007810000 */
[----:B------:R-:W-:-:S02]  /*b910*/  ISETP.LT.OR P3, PT, R11, 0x2, P3 ;  /* 0x000000020b00780c */ /* 0x000fc40001f61670 */
[----:B------:R-:W-:Y:S02]  /*b920*/  FMNMX.FTZ R5, R53, R0, !PT ;  /* 0x0000000035057209 */ /* 0x000fe40007810000 */
[----:B------:R-:W-:Y:S02]  /*b930*/  ISETP.LT.OR P4, PT, R11, 0x29, P4 ;  /* 0x000000290b00780c */ /* 0x000fe40002781670 */
[----:B------:R-:W-:Y:S02]  /*b940*/  FMNMX.FTZ R0, R56, R5, !PT ;  /* 0x0000000538007209 */ /* 0x000fe40007810000 */
[----:B------:R-:W-:Y:S02]  /*b950*/  FSEL R27, R27, -INF , !P3 ;  /* 0xff8000001b1b7808 */ /* 0x000fe40005800000 */
        /* <DEDUP_REMOVED lines=30> */
[C---:B------:R-:W-:Y:S01]  /*bb40*/  ISETP.LT.OR P3, PT, R11.reuse, 0x1a, P3 ;  /* 0x0000001a0b00780c */ /* 0x040fe20001f61670 */
[----:B------:R-:W0:Y:S01]  /*bb50*/  SHFL.BFLY PT, R5, R0, 0x2, 0x1f ;  /* 0x0c401f0000057f89 */ /* 0x000e2200000e0000 */
        /* <DEDUP_REMOVED lines=11> */
[----:B------:R-:W-:Y:S02]  /*bc10*/  ISETP.LT.OR P3, PT, R11, 0x2a, P3 ;  /* 0x0000002a0b00780c */ /* 0x000fe40001f61670 */
[----:B0-----:R-:W-:-:S02]  /*bc20*/  FMNMX.FTZ R0, R0, R5, !PT ;  /* 0x0000000500007209 */ /* 0x001fc40007810000 */
[----:B------:R-:W-:Y:S02]  /*bc30*/  ISETP.LT.OR P4, PT, R11, 0x49, P4 ;  /* 0x000000490b00780c */ /* 0x000fe40002781670 */
[----:B------:R-:W-:Y:S01]  /*bc40*/  FSEL R47, R47, -INF , !P3 ;  /* 0xff8000002f2f7808 */ /* 0x000fe20005800000 */
[----:B------:R-:W0:Y:S01]  /*bc50*/  SHFL.BFLY PT, R5, R0, 0x1, 0x1f ;  /* 0x0c201f0000057f89 */ /* 0x000e2200000e0000 */
[----:B------:R-:W-:Y:S02]  /*bc60*/  FSEL R62, R62, -INF , !P4 ;  /* 0xff8000003e3e7808 */ /* 0x000fe40006000000 */
[C---:B------:R-:W-:Y:S02]  /*bc70*/  ISETP.GT.AND P3, PT, R10.reuse, 0x31, P2 ;  /* 0x000000310a00780c */ /* 0x040fe40001764270 */
[----:B------:R-:W-:Y:S02]  /*bc80*/  ISETP.GT.AND P4, PT, R10, RZ, P2 ;  /* 0x000000ff0a00720c */ /* 0x000fe40001784270 */
[----:B------:R-:W-:-:S02]  /*bc90*/  ISETP.LT.OR P3, PT, R11, 0x32, P3 ;  /* 0x000000320b00780c */ /* 0x000fc40001f61670 */
[----:B------:R-:W-:Y:S02]  /*bca0*/  ISETP.LT.OR P4, PT, R11, 0x1, P4 ;  /* 0x000000010b00780c */ /* 0x000fe40002781670 */
[----:B------:R-:W-:Y:S02]  /*bcb0*/  FSEL R51, R51, -INF , !P3 ;  /* 0xff80000033337808 */ /* 0x000fe40005800000 */
[----:B------:R-:W-:Y:S02]  /*bcc0*/  FSEL R26, R26, -INF , !P4 ;  /* 0xff8000001a1a7808 */ /* 0x000fe40006000000 */
[----:B------:R-:W-:Y:S02]  /*bcd0*/  ISETP.GT.AND P3, PT, R10, 0x39, P2 ;  /* 0x000000390a00780c */ /* 0x000fe40001764270 */
[----:B------:R-:W-:Y:S02]  /*bce0*/  FMNMX.FTZ R20, R26, R7, !PT ;  /* 0x000000071a147209 */ /* 0x000fe40007810000 */
[----:B------:R-:W-:-:S02]  /*bcf0*/  ISETP.LT.OR P3, PT, R11, 0x3a, P3 ;  /* 0x0000003a0b00780c */ /* 0x000fc40001f61670 */
[----:B------:R-:W-:Y:S02]  /*bd00*/  FMNMX.FTZ R21, R27, R20, !PT ;  /* 0x000000141b157209 */ /* 0x000fe40007810000 */
[----:B------:R-:W-:Y:S02]  /*bd10*/  FSEL R55, R55, -INF , !P3 ;  /* 0xff80000037377808 */ /* 0x000fe40005800000 */
[----:B0-----:R-:W-:Y:S02]  /*bd20*/  FMNMX.FTZ R0, R0, R5, !PT ;  /* 0x0000000500007209 */ /* 0x001fe40007810000 */
[----:B------:R-:W-:Y:S02]  /*bd30*/  FMNMX.FTZ R20, R30, R21, !PT ;  /* 0x000000151e147209 */ /* 0x000fe40007810000 */
[C---:B------:R-:W-:Y:S01]  /*bd40*/  FSETP.NEU.FTZ.AND P3, PT, R0.reuse, -INF , PT ;  /* 0xff8000000000780b */ /* 0x040fe20003f7d000 */
[----:B------:R-:W-:Y:S01]  /*bd50*/  FMUL.FTZ R5, R0, UR33 ;  /* 0x0000002100057c20 */ /* 0x000fe20008410000 */
[----:B------:R-:W-:-:S02]  /*bd60*/  ISETP.GT.AND P4, PT, R10, 0x49, P2 ;  /* 0x000000490a00780c */ /* 0x000fc40001784270 */
[----:B------:R-:W-:Y:S02]  /*bd70*/  FMNMX.FTZ R21, R31, R20, !PT ;  /* 0x000000141f157209 */ /* 0x000fe40007810000 */
[----:B------:R-:W-:Y:S02]  /*bd80*/  FSEL R5, R5, RZ, P3 ;  /* 0x000000ff05057208 */ /* 0x000fe40001800000 */
[----:B------:R-:W-:-:S03]  /*bd90*/  ISETP.LT.OR P4, PT, R11, 0x4a, P4 ;  /* 0x0000004a0b00780c */ /* 0x000fc60002781670 */
[--C-:B------:R-:W-:Y:S01]  /*bda0*/  FFMA.FTZ R8, R24, UR33, -R5.reuse ;  /* 0x0000002118087c23 */ /* 0x100fe20008010805 */
[----:B------:R-:W-:Y:S01]  /*bdb0*/  FMNMX.FTZ R24, R34, R21, !PT ;  /* 0x0000001522187209 */ /* 0x000fe20007810000 */
[--C-:B------:R-:W-:Y:S01]  /*bdc0*/  FFMA.FTZ R9, R25, UR33, -R5.reuse ;  /* 0x0000002119097c23 */ /* 0x100fe20008010805 */
[----:B------:R-:W-:Y:S01]  /*bdd0*/  FSEL R63, R63, -INF , !P4 ;  /* 0xff8000003f3f7808 */ /* 0x000fe20006000000 */
[--C-:B------:R-:W-:Y:S01]  /*bde0*/  FFMA.FTZ R12, R28, UR33, -R5.reuse ;  /* 0x000000211c0c7c23 */ /* 0x100fe20008010805 */
[----:B------:R-:W-:Y:S01]  /*bdf0*/  ISETP.GT.AND P4, PT, R10, 0x50, P2 ;  /* 0x000000500a00780c */ /* 0x000fe20001784270 */
        /* <DEDUP_REMOVED lines=8> */
[--C-:B------:R-:W-:Y:S01]  /*be80*/  FFMA.FTZ R21, R37, UR33, -R5.reuse ;  /* 0x0000002125157c23 */ /* 0x100fe20008010805 */
[----:B------:R-:W-:Y:S01]  /*be90*/  ISETP.GT.AND P4, PT, R10, 0x51, P2 ;  /* 0x000000510a00780c */ /* 0x000fe20001784270 */
[----:B------:R0:W-:Y:S01]  /*bea0*/  MUFU.EX2 R20, R36 ;  /* 0x0000002400147308 */ /* 0x0001e20000000800 */
[----:B------:R-:W-:Y:S01]  /*beb0*/  FMNMX.FTZ R25, R39, R24, !PT ;  /* 0x0000001827197209 */ /* 0x000fe20007810000 */
[--C-:B------:R-:W-:Y:S01]  /*bec0*/  FFMA.FTZ R40, R40, UR33, -R5.reuse ;  /* 0x0000002128287c23 */ /* 0x100fe20008010805 */
[----:B------:R-:W-:Y:S01]  /*bed0*/  ISETP.LT.OR P4, PT, R11, 0x52, P4 ;  /* 0x000000520b00780c */ /* 0x000fe20002781670 */
[--C-:B------:R-:W-:Y:S01]  /*bee0*/  FFMA.FTZ R44, R44, UR33, -R5.reuse ;  /* 0x000000212c2c7c23 */ /* 0x100fe20008010805 */
[----:B------:R-:W-:Y:S01]  /*bef0*/  FMNMX.FTZ R28, R42, R25, !PT ;  /* 0x000000192a1c7209 */ /* 0x000fe20007810000 */
[--C-:B------:R-:W-:Y:S01]  /*bf00*/  FFMA.FTZ R25, R41, UR33, -R5.reuse ;  /* 0x0000002129197c23 */ /* 0x100fe20008010805 */
[----:B------:R-:W-:Y:S01]  /*bf10*/  FSEL R67, R67, -INF , !P4 ;  /* 0xff80000043437808 */ /* 0x000fe20006000000 */
[----:B------:R-:W-:Y:S01]  /*bf20*/  MUFU.EX2 R24, R40 ;  /* 0x0000002800187308 */ /* 0x000fe20000000800 */
        /* <DEDUP_REMOVED lines=9> */
[----:B------:R-:W-:Y:S01]  /*bfc0*/  FFMA.FTZ R85, R85, UR33, -R5 ;  /* 0x0000002155557c23 */ /* 0x000fe20008010805 */
[----:B------:R-:W-:Y:S01]  /*bfd0*/  FMNMX.FTZ R29, R47, R28, !PT ;  /* 0x0000001c2f1d7209 */ /* 0x000fe20007810000 */
[----:B------:R-:W-:Y:S01]  /*bfe0*/  MUFU.EX2 R8, R8 ;  /* 0x0000000800087308 */ /* 0x000fe20000000800 */
[----:B------:R-:W-:-:S02]  /*bff0*/  ISETP.GT.AND P4, PT, R10, 0x59, P2 ;  /* 0x000000590a00780c */ /* 0x000fc40001784270 */
[----:B------:R-:W-:Y:S01]  /*c000*/  FMNMX.FTZ R32, R50, R29, !PT ;  /* 0x0000001d32207209 */ /* 0x000fe20007810000 */
[----:B------:R-:W-:Y:S01]  /*c010*/  FFMA.FTZ R29, R45, UR33, -R5 ;  /* 0x000000212d1d7c23 */ /* 0x000fe20008010805 */
[----:B------:R-:W-:Y:S02]  /*c020*/  ISETP.LT.OR P4, PT, R11, 0x5a, P4 ;  /* 0x0000005a0b00780c */ /* 0x000fe40002781670 */
[----:B------:R-:W-:Y:S01]  /*c030*/  FMNMX.FTZ R33, R51, R32, !PT ;  /* 0x0000002033217209 */ /* 0x000fe20007810000 */
[----:B------:R-:W-:Y:S01]  /*c040*/  MUFU.EX2 R28, R44 ;  /* 0x0000002c001c7308 */ /* 0x000fe20000000800 */
[----:B------:R-:W-:Y:S02]  /*c050*/  FSEL R71, R71, -INF , !P4 ;  /* 0xff80000047477808 */ /* 0x000fe40006000000 */
[----:B------:R-:W-:Y:S02]  /*c060*/  ISETP.GT.AND P4, PT, R10, 0x60, P2 ;  /* 0x000000600a00780c */ /* 0x000fe40001784270 */
[----:B------:R-:W-:-:S02]  /*c070*/  FMNMX.FTZ R32, R54, R33, !PT ;  /* 0x0000002136207209 */ /* 0x000fc40007810000 */
[----:B------:R-:W-:Y:S01]  /*c080*/  ISETP.LT.OR P4, PT, R11, 0x61, P4 ;  /* 0x000000610b00780c */ /* 0x000fe20002781670 */
[----:B------:R-:W-:Y:S01]  /*c090*/  MUFU.EX2 R9, R9 ;  /* 0x0000000900097308 */ /* 0x000fe20000000800 */
[----:B------:R-:W-:Y:S02]  /*c0a0*/  FMNMX.FTZ R33, R55, R32, !PT ;  /* 0x0000002037217209 */ /* 0x000fe40007810000 */
[----:B------:R-:W-:Y:S02]  /*c0b0*/  FSEL R74, R74, -INF , !P4 ;  /* 0xff8000004a4a7808 */ /* 0x000fe40006000000 */
[----:B------:R-:W-:Y:S02]  /*c0c0*/  ISETP.GT.AND P4, PT, R10, 0x61, P2 ;  /* 0x000000610a00780c */ /* 0x000fe40001784270 */
[----:B0-----:R-:W-:Y:S01]  /*c0d0*/  FMNMX.FTZ R36, R58, R33, !PT ;  /* 0x000000213a247209 */ /* 0x001fe20007810000 */
[----:B------:R0:W-:Y:S01]  /*c0e0*/  MUFU.EX2 R32, R48 ;  /* 0x0000003000207308 */ /* 0x0001e20000000800 */
[----:B------:R-:W-:Y:S01]  /*c0f0*/  ISETP.LT.OR P4, PT, R11, 0x62, P4 ;  /* 0x000000620b00780c */ /* 0x000fe20002781670 */
[--C-:B------:R-:W-:Y:S01]  /*c100*/  FFMA.FTZ R33, R49, UR33, -R5.reuse ;  /* 0x0000002131217c23 */ /* 0x100fe20008010805 */
[----:B------:R-:W-:Y:S01]  /*c110*/  FMNMX.FTZ R37, R59, R36, !PT ;  /* 0x000000243b257209 */ /* 0x000fe20007810000 */
[--C-:B------:R-:W-:Y:S01]  /*c120*/  FFMA.FTZ R49, R65, UR33, -R5.reuse ;  /* 0x0000002141317c23 */ /* 0x100fe20008010805 */
[----:B------:R-:W-:Y:S01]  /*c130*/  FSEL R75, R75, -INF , !P4 ;  /* 0xff8000004b4b7808 */ /* 0x000fe20006000000 */
[--C-:B------:R-:W-:Y:S01]  /*c140*/  FFMA.FTZ R65, R84, UR33, -R5.reuse ;  /* 0x0000002154417c23 */ /* 0x100fe20008010805 */
[----:B------:R-:W-:Y:S01]  /*c150*/  ISETP.GT.AND P4, PT, R10, 0x68, P2 ;  /* 0x000000680a00780c */ /* 0x000fe20001784270 */
[----:B------:R-:W-:Y:S01]  /*c160*/  MUFU.EX2 R12, R12 ;  /* 0x0000000c000c7308 */ /* 0x000fe20000000800 */
[----:B------:R-:W-:Y:S01]  /*c170*/  FMNMX.FTZ R36, R62, R37, !PT ;  /* 0x000000253e247209 */ /* 0x000fe20007810000 */
[--C-:B0-----:R-:W-:Y:S01]  /*c180*/  FFMA.FTZ R48, R64, UR33, -R5.reuse ;  /* 0x0000002140307c23 */ /* 0x101fe20008010805 */
[----:B------:R-:W-:Y:S01]  /*c190*/  ISETP.LT.OR P4, PT, R11, 0x69, P4 ;  /* 0x000000690b00780c */ /* 0x000fe20002781670 */
[----:B------:R-:W-:Y:S01]  /*c1a0*/  FFMA.FTZ R64, R80, UR33, -R5 ;  /* 0x0000002150407c23 */ /* 0x000fe20008010805 */
[----:B------:R-:W-:-:S02]  /*c1b0*/  FMNMX.FTZ R37, R63, R36, !PT ;  /* 0x000000243f257209 */ /* 0x000fc40007810000 */
[----:B------:R-:W-:Y:S01]  /*c1c0*/  FSEL R78, R78, -INF , !P4 ;  /* 0xff8000004e4e7808 */ /* 0x000fe20006000000 */
[----:B------:R0:W-:Y:S01]  /*c1d0*/  MUFU.EX2 R36, R52 ;  /* 0x0000003400247308 */ /* 0x0001e20000000800 */
[----:B------:R-:W-:Y:S01]  /*c1e0*/  FMNMX.FTZ R40, R66, R37, !PT ;  /* 0x0000002542287209 */ /* 0x000fe20007810000 */
[--C-:B------:R-:W-:Y:S01]  /*c1f0*/  FFMA.FTZ R37, R53, UR33, -R5.reuse ;  /* 0x0000002135257c23 */ /* 0x100fe20008010805 */
[----:B------:R-:W-:Y:S01]  /*c200*/  ISETP.GT.AND P4, PT, R10, 0x69, P2 ;  /* 0x000000690a00780c */ /* 0x000fe20001784270 */
[--C-:B------:R-:W-:Y:S01]  /*c210*/  FFMA.FTZ R53, R69, UR33, -R5.reuse ;  /* 0x0000002145357c23 */ /* 0x100fe20008010805 */
[----:B------:R-:W-:Y:S02]  /*c220*/  FMNMX.FTZ R41, R67, R40, !PT ;  /* 0x0000002843297209 */ /* 0x000fe40007810000 */
[----:B------:R-:W-:Y:S01]  /*c230*/  ISETP.LT.OR P4, PT, R11, 0x6a, P4 ;  /* 0x0000006a0b00780c */ /* 0x000fe20002781670 */
[----:B------:R-:W-:Y:S01]  /*c240*/  MUFU.EX2 R13, R13 ;  /* 0x0000000d000d7308 */ /* 0x000fe20000000800 */
[----:B------:R-:W-:Y:S01]  /*c250*/  FMNMX.FTZ R40, R70, R41, !PT ;  /* 0x0000002946287209 */ /* 0x000fe20007810000 */
[--C-:B0-----:R-:W-:Y:S01]  /*c260*/  FFMA.FTZ R52, R68, UR33, -R5.reuse ;  /* 0x0000002144347c23 */ /* 0x101fe20008010805 */
[----:B------:R-:W-:Y:S01]  /*c270*/  FSEL R79, R79, -INF , !P4 ;  /* 0xff8000004f4f7808 */ /* 0x000fe20006000000 */
[----:B------:R-:W-:Y:S01]  /*c280*/  FFMA.FTZ R68, R81, UR33, -R5 ;  /* 0x0000002151447c23 */ /* 0x000fe20008010805 */
[----:B------:R-:W-:-:S02]  /*c290*/  ISETP.GT.AND P4, PT, R10, 0x70, P2 ;  /* 0x000000700a00780c */ /* 0x000fc40001784270 */
[----:B------:R-:W-:Y:S01]  /*c2a0*/  FMNMX.FTZ R41, R71, R40, !PT ;  /* 0x0000002847297209 */ /* 0x000fe20007810000 */
[----:B------:R-:W-:Y:S01]  /*c2b0*/  MUFU.EX2 R14, R14 ;  /* 0x0000000e000e7308 */ /* 0x000fe20000000800 */
[----:B------:R-:W-:Y:S02]  /*c2c0*/  ISETP.LT.OR P4, PT, R11, 0x71, P4 ;  /* 0x000000710b00780c */ /* 0x000fe40002781670 */
[----:B------:R-:W-:Y:S01]  /*c2d0*/  FMNMX.FTZ R44, R74, R41, !PT ;  /* 0x000000294a2c7209 */ /* 0x000fe20007810000 */
[--C-:B------:R-:W-:Y:S01]  /*c2e0*/  FFMA.FTZ R41, R57, UR33, -R5.reuse ;  /* 0x0000002139297c23 */ /* 0x100fe20008010805 */
[----:B------:R-:W-:Y:S01]  /*c2f0*/  FSEL R82, R82, -INF , !P4 ;  /* 0xff80000052527808 */ /* 0x000fe20006000000 */
[----:B------:R-:W-:Y:S01]  /*c300*/  FFMA.FTZ R57, R73, UR33, -R5 ;  /* 0x0000002149397c23 */ /* 0x000fe20008010805 */
[----:B------:R-:W-:Y:S01]  /*c310*/  ISETP.GT.AND P4, PT, R10, 0x71, P2 ;  /* 0x000000710a00780c */ /* 0x000fe20001784270 */
[----:B------:R0:W-:Y:S01]  /*c320*/  MUFU.EX2 R40, R56 ;  /* 0x0000003800287308 */ /* 0x0001e20000000800 */
[----:B------:R-:W-:-:S02]  /*c330*/  FMNMX.FTZ R45, R75, R44, !PT ;  /* 0x0000002c4b2d7209 */ /* 0x000fc40007810000 */
[----:B------:R-:W-:Y:S02]  /*c340*/  ISETP.LT.OR P4, PT, R11, 0x72, P4 ;  /* 0x000000720b00780c */ /* 0x000fe40002781670 */
[----:B------:R-:W-:Y:S02]  /*c350*/  FMNMX.FTZ R44, R78, R45, !PT ;  /* 0x0000002d4e2c7209 */ /* 0x000fe40007810000 */
[----:B------:R-:W-:Y:S01]  /*c360*/  FSEL R83, R83, -INF , !P4 ;  /* 0xff80000053537808 */ /* 0x000fe20006000000 */
[----:B------:R-:W-:Y:S01]  /*c370*/  MUFU.EX2 R15, R15 ;  /* 0x0000000f000f7308 */ /* 0x000fe20000000800 */
[----:B------:R-:W-:Y:S01]  /*c380*/  ISETP.GT.AND P4, PT, R10, 0x78, P2 ;  /* 0x000000780a00780c */ /* 0x000fe20001784270 */
[----:B0-----:R-:W-:Y:S01]  /*c390*/  FFMA.FTZ R56, R72, UR33, -R5 ;  /* 0x0000002148387c23 */ /* 0x001fe20008010805 */
[----:B------:R-:W-:Y:S02]  /*c3a0*/  FMNMX.FTZ R45, R79, R44, !PT ;  /* 0x0000002c4f2d7209 */ /* 0x000fe40007810000 */
[----:B------:R-:W-:-:S02]  /*c3b0*/  ISETP.GT.AND P2, PT, R10, 0x79, P2 ;  /* 0x000000790a00780c */ /* 0x000fc40001744270 */
[----:B------:R-:W-:Y:S01]  /*c3c0*/  ISETP.LT.OR P4, PT, R11, 0x79, P4 ;  /* 0x000000790b00780c */ /* 0x000fe20002781670 */
[----:B------:R0:W-:Y:S01]  /*c3d0*/  MUFU.EX2 R44, R60 ;  /* 0x0000003c002c7308 */ /* 0x0001e20000000800 */
[----:B------:R-:W-:Y:S01]  /*c3e0*/  FMNMX.FTZ R10, R82, R45, !PT ;  /* 0x0000002d520a7209 */ /* 0x000fe20007810000 */
[--C-:B------:R-:W-:Y:S01]  /*c3f0*/  FFMA.FTZ R45, R61, UR33, -R5.reuse ;  /* 0x000000213d2d7c23 */ /* 0x100fe20008010805 */
[----:B------:R-:W-:Y:S01]  /*c400*/  ISETP.LT.OR P2, PT, R11, 0x7a, P2 ;  /* 0x0000007a0b00780c */ /* 0x000fe20001741670 */
[--C-:B------:R-:W-:Y:S01]  /*c410*/  FFMA.FTZ R61, R77, UR33, -R5.reuse ;  /* 0x000000214d3d7c23 */ /* 0x100fe20008010805 */
[----:B------:R-:W-:Y:S02]  /*c420*/  FSEL R86, R86, -INF , !P4 ;  /* 0xff80000056567808 */ /* 0x000fe40006000000 */
[----:B------:R-:W-:Y:S01]  /*c430*/  FMNMX.FTZ R11, R83, R10, !PT ;  /* 0x0000000a530b7209 */ /* 0x000fe20007810000 */
[----:B------:R-:W-:Y:S01]  /*c440*/  MUFU.EX2 R21, R21 ;  /* 0x0000001500157308 */ /* 0x000fe20000000800 */
[----:B------:R-:W-:Y:S01]  /*c450*/  FSEL R87, R87, -INF , !P2 ;  /* 0xff80000057577808 */ /* 0x000fe20005000000 */
[----:B0-----:R-:W-:Y:S01]  /*c460*/  FFMA.FTZ R60, R76, UR33, -R5 ;  /* 0x000000214c3c7c23 */ /* 0x001fe20008010805 */
[----:B------:R-:W-:-:S02]  /*c470*/  FMNMX.FTZ R10, R86, R11, !PT ;  /* 0x0000000b560a7209 */ /* 0x000fc40007810000 */
[----:B------:R-:W-:Y:S02]  /*c480*/  FSEL R69, R0, RZ, P3 ;  /* 0x000000ff00457208 */ /* 0x000fe40001800000 */
[----:B------:R-:W-:Y:S01]  /*c490*/  FMNMX.FTZ R10, R87, R10, !PT ;  /* 0x0000000a570a7209 */ /* 0x000fe20007810000 */
[----:B------:R-:W-:Y:S02]  /*c4a0*/  MUFU.EX2 R25, R25 ;  /* 0x0000001900197308 */ /* 0x000fe40000000800 */
[----:B------:R-:W-:Y:S02]  /*c4b0*/  FADD.FTZ R69, -R69, R6 ;  /* 0x0000000645457221 */ /* 0x000fe40000010100 */
[----:B------:R-:W0:Y:S02]  /*c4c0*/  SHFL.BFLY PT, R11, R10, 0x2, 0x1f ;  /* 0x0c401f000a0b7f89 */ /* 0x000e2400000e0000 */
[----:B------:R-:W-:Y:S02]  /*c4d0*/  FMUL.FTZ R69, R69, UR33 ;  /* 0x0000002145457c20 */ /* 0x000fe40008410000 */
[----:B------:R-:W-:Y:S08]  /*c4e0*/  MUFU.EX2 R29, R29 ;  /* 0x0000001d001d7308 */ /* 0x000ff00000000800 */
[----:B------:R-:W1:Y:S08]  /*c4f0*/  MUFU.EX2 R69, R69 ;  /* 0x0000004500457308 */ /* 0x000e700000000800 */
[----:B------:R-:W-:Y:S01]  /*c500*/  MUFU.EX2 R33, R33 ;  /* 0x0000002100217308 */ /* 0x000fe20000000800 */
[----:B0-----:R-:W-:-:S07]  /*c510*/  FMNMX.FTZ R11, R10, R11, !PT ;  /* 0x0000000b0a0b7209 */ /* 0x001fce0007810000 */
[----:B------:R-:W-:Y:S01]  /*c520*/  MUFU.EX2 R37, R37 ;  /* 0x0000002500257308 */ /* 0x000fe20000000800 */
[----:B------:R-:W0:Y:S01]  /*c530*/  SHFL.BFLY PT, R10, R11, 0x1, 0x1f ;  /* 0x0c201f000b0a7f89 */ /* 0x000e2200000e0000 */
[-C--:B-1----:R-:W-:Y:S01]  /*c540*/  FMUL.FTZ R88, R88, R69.reuse ;  /* 0x0000004558587220 */ /* 0x082fe20000410000 */
[-C--:B------:R-:W-:Y:S01]  /*c550*/  FMUL.FTZ R89, R89, R69.reuse ;  /* 0x0000004559597220 */ /* 0x080fe20000410000 */
[-C--:B------:R-:W-:Y:S01]  /*c560*/  FMUL.FTZ R92, R92, R69.reuse ;  /* 0x000000455c5c7220 */ /* 0x080fe20000410000 */
[-C--:B------:R-:W-:Y:S01]  /*c570*/  FMUL.FTZ R93, R93, R69.reuse ;  /* 0x000000455d5d7220 */ /* 0x080fe20000410000 */
[-C--:B------:R-:W-:Y:S01]  /*c580*/  FMUL.FTZ R96, R96, R69.reuse ;  /* 0x0000004560607220 */ /* 0x080fe20000410000 */
[-C--:B------:R-:W-:Y:S01]  /*c590*/  FMUL.FTZ R97, R97, R69.reuse ;  /* 0x0000004561617220 */ /* 0x080fe20000410000 */
[----:B------:R-:W-:Y:S01]  /*c5a0*/  MUFU.EX2 R41, R41 ;  /* 0x0000002900297308 */ /* 0x000fe20000000800 */
[-C--:B------:R-:W-:Y:S01]  /*c5b0*/  FMUL.FTZ R100, R100, R69.reuse ;  /* 0x0000004564647220 */ /* 0x080fe20000410000 */
[-C--:B------:R-:W-:Y:S01]  /*c5c0*/  FMUL.FTZ R101, R101, R69.reuse ;  /* 0x0000004565657220 */ /* 0x080fe20000410000 */
        /* <DEDUP_REMOVED lines=14> */
[----:B0-----:R-:W-:Y:S01]  /*c6b0*/  FMNMX.FTZ R5, R11, R10, !PT ;  /* 0x0000000a0b057209 */ /* 0x001fe20007810000 */
[-C--:B------:R-:W-:Y:S01]  /*c6c0*/  FMUL.FTZ R128, R128, R69.reuse ;  /* 0x0000004580807220 */ /* 0x080fe20000410000 */
[-C--:B------:R-:W-:Y:S01]  /*c6d0*/  FMUL.FTZ R129, R129, R69.reuse ;  /* 0x0000004581817220 */ /* 0x080fe20000410000 */
[-C--:B------:R-:W-:Y:S01]  /*c6e0*/  FMUL.FTZ R132, R132, R69.reuse ;  /* 0x0000004584847220 */ /* 0x080fe20000410000 */
[C---:B------:R-:W-:Y:S01]  /*c6f0*/  FSETP.NEU.FTZ.AND P2, PT, R5.reuse, -INF , PT ;  /* 0xff8000000500780b */ /* 0x040fe20003f5d000 */
[----:B------:R-:W-:Y:S01]  /*c700*/  FMUL.FTZ R72, R5, UR33 ;  /* 0x0000002105487c20 */ /* 0x000fe20008410000 */
[----:B------:R-:W-:Y:S01]  /*c710*/  FMUL.FTZ R133, R133, R69 ;  /* 0x0000004585857220 */ /* 0x000fe20000410000 */
[----:B------:R-:W-:Y:S01]  /*c720*/  MUFU.EX2 R49, R49 ;  /* 0x0000003100317308 */ /* 0x000fe20000000800 */
[----:B------:R-:W-:-:S02]  /*c730*/  FSEL R10, R5, RZ, P2 ;  /* 0x000000ff050a7208 */ /* 0x000fc40001000000 */
[----:B------:R-:W-:Y:S02]  /*c740*/  FSEL R72, R72, RZ, P2 ;  /* 0x000000ff48487208 */ /* 0x000fe40001000000 */
[----:B------:R-:W-:Y:S01]  /*c750*/  ISETP.GT.AND P2, PT, R2, UR39, PT ;  /* 0x0000002702007c0c */ /* 0x000fe2000bf44270 */
[----:B------:R-:W-:Y:S01]  /*c760*/  FADD.FTZ R10, -R10, R7 ;  /* 0x000000070a0a7221 */ /* 0x000fe20000010100 */
[----:B------:R-:W-:Y:S02]  /*c770*/  VIADD R2, R2, 0xffffffff ;  /* 0xffffffff02027836 */ /* 0x000fe40000000000 */
[--C-:B------:R-:W-:Y:S01]  /*c780*/  FFMA.FTZ R11, R26, UR33, -R72.reuse ;  /* 0x000000211a0b7c23 */ /* 0x100fe20008010848 */
[--C-:B------:R-:W-:Y:S01]  /*c790*/  FFMA.FTZ R26, R27, UR33, -R72.reuse ;  /* 0x000000211b1a7c23 */ /* 0x100fe20008010848 */
[----:B------:R-:W-:Y:S01]  /*c7a0*/  FMUL.FTZ R7, R10, UR33 ;  /* 0x000000210a077c20 */ /* 0x000fe20008410000 */
[--C-:B------:R-:W-:Y:S01]  /*c7b0*/  FFMA.FTZ R27, R34, UR33, -R72.reuse ;  /* 0x00000021221b7c23 */ /* 0x100fe20008010848 */
[--C-:B------:R-:W-:Y:S01]  /*c7c0*/  FFMA.FTZ R34, R35, UR33, -R72.reuse ;  /* 0x0000002123227c23 */ /* 0x100fe20008010848 */
[----:B------:R-:W-:Y:S01]  /*c7d0*/  FFMA.FTZ R35, R54, UR33, -R72 ;  /* 0x0000002136237c23 */ /* 0x000fe20008010848 */
[----:B------:R-:W-:Y:S01]  /*c7e0*/  MUFU.EX2 R11, R11 ;  /* 0x0000000b000b7308 */ /* 0x000fe20000000800 */
[----:B------:R-:W-:-:S02]  /*c7f0*/  IMAD.U32 R54, RZ, RZ, UR53 ;  /* 0x00000035ff367e24 */ /* 0x000fc4000f8e00ff */
[--C-:B------:R-:W-:Y:S01]  /*c800*/  FFMA.FTZ R73, R30, UR33, -R72.reuse ;  /* 0x000000211e497c23 */ /* 0x100fe20008010848 */
[----:B------:R-:W-:Y:S01]  /*c810*/  FFMA.FTZ R77, R31, UR33, -R72 ;  /* 0x000000211f4d7c23 */ /* 0x000fe20008010848 */
[----:B------:R-:W-:Y:S01]  /*c820*/  FFMA.FTZ R10, R69, R4, R8 ;  /* 0x00000004450a7223 */ /* 0x000fe20000010008 */
[--C-:B------:R-:W-:Y:S01]  /*c830*/  FFMA.FTZ R76, R47, UR33, -R72.reuse ;  /* 0x000000212f4c7c23 */ /* 0x100fe20008010848 */
[----:B------:R-:W-:Y:S01]  /*c840*/  @!P1 LEA R54, R54, UR42, 0x3 ;  /* 0x0000002a36369c11 */ /* 0x000fe2000f8e18ff */
[----:B------:R-:W-:Y:S01]  /*c850*/  FFMA.FTZ R47, R55, UR33, -R72 ;  /* 0x00000021372f7c23 */ /* 0x000fe20008010848 */
[----:B------:R-:W0:Y:S01]  /*c860*/  MUFU.EX2 R7, R7 ;  /* 0x0000000700077308 */ /* 0x000e220000000800 */
[----:B------:R-:W-:Y:S01]  /*c870*/  FADD.FTZ R55, R9, R10 ;  /* 0x0000000a09377221 */ /* 0x000fe20000010000 */
[--C-:B------:R-:W-:Y:S01]  /*c880*/  FFMA.FTZ R38, R38, UR33, -R72.reuse ;  /* 0x0000002126267c23 */ /* 0x100fe20008010848 */
[----:B------:R-:W-:Y:S02]  /*c890*/  @!P1 VIADD R54, R54, 0x2d860 ;  /* 0x0002d86036369836 */ /* 0x000fe40000000000 */
[--C-:B------:R-:W-:Y:S01]  /*c8a0*/  FFMA.FTZ R39, R39, UR33, -R72.reuse ;  /* 0x0000002127277c23 */ /* 0x100fe20008010848 */
[----:B------:R-:W-:Y:S01]  /*c8b0*/  FADD.FTZ R10, R12, R55 ;  /* 0x000000370c0a7221 */ /* 0x000fe20000010000 */
[----:B------:R-:W-:Y:S01]  /*c8c0*/  FFMA.FTZ R42, R42, UR33, -R72 ;  /* 0x000000212a2a7c23 */ /* 0x000fe20008010848 */
[----:B------:R-:W-:Y:S01]  /*c8d0*/  F2FP.F16.F32.PACK_AB R8, R9, R8 ;  /* 0x000000080908723e */ /* 0x000fe200000000ff */
[----:B------:R-:W1:Y:S01]  /*c8e0*/  MUFU.EX2 R26, R26 ;  /* 0x0000001a001a7308 */ /* 0x000e620000000800 */
[----:B------:R-:W-:Y:S01]  /*c8f0*/  @!P1 PRMT R54, RZ, 0x654, R54 ;  /* 0x00000654ff369816 */ /* 0x000fe20000000036 */
[--C-:B------:R-:W-:Y:S01]  /*c900*/  FFMA.FTZ R43, R43, UR33, -R72.reuse ;  /* 0x000000212b2b7c23 */ /* 0x100fe20008010848 */
[--C-:B------:R-:W-:Y:S01]  /*c910*/  FFMA.FTZ R31, R51, UR33, -R72.reuse ;  /* 0x00000021331f7c23 */ /* 0x100fe20008010848 */
[--C-:B------:R-:W-:Y:S01]  /*c920*/  FFMA.FTZ R51, R59, UR33, -R72.reuse ;  /* 0x000000213b337c23 */ /* 0x100fe20008010848 */
[----:B------:R1:W-:Y:S01]  /*c930*/  @!P1 SYNCS.ARRIVE.TRANS64.RED.A1T0 RZ, [R54+URZ], RZ ;  /* 0x000000ff36ff99a7 */ /* 0x0003e2000810043f */
[--C-:B------:R-:W-:Y:S01]  /*c940*/  FFMA.FTZ R63, R63, UR33, -R72.reuse ;  /* 0x000000213f3f7c23 */ /* 0x100fe20008010848 */
[--C-:B------:R-:W-:Y:S01]  /*c950*/  FFMA.FTZ R46, R46, UR33, -R72.reuse ;  /* 0x000000212e2e7c23 */ /* 0x100fe20008010848 */
[----:B------:R-:W2:Y:S01]  /*c960*/  MUFU.EX2 R73, R73 ;  /* 0x0000004900497308 */ /* 0x000ea20000000800 */
[----:B0-----:R-:W-:Y:S01]  /*c970*/  FFMA.FTZ R3, R7, R3, R11 ;  /* 0x0000000307037223 */ /* 0x001fe2000001000b */
[--C-:B------:R-:W-:Y:S01]  /*c980*/  FFMA.FTZ R30, R50, UR33, -R72.reuse ;  /* 0x00000021321e7c23 */ /* 0x100fe20008010848 */
[--C-:B------:R-:W-:Y:S01]  /*c990*/  FFMA.FTZ R50, R58, UR33, -R72.reuse ;  /* 0x000000213a327c23 */ /* 0x100fe20008010848 */
[--C-:B------:R-:W-:Y:S01]  /*c9a0*/  FFMA.FTZ R4, R62, UR33, -R72.reuse ;  /* 0x000000213e047c23 */ /* 0x100fe20008010848 */
[--C-:B------:R-:W-:Y:S01]  /*c9b0*/  FFMA.FTZ R75, R75, UR33, -R72.reuse ;  /* 0x000000214b4b7c23 */ /* 0x100fe20008010848 */
[--C-:B------:R-:W-:Y:S01]  /*c9c0*/  FFMA.FTZ R78, R78, UR33, -R72.reuse ;  /* 0x000000214e4e7c23 */ /* 0x100fe20008010848 */
[----:B------:R-:W-:Y:S01]  /*c9d0*/  FFMA.FTZ R79, R79, UR33, -R72 ;  /* 0x000000214f4f7c23 */ /* 0x000fe20008010848 */
[----:B------:R-:W0:Y:S01]  /*c9e0*/  MUFU.EX2 R77, R77 ;  /* 0x0000004d004d7308 */ /* 0x000e220000000800 */
[----:B-1----:R-:W-:Y:S01]  /*c9f0*/  FADD.FTZ R54, R26, R3 ;  /* 0x000000031a367221 */ /* 0x002fe20000010000 */
[C---:B------:R-:W-:Y:S01]  /*ca00*/  FADD.FTZ R3, R13.reuse, R10 ;  /* 0x0000000a0d037221 */ /* 0x040fe20000010000 */
[----:B------:R-:W-:Y:S01]  /*ca10*/  F2FP.F16.F32.PACK_AB R10, R13, R12 ;  /* 0x0000000c0d0a723e */ /* 0x000fe200000000ff */
[--C-:B------:R-:W-:Y:S01]  /*ca20*/  FFMA.FTZ R82, R82, UR33, -R72.reuse ;  /* 0x0000002152527c23 */ /* 0x100fe20008010848 */
[----:B------:R-:W-:Y:S01]  /*ca30*/  F2FP.F16.F32.PACK_AB R9, R26, R11 ;  /* 0x0000000b1a09723e */ /* 0x000fe200000000ff */
[----:B------:R-:W-:Y:S01]  /*ca40*/  FADD.FTZ R12, R14, R3 ;  /* 0x000000030e0c7221 */ /* 0x000fe20000010000 */
[----:B------:R-:W-:Y:S01]  /*ca50*/  FFMA.FTZ R3, R66, UR33, -R72 ;  /* 0x0000002142037c23 */ /* 0x000fe20008010848 */
[----:B------:R-:W1:Y:S01]  /*ca60*/  MUFU.EX2 R27, R27 ;  /* 0x0000001b001b7308 */ /* 0x000e620000000800 */
[----:B--2---:R-:W-:Y:S01]  /*ca70*/  FADD.FTZ R54, R73, R54 ;  /* 0x0000003649367221 */ /* 0x004fe20000010000 */
[----:B------:R-:W-:Y:S01]  /*ca80*/  FADD.FTZ R55, R15, R12 ;  /* 0x0000000c0f377221 */ /* 0x000fe20000010000 */
[--C-:B------:R-:W-:Y:S01]  /*ca90*/  FFMA.FTZ R12, R67, UR33, -R72.reuse ;  /* 0x00000021430c7c23 */ /* 0x100fe20008010848 */
[--C-:B------:R-:W-:Y:S01]  /*caa0*/  FFMA.FTZ R83, R83, UR33, -R72.reuse ;  /* 0x0000002153537c23 */ /* 0x100fe20008010848 */
[--C-:B------:R-:W-:Y:S01]  /*cab0*/  FFMA.FTZ R86, R86, UR33, -R72.reuse ;  /* 0x0000002156567c23 */ /* 0x100fe20008010848 */
[----:B------:R-:W-:Y:S01]  /*cac0*/  FADD.FTZ R26, R20, R55 ;  /* 0x00000037141a7221 */ /* 0x000fe20000010000 */
[----:B------:R-:W-:Y:S01]  /*cad0*/  FFMA.FTZ R55, R71, UR33, -R72 ;  /* 0x0000002147377c23 */ /* 0x000fe20008010848 */
[----:B------:R-:W2:Y:S01]  /*cae0*/  MUFU.EX2 R34, R34 ;  /* 0x0000002200227308 */ /* 0x000ea20000000800 */
[----:B0-----:R-:W-:Y:S01]  /*caf0*/  FADD.FTZ R54, R77, R54 ;  /* 0x000000364d367221 */ /* 0x001fe20000010000 */
[----:B------:R-:W-:Y:S01]  /*cb00*/  FADD.FTZ R67, R21, R26 ;  /* 0x0000001a15437221 */ /* 0x000fe20000010000 */
[----:B------:R-:W-:Y:S01]  /*cb10*/  F2FP.F16.F32.PACK_AB R11, R77, R73 ;  /* 0x000000494d0b723e */ /* 0x000fe200000000ff */
[----:B------:R-:W-:Y:S01]  /*cb20*/  UMOV UR53, UR45 ;  /* 0x0000002d00357c82 */ /* 0x000fe20008000000 */
[-C--:B------:R-:W-:Y:S01]  /*cb30*/  FMUL.FTZ R90, R90, R7.reuse ;  /* 0x000000075a5a7220 */ /* 0x080fe20000410000 */
[----:B------:R-:W-:Y:S01]  /*cb40*/  FADD.FTZ R58, R24, R67 ;  /* 0x00000043183a7221 */ /* 0x000fe20000010000 */
[----:B------:R-:W-:Y:S01]  /*cb50*/  F2FP.F16.F32.PACK_AB R24, R25, R24 ;  /* 0x000000181918723e */ /* 0x000fe200000000ff */
[----:B------:R-:W-:Y:S01]  /*cb60*/  MUFU.EX2 R38, R38 ;  /* 0x0000002600267308 */ /* 0x000fe20000000800 */
[----:B-1----:R-:W-:Y:S01]  /*cb70*/  FADD.FTZ R59, R27, R54 ;  /* 0x000000361b3b7221 */ /* 0x002fe20000010000 */
[----:B------:R-:W-:Y:S01]  /*cb80*/  FADD.FTZ R67, R25, R58 ;  /* 0x0000003a19437221 */ /* 0x000fe20000010000 */
[----:B------:R0:W-:Y:S01]  /*cb90*/  STSM.16.M88.4 [R17+0x21800], R8 ;  /* 0x0218000811007844 */ /* 0x0001e20000000200 */
[----:B------:R-:W-:Y:S01]  /*cba0*/  FFMA.FTZ R54, R70, UR33, -R72 ;  /* 0x0000002146367c23 */ /* 0x000fe20008010848 */
[-C--:B------:R-:W-:Y:S01]  /*cbb0*/  FMUL.FTZ R91, R91, R7.reuse ;  /* 0x000000075b5b7220 */ /* 0x080fe20000410000 */
[----:B------:R-:W-:Y:S01]  /*cbc0*/  FADD.FTZ R58, R28, R67 ;  /* 0x000000431c3a7221 */ /* 0x000fe20000010000 */
[-C--:B------:R-:W-:Y:S01]  /*cbd0*/  FMUL.FTZ R94, R94, R7.reuse ;  /* 0x000000075e5e7220 */ /* 0x080fe20000410000 */
[----:B------:R-:W1:Y:S01]  /*cbe0*/  MUFU.EX2 R39, R39 ;  /* 0x0000002700277308 */ /* 0x000e620000000800 */
[-C--:B------:R-:W-:Y:S01]  /*cbf0*/  FMUL.FTZ R95, R95, R7.reuse ;  /* 0x000000075f5f7220 */ /* 0x080fe20000410000 */
[----:B------:R-:W-:Y:S01]  /*cc00*/  FADD.FTZ R67, R29, R58 ;  /* 0x0000003a1d437221 */ /* 0x000fe20000010000 */
        /* <DEDUP_REMOVED lines=8> */
[----:B0-----:R-:W-:Y:S01]  /*cc90*/  F2FP.F16.F32.PACK_AB R8, R15, R14 ;  /* 0x0000000e0f08723e */ /* 0x001fe200000000ff */
[-C--:B------:R-:W-:Y:S01]  /*cca0*/  FMUL.FTZ R111, R111, R7.reuse ;  /* 0x000000076f6f7220 */ /* 0x080fe20000410000 */
[----:B------:R-:W-:Y:S01]  /*ccb0*/  F2FP.F16.F32.PACK_AB R10, R21, R20 ;  /* 0x00000014150a723e */ /* 0x000fe200000000ff */
[----:B------:R-:W-:Y:S01]  /*ccc0*/  FMUL.FTZ R114, R114, R7 ;  /* 0x0000000772727220 */ /* 0x000fe20000410000 */
[----:B--2---:R-:W-:Y:S01]  /*ccd0*/  F2FP.F16.F32.PACK_AB R9, R34, R27 ;  /* 0x0000001b2209723e */ /* 0x004fe200000000ff */
        /* <DEDUP_REMOVED lines=8> */
[----:B------:R2:W-:Y:S01]  /*cd60*/  MUFU.EX2 R13, R63 ;  /* 0x0000003f000d7308 */ /* 0x0005e20000000800 */
[-C--:B------:R-:W-:Y:S01]  /*cd70*/  FMUL.FTZ R126, R126, R7.reuse ;  /* 0x000000077e7e7220 */ /* 0x080fe20000410000 */
[-C--:B------:R-:W-:Y:S01]  /*cd80*/  FMUL.FTZ R127, R127, R7.reuse ;  /* 0x000000077f7f7220 */ /* 0x080fe20000410000 */
[-C--:B------:R-:W-:Y:S01]  /*cd90*/  FMUL.FTZ R130, R130, R7.reuse ;  /* 0x0000000782827220 */ /* 0x080fe20000410000 */
[-C--:B------:R-:W-:Y:S01]  /*cda0*/  FMUL.FTZ R131, R131, R7.reuse ;  /* 0x0000000783837220 */ /* 0x080fe20000410000 */
[-C--:B------:R-:W-:Y:S01]  /*cdb0*/  FMUL.FTZ R134, R134, R7.reuse ;  /* 0x0000000786867220 */ /* 0x080fe20000410000 */
[----:B------:R-:W-:Y:S01]  /*cdc0*/  FMUL.FTZ R135, R135, R7 ;  /* 0x0000000787877220 */ /* 0x000fe20000410000 */
[----:B------:R-:W-:Y:S01]  /*cdd0*/  IMAD.MOV.U32 R7, RZ, RZ, R5 ;  /* 0x000000ffff077224 */ /* 0x000fe200078e0005 */
[----:B------:R-:W3:Y:S01]  /*cde0*/  MUFU.EX2 R46, R46 ;  /* 0x0000002e002e7308 */ /* 0x000ee20000000800 */
[----:B--2---:R-:W-:Y:S01]  /*cdf0*/  FADD.FTZ R63, R34, R59 ;  /* 0x0000003b223f7221 */ /* 0x004fe20000010000 */
[--C-:B------:R-:W-:Y:S01]  /*ce00*/  FFMA.FTZ R59, R74, UR33, -R72.reuse ;  /* 0x000000214a3b7c23 */ /* 0x100fe20008010848 */
[----:B------:R-:W-:Y:S01]  /*ce10*/  FFMA.FTZ R72, R87, UR33, -R72 ;  /* 0x0000002157487c23 */ /* 0x000fe20008010848 */
[----:B0-----:R-:W-:Y:S01]  /*ce20*/  F2FP.F16.F32.PACK_AB R25, R43, R42 ;  /* 0x0000002a2b19723e */ /* 0x001fe200000000ff */
[----:B------:R-:W-:Y:S01]  /*ce30*/  FADD.FTZ R26, R38, R63 ;  /* 0x0000003f261a7221 */ /* 0x000fe20000010000 */
[----:B------:R-:W-:-:S02]  /*ce40*/  F2FP.F16.F32.PACK_AB R34, R37, R36 ;  /* 0x000000242522723e */ /* 0x000fc400000000ff */
[----:B------:R-:W0:Y:S01]  /*ce50*/  MUFU.EX2 R76, R76 ;  /* 0x0000004c004c7308 */ /* 0x000e220000000800 */
[----:B------:R-:W-:-:S04]  /*ce60*/  FADD.FTZ R63, R39, R26 ;  /* 0x0000001a273f7221 */ /* 0x000fc80000010000 */
[----:B------:R-:W-:Y:S01]  /*ce70*/  FADD.FTZ R26, R42, R63 ;  /* 0x0000003f2a1a7221 */ /* 0x000fe20000010000 */
[----:B------:R-:W-:Y:S02]  /*ce80*/  F2FP.F16.F32.PACK_AB R42, R45, R44 ;  /* 0x0000002c2d2a723e */ /* 0x000fe400000000ff */
[----:B------:R-:W2:Y:S01]  /*ce90*/  MUFU.EX2 R30, R30 ;  /* 0x0000001e001e7308 */ /* 0x000ea20000000800 */
[----:B------:R-:W-:Y:S01]  /*cea0*/  FADD.FTZ R63, R43, R26 ;  /* 0x0000001a2b3f7221 */ /* 0x000fe20000010000 */
[----:B------:R-:W-:Y:S01]  /*ceb0*/  FADD.FTZ R26, R32, R67 ;  /* 0x00000043201a7221 */ /* 0x000fe20000010000 */
[C---:B------:R-:W-:Y:S02]  /*cec0*/  F2FP.F16.F32.PACK_AB R32, R33.reuse, R32 ;  /* 0x000000202120723e */ /* 0x040fe400000000ff */
[----:B---3--:R-:W-:Y:S01]  /*ced0*/  FADD.FTZ R63, R46, R63 ;  /* 0x0000003f2e3f7221 */ /* 0x008fe20000010000 */
[----:B------:R-:W-:Y:S02]  /*cee0*/  FADD.FTZ R67, R33, R26 ;  /* 0x0000001a21437221 */ /* 0x000fe40000010000 */
[----:B------:R-:W3:Y:S01]  /*cef0*/  MUFU.EX2 R31, R31 ;  /* 0x0000001f001f7308 */ /* 0x000ee20000000800 */
[----:B0-----:R-:W-:Y:S01]  /*cf00*/  FADD.FTZ R63, R76, R63 ;  /* 0x0000003f4c3f7221 */ /* 0x001fe20000010000 */
[----:B------:R-:W-:Y:S01]  /*cf10*/  FADD.FTZ R26, R36, R67 ;  /* 0x00000043241a7221 */ /* 0x000fe20000010000 */
[----:B------:R-:W-:-:S03]  /*cf20*/  F2FP.F16.F32.PACK_AB R27, R76, R46 ;  /* 0x0000002e4c1b723e */ /* 0x000fc600000000ff */
[----:B------:R-:W-:Y:S01]  /*cf30*/  FADD.FTZ R15, R37, R26 ;  /* 0x0000001a250f7221 */ /* 0x000fe20000010000 */
[----:B------:R-:W-:Y:S01]  /*cf40*/  F2FP.F16.F32.PACK_AB R26, R29, R28 ;  /* 0x0000001c1d1a723e */ /* 0x000fe200000000ff */
[----:B------:R-:W0:Y:S01]  /*cf50*/  MUFU.EX2 R35, R35 ;  /* 0x0000002300237308 */ /* 0x000e220000000800 */
[----:B--2---:R-:W-:Y:S01]  /*cf60*/  FADD.FTZ R14, R30, R63 ;  /* 0x0000003f1e0e7221 */ /* 0x004fe20000010000 */
[----:B------:R-:W-:Y:S01]  /*cf70*/  FADD.FTZ R28, R40, R15 ;  /* 0x0000000f281c7221 */ /* 0x000fe20000010000 */
[C---:B------:R-:W-:Y:S01]  /*cf80*/  F2FP.F16.F32.PACK_AB R40, R41.reuse, R40 ;  /* 0x000000282928723e */ /* 0x040fe200000000ff */
[----:B------:R2:W-:Y:S02]  /*cf90*/  STSM.16.M88.4 [R22], R24 ;  /* 0x0000001816007844 */ /* 0x0005e40000000200 */
[----:B------:R-:W-:Y:S02]  /*cfa0*/  FADD.FTZ R21, R41, R28 ;  /* 0x0000001c29157221 */ /* 0x000fe40000010000 */
[----:B------:R-:W4:Y:S01]  /*cfb0*/  MUFU.EX2 R47, R47 ;  /* 0x0000002f002f7308 */ /* 0x000f220000000800 */
[C---:B---3--:R-:W-:Y:S01]  /*cfc0*/  FADD.FTZ R20, R31.reuse, R14 ;  /* 0x0000000e1f147221 */ /* 0x048fe20000010000 */
[----:B------:R-:W-:Y:S01]  /*cfd0*/  FADD.FTZ R28, R44, R21 ;  /* 0x000000152c1c7221 */ /* 0x000fe20000010000 */
[----:B------:R-:W-:-:S03]  /*cfe0*/  F2FP.F16.F32.PACK_AB R33, R31, R30 ;  /* 0x0000001e1f21723e */ /* 0x000fc600000000ff */
[----:B------:R-:W-:Y:S02]  /*cff0*/  FADD.FTZ R21, R45, R28 ;  /* 0x0000001c2d157221 */ /* 0x000fe40000010000 */
[----:B------:R-:W3:Y:S01]  /*d000*/  MUFU.EX2 R50, R50 ;  /* 0x0000003200327308 */ /* 0x000ee20000000800 */
[----:B0-----:R-:W-:Y:S01]  /*d010*/  FADD.FTZ R20, R35, R20 ;  /* 0x0000001423147221 */ /* 0x001fe20000010000 */
[----:B------:R-:W-:Y:S01]  /*d020*/  FADD.FTZ R28, R48, R21 ;  /* 0x00000015301c7221 */ /* 0x000fe20000010000 */
[----:B------:R-:W-:-:S05]  /*d030*/  F2FP.F16.F32.PACK_AB R48, R49, R48 ;  /* 0x000000303130723e */ /* 0x000fca00000000ff */
[----:B------:R-:W0:Y:S01]  /*d040*/  MUFU.EX2 R51, R51 ;  /* 0x0000003300337308 */ /* 0x000e220000000800 */
[C---:B----4-:R-:W-:Y:S01]  /*d050*/  FADD.FTZ R15, R47.reuse, R20 ;  /* 0x000000142f0f7221 */ /* 0x050fe20000010000 */
[----:B------:R-:W-:-:S05]  /*d060*/  F2FP.F16.F32.PACK_AB R35, R47, R35 ;  /* 0x000000232f23723e */ /* 0x000fca00000000ff */
[----:B------:R2:W-:Y:S01]  /*d070*/  STSM.16.M88.4 [R18], R32 ;  /* 0x0000002012007844 */ /* 0x0005e20000000200 */
[----:B------:R-:W4:Y:S01]  /*d080*/  MUFU.EX2 R4, R4 ;  /* 0x0000000400047308 */ /* 0x000f220000000800 */
[----:B---3--:R-:W-:-:S07]  /*d090*/  FADD.FTZ R20, R50, R15 ;  /* 0x0000000f32147221 */ /* 0x008fce0000010000 */
[----:B------:R-:W1:Y:S01]  /*d0a0*/  MUFU.EX2 R52, R52 ;  /* 0x0000003400347308 */ /* 0x000e620000000800 */
[C---:B0-----:R-:W-:Y:S01]  /*d0b0*/  FADD.FTZ R15, R51.reuse, R20 ;  /* 0x00000014330f7221 */ /* 0x041fe20000010000 */
[----:B------:R-:W-:-:S06]  /*d0c0*/  F2FP.F16.F32.PACK_AB R41, R51, R50 ;  /* 0x000000323329723e */ /* 0x000fcc00000000ff */
[----:B------:R-:W0:Y:S01]  /*d0d0*/  MUFU.EX2 R53, R53 ;  /* 0x0000003500357308 */ /* 0x000e220000000800 */
[----:B----4-:R-:W-:Y:S01]  /*d0e0*/  FADD.FTZ R20, R4, R15 ;  /* 0x0000000f04147221 */ /* 0x010fe20000010000 */
[----:B------:R-:W-:Y:S01]  /*d0f0*/  FADD.FTZ R15, R49, R28 ;  /* 0x0000001c310f7221 */ /* 0x000fe20000010000 */
[C---:B------:R-:W-:Y:S02]  /*d100*/  F2FP.F16.F32.PACK_AB R43, R13.reuse, R4 ;  /* 0x000000040d2b723e */ /* 0x040fe400000000ff */
[----:B------:R-:W-:-:S03]  /*d110*/  FADD.FTZ R20, R13, R20 ;  /* 0x000000140d147221 */ /* 0x000fc60000010000 */
[----:B------:R-:W3:Y:S01]  /*d120*/  MUFU.EX2 R3, R3 ;  /* 0x0000000300037308 */ /* 0x000ee20000000800 */
[----:B-1----:R-:W-:Y:S01]  /*d130*/  FADD.FTZ R8, R52, R15 ;  /* 0x0000000f34087221 */ /* 0x002fe20000010000 */
[----:B------:R2:W-:Y:S06]  /*d140*/  STSM.16.M88.4 [R17+0x27800], R40 ;  /* 0x0278002811007844 */ /* 0x0005ec0000000200 */
[----:B------:R-:W1:Y:S01]  /*d150*/  MUFU.EX2 R56, R56 ;  /* 0x0000003800387308 */ /* 0x000e620000000800 */
[C---:B0-----:R-:W-:Y:S01]  /*d160*/  FADD.FTZ R11, R53.reuse, R8 ;  /* 0x00000008350b7221 */ /* 0x041fe20000010000 */
[----:B------:R-:W-:-:S06]  /*d170*/  F2FP.F16.F32.PACK_AB R50, R53, R52 ;  /* 0x000000343532723e */ /* 0x000fcc00000000ff */
[----:B------:R-:W0:Y:S01]  /*d180*/  MUFU.EX2 R12, R12 ;  /* 0x0000000c000c7308 */ /* 0x000e220000000800 */
[----:B---3--:R-:W-:-:S07]  /*d190*/  FADD.FTZ R9, R3, R20 ;  /* 0x0000001403097221 */ /* 0x008fce0000010000 */
[----:B------:R-:W3:Y:S01]  /*d1a0*/  MUFU.EX2 R57, R57 ;  /* 0x0000003900397308 */ /* 0x000ee20000000800 */
[----:B-1----:R-:W-:-:S07]  /*d1b0*/  FADD.FTZ R10, R56, R11 ;  /* 0x0000000b380a7221 */ /* 0x002fce0000010000 */
[----:B------:R-:W1:Y:S01]  /*d1c0*/  MUFU.EX2 R54, R54 ;  /* 0x0000003600367308 */ /* 0x000e620000000800 */
[C---:B0-----:R-:W-:Y:S01]  /*d1d0*/  FADD.FTZ R9, R12.reuse, R9 ;  /* 0x000000090c097221 */ /* 0x041fe20000010000 */
[----:B------:R-:W-:-:S06]  /*d1e0*/  F2FP.F16.F32.PACK_AB R49, R12, R3 ;  /* 0x000000030c31723e */ /* 0x000fcc00000000ff */
[----:B------:R-:W0:Y:S01]  /*d1f0*/  MUFU.EX2 R60, R60 ;  /* 0x0000003c003c7308 */ /* 0x000e220000000800 */
[C---:B---3--:R-:W-:Y:S01]  /*d200*/  FADD.FTZ R11, R57.reuse, R10 ;  /* 0x0000000a390b7221 */ /* 0x048fe20000010000 */
[----:B------:R-:W-:-:S06]  /*d210*/  F2FP.F16.F32.PACK_AB R56, R57, R56 ;  /* 0x000000383938723e */ /* 0x000fcc00000000ff */
[----:B------:R-:W3:Y:S01]  /*d220*/  MUFU.EX2 R55, R55 ;  /* 0x0000003700377308 */ /* 0x000ee20000000800 */
[----:B-1----:R-:W-:-:S07]  /*d230*/  FADD.FTZ R8, R54, R9 ;  /* 0x0000000936087221 */ /* 0x002fce0000010000 */
[----:B------:R-:W1:Y:S01]  /*d240*/  MUFU.EX2 R61, R61 ;  /* 0x0000003d003d7308 */ /* 0x000e620000000800 */
[----:B0-----:R-:W-:-:S07]  /*d250*/  FADD.FTZ R4, R60, R11 ;  /* 0x0000000b3c047221 */ /* 0x001fce0000010000 */
[----:B------:R-:W0:Y:S01]  /*d260*/  MUFU.EX2 R59, R59 ;  /* 0x0000003b003b7308 */ /* 0x000e220000000800 */
[C---:B---3--:R-:W-:Y:S01]  /*d270*/  FADD.FTZ R8, R55.reuse, R8 ;  /* 0x0000000837087221 */ /* 0x048fe20000010000 */
[----:B------:R-:W-:-:S05]  /*d280*/  F2FP.F16.F32.PACK_AB R51, R55, R54 ;  /* 0x000000363733723e */ /* 0x000fca00000000ff */
[----:B------:R2:W-:Y:S01]  /*d290*/  STSM.16.M88.4 [R136], R48 ;  /* 0x0000003088007844 */ /* 0x0005e20000000200 */
[----:B------:R-:W3:Y:S01]  /*d2a0*/  MUFU.EX2 R64, R64 ;  /* 0x0000004000407308 */ /* 0x000ee20000000800 */
[C---:B-1----:R-:W-:Y:S01]  /*d2b0*/  FADD.FTZ R11, R61.reuse, R4 ;  /* 0x000000043d0b7221 */ /* 0x042fe20000010000 */
[----:B------:R-:W-:-:S06]  /*d2c0*/  F2FP.F16.F32.PACK_AB R58, R61, R60 ;  /* 0x0000003c3d3a723e */ /* 0x000fcc00000000ff */
[----:B------:R-:W1:Y:S01]  /*d2d0*/  MUFU.EX2 R14, R75 ;  /* 0x0000004b000e7308 */ /* 0x000e620000000800 */
[----:B0-----:R-:W-:-:S07]  /*d2e0*/  FADD.FTZ R9, R59, R8 ;  /* 0x000000083b097221 */ /* 0x001fce0000010000 */
[----:B------:R-:W0:Y:S01]  /*d2f0*/  MUFU.EX2 R68, R68 ;  /* 0x0000004400447308 */ /* 0x000e220000000800 */
[----:B---3--:R-:W-:-:S07]  /*d300*/  FADD.FTZ R11, R64, R11 ;  /* 0x0000000b400b7221 */ /* 0x008fce0000010000 */
[----:B------:R-:W3:Y:S01]  /*d310*/  MUFU.EX2 R78, R78 ;  /* 0x0000004e004e7308 */ /* 0x000ee20000000800 */
[C---:B-1----:R-:W-:Y:S01]  /*d320*/  FADD.FTZ R9, R14.reuse, R9 ;  /* 0x000000090e097221 */ /* 0x042fe20000010000 */
[----:B------:R-:W-:-:S06]  /*d330*/  F2FP.F16.F32.PACK_AB R57, R14, R59 ;  /* 0x0000003b0e39723e */ /* 0x000fcc00000000ff */
[----:B------:R-:W1:Y:S01]  /*d340*/  MUFU.EX2 R79, R79 ;  /* 0x0000004f004f7308 */ /* 0x000e620000000800 */
[C---:B0-----:R-:W-:Y:S01]  /*d350*/  FADD.FTZ R20, R68.reuse, R11 ;  /* 0x0000000b44147221 */ /* 0x041fe20000010000 */
[----:B------:R-:W-:-:S06]  /*d360*/  F2FP.F16.F32.PACK_AB R8, R68, R64 ;  /* 0x000000404408723e */ /* 0x000fcc00000000ff */
[----:B------:R-:W-:Y:S01]  /*d370*/  MUFU.EX2 R65, R65 ;  /* 0x0000004100417308 */ /* 0x000fe20000000800 */
[----:B---3--:R-:W-:-:S07]  /*d380*/  FADD.FTZ R4, R78, R9 ;  /* 0x000000094e047221 */ /* 0x008fce0000010000 */
[----:B------:R-:W0:Y:S01]  /*d390*/  MUFU.EX2 R6, R85 ;  /* 0x0000005500067308 */ /* 0x000e220000000800 */
[C---:B-1----:R-:W-:Y:S01]  /*d3a0*/  F2FP.F16.F32.PACK_AB R59, R79.reuse, R78 ;  /* 0x0000004e4f3b723e */ /* 0x042fe200000000ff */
[----:B------:R-:W-:-:S04]  /*d3b0*/  FADD.FTZ R4, R79, R4 ;  /* 0x000000044f047221 */ /* 0x000fc80000010000 */
[----:B------:R2:W-:Y:S02]  /*d3c0*/  STSM.16.M88.4 [R22+0x6000], R56 ;  /* 0x0060003816007844 */ /* 0x0005e40000000200 */
[----:B------:R-:W1:Y:S08]  /*d3d0*/  MUFU.EX2 R21, R82 ;  /* 0x0000005200157308 */ /* 0x000e700000000800 */
[----:B------:R-:W3:Y:S01]  /*d3e0*/  MUFU.EX2 R83, R83 ;  /* 0x0000005300537308 */ /* 0x000ee20000000800 */
[----:B0-----:R-:W-:Y:S01]  /*d3f0*/  F2FP.F16.F32.PACK_AB R10, R6, R65 ;  /* 0x00000041060a723e */ /* 0x001fe200000000ff */
[----:B------:R-:W-:-:S06]  /*d400*/  FADD.FTZ R65, R65, R20 ;  /* 0x0000001441417221 */ /* 0x000fcc0000010000 */
[----:B------:R-:W0:Y:S01]  /*d410*/  MUFU.EX2 R13, R86 ;  /* 0x00000056000d7308 */ /* 0x000e220000000800 */
[----:B-1----:R-:W-:-:S07]  /*d420*/  FADD.FTZ R4, R21, R4 ;  /* 0x0000000415047221 */ /* 0x002fce0000010000 */
[----:B------:R-:W1:Y:S01]  /*d430*/  MUFU.EX2 R72, R72 ;  /* 0x0000004800487308 */ /* 0x000e620000000800 */
[C---:B---3--:R-:W-:Y:S01]  /*d440*/  F2FP.F16.F32.PACK_AB R9, R83.reuse, R21 ;  /* 0x000000155309723e */ /* 0x048fe200000000ff */
[----:B------:R-:W-:-:S04]  /*d450*/  FADD.FTZ R4, R83, R4 ;  /* 0x0000000453047221 */ /* 0x000fc80000010000 */
[----:B0-----:R-:W-:Y:S01]  /*d460*/  FADD.FTZ R3, R13, R4 ;  /* 0x000000040d037221 */ /* 0x001fe20000010000 */
[----:B------:R-:W-:Y:S01]  /*d470*/  FADD.FTZ R4, R6, R65 ;  /* 0x0000004106047221 */ /* 0x000fe20000010000 */
[----:B------:R-:W-:Y:S01]  /*d480*/  IMAD.MOV.U32 R6, RZ, RZ, R0 ;  /* 0x000000ffff067224 */ /* 0x000fe200078e0000 */
[C---:B-1----:R-:W-:Y:S01]  /*d490*/  F2FP.F16.F32.PACK_AB R11, R72.reuse, R13 ;  /* 0x0000000d480b723e */ /* 0x042fe200000000ff */
[----:B------:R-:W-:-:S04]  /*d4a0*/  FADD.FTZ R3, R72, R3 ;  /* 0x0000000348037221 */ /* 0x000fc80000010000 */
[----:B------:R2:W-:Y:S01]  /*d4b0*/  STSM.16.M88.4 [R18+0x6000], R8 ;  /* 0x0060000812007844 */ /* 0x0005e20000000200 */
[----:B------:R0:W-:Y:S06]  /*d4c0*/  MEMBAR.ALL.CTA ;  /* 0x0000000000007992 */ /* 0x0001ec0000008000 */
[----:B0-----:R-:W0:Y:S02]  /*d4d0*/  FENCE.VIEW.ASYNC.S ;  /* 0x00000000000073c6 */ /* 0x001e240000000000 */
[----:B0-----:R-:W-:Y:S01]  /*d4e0*/  NOP ;  /* 0x0000000000007918 */ /* 0x001fe20000000000 */
[----:B------:R-:W-:Y:S05]  /*d4f0*/  @P2 BRA `(.L_x_893) ;  /* 0xffffffcc00d42947 */ /* 0x000fea000383ffff */
.L_x_876:
[----:B------:R-:W-:Y:S06]  /*d500*/  BAR.ARV 0x8, 0x200 ;  /* 0x0208000000007b1d */ /* 0x000fec0000002000 */
[----:B------:R-:W-:Y:S05]  /*d510*/  @!P0 BRA `(.L_x_894) ;  /* 0x0000000000048947 */ /* 0x000fea0003800000 */
[----:B------:R-:W-:Y:S01]  /*d520*/  BPT.TRAP 0x1 ;  /* 0x000000040000795c */ /* 0x000fe20000300000 */
.L_x_894:
[----:B------:R-:W-:Y:S01]  /*d530*/  ULEA UR9, UR45, UR42, 0x3 ;  /* 0x0000002a2d097291 */ /* 0x000fe2000f8e183f */
[----:B------:R-:W-:-:S05]  /*d540*/  IMAD.U32 R2, RZ, RZ, UR50 ;  /* 0x00000032ff027e24 */ /* 0x000fca000f8e00ff */
[----:B------:R-:W-:-:S04]  /*d550*/  SHF.L.U32 R2, R2, 0x1f, RZ ;  /* 0x0000001f02027819 */ /* 0x000fc800000006ff */
[----:B------:R0:W1:Y:S01]  /*d560*/  SYNCS.PHASECHK.TRANS64.TRYWAIT P2, [UR9+0x2d850], R2 ;  /* 0x02d85002ff0075a7 */ /* 0x0000620008040149 */
[----:B------:R-:W-:Y:S05]  /*d570*/  @!P0 BRA `(.L_x_895) ;  /* 0x0000000000048947 */ /* 0x000fea0003800000 */
[----:B------:R-:W-:Y:S01]  /*d580*/  BPT.TRAP 0x1 ;  /* 0x000000040000795c */ /* 0x000fe20000300000 */
.L_x_895:
[----:B-1----:R-:W-:Y:S05]  /*d590*/  @P2 BRA `(.L_x_896) ;  /* 0x0000000000082947 */ /* 0x002fea0003800000 */
[----:B------:R-:W1:Y:S02]  /*d5a0*/  SYNCS.PHASECHK.TRANS64.TRYWAIT P0, [UR9+0x2d850], R2 ;  /* 0x02d85002ff0075a7 */ /* 0x000e640008000149 */
[----:B-1----:R-:W-:Y:S05]  /*d5b0*/  @!P0 BRA `(.L_x_897) ;  /* 0x0000007000708947 */ /* 0x002fea0003800000 */
.L_x_896:
[----:B------:R-:W-:Y:S01]  /*d5c0*/  UIADD3 UR42, UR42, 0x400, URZ ;  /* 0x000004002a2a7890 */ /* 0x000fe2000fffe03f */
[----:B------:R-:W-:Y:S01]  /*d5d0*/  WARPGROUP.ARRIVE ;  /* 0x00000000000079c5 */ /* 0x000fe20000000000 */
[----:B------:R-:W-:Y:S01]  /*d5e0*/  ULOP3.LUT UR36, UR36, 0x10000, URZ, 0xfc, !UPT ;  /* 0x0001000024247892 */ /* 0x000fe2000f8efc3f */
[----:B-1----:R-:W1:Y:S01]  /*d5f0*/  SHFL.BFLY PT, R7, R4, 0x2, 0x1f ;  /* 0x0c401f0004077f89 */ /* 0x002e6200000e0000 */
[----:B------:R-:W-:Y:S01]  /*d600*/  USHF.R.U32.HI UR42, URZ, 0x4, UR42 ;  /* 0x000000043f2a7899 */ /* 0x000fe2000801162a */
[----:B------:R-:W-:Y:S01]  /*d610*/  IMAD.MOV.U32 R36, RZ, RZ, -0x800000 ;  /* 0xff800000ff247424 */ /* 0x000fe200078e00ff */
[----:B------:R-:W-:Y:S01]  /*d620*/  UMOV UR5, 0x40000040 ;  /* 0x4000004000057882 */ /* 0x000fe20000000000 */
[----:B------:R-:W-:Y:S01]  /*d630*/  UMOV UR7, 0x80000020 ;  /* 0x8000002000077882 */ /* 0x000fe20000000000 */
[----:B------:R-:W-:Y:S01]  /*d640*/  ULOP3.LUT UR42, UR42, 0x3fff, URZ, 0xc0, !UPT ;  /* 0x00003fff2a2a7892 */ /* 0x000fe2000f8ec03f */
[----:B0-----:R-:W0:Y:S01]  /*d650*/  SHFL.BFLY PT, R2, R3, 0x2, 0x1f ;  /* 0x0c401f0003027f89 */ /* 0x001e2200000e0000 */
[----:B------:R-:W-:Y:S01]  /*d660*/  UMOV UR4, UR36 ;  /* 0x0000002400047c82 */ /* 0x000fe20008000000 */
[----:B--2---:R-:W-:Y:S01]  /*d670*/  IMAD.MOV.U32 R48, RZ, RZ, RZ ;  /* 0x000000ffff307224 */ /* 0x004fe200078e00ff */
[----:B------:R-:W-:Y:S01]  /*d680*/  ULOP3.LUT UR8, UR42, 0x2000000, URZ, 0xfc, !UPT ;  /* 0x020000002a087892 */ /* 0x000fe2000f8efc3f */
[----:B------:R-:W-:Y:S01]  /*d690*/  IMAD.MOV.U32 R37, RZ, RZ, -0x800000 ;  /* 0xff800000ff257424 */ /* 0x000fe200078e00ff */
[----:B------:R-:W-:-:S02]  /*d6a0*/  UIADD3 UR46, UR46, 0x1, URZ ;  /* 0x000000012e2e7890 */ /* 0x000fc4000fffe03f */
[----:B------:R-:W-:Y:S02]  /*d6b0*/  UIMAD UR8, UR45, 0x600, UR8 ;  /* 0x000006002d0878a4 */ /* 0x000fe4000f8e0208 */
[----:B------:R-:W-:-:S04]  /*d6c0*/  UIADD3 UR45, UR45, 0x1, URZ ;  /* 0x000000012d2d7890 */ /* 0x000fc8000fffe03f */
[----:B------:R-:W-:Y:S01]  /*d6d0*/  UISETP.NE.AND UP0, UPT, UR45, 0x2, UPT ;  /* 0x000000022d00788c */ /* 0x000fe2000bf05270 */
[----:B------:R-:W-:Y:S02]  /*d6e0*/  UMOV UR6, UR8 ;  /* 0x0000000800067c82 */ /* 0x000fe40008000000 */
[----:B------:R-:W-:Y:S01]  /*d6f0*/  HGMMA.64x96x16.F32 R88, gdesc[UR4].tnspB, R88, gsb0 ;  /* 0x41600000045879f0 */ /* 0x000fe20008000858 */
[----:B------:R-:W-:Y:S01]  /*d700*/  UIADD3 UR4, UR36, 0x2, URZ ;  /* 0x0000000224047890 */ /* 0x000fe2000fffe03f */
[----:B-1----:R-:W-:Y:S01]  /*d710*/  FADD.FTZ R7, R7, R4 ;  /* 0x0000000407077221 */ /* 0x002fe20000010000 */
[----:B------:R-:W-:Y:S01]  /*d720*/  UIADD3 UR6, UR8, 0x40, URZ ;  /* 0x0000004008067890 */ /* 0x000fe2000fffe03f */
[----:B------:R-:W-:Y:S01]  /*d730*/  UMOV UR5, 0x40000040 ;  /* 0x4000004000057882 */ /* 0x000fe20000000000 */
[----:B------:R-:W-:Y:S01]  /*d740*/  UMOV UR7, 0x80000020 ;  /* 0x8000002000077882 */ /* 0x000fe20000000000 */
[----:B0-----:R-:W-:Y:S01]  /*d750*/  FADD.FTZ R6, R2, R3 ;  /* 0x0000000302067221 */ /* 0x001fe20000010000 */
[----:B------:R-:W-:Y:S01]  /*d760*/  IMAD.U32 R3, RZ, RZ, UR33 ;  /* 0x00000021ff037e24 */ /* 0x000fe2000f8e00ff */
[----:B------:R-:W0:Y:S01]  /*d770*/  SHFL.BFLY PT, R2, R7, 0x1, 0x1f ;  /* 0x0c201f0007027f89 */ /* 0x000e2200000e0000 */
[----:B------:R-:W-:-:S03]  /*d780*/  USEL UR45, UR45, URZ, UP0 ;  /* 0x0000003f2d2d7287 */ /* 0x000fc60008000000 */
[----:B------:R-:W1:Y:S01]  /*d790*/  SHFL.BFLY PT, R9, R6, 0x1, 0x1f ;  /* 0x0c201f0006097f89 */ /* 0x000e6200000e0000 */
[----:B0-----:R-:W-:Y:S01]  /*d7a0*/  FADD.FTZ R10, R7, R2 ;  /* 0x00000002070a7221 */ /* 0x001fe20000010000 */
[----:B------:R-:W-:Y:S02]  /*d7b0*/  IMAD.MOV.U32 R2, RZ, RZ, RZ ;  /* 0x000000ffff027224 */ /* 0x000fe400078e00ff */
[----:B------:R-:W-:Y:S02]  /*d7c0*/  IMAD.U32 R7, RZ, RZ, UR33 ;  /* 0x00000021ff077e24 */ /* 0x000fe4000f8e00ff */
[----:B-1----:R-:W-:Y:S01]  /*d7d0*/  FADD.FTZ R9, R6, R9 ;  /* 0x0000000906097221 */ /* 0x002fe20000010000 */
[----:B------:R-:W-:Y:S01]  /*d7e0*/  FSETP.NE.FTZ.AND P0, PT, R10, RZ, PT ;  /* 0x000000ff0a00720b */ /* 0x000fe20003f15000 */
[----:B------:R-:W-:-:S03]  /*d7f0*/  IMAD.U32 R6, RZ, RZ, UR9 ;  /* 0x00000009ff067e24 */ /* 0x000fc6000f8e00ff */
[----:B------:R-:W-:Y:S01]  /*d800*/  FSETP.NE.FTZ.AND P2, PT, R9, RZ, PT ;  /* 0x000000ff0900720b */ /* 0x000fe20003f55000 */
[----:B------:R-:W-:-:S08]  /*d810*/  @!P1 VIADD R6, R6, 0x2d860 ;  /* 0x0002d86006069836 */ /* 0x000fd00000000000 */
[----:B------:R-:W0:Y:S01]  /*d820*/  @P0 MUFU.LG2 R4, R10 ;  /* 0x0000000a00040308 */ /* 0x000e220000000c00 */
[----:B------:R-:W-:-:S03]  /*d830*/  @P0 FMUL.FTZ R3, R3, 0.69314718246459960938 ;  /* 0x3f31721803030820 */ /* 0x000fc60000410000 */
[----:B------:R-:W-:-:S04]  /*d840*/  @P2 FMUL.FTZ R7, R7, 0.69314718246459960938 ;  /* 0x3f31721807072820 */ /* 0x000fc80000410000 */
[----:B------:R-:W1:Y:S08]  /*d850*/  @P2 MUFU.LG2 R8, R9 ;  /* 0x0000000900082308 */ /* 0x000e700000000c00 */
[----:B------:R-:W2:Y:S01]  /*d860*/  @P2 MUFU.RCP R48, R9 ;  /* 0x0000000900302308 */ /* 0x000ea20000001000 */
[----:B0-----:R-:W-:-:S04]  /*d870*/  @P0 FMUL.FTZ R4, R4, 0.69314718246459960938 ;  /* 0x3f31721804040820 */ /* 0x001fc80000410000 */
[----:B------:R-:W-:Y:S01]  /*d880*/  @P0 FFMA.FTZ R36, R3, R0, R4 ;  /* 0x0000000003240223 */ /* 0x000fe20000010004 */
[----:B------:R-:W-:Y:S02]  /*d890*/  @!P1 PRMT R0, RZ, 0x654, R6 ;  /* 0x00000654ff009816 */ /* 0x000fe40000000006 */
[----:B------:R-:W0:Y:S01]  /*d8a0*/  @P0 MUFU.RCP R2, R10 ;  /* 0x0000000a00020308 */ /* 0x000e220000001000 */
[----:B-1----:R-:W-:Y:S01]  /*d8b0*/  @P2 FMUL.FTZ R8, R8, 0.69314718246459960938 ;  /* 0x3f31721808082820 */ /* 0x002fe20000410000 */
        /* <DEDUP_REMOVED lines=47> */
[----:B------:R-:W-:-:S04]  /*dbb0*/  USEL UR4, URZ, 0x1, UP0 ;  /* 0x000000013f047887 */ /* 0x000fc80008000000 */
[----:B------:R-:W-:Y:S01]  /*dbc0*/  ULOP3.LUT UR50, UR50, UR4, URZ, 0x3c, !UPT ;  /* 0x0000000432327292 */ /* 0x000fe2000f8e3c3f */
[----:B------:R-:W-:Y:S02]  /*dbd0*/  WARPGROUP.DEPBAR.LE gsb0, 0x0 ;  /* 0x00008000000079c5 */ /* 0x000fe40000010000 */
[----:B------:R1:W-:Y:S01]  /*dbe0*/  @!P1 SYNCS.ARRIVE.TRANS64.RED.A1T0 RZ, [R0+URZ], RZ ;  /* 0x000000ff00ff99a7 */ /* 0x0003e2000810043f */
[-C--:B--2---:R-:W-:Y:S01]  /*dbf0*/  FMUL.FTZ R90, R90, R48.reuse ;  /* 0x000000305a5a7220 */ /* 0x084fe20000410000 */
        /* <DEDUP_REMOVED lines=46> */
[----:B-1----:R-:W-:-:S07]  /*dee0*/  FMUL.FTZ R48, R135, R48 ;  /* 0x0000003087307220 */ /* 0x002fce0000410000 */
.L_x_827:
[----:B------:R-:W0:Y:S08]  /*def0*/  S2UR UR4, SR_CgaCtaId ;  /* 0x00000000000479c3 */ /* 0x000e300000008800 */
[----:B------:R-:W-:Y:S06]  /*df00*/  BAR.SYNC.DEFER_BLOCKING 0x5, 0x200 ;  /* 0x0148000000007b1d */ /* 0x000fec0000010000 */
[----:B------:R-:W-:Y:S01]  /*df10*/  UMOV UR42, 0x400 ;  /* 0x00000400002a7882 */ /* 0x000fe20000000000 */
[----:B------:R-:W-:Y:S01]  /*df20*/  BSSY B0, `(.L_x_898) ;  /* 0x0000170000007945 */ /* 0x000fe20003800000 */
[----:B0-----:R-:W-:-:S09]  /*df30*/  ULEA UR42, UR4, UR42, 0x18 ;  /* 0x0000002a042a7291 */ /* 0x001fd2000f8ec03f */
[----:B------:R-:W0:Y:S02]  /*df40*/  LDS R0, [UR42+0x2d8d0] ;  /* 0x02d8d02aff007984 */ /* 0x000e240008000800 */
[----:B0-----:R-:W-:Y:S01]  /*df50*/  R2UR UR4, R0 ;  /* 0x00000000000472ca */ /* 0x001fe200000e0000 */
[----:B------:R-:W-:Y:S06]  /*df60*/  BAR.ARV 0x4, 0x200 ;  /* 0x0108000000007b1d */ /* 0x000fec0000002000 */
[----:B------:R-:W-:Y:S08]  /*df70*/  @P0 BRA `(.L_x_899) ;  /* 0x0000000c00bc0947 */ /* 0x000ff00003800000 */
[----:B------:R-:W0:Y:S01]  /*df80*/  S2UR UR5, SR_SWINHI ;  /* 0x00000000000579c3 */ /* 0x000e220000002f00 */
[----:B------:R-:W-:-:S07]  /*df90*/  IMAD R3, R142, 0x20, R138 ;  /* 0x000000208e037824 */ /* 0x000fce00078e028a */
[----:B------:R-:W-:Y:S01]  /*dfa0*/  BAR.SYNC.DEFER_BLOCKING 0x1, 0x180 ;  /* 0x0046000000007b1d */ /* 0x000fe20000010000 */
[----:B------:R-:W-:Y:S01]  /*dfb0*/  USHF.R.S32.HI UR10, URZ, 0x1f, UR40 ;  /* 0x0000001f3f0a7899 */ /* 0x000fe20008011428 */
[----:B------:R-:W-:Y:S01]  /*dfc0*/  VIADD R52, R137, UR41 ;  /* 0x0000002989347c36 */ /* 0x000fe20008000000 */
[----:B------:R-:W-:Y:S01]  /*dfd0*/  USHF.R.S32.HI UR12, URZ, 0x1f, UR44 ;  /* 0x0000001f3f0c7899 */ /* 0x000fe2000801142c */
[----:B------:R-:W-:-:S04]  /*dfe0*/  F2FP.F16.F32.PACK_AB R6, R93, R6 ;  /* 0x000000065d06723e */ /* 0x000fc800000000ff */
[----:B------:R-:W1:Y:S01]  /*dff0*/  LDC R0, c[0x0][0xbe8] ;  /* 0x0002fa00ff007b82 */ /* 0x000e620000000800 */
[----:B------:R-:W-:Y:S01]  /*e000*/  ULDC.64 UR8, c[0x0][0xb90] ;  /* 0x0002e40000087ab9 */ /* 0x000fe20000000a00 */
[----:B------:R-:W-:Y:S02]  /*e010*/  F2FP.F16.F32.PACK_AB R26, R125, R26 ;  /* 0x0000001a7d1a723e */ /* 0x000fe400000000ff */
[----:B------:R-:W-:Y:S02]  /*e020*/  F2FP.F16.F32.PACK_AB R27, R46, R27 ;  /* 0x0000001b2e1b723e */ /* 0x000fe400000000ff */
[----:B------:R-:W-:Y:S02]  /*e030*/  F2FP.F16.F32.PACK_AB R28, R129, R28 ;  /* 0x0000001c811c723e */ /* 0x000fe400000000ff */
[----:B------:R-:W-:Y:S02]  /*e040*/  F2FP.F16.F32.PACK_AB R29, R44, R29 ;  /* 0x0000001d2c1d723e */ /* 0x000fe400000000ff */
[----:B------:R-:W-:-:S02]  /*e050*/  F2FP.F16.F32.PACK_AB R30, R133, R30 ;  /* 0x0000001e851e723e */ /* 0x000fc400000000ff */
[----:B------:R-:W-:Y:S01]  /*e060*/  F2FP.F16.F32.PACK_AB R31, R48, R31 ;  /* 0x0000001f301f723e */ /* 0x000fe200000000ff */
[----:B------:R-:W-:Y:S01]  /*e070*/  UMOV UR6, UR42 ;  /* 0x0000002a00067c82 */ /* 0x000fe20008000000 */
[----:B0-----:R-:W-:Y:S01]  /*e080*/  UMOV UR7, UR5 ;  /* 0x0000000500077c82 */ /* 0x001fe20008000000 */
[----:B------:R-:W-:Y:S01]  /*e090*/  UIMAD UR5, UR10, UR8, URZ ;  /* 0x000000080a0572a4 */ /* 0x000fe2000f8e023f */
[----:B------:R-:W-:Y:S02]  /*e0a0*/  IMAD.U32 R40, RZ, RZ, UR6 ;  /* 0x00000006ff287e24 */ /* 0x000fe4000f8e00ff */
[----:B------:R-:W-:Y:S01]  /*e0b0*/  IMAD.U32 R41, RZ, RZ, UR7 ;  /* 0x00000007ff297e24 */ /* 0x000fe2000f8e00ff */
[----:B------:R-:W-:Y:S02]  /*e0c0*/  UIMAD.WIDE.U32 UR6, UR40, UR8, URZ ;  /* 0x00000008280672a5 */ /* 0x000fe4000f8e003f */
[----:B------:R-:W-:Y:S01]  /*e0d0*/  UIMAD UR5, UR40, UR9, UR5 ;  /* 0x00000009280572a4 */ /* 0x000fe2000f8e0205 */
[----:B------:R-:W-:-:S02]  /*e0e0*/  IMAD.WIDE R4, R147, 0x2, R40 ;  /* 0x0000000293047825 */ /* 0x000fc400078e0228 */
[----:B------:R-:W-:Y:S01]  /*e0f0*/  ULDC.64 UR8, c[0x0][0xb98] ;  /* 0x0002e60000087ab9 */ /* 0x000fe20000000a00 */
[----:B------:R-:W-:Y:S01]  /*e100*/  UIADD3 UR7, UR7, UR5, URZ ;  /* 0x0000000507077290 */ /* 0x000fe2000fffe03f */
[----:B------:R-:W-:Y:S01]  /*e110*/  IMAD.WIDE R40, R3, 0x2, R40 ;  /* 0x0000000203287825 */ /* 0x000fe200078e0228 */
[C---:B------:R-:W-:Y:S01]  /*e120*/  IADD3 R35, P1, R4.reuse, 0x6000, RZ ;  /* 0x0000600004237810 */ /* 0x040fe20007f3e0ff */
[----:B------:R-:W-:Y:S01]  /*e130*/  UIMAD UR5, UR12, UR8, URZ ;  /* 0x000000080c0572a4 */ /* 0x000fe2000f8e023f */
[C---:B------:R-:W-:Y:S01]  /*e140*/  LOP3.LUT R3, R4.reuse, 0x180, RZ, 0xc0, !PT ;  /* 0x0000018004037812 */ /* 0x040fe200078ec0ff */
[----:B------:R-:W-:Y:S01]  /*e150*/  UIMAD.WIDE.U32 UR6, UR44, UR8, UR6 ;  /* 0x000000082c0672a5 */ /* 0x000fe2000f8e0006 */
[----:B------:R-:W-:Y:S01]  /*e160*/  IADD3 R8, P3, R4, 0x3000, RZ ;  /* 0x0000300004087810 */ /* 0x000fe20007f7e0ff */
[--C-:B------:R-:W-:Y:S01]  /*e170*/  IMAD.X R25, RZ, RZ, R5.reuse, P1 ;  /* 0x000000ffff197224 */ /* 0x100fe200008e0605 */
[----:B-1----:R-:W-:Y:S01]  /*e180*/  ISETP.NE.AND P1, PT, R0, 0x1, PT ;  /* 0x000000010000780c */ /* 0x002fe20003f25270 */
[----:B------:R-:W-:Y:S01]  /*e190*/  UIMAD UR5, UR44, UR9, UR5 ;  /* 0x000000092c0572a4 */ /* 0x000fe2000f8e0205 */
[----:B------:R-:W-:Y:S01]  /*e1a0*/  SHF.R.U64 R3, R3, 0x3, RZ ;  /* 0x0000000303037819 */ /* 0x000fe200000012ff */
[----:B------:R-:W-:Y:S01]  /*e1b0*/  IMAD.X R13, RZ, RZ, R5, P3 ;  /* 0x000000ffff0d7224 */ /* 0x000fe200018e0605 */
[C---:B------:R-:W-:Y:S01]  /*e1c0*/  IADD3 R21, P4, R4.reuse, 0x20, RZ ;  /* 0x0000002004157810 */ /* 0x040fe20007f9e0ff */
[----:B------:R-:W-:Y:S01]  /*e1d0*/  ULDC.64 UR8, c[0x0][0xae8] ;  /* 0x0002ba0000087ab9 */ /* 0x000fe20000000a00 */
[----:B------:R-:W-:-:S02]  /*e1e0*/  IADD3 R15, P0, R4, 0x6020, RZ ;  /* 0x00006020040f7810 */ /* 0x000fc40007f1e0ff */
[----:B------:R-:W-:Y:S01]  /*e1f0*/  IADD3 R33, P2, R4, 0x3020, RZ ;  /* 0x0000302004217810 */ /* 0x000fe20007f5e0ff */
[--C-:B------:R-:W-:Y:S01]  /*e200*/  IMAD.X R9, RZ, RZ, R5.reuse, P4 ;  /* 0x000000ffff097224 */ /* 0x100fe200020e0605 */
[----:B------:R-:W-:Y:S02]  /*e210*/  LOP3.LUT R4, R3, R4, RZ, 0x3c, !PT ;  /* 0x0000000403047212 */ /* 0x000fe400078e3cff */
[----:B------:R-:W-:Y:S01]  /*e220*/  LOP3.LUT R12, R35, 0x180, RZ, 0xc0, !PT ;  /* 0x00000180230c7812 */ /* 0x000fe200078ec0ff */
[----:B------:R-:W0:Y:S01]  /*e230*/  @P1 LDC R45, c[0x0][0xbec] ;  /* 0x0002fb00ff2d1b82 */ /* 0x000e220000000800 */
[----:B------:R-:W-:Y:S01]  /*e240*/  LOP3.LUT R3, R8, 0x180, RZ, 0xc0, !PT ;  /* 0x0000018008037812 */ /* 0x000fe200078ec0ff */
[----:B------:R-:W-:Y:S01]  /*e250*/  IMAD.X R11, RZ, RZ, R5, P2 ;  /* 0x000000ffff0b7224 */ /* 0x000fe200010e0605 */
[----:B------:R-:W-:Y:S02]  /*e260*/  LOP3.LUT R2, R21, 0x180, RZ, 0xc0, !PT ;  /* 0x0000018015027812 */ /* 0x000fe400078ec0ff */
[----:B------:R-:W-:-:S02]  /*e270*/  SHF.R.U64 R12, R12, 0x3, RZ ;  /* 0x000000030c0c7819 */ /* 0x000fc400000012ff */
[----:B------:R-:W-:Y:S01]  /*e280*/  SHF.R.U64 R3, R3, 0x3, RZ ;  /* 0x0000000303037819 */ /* 0x000fe200000012ff */
[----:B------:R-:W1:Y:S01]  /*e290*/  @P1 LDC R50, c[0x0][0xbf0] ;  /* 0x0002fc00ff321b82 */ /* 0x000e620000000800 */
[----:B------:R-:W-:Y:S02]  /*e2a0*/  SHF.R.U64 R2, R2, 0x3, RZ ;  /* 0x0000000302027819 */ /* 0x000fe400000012ff */
[----:B------:R-:W-:Y:S02]  /*e2b0*/  IADD3 R43, P5, R40, 0x7800, RZ ;  /* 0x00007800282b7810 */ /* 0x000fe40007fbe0ff */
[----:B------:R-:W-:Y:S02]  /*e2c0*/  LOP3.LUT R24, R12, R35, RZ, 0x3c, !PT ;  /* 0x000000230c187212 */ /* 0x000fe400078e3cff */
[----:B------:R-:W-:Y:S02]  /*e2d0*/  LOP3.LUT R14, R15, 0x180, RZ, 0xc0, !PT ;  /* 0x000001800f0e7812 */ /* 0x000fe400078ec0ff */
[----:B------:R-:W-:-:S02]  /*e2e0*/  LOP3.LUT R12, R3, R8, RZ, 0x3c, !PT ;  /* 0x00000008030c7212 */ /* 0x000fc400078e3cff */
[----:B------:R-:W-:Y:S02]  /*e2f0*/  LOP3.LUT R8, R2, R21, RZ, 0x3c, !PT ;  /* 0x0000001502087212 */ /* 0x000fe400078e3cff */
[----:B------:R-:W-:Y:S02]  /*e300*/  LOP3.LUT R2, R43, 0x180, RZ, 0xc0, !PT ;  /* 0x000001802b027812 */ /* 0x000fe400078ec0ff */
[----:B------:R-:W-:Y:S01]  /*e310*/  SHF.R.U64 R14, R14, 0x3, RZ ;  /* 0x000000030e0e7819 */ /* 0x000fe200000012ff */
[----:B0-----:R-:W-:Y:S01]  /*e320*/  @P1 IMAD.HI.U32 R45, R52, R45, RZ ;  /* 0x0000002d342d1227 */ /* 0x001fe200078e00ff */
[----:B------:R-:W-:Y:S02]  /*e330*/  SHF.R.U64 R2, R2, 0x3, RZ ;  /* 0x0000000302027819 */ /* 0x000fe400000012ff */
[----:B------:R-:W-:Y:S01]  /*e340*/  LOP3.LUT R14, R14, R15, RZ, 0x3c, !PT ;  /* 0x0000000f0e0e7212 */ /* 0x000fe200078e3cff */
[----:B------:R-:W-:Y:S01]  /*e350*/  IMAD.X R15, RZ, RZ, R5, P0 ;  /* 0x000000ffff0f7224 */ /* 0x000fe200000e0605 */
[----:B------:R-:W-:-:S02]  /*e360*/  IADD3 R39, P0, R40, 0x1800, RZ ;  /* 0x0000180028277810 */ /* 0x000fc40007f1e0ff */
[----:B------:R-:W-:Y:S01]  /*e370*/  LOP3.LUT R2, R2, R43, RZ, 0x3c, !PT ;  /* 0x0000002b02027212 */ /* 0x000fe200078e3cff */
[----:B------:R-:W-:Y:S01]  /*e380*/  IMAD.MOV.U32 R43, RZ, RZ, R52 ;  /* 0x000000ffff2b7224 */ /* 0x000fe200078e0034 */
[----:B-1----:R-:W-:Y:S02]  /*e390*/  @P1 SHF.R.U32.HI R43, RZ, R50, R45 ;  /* 0x00000032ff2b1219 */ /* 0x002fe4000001162d */
[----:B------:R-:W-:Y:S02]  /*e3a0*/  LOP3.LUT R38, R39, 0x180, RZ, 0xc0, !PT ;  /* 0x0000018027267812 */ /* 0x000fe400078ec0ff */
[----:B------:R-:W-:Y:S01]  /*e3b0*/  MOV R47, R4 ;  /* 0x00000004002f7202 */ /* 0x000fe20000000f00 */
[----:B------:R-:W-:Y:S01]  /*e3c0*/  IMAD.MOV R45, RZ, RZ, -R43 ;  /* 0x000000ffff2d7224 */ /* 0x000fe200078e0a2b */
[----:B------:R-:W-:Y:S02]  /*e3d0*/  LOP3.LUT R10, R33, 0x180, RZ, 0xc0, !PT ;  /* 0x00000180210a7812 */ /* 0x000fe400078ec0ff */
[----:B------:R-:W-:-:S02]  /*e3e0*/  F2FP.F16.F32.PACK_AB R4, R42, R7 ;  /* 0x000000072a04723e */ /* 0x000fc400000000ff */
[----:B------:R-:W-:Y:S02]  /*e3f0*/  SHF.R.U64 R38, R38, 0x3, RZ ;  /* 0x0000000326267819 */ /* 0x000fe400000012ff */
[----:B------:R-:W-:Y:S02]  /*e400*/  F2FP.F16.F32.PACK_AB R5, R91, R90 ;  /* 0x0000005a5b05723e */ /* 0x000fe400000000ff */
[----:B------:R-:W-:Y:S02]  /*e410*/  F2FP.F16.F32.PACK_AB R7, R95, R94 ;  /* 0x0000005e5f07723e */ /* 0x000fe400000000ff */
[----:B------:R-:W-:Y:S01]  /*e420*/  MOV R57, R14 ;  /* 0x0000000e00397202 */ /* 0x000fe20000000f00 */
[----:B------:R-:W-:Y:S01]  /*e430*/  IMAD R15, R0, R45, R52 ;  /* 0x0000002d000f7224 */ /* 0x000fe200078e0234 */
[----:B------:R-:W-:Y:S01]  /*e440*/  SHF.R.U64 R10, R10, 0x3, RZ ;  /* 0x000000030a0a7819 */ /* 0x000fe200000012ff */
[----:B------:R0:W-:Y:S01]  /*e450*/  STSM.16.M88.4 [R47], R4 ;  /* 0x000000042f007844 */ /* 0x0001e20000000200 */
[----:B------:R-:W-:Y:S01]  /*e460*/  LOP3.LUT R38, R38, R39, RZ, 0x3c, !PT ;  /* 0x0000002726267212 */ /* 0x000fe200078e3cff */
[----:B------:R-:W-:Y:S01]  /*e470*/  IMAD.X R39, RZ, RZ, R41, P0 ;  /* 0x000000ffff277224 */ /* 0x000fe200000e0629 */
[----:B------:R-:W-:Y:S01]  /*e480*/  MOV R62, R24 ;  /* 0x00000018003e7202 */ /* 0x000fe20000000f00 */
[----:B------:R-:W-:Y:S01]  /*e490*/  IMAD.U32 R25, RZ, RZ, UR5 ;  /* 0x00000005ff197e24 */ /* 0x000fe2000f8e00ff */
[----:B------:R-:W-:Y:S01]  /*e4a0*/  SHF.R.S32.HI R14, RZ, 0x1f, R43 ;  /* 0x0000001fff0e7819 */ /* 0x000fe2000001142b */
[----:B------:R-:W-:Y:S01]  /*e4b0*/  ULDC UR5, c[0x0][0xa88] ;  /* 0x0002a20000057ab9 */ /* 0x000fe20000000800 */
[----:B------:R-:W-:Y:S01]  /*e4c0*/  LOP3.LUT R10, R10, R33, RZ, 0x3c, !PT ;  /* 0x000000210a0a7212 */ /* 0x000fe200078e3cff */
[----:B------:R-:W-:Y:S01]  /*e4d0*/  IMAD R56, R0, UR5, RZ ;  /* 0x0000000500387c24 */ /* 0x000fe2000f8e02ff */
[----:B------:R-:W-:-:S02]  /*e4e0*/  IADD3 R33, P3, R40, 0x4800, RZ ;  /* 0x0000480028217810 */ /* 0x000fc40007f7e0ff */
[----:B------:R-:W-:Y:S02]  /*e4f0*/  IADD3 R35, P2, R40, 0x3000, RZ ;  /* 0x0000300028237810 */ /* 0x000fe40007f5e0ff */
[----:B------:R-:W-:Y:S02]  /*e500*/  LOP3.LUT R32, R33, 0x180, RZ, 0xc0, !PT ;  /* 0x0000018021207812 */ /* 0x000fe400078ec0ff */
[----:B------:R-:W-:Y:S02]  /*e510*/  LOP3.LUT R34, R35, 0x180, RZ, 0xc0, !PT ;  /* 0x0000018023227812 */ /* 0x000fe400078ec0ff */
[----:B0-----:R-:W-:Y:S02]  /*e520*/  IADD3 R4, P0, R43, UR6, RZ ;  /* 0x000000062b047c10 */ /* 0x001fe4000ff1e0ff */
[----:B------:R-:W-:Y:S02]  /*e530*/  SHF.R.S32.HI R6, RZ, 0x1f, R15 ;  /* 0x0000001fff067819 */ /* 0x000fe4000001140f */
[----:B------:R-:W-:Y:S01]  /*e540*/  IADD3.X R5, R14, UR7, R25, P0, !PT ;  /* 0x000000070e057c10 */ /* 0x000fe200087fe419 */
[----:B------:R-:W-:Y:S01]  /*e550*/  ULDC.64 UR6, c[0x0][0xb88] ;  /* 0x0002e20000067ab9 */ /* 0x000fe20000000a00 */
[----:B------:R-:W-:Y:S01]  /*e560*/  SHF.R.U64 R32, R32, 0x3, RZ ;  /* 0x0000000320207819 */ /* 0x000fe200000012ff */
[----:B------:R-:W-:Y:S01]  /*e570*/  IMAD R6, R6, UR6, RZ ;  /* 0x0000000606067c24 */ /* 0x000fe2000f8e02ff */
[----:B------:R-:W-:Y:S01]  /*e580*/  MOV R63, R10 ;  /* 0x0000000a003f7202 */ /* 0x000fe20000000f00 */
[----:B------:R-:W-:Y:S01]  /*e590*/  IMAD.WIDE.U32 R4, R15, UR6, R4 ;  /* 0x000000060f047c25 */ /* 0x000fe2000f8e0004 */
[----:B------:R-:W-:-:S02]  /*e5a0*/  SHF.R.U64 R34, R34, 0x3, RZ ;  /* 0x0000000322227819 */ /* 0x000fc400000012ff */
[----:B------:R-:W-:Y:S01]  /*e5b0*/  LOP3.LUT R32, R32, R33, RZ, 0x3c, !PT ;  /* 0x0000002120207212 */ /* 0x000fe200078e3cff */
[----:B------:R-:W-:Y:S01]  /*e5c0*/  IMAD R15, R15, UR7, R6 ;  /* 0x000000070f0f7c24 */ /* 0x000fe2000f8e0206 */
[----:B------:R-:W-:Y:S01]  /*e5d0*/  ULDC.64 UR6, c[0x0][0xb50] ;  /* 0x0002d40000067ab9 */ /* 0x000fe20000000a00 */
[----:B------:R-:W-:Y:S01]  /*e5e0*/  VIADD R11, R146, UR41 ;  /* 0x00000029920b7c36 */ /* 0x000fe20008000000 */
[----:B------:R-:W-:Y:S01]  /*e5f0*/  LOP3.LUT P0, RZ, R144, 0x3, RZ, 0xc0, !PT ;  /* 0x0000000390ff7812 */ /* 0x000fe2000780c0ff */
[----:B------:R-:W-:Y:S01]  /*e600*/  IMAD.X R33, RZ, RZ, R41, P3 ;  /* 0x000000ffff217224 */ /* 0x000fe200018e0629 */
[----:B------:R-:W-:Y:S01]  /*e610*/  LEA R42, P3, R4, UR6, 0x2 ;  /* 0x00000006042a7c11 */ /* 0x000fe2000f8610ff */
[----:B------:R-:W-:Y:S01]  /*e620*/  VIADD R7, R11, 0x8 ;  /* 0x000000080b077836 */ /* 0x000fe20000000000 */
[----:B------:R-:W-:Y:S01]  /*e630*/  LOP3.LUT R34, R34, R35, RZ, 0x3c, !PT ;  /* 0x0000002322227212 */ /* 0x000fe200078e3cff */
[----:B------:R-:W-:Y:S01]  /*e640*/  IMAD.IADD R5, R5, 0x1, R15 ;  /* 0x0000000105057824 */ /* 0x000fe200078e020f */
[----:B------:R-:W-:Y:S01]  /*e650*/  MOV R53, R8 ;  /* 0x0000000800357202 */ /* 0x000fe20000000f00 */
[----:B------:R-:W-:Y:S01]  /*e660*/  IMAD.X R35, RZ, RZ, R41, P2 ;  /* 0x000000ffff237224 */ /* 0x000fe200010e0629 */
[-C--:B------:R-:W-:Y:S01]  /*e670*/  ISETP.GE.OR P2, PT, R11, R56.reuse, P0 ;  /* 0x000000380b00720c */ /* 0x080fe20000746670 */
[----:B------:R-:W-:Y:S01]  /*e680*/  SHFL.IDX PT, R58, R42, RZ, 0x1c1f ;  /* 0x001c1fff2a3a7589 */ /* 0x000fe200000e0000 */
[----:B------:R-:W-:-:S02]  /*e690*/  ISETP.GE.OR P0, PT, R7, R56, P0 ;  /* 0x000000380700720c */ /* 0x000fc40000706670 */
[----:B------:R-:W-:Y:S01]  /*e6a0*/  LEA.HI.X R43, R4, UR7, R5, 0x2, P3 ;  /* 0x00000007042b7c11 */ /* 0x000fe200098f1405 */
[----:B------:R-:W-:Y:S01]  /*e6b0*/  SHFL.IDX PT, R60, R42, 0x1, 0x1c1f ;  /* 0x003c1f002a3c7f89 */ /* 0x000fe200000e0000 */
[----:B------:R-:W-:Y:S02]  /*e6c0*/  F2FP.F16.F32.PACK_AB R4, R97, R96 ;  /* 0x000000606104723e */ /* 0x000fe400000000ff */
[----:B------:R-:W-:Y:S01]  /*e6d0*/  F2FP.F16.F32.PACK_AB R5, R99, R98 ;  /* 0x000000626305723e */ /* 0x000fe200000000ff */
[----:B------:R-:W0:Y:S01]  /*e6e0*/  SHFL.IDX PT, R59, R43, RZ, 0x1c1f ;  /* 0x001c1fff2b3b7589 */ /* 0x000e2200000e0000 */
[----:B------:R-:W-:Y:S02]  /*e6f0*/  F2FP.F16.F32.PACK_AB R6, R101, R100 ;  /* 0x000000646506723e */ /* 0x000fe400000000ff */
[----:B------:R-:W-:Y:S01]  /*e700*/  F2FP.F16.F32.PACK_AB R7, R103, R102 ;  /* 0x000000666707723e */ /* 0x000fe200000000ff */
[----:B------:R-:W1:Y:S01]  /*e710*/  SHFL.IDX PT, R61, R43, 0x1, 0x1c1f ;  /* 0x003c1f002b3d7f89 */ /* 0x000e6200000e0000 */
[----:B------:R-:W-:-:S02]  /*e720*/  MOV R52, R12 ;  /* 0x0000000c00347202 */ /* 0x000fc40000000f00 */
[----:B------:R-:W-:Y:S01]  /*e730*/  F2FP.F16.F32.PACK_AB R8, R105, R104 ;  /* 0x000000686908723e */ /* 0x000fe200000000ff */
[----:B------:R-:W-:Y:S01]  /*e740*/  STSM.16.M88.4 [R53], R4 ;  /* 0x0000000435007844 */ /* 0x000fe20000000200 */
[----:B------:R-:W-:Y:S02]  /*e750*/  F2FP.F16.F32.PACK_AB R9, R107, R106 ;  /* 0x0000006a6b09723e */ /* 0x000fe400000000ff */
[----:B------:R-:W-:Y:S02]  /*e760*/  F2FP.F16.F32.PACK_AB R10, R109, R108 ;  /* 0x0000006c6d0a723e */ /* 0x000fe400000000ff */
[----:B------:R-:W-:Y:S02]  /*e770*/  F2FP.F16.F32.PACK_AB R11, R111, R110 ;  /* 0x0000006e6f0b723e */ /* 0x000fe400000000ff */
[----:B------:R-:W-:Y:S02]  /*e780*/  F2FP.F16.F32.PACK_AB R12, R113, R112 ;  /* 0x00000070710c723e */ /* 0x000fe400000000ff */
[----:B------:R-:W-:Y:S01]  /*e790*/  F2FP.F16.F32.PACK_AB R13, R115, R114 ;  /* 0x00000072730d723e */ /* 0x000fe200000000ff */
[----:B------:R-:W-:Y:S01]  /*e7a0*/  STSM.16.M88.4 [R52], R8 ;  /* 0x0000000834007844 */ /* 0x000fe20000000200 */
[----:B------:R-:W-:-:S02]  /*e7b0*/  F2FP.F16.F32.PACK_AB R14, R117, R116 ;  /* 0x00000074750e723e */ /* 0x000fc400000000ff */
[----:B------:R-:W-:Y:S02]  /*e7c0*/  F2FP.F16.F32.PACK_AB R15, R119, R118 ;  /* 0x00000076770f723e */ /* 0x000fe400000000ff */
[----:B------:R-:W-:Y:S02]  /*e7d0*/  F2FP.F16.F32.PACK_AB R24, R121, R120 ;  /* 0x000000787918723e */ /* 0x000fe400000000ff */
[----:B------:R-:W-:Y:S01]  /*e7e0*/  F2FP.F16.F32.PACK_AB R25, R123, R122 ;  /* 0x0000007a7b19723e */ /* 0x000fe200000000ff */
[----:B------:R2:W-:Y:S01]  /*e7f0*/  STSM.16.M88.4 [R63], R12 ;  /* 0x0000000c3f007844 */ /* 0x0005e20000000200 */
[C---:B------:R-:W-:Y:S02]  /*e800*/  LOP3.LUT R3, R40.reuse, 0x180, RZ, 0xc0, !PT ;  /* 0x0000018028037812 */ /* 0x040fe400078ec0ff */
[----:B------:R-:W-:Y:S01]  /*e810*/  IADD3 R21, P4, R40, 0x6000, RZ ;  /* 0x0000600028157810 */ /* 0x000fe20007f9e0ff */
[----:B------:R3:W-:Y:S01]  /*e820*/  STSM.16.M88.4 [R62], R24 ;  /* 0x000000183e007844 */ /* 0x0007e20000000200 */
[----:B------:R-:W-:Y:S01]  /*e830*/  SHF.R.U64 R3, R3, 0x3, RZ ;  /* 0x0000000303037819 */ /* 0x000fe200000012ff */
[----:B------:R-:W-:Y:S01]  /*e840*/  UIMAD UR5, UR10, UR8, URZ ;  /* 0x000000080a0572a4 */ /* 0x000fe2000f8e023f */
[----:B------:R-:W-:Y:S01]  /*e850*/  LOP3.LUT R20, R21, 0x180, RZ, 0xc0, !PT ;  /* 0x0000018015147812 */ /* 0x000fe200078ec0ff */
[----:B------:R4:W-:Y:S01]  /*e860*/  STSM.16.M88.4 [R57], R28 ;  /* 0x0000001c39007844 */ /* 0x0009e20000000200 */
[----:B------:R-:W-:Y:S01]  /*e870*/  LOP3.LUT R40, R3, R40, RZ, 0x3c, !PT ;  /* 0x0000002803287212 */ /* 0x000fe200078e3cff */
[--C-:B------:R-:W-:Y:S01]  /*e880*/  IMAD.X R3, RZ, RZ, R41.reuse, P5 ;  /* 0x000000ffff037224 */ /* 0x100fe200028e0629 */
[----:B--2---:R-:W2:Y:S08]  /*e890*/  @P1 LDC R15, c[0x0][0xbec] ;  /* 0x0002fb00ff0f1b82 */ /* 0x004eb00000000800 */
[----:B------:R-:W-:Y:S08]  /*e8a0*/  BAR.SYNC.DEFER_BLOCKING 0x1, 0x180 ;  /* 0x0046000000007b1d */ /* 0x000ff00000010000 */
[----:B---3--:R-:W3:Y:S01]  /*e8b0*/  @P1 LDC R25, c[0x0][0xbf0] ;  /* 0x0002fc00ff191b82 */ /* 0x008ee20000000800 */
[----:B------:R-:W-:Y:S01]  /*e8c0*/  IMAD R12, R141, 0x60, R142 ;  /* 0x000000608d0c7824 */ /* 0x000fe200078e028e */
[----:B------:R-:W-:Y:S01]  /*e8d0*/  UIMAD.WIDE.U32 UR6, UR40, UR8, URZ ;  /* 0x00000008280672a5 */ /* 0x000fe2000f8e003f */
[----:B------:R-:W-:Y:S01]  /*e8e0*/  SHF.R.U64 R20, R20, 0x3, RZ ;  /* 0x0000000314147819 */ /* 0x000fe200000012ff */
[----:B------:R-:W-:Y:S01]  /*e8f0*/  ULDC.64 UR10, c[0x0][0xaf0] ;  /* 0x0002bc00000a7ab9 */ /* 0x000fe20000000a00 */
[----:B------:R-:W-:Y:S01]  /*e900*/  VIADD R14, R12, UR41 ;  /* 0x000000290c0e7c36 */ /* 0x000fe20008000000 */
[----:B------:R-:W-:Y:S01]  /*e910*/  UIMAD UR5, UR40, UR9, UR5 ;  /* 0x00000009280572a4 */ /* 0x000fe2000f8e0205 */
[----:B------:R-:W-:Y:S01]  /*e920*/  LOP3.LUT R20, R20, R21, RZ, 0x3c, !PT ;  /* 0x0000001514147212 */ /* 0x000fe200078e3cff */
[----:B------:R-:W-:Y:S01]  /*e930*/  UIMAD UR8, UR12, UR10, URZ ;  /* 0x0000000a0c0872a4 */ /* 0x000fe2000f8e023f */
[----:B------:R-:W-:Y:S01]  /*e940*/  IMAD.MOV.U32 R13, RZ, RZ, R14 ;  /* 0x000000ffff0d7224 */ /* 0x000fe200078e000e */
[----:B------:R-:W-:Y:S01]  /*e950*/  UIADD3 UR7, UR7, UR5, URZ ;  /* 0x0000000507077290 */ /* 0x000fe2000fffe03f */
[----:B------:R-:W-:Y:S01]  /*e960*/  IMAD.X R21, RZ, RZ, R41, P4 ;  /* 0x000000ffff157224 */ /* 0x000fe200020e0629 */
[----:B0-----:R4:W-:Y:S04]  /*e970*/  @!P2 ST.E desc[UR48][R58.64], R36 ;  /* 0x000000243a00a985 */ /* 0x0019e8000c101930 */
[----:B-1----:R4:W-:Y:S04]  /*e980*/  @!P0 ST.E desc[UR48][R60.64], R37 ;  /* 0x000000253c008985 */ /* 0x0029e8000c101930 */
[----:B------:R2:W5:Y:S01]  /*e990*/  LD.E.128 R8, desc[UR48][R2.64] ;  /* 0x0000003002087980 */ /* 0x000562000c101d00 */
[----:B------:R-:W-:-:S02]  /*e9a0*/  UIMAD UR5, UR44, UR11, UR8 ;  /* 0x0000000b2c0572a4 */ /* 0x000fc4000f8e0208 */
[----:B------:R-:W-:Y:S01]  /*e9b0*/  UIMAD.WIDE.U32 UR6, UR44, UR10, UR6 ;  /* 0x0000000a2c0672a5 */ /* 0x000fe2000f8e0006 */
[----:B------:R-:W5:Y:S01]  /*e9c0*/  LD.E.128 R40, desc[UR48][R40.64] ;  /* 0x0000003028287980 */ /* 0x000f62000c101d00 */
[----:B------:R-:W-:-:S03]  /*e9d0*/  ULDC.64 UR8, c[0x0][0xae0] ;  /* 0x0002b80000087ab9 */ /* 0x000fc60000000a00 */
[----:B------:R-:W5:Y:S01]  /*e9e0*/  LD.E.128 R44, desc[UR48][R38.64] ;  /* 0x00000030262c7980 */ /* 0x000f62000c101d00 */
[----:B--2---:R-:W-:-:S03]  /*e9f0*/  @P1 IMAD.HI.U32 R2, R14, R15, RZ ;  /* 0x0000000f0e021227 */ /* 0x004fc600078e00ff */
[----:B------:R-:W5:Y:S02]  /*ea00*/  LD.E.128 R48, desc[UR48][R34.64] ;  /* 0x0000003022307980 */ /* 0x000f64000c101d00 */
[----:B---3--:R-:W-:Y:S01]  /*ea10*/  @P1 SHF.R.U32.HI R13, RZ, R25, R2 ;  /* 0x00000019ff0d1219 */ /* 0x008fe20000011602 */
[----:B------:R-:W-:Y:S01]  /*ea20*/  UIADD3 UR5, UR7, UR5, URZ ;  /* 0x0000000507057290 */ /* 0x000fe2000fffe03f */
[----:B------:R-:W5:Y:S02]  /*ea30*/  LD.E.128 R4, desc[UR48][R32.64] ;  /* 0x0000003020047980 */ /* 0x000f64000c101d00 */
[--C-:B------:R-:W-:Y:S01]  /*ea40*/  SHF.R.S32.HI R12, RZ, 0x1f, R13.reuse ;  /* 0x0000001fff0c7819 */ /* 0x100fe2000001140d */
[----:B------:R-:W-:Y:S01]  /*ea50*/  IMAD.MOV R15, RZ, RZ, -R13 ;  /* 0x000000ffff0f7224 */ /* 0x000fe200078e0a0d */
[----:B------:R0:W5:Y:S01]  /*ea60*/  LD.E.128 R52, desc[UR48][R20.64] ;  /* 0x0000003014347980 */ /* 0x000162000c101d00 */
[----:B------:R-:W-:Y:S02]  /*ea70*/  IMAD.U32 R3, RZ, RZ, UR7 ;  /* 0x00000007ff037e24 */ /* 0x000fe4000f8e00ff */
[----:B------:R-:W-:Y:S01]  /*ea80*/  IMAD R15, R0, R15, R14 ;  /* 0x0000000f000f7224 */ /* 0x000fe200078e020e */
[----:B------:R-:W-:Y:S01]  /*ea90*/  @!PT LDS RZ, [RZ] ;  /* 0x00000000fffff984 */ /* 0x000fe20000000800 */
[----:B------:R-:W-:Y:S01]  /*eaa0*/  @!PT LDS RZ, [RZ] ;  /* 0x00000000fffff984 */ /* 0x000fe20000000800 */
[----:B------:R-:W-:Y:S01]  /*eab0*/  @!PT LDS RZ, [RZ] ;  /* 0x00000000fffff984 */ /* 0x000fe20000000800 */
[----:B------:R-:W-:Y:S01]  /*eac0*/  @!PT LDS RZ, [RZ] ;  /* 0x00000000fffff984 */ /* 0x000fe20000000800 */
[----:B------:R1:W-:Y:S06]  /*ead0*/  MEMBAR.ALL.CTA ;  /* 0x0000000000007992 */ /* 0x0003ec0000008000 */
[----:B-1----:R-:W1:Y:S01]  /*eae0*/  FENCE.VIEW.ASYNC.S ;  /* 0x00000000000073c6 */ /* 0x002e620000000000 */
[----:B------:R-:W-:Y:S01]  /*eaf0*/  IMAD.U32 R2, RZ, RZ, UR6 ;  /* 0x00000006ff027e24 */ /* 0x000fe2000f8e00ff */
[----:B------:R-:W-:Y:S01]  /*eb00*/  ULDC.64 UR6, c[0x0][0xad8] ;  /* 0x0002b60000067ab9 */ /* 0x000fe20000000a00 */
[----:B------:R-:W-:-:S02]  /*eb10*/  IMAD.U32 R3, RZ, RZ, UR5 ;  /* 0x00000005ff037e24 */ /* 0x000fc4000f8e00ff */
[----:B------:R-:W-:Y:S01]  /*eb20*/  IMAD R12, R12, UR8, RZ ;  /* 0x000000080c0c7c24 */ /* 0x000fe2000f8e02ff */
[----:B------:R-:W-:Y:S01]  /*eb30*/  SHF.R.S32.HI R0, RZ, 0x1f, R15 ;  /* 0x0000001fff007819 */ /* 0x000fe2000001140f */
[----:B------:R-:W-:-:S04]  /*eb40*/  IMAD.WIDE.U32 R2, R13, UR8, R2 ;  /* 0x000000080d027c25 */ /* 0x000fc8000f8e0002 */
[----:B0-----:R-:W-:Y:S02]  /*eb50*/  IMAD R21, R13, UR9, R12 ;  /* 0x000000090d157c24 */ /* 0x001fe4000f8e020c */
[----:B------:R-:W-:Y:S02]  /*eb60*/  IMAD R0, R0, UR6, RZ ;  /* 0x0000000600007c24 */ /* 0x000fe4000f8e02ff */
[----:B------:R-:W-:Y:S02]  /*eb70*/  IMAD.IADD R3, R3, 0x1, R21 ;  /* 0x0000000103037824 */ /* 0x000fe400078e0215 */
[----:B------:R-:W-:Y:S01]  /*eb80*/  VIADD R25, R142, UR41 ;  /* 0x000000298e197c36 */ /* 0x000fe20008000000 */
[----:B------:R-:W-:Y:S01]  /*eb90*/  UIADD3 UR5, UR42, 0x2d820, URZ ;  /* 0x0002d8202a057890 */ /* 0x000fe2000fffe03f */
[C---:B------:R-:W-:Y:S02]  /*eba0*/  IMAD R13, R15.reuse, UR7, R0 ;  /* 0x000000070f0d7c24 */ /* 0x040fe4000f8e0200 */
[----:B------:R-:W-:Y:S01]  /*ebb0*/  IMAD.WIDE.U32 R2, R15, UR6, R2 ;  /* 0x000000060f027c25 */ /* 0x000fe2000f8e0002 */
[----:B------:R-:W-:Y:S01]  /*ebc0*/  ISETP.GE.AND P0, PT, R25, R56, PT ;  /* 0x000000381900720c */ /* 0x000fe20003f06270 */
[----:B------:R-:W-:Y:S01]  /*ebd0*/  ULDC.64 UR6, c[0x0][0xa80] ;  /* 0x0002a00000067ab9 */ /* 0x000fe20000000a00 */
[----:B------:R-:W-:Y:S01]  /*ebe0*/  UPRMT UR5, URZ, 0x654, UR5 ;  /* 0x000006543f057896 */ /* 0x000fe20008000005 */
[----:B------:R-:W-:Y:S01]  /*ebf0*/  IMAD.IADD R3, R3, 0x1, R13 ;  /* 0x0000000103037824 */ /* 0x000fe200078e020d */
[----:B------:R-:W-:-:S04]  /*ec00*/  LEA R0, P1, R2, UR6, 0x1 ;  /* 0x0000000602007c11 */ /* 0x000fc8000f8208ff */
[----:B------:R-:W-:Y:S01]  /*ec10*/  LEA.HI.X R24, R2, UR7, R3, 0x1, P1 ;  /* 0x0000000702187c11 */ /* 0x000fe200088f0c03 */
[----:B-1----:R4:W0:Y:S01]  /*ec20*/  SHFL.IDX PT, R12, R0, RZ, 0x1c1f ;  /* 0x001c1fff000c7589 */ /* 0x00282200000e0000 */
[----:B------:R-:W-:Y:S01]  /*ec30*/  BSSY B1, `(.L_x_900) ;  /* 0x0000010000017945 */ /* 0x000fe20003800000 */
[----:B------:R-:W-:Y:S02]  /*ec40*/  SYNCS.ARRIVE.TRANS64.RED.A1T0 RZ, [UR5], RZ ;  /* 0x000000ffffff79a7 */ /* 0x000fe40008100405 */
[----:B------:R4:W1:Y:S01]  /*ec50*/  SHFL.IDX PT, R13, R24, RZ, 0x1c1f ;  /* 0x001c1fff180d7589 */ /* 0x00086200000e0000 */
[----:B------:R-:W-:Y:S05]  /*ec60*/  @P0 BRA `(.L_x_901) ;  /* 0x0000000000300947 */ /* 0x000fea0003800000 */
        /* <DEDUP_REMOVED lines=12> */
.L_x_901:
[----:B------:R-:W-:Y:S05]  /*ed30*/  BSYNC B1 ;  /* 0x0000000000017941 */ /* 0x000fea0003800000 */
.L_x_900:
[----:B--2---:R-:W-:Y:S01]  /*ed40*/  VIADD R3, R25, 0x60 ;  /* 0x0000006019037836 */ /* 0x004fe20000000000 */
[----:B-1----:R1:W2:Y:S04]  /*ed50*/  SHFL.IDX PT, R13, R24, 0x1, 0x1c1f ;  /* 0x003c1f00180d7f89 */ /* 0x0022a800000e0000 */
[----:B------:R-:W-:Y:S01]  /*ed60*/  ISETP.GE.AND P0, PT, R3, R56, PT ;  /* 0x000000380300720c */ /* 0x000fe20003f06270 */
[----:B0-----:R1:W0:-:S12]  /*ed70*/  SHFL.IDX PT, R12, R0, 0x1, 0x1c1f ;  /* 0x003c1f00000c7f89 */ /* 0x00121800000e0000 */
[----:B-1----:R-:W-:Y:S05]  /*ed80*/  @P0 BRA `(.L_x_902) ;  /* 0x0000000800240947 */ /* 0x002fea0003800000 */
[----:B------:R-:W-:Y:S02]  /*ed90*/  ULDC UR5, c[0x0][0xac8] ;  /* 0x0002b20000057ab9 */ /* 0x000fe40000000800 */
[----:B------:R-:W-:Y:S02]  /*eda0*/  ISETP.GE.AND P2, PT, R139, UR5, PT ;  /* 0x000000058b007c0c */ /* 0x000fe4000bf46270 */
[----:B------:R-:W-:-:S11]  /*edb0*/  ISETP.GE.AND P1, PT, R138, UR5, PT ;  /* 0x000000058a007c0c */ /* 0x000fd6000bf26270 */
[C---:B0-----:R-:W-:Y:S02]  /*edc0*/  @!P2 LEA R14, P0, R139.reuse, R12, 0x1 ;  /* 0x0000000c8b0ea211 */ /* 0x041fe400078008ff */
[----:B--2---:R-:W-:Y:S02]  /*edd0*/  @!P1 IMAD.WIDE R2, R138, 0x2, R12 ;  /* 0x000000028a029825 */ /* 0x004fe400078e020c */
[----:B------:R-:W-:Y:S02]  /*ede0*/  @!P2 LEA.HI.X R15, R139, R13, R149, 0x1, P0 ;  /* 0x0000000d8b0fa211 */ /* 0x000fe400000f0c95 */
[----:B------:R-:W-:Y:S01]  /*edf0*/  ISETP.GE.AND P0, PT, R140, UR5, PT ;  /* 0x000000058c007c0c */ /* 0x000fe2000bf06270 */
[----:B-----5:R0:W-:Y:S04]  /*ee00*/  @!P1 ST.E.128 desc[UR48][R2.64], R44 ;  /* 0x0000002c02009985 */ /* 0x0201e8000c101d30 */
[----:B------:R0:W-:Y:S08]  /*ee10*/  @!P2 ST.E.128 desc[UR48][R14.64], R4 ;  /* 0x000000040e00a985 */ /* 0x0001f0000c101d30 */
[----:B------:R-:W-:Y:S05]  /*ee20*/  @P0 BRA `(.L_x_902) ;  /* 0x0000000400fc0947 */ /* 0x000fea0003800000 */
[----:B0-----:R-:W-:-:S04]  /*ee30*/  LEA R2, P0, R140, R12, 0x1 ;  /* 0x0000000c8c027211 */ /* 0x001fc800078008ff */
[----:B------:R-:W-:-:S05]  /*ee40*/  LEA.HI.X R3, R140, R13, R148, 0x1, P0 ;  /* 0x0000000d8c037211 */ /* 0x000fca00000f0c94 */
[----:B------:R0:W-:Y:S01]  /*ee50*/  ST.E.128 desc[UR48][R2.64], R8 ;  /* 0x0000000802007985 */ /* 0x0001e2000c101d30 */
[----:B------:R-:W-:Y:S05]  /*ee60*/  BRA `(.L_x_902) ;  /* 0x0000000400ec7947 */ /* 0x000fea0003800000 */
.L_x_899:
[----:B------:R-:W0:Y:S01]  /*ee70*/  LDC R8, c[0x0][0xbe8] ;  /* 0x0002fa00ff087b82 */ /* 0x000e220000000800 */
[----:B------:R-:W-:Y:S01]  /*ee80*/  ISETP.GE.AND P0, PT, R150, 0xc0, PT ;  /* 0x000000c09600780c */ /* 0x000fe20003f06270 */
[----:B------:R-:W-:Y:S01]  /*ee90*/  USHF.R.S32.HI UR8, URZ, 0x1f, UR40 ;  /* 0x0000001f3f087899 */ /* 0x000fe20008011428 */
[----:B------:R-:W-:Y:S01]  /*eea0*/  BSSY B1, `(.L_x_903) ;  /* 0x000002f000017945 */ /* 0x000fe20003800000 */
[----:B------:R-:W-:Y:S01]  /*eeb0*/  USHF.R.S32.HI UR9, URZ, 0x1f, UR44 ;  /* 0x0000001f3f097899 */ /* 0x000fe2000801142c */
[----:B------:R-:W-:Y:S01]  /*eec0*/  IMAD R6, R141, 0x60, R142 ;  /* 0x000000608d067824 */ /* 0x000fe200078e028e */
[----:B0-----:R-:W-:-:S13]  /*eed0*/  ISETP.NE.AND P1, PT, R8, 0x1, PT ;  /* 0x000000010800780c */ /* 0x001fda0003f25270 */
[----:B------:R-:W0:Y:S08]  /*eee0*/  @P1 LDC R9, c[0x0][0xbec] ;  /* 0x0002fb00ff091b82 */ /* 0x000e300000000800 */
[----:B------:R-:W1:Y:S01]  /*eef0*/  @P1 LDC R11, c[0x0][0xbf0] ;  /* 0x0002fc00ff0b1b82 */ /* 0x000e620000000800 */
[----:B------:R-:W-:Y:S05]  /*ef00*/  @P0 BRA `(.L_x_904) ;  /* 0x0000000000a00947 */ /* 0x000fea0003800000 */
[----:B------:R-:W2:Y:S01]  /*ef10*/  S2R R0, SR_TID.X ;  /* 0x0000000000007919 */ /* 0x000ea20000002100 */
[----:B------:R-:W3:Y:S01]  /*ef20*/  LDC R3, c[0x0][0xbe8] ;  /* 0x0002fa00ff037b82 */ /* 0x000ee20000000800 */
[----:B------:R-:W-:Y:S01]  /*ef30*/  IMAD.U32 R4, RZ, RZ, UR41 ;  /* 0x00000029ff047e24 */ /* 0x000fe2000f8e00ff */
[----:B------:R-:W-:Y:S02]  /*ef40*/  ULDC UR5, c[0x0][0xa88] ;  /* 0x0002a20000057ab9 */ /* 0x000fe40000000800 */
[----:B---3--:R-:W-:Y:S02]  /*ef50*/  IMAD R5, R3, UR5, RZ ;  /* 0x0000000503057c24 */ /* 0x008fe4000f8e02ff */
[----:B--2---:R-:W-:-:S04]  /*ef60*/  IADD3 R4, R4, -0x80, R0 ;  /* 0xffffff8004047810 */ /* 0x004fc80007ffe000 */
[----:B------:R-:W-:-:S13]  /*ef70*/  ISETP.GE.AND P0, PT, R4, R5, PT ;  /* 0x000000050400720c */ /* 0x000fda0003f06270 */
[----:B------:R-:W-:Y:S05]  /*ef80*/  @P0 BRA `(.L_x_904) ;  /* 0x0000000000800947 */ /* 0x000fea0003800000 */
[----:B------:R-:W-:Y:S01]  /*ef90*/  ISETP.NE.AND P0, PT, R3, 0x1, PT ;  /* 0x000000010300780c */ /* 0x000fe20003f05270 */
[----:B------:R-:W-:Y:S01]  /*efa0*/  ULDC.64 UR10, c[0x0][0xb90] ;  /* 0x0002e400000a7ab9 */ /* 0x000fe20000000a00 */
[----:B------:R-:W-:Y:S01]  /*efb0*/  IMAD.MOV.U32 R2, RZ, RZ, R4 ;  /* 0x000000ffff027224 */ /* 0x000fe200078e0004 */
[----:B------:R-:W-:Y:S02]  /*efc0*/  UIMAD UR5, UR8, UR10, URZ ;  /* 0x0000000a080572a4 */ /* 0x000fe4000f8e023f */
[----:B------:R-:W-:Y:S02]  /*efd0*/  UIMAD.WIDE.U32 UR6, UR40, UR10, URZ ;  /* 0x0000000a280672a5 */ /* 0x000fe4000f8e003f */
[----:B------:R-:W-:-:S03]  /*efe0*/  UIMAD UR5, UR40, UR11, UR5 ;  /* 0x0000000b280572a4 */ /* 0x000fc6000f8e0205 */
[----:B------:R-:W-:Y:S01]  /*eff0*/  ULDC.64 UR10, c[0x0][0xb98] ;  /* 0x0002e600000a7ab9 */ /* 0x000fe20000000a00 */
[----:B------:R-:W-:Y:S02]  /*f000*/  UIADD3 UR7, UR7, UR5, URZ ;  /* 0x0000000507077290 */ /* 0x000fe4000fffe03f */
[----:B------:R-:W2:Y:S01]  /*f010*/  @P0 LDC R5, c[0x0][0xbec] ;  /* 0x0002fb00ff050b82 */ /* 0x000ea20000000800 */
[----:B------:R-:W-:Y:S02]  /*f020*/  UIMAD UR5, UR9, UR10, URZ ;  /* 0x0000000a090572a4 */ /* 0x000fe4000f8e023f */
[----:B------:R-:W-:Y:S02]  /*f030*/  UIMAD.WIDE.U32 UR6, UR44, UR10, UR6 ;  /* 0x0000000a2c0672a5 */ /* 0x000fe4000f8e0006 */
[----:B------:R-:W-:-:S03]  /*f040*/  UIMAD UR5, UR44, UR11, UR5 ;  /* 0x0000000b2c0572a4 */ /* 0x000fc6000f8e0205 */
[----:B------:R-:W3:Y:S01]  /*f050*/  @P0 LDC R7, c[0x0][0xbf0] ;  /* 0x0002fc00ff070b82 */ /* 0x000ee20000000800 */
[----:B------:R-:W-:Y:S01]  /*f060*/  ULDC.64 UR10, c[0x0][0xb88] ;  /* 0x0002e200000a7ab9 */ /* 0x000fe20000000a00 */
[----:B--2---:R-:W-:-:S05]  /*f070*/  @P0 IMAD.HI.U32 R0, R4, R5, RZ ;  /* 0x0000000504000227 */ /* 0x004fca00078e00ff */
[----:B---3--:R-:W-:-:S05]  /*f080*/  @P0 SHF.R.U32.HI R2, RZ, R7, R0 ;  /* 0x00000007ff020219 */ /* 0x008fca0000011600 */
[----:B------:R-:W-:-:S04]  /*f090*/  IMAD.MOV R5, RZ, RZ, -R2 ;  /* 0x000000ffff057224 */ /* 0x000fc800078e0a02 */
[----:B------:R-:W-:Y:S01]  /*f0a0*/  IMAD R5, R3, R5, R4 ;  /* 0x0000000503057224 */ /* 0x000fe200078e0204 */
[----:B------:R-:W-:Y:S01]  /*f0b0*/  SHF.R.S32.HI R3, RZ, 0x1f, R2 ;  /* 0x0000001fff037819 */ /* 0x000fe20000011402 */
[----:B------:R-:W-:Y:S01]  /*f0c0*/  IMAD.U32 R4, RZ, RZ, UR5 ;  /* 0x00000005ff047e24 */ /* 0x000fe2000f8e00ff */
[----:B------:R-:W-:Y:S02]  /*f0d0*/  IADD3 R2, P0, R2, UR6, RZ ;  /* 0x0000000602027c10 */ /* 0x000fe4000ff1e0ff */
[----:B------:R-:W-:Y:S02]  /*f0e0*/  SHF.R.S32.HI R0, RZ, 0x1f, R5 ;  /* 0x0000001fff007819 */ /* 0x000fe40000011405 */
[----:B------:R-:W-:Y:S01]  /*f0f0*/  IADD3.X R3, R3, UR7, R4, P0, !PT ;  /* 0x0000000703037c10 */ /* 0x000fe200087fe404 */
[----:B------:R-:W-:Y:S02]  /*f100*/  ULDC.64 UR6, c[0x0][0xb50] ;  /* 0x0002d40000067ab9 */ /* 0x000fe40000000a00 */
[----:B------:R-:W-:-:S02]  /*f110*/  IMAD R0, R0, UR10, RZ ;  /* 0x0000000a00007c24 */ /* 0x000fc4000f8e02ff */
[----:B------:R-:W-:-:S04]  /*f120*/  IMAD.WIDE.U32 R2, R5, UR10, R2 ;  /* 0x0000000a05027c25 */ /* 0x000fc8000f8e0002 */
[----:B------:R-:W-:Y:S01]  /*f130*/  IMAD R7, R5, UR11, R0 ;  /* 0x0000000b05077c24 */ /* 0x000fe2000f8e0200 */
[----:B------:R-:W-:-:S03]  /*f140*/  LEA R4, P0, R2, UR6, 0x2 ;  /* 0x0000000602047c11 */ /* 0x000fc6000f8010ff */
[----:B------:R-:W-:-:S05]  /*f150*/  IMAD.IADD R3, R3, 0x1, R7 ;  /* 0x0000000103037824 */ /* 0x000fca00078e0207 */
[----:B------:R-:W-:Y:S01]  /*f160*/  LEA.HI.X R5, R2, UR7, R3, 0x2, P0 ;  /* 0x0000000702057c11 */ /* 0x000fe200080f1403 */
[----:B------:R-:W-:-:S05]  /*f170*/  IMAD.MOV.U32 R3, RZ, RZ, -0x800000 ;  /* 0xff800000ff037424 */ /* 0x000fca00078e00ff */
[----:B------:R2:W-:Y:S02]  /*f180*/  STG.E desc[UR48][R4.64], R3 ;  /* 0x0000000304007986 */ /* 0x0005e4000c101930 */
.L_x_904:
[----:B------:R-:W-:Y:S05]  /*f190*/  BSYNC B1 ;  /* 0x0000000000017941 */ /* 0x000fea0003800000 */
.L_x_903:
[----:B------:R-:W-:Y:S01]  /*f1a0*/  ULDC.64 UR10, c[0x0][0xae8] ;  /* 0x0002ba00000a7ab9 */ /* 0x000fe20000000a00 */
[----:B------:R-:W-:Y:S01]  /*f1b0*/  VIADD R6, R6, UR41 ;  /* 0x0000002906067c36 */ /* 0x000fe20008000000 */
[----:B------:R-:W-:Y:S01]  /*f1c0*/  UIMAD UR5, UR8, UR10, URZ ;  /* 0x0000000a080572a4 */ /* 0x000fe2000f8e023f */
[----:B------:R-:W-:Y:S01]  /*f1d0*/  BSSY B1, `(.L_x_905) ;  /* 0x0000033000017945 */ /* 0x000fe20003800000 */
[----:B------:R-:W-:Y:S01]  /*f1e0*/  UIMAD.WIDE.U32 UR6, UR40, UR10, URZ ;  /* 0x0000000a280672a5 */ /* 0x000fe2000f8e003f */
[----:B0-----:R-:W-:Y:S01]  /*f1f0*/  @P1 IMAD.HI.U32 R0, R6, R9, RZ ;  /* 0x0000000906001227 */ /* 0x001fe200078e00ff */
[----:B------:R-:W-:-:S03]  /*f200*/  UIMAD UR5, UR40, UR11, UR5 ;  /* 0x0000000b280572a4 */ /* 0x000fc6000f8e0205 */
[----:B------:R-:W-:Y:S01]  /*f210*/  ULDC.64 UR10, c[0x0][0xaf0] ;  /* 0x0002bc00000a7ab9 */ /* 0x000fe20000000a00 */
[----:B------:R-:W-:Y:S01]  /*f220*/  UIADD3 UR7, UR7, UR5, URZ ;  /* 0x0000000507077290 */ /* 0x000fe2000fffe03f */
[----:B--2---:R-:W-:Y:S01]  /*f230*/  IMAD.MOV.U32 R5, RZ, RZ, R6 ;  /* 0x000000ffff057224 */ /* 0x004fe200078e0006 */
[----:B------:R-:W-:Y:S01]  /*f240*/  UIMAD UR5, UR9, UR10, URZ ;  /* 0x0000000a090572a4 */ /* 0x000fe2000f8e023f */
[----:B-1----:R-:W-:Y:S01]  /*f250*/  @P1 SHF.R.U32.HI R5, RZ, R11, R0 ;  /* 0x0000000bff051219 */ /* 0x002fe20000011600 */
[----:B------:R-:W-:Y:S02]  /*f260*/  UIMAD.WIDE.U32 UR6, UR44, UR10, UR6 ;  /* 0x0000000a2c0672a5 */ /* 0x000fe4000f8e0006 */
[----:B------:R-:W-:Y:S01]  /*f270*/  UIMAD UR5, UR44, UR11, UR5 ;  /* 0x0000000b2c0572a4 */ /* 0x000fe2000f8e0205 */
[--C-:B------:R-:W-:Y:S01]  /*f280*/  SHF.R.S32.HI R0, RZ, 0x1f, R5.reuse ;  /* 0x0000001fff007819 */ /* 0x100fe20000011405 */
[----:B------:R-:W-:Y:S01]  /*f290*/  IMAD.MOV R7, RZ, RZ, -R5 ;  /* 0x000000ffff077224 */ /* 0x000fe200078e0a05 */
[----:B------:R-:W-:Y:S01]  /*f2a0*/  ULDC.64 UR8, c[0x0][0xae0] ;  /* 0x0002b80000087ab9 */ /* 0x000fe20000000a00 */
[----:B------:R-:W-:-:S02]  /*f2b0*/  UIADD3 UR5, UR7, UR5, URZ ;  /* 0x0000000507057290 */ /* 0x000fc4000fffe03f */
[----:B------:R-:W-:Y:S02]  /*f2c0*/  IMAD.U32 R3, RZ, RZ, UR7 ;  /* 0x00000007ff037e24 */ /* 0x000fe4000f8e00ff */
[----:B------:R-:W-:Y:S02]  /*f2d0*/  IMAD R7, R8, R7, R6 ;  /* 0x0000000708077224 */ /* 0x000fe400078e0206 */
[----:B------:R-:W-:Y:S02]  /*f2e0*/  IMAD R0, R0, UR8, RZ ;  /* 0x0000000800007c24 */ /* 0x000fe4000f8e02ff */
[----:B------:R-:W-:Y:S01]  /*f2f0*/  IMAD.U32 R2, RZ, RZ, UR6 ;  /* 0x00000006ff027e24 */ /* 0x000fe2000f8e00ff */
[----:B------:R-:W-:Y:S01]  /*f300*/  ULDC.64 UR6, c[0x0][0xad8] ;  /* 0x0002b60000067ab9 */ /* 0x000fe20000000a00 */
[----:B------:R-:W-:Y:S01]  /*f310*/  IMAD.U32 R3, RZ, RZ, UR5 ;  /* 0x00000005ff037e24 */ /* 0x000fe2000f8e00ff */
[----:B------:R-:W-:Y:S01]  /*f320*/  ULDC UR5, c[0x0][0xa88] ;  /* 0x0002a20000057ab9 */ /* 0x000fe20000000800 */
[C---:B------:R-:W-:Y:S01]  /*f330*/  IMAD R9, R5.reuse, UR9, R0 ;  /* 0x0000000905097c24 */ /* 0x040fe2000f8e0200 */
[----:B------:R-:W-:Y:S01]  /*f340*/  SHF.R.S32.HI R0, RZ, 0x1f, R7 ;  /* 0x0000001fff007819 */ /* 0x000fe20000011407 */
[----:B------:R-:W-:-:S04]  /*f350*/  IMAD.WIDE.U32 R2, R5, UR8, R2 ;  /* 0x0000000805027c25 */ /* 0x000fc8000f8e0002 */
[----:B------:R-:W-:Y:S02]  /*f360*/  IMAD R0, R0, UR6, RZ ;  /* 0x0000000600007c24 */ /* 0x000fe4000f8e02ff */
[----:B------:R-:W-:Y:S02]  /*f370*/  IMAD.IADD R3, R3, 0x1, R9 ;  /* 0x0000000103037824 */ /* 0x000fe400078e0209 */
[C---:B------:R-:W-:Y:S02]  /*f380*/  IMAD R5, R7.reuse, UR7, R0 ;  /* 0x0000000707057c24 */ /* 0x040fe4000f8e0200 */
[----:B------:R-:W-:Y:S01]  /*f390*/  IMAD.WIDE.U32 R2, R7, UR6, R2 ;  /* 0x0000000607027c25 */ /* 0x000fe2000f8e0002 */
[----:B------:R-:W-:-:S03]  /*f3a0*/  ULDC.64 UR6, c[0x0][0xa80] ;  /* 0x0002a00000067ab9 */ /* 0x000fc60000000a00 */
[----:B------:R-:W-:Y:S01]  /*f3b0*/  IMAD R7, R8, UR5, RZ ;  /* 0x0000000508077c24 */ /* 0x000fe2000f8e02ff */
[----:B------:R-:W-:Y:S01]  /*f3c0*/  LEA R4, P1, R2, UR6, 0x1 ;  /* 0x0000000602047c11 */ /* 0x000fe2000f8208ff */
[----:B------:R-:W-:Y:S02]  /*f3d0*/  VIADD R0, R142, UR41 ;  /* 0x000000298e007c36 */ /* 0x000fe40008000000 */
[----:B------:R-:W-:-:S03]  /*f3e0*/  IMAD.IADD R3, R3, 0x1, R5 ;  /* 0x0000000103037824 */ /* 0x000fc600078e0205 */
[----:B------:R-:W-:Y:S02]  /*f3f0*/  ISETP.GE.AND P0, PT, R0, R7, PT ;  /* 0x000000070000720c */ /* 0x000fe40003f06270 */
[----:B------:R-:W-:Y:S02]  /*f400*/  LEA.HI.X R5, R2, UR7, R3, 0x1, P1 ;  /* 0x0000000702057c11 */ /* 0x000fe400088f0c03 */
[----:B------:R0:W1:Y:S04]  /*f410*/  SHFL.IDX PT, R2, R4, RZ, 0x1c1f ;  /* 0x001c1fff04027589 */ /* 0x00006800000e0000 */
[----:B------:R0:W2:Y:S05]  /*f420*/  SHFL.IDX PT, R3, R5, RZ, 0x1c1f ;  /* 0x001c1fff05037589 */ /* 0x0000aa00000e0000 */
[----:B------:R-:W-:Y:S05]  /*f430*/  @P0 BRA `(.L_x_906) ;  /* 0x0000000000300947 */ /* 0x000fea0003800000 */
[----:B------:R-:W-:Y:S02]  /*f440*/  ULDC UR5, c[0x0][0xac8] ;  /* 0x0002b20000057ab9 */ /* 0x000fe40000000800 */
[----:B------:R-:W-:Y:S02]  /*f450*/  ISETP.GE.AND P3, PT, R139, UR5, PT ;  /* 0x000000058b007c0c */ /* 0x000fe4000bf66270 */
[----:B------:R-:W-:Y:S02]  /*f460*/  ISETP.GE.AND P4, PT, R140, UR5, PT ;  /* 0x000000058c007c0c */ /* 0x000fe4000bf86270 */
[----:B------:R-:W-:-:S09]  /*f470*/  ISETP.GE.AND P2, PT, R138, UR5, PT ;  /* 0x000000058a007c0c */ /* 0x000fd2000bf46270 */
[CC--:B-1----:R-:W-:Y:S02]  /*f480*/  @!P3 LEA R10, P0, R139.reuse, R2.reuse, 0x1 ;  /* 0x000000028b0ab211 */ /* 0x0c2fe400078008ff */
[----:B------:R-:W-:Y:S02]  /*f490*/  @!P4 LEA R12, P1, R140, R2, 0x1 ;  /* 0x000000028c0cc211 */ /* 0x000fe400078208ff */
[----:B--2---:R-:W-:Y:S01]  /*f4a0*/  @!P2 IMAD.WIDE R8, R138, 0x2, R2 ;  /* 0x000000028a08a825 */ /* 0x004fe200078e0202 */
[-C--:B------:R-:W-:Y:S02]  /*f4b0*/  @!P3 LEA.HI.X R11, R139, R3.reuse, R149, 0x1, P0 ;  /* 0x000000038b0bb211 */ /* 0x080fe400000f0c95 */
[----:B------:R-:W-:Y:S02]  /*f4c0*/  @!P4 LEA.HI.X R13, R140, R3, R148, 0x1, P1 ;  /* 0x000000038c0dc211 */ /* 0x000fe400008f0c94 */
[----:B------:R3:W-:Y:S04]  /*f4d0*/  @!P2 ST.E.128 desc[UR48][R8.64], RZ ;  /* 0x000000ff0800a985 */ /* 0x0007e8000c101d30 */
[----:B------:R3:W-:Y:S04]  /*f4e0*/  @!P3 ST.E.128 desc[UR48][R10.64], RZ ;  /* 0x000000ff0a00b985 */ /* 0x0007e8000c101d30 */
[----:B------:R3:W-:Y:S02]  /*f4f0*/  @!P4 ST.E.128 desc[UR48][R12.64], RZ ;  /* 0x000000ff0c00c985 */ /* 0x0007e4000c101d30 */
.L_x_906:
[----:B------:R-:W-:Y:S05]  /*f500*/  BSYNC B1 ;  /* 0x0000000000017941 */ /* 0x000fea0003800000 */
.L_x_905:
[----:B------:R-:W-:Y:S01]  /*f510*/  VIADD R0, R0, 0x60 ;  /* 0x0000006000007836 */ /* 0x000fe20000000000 */
[----:B--2---:R2:W4:Y:S04]  /*f520*/  SHFL.IDX PT, R3, R5, 0x1, 0x1c1f ;  /* 0x003c1f0005037f89 */ /* 0x00452800000e0000 */
[----:B------:R-:W-:Y:S01]  /*f530*/  ISETP.GE.AND P0, PT, R0, R7, PT ;  /* 0x000000070000720c */ /* 0x000fe20003f06270 */
[----:B-1----:R2:W1:-:S12]  /*f540*/  SHFL.IDX PT, R2, R4, 0x1, 0x1c1f ;  /* 0x003c1f0004027f89 */ /* 0x00245800000e0000 */
[----:B--2---:R-:W-:Y:S05]  /*f550*/  @P0 BRA `(.L_x_902) ;  /* 0x0000000000300947 */ /* 0x004fea0003800000 */
[----:B------:R-:W-:Y:S02]  /*f560*/  ULDC UR5, c[0x0][0xac8] ;  /* 0x0002b20000057ab9 */ /* 0x000fe40000000800 */
[----:B------:R-:W-:Y:S02]  /*f570*/  ISETP.GE.AND P3, PT, R139, UR5, PT ;  /* 0x000000058b007c0c */ /* 0x000fe4000bf66270 */
[----:B------:R-:W-:Y:S02]  /*f580*/  ISETP.GE.AND P4, PT, R140, UR5, PT ;  /* 0x000000058c007c0c */ /* 0x000fe4000bf86270 */
[----:B------:R-:W-:-:S09]  /*f590*/  ISETP.GE.AND P2, PT, R138, UR5, PT ;  /* 0x000000058a007c0c */ /* 0x000fd2000bf46270 */
[CC--:B-1----:R-:W-:Y:S02]  /*f5a0*/  @!P3 LEA R6, P0, R139.reuse, R2.reuse, 0x1 ;  /* 0x000000028b06b211 */ /* 0x0c2fe400078008ff */
[----:B---3--:R-:W-:Y:S02]  /*f5b0*/  @!P4 LEA R8, P1, R140, R2, 0x1 ;  /* 0x000000028c08c211 */ /* 0x008fe400078208ff */
[----:B0---4-:R-:W-:Y:S01]  /*f5c0*/  @!P2 IMAD.WIDE R4, R138, 0x2, R2 ;  /* 0x000000028a04a825 */ /* 0x011fe200078e0202 */
[-C--:B------:R-:W-:Y:S02]  /*f5d0*/  @!P3 LEA.HI.X R7, R139, R3.reuse, R149, 0x1, P0 ;  /* 0x000000038b07b211 */ /* 0x080fe400000f0c95 */
[----:B------:R-:W-:Y:S02]  /*f5e0*/  @!P4 LEA.HI.X R9, R140, R3, R148, 0x1, P1 ;  /* 0x000000038c09c211 */ /* 0x000fe400008f0c94 */
[----:B------:R2:W-:Y:S04]  /*f5f0*/  @!P2 ST.E.128 desc[UR48][R4.64], RZ ;  /* 0x000000ff0400a985 */ /* 0x0005e8000c101d30 */
[----:B------:R2:W-:Y:S04]  /*f600*/  @!P3 ST.E.128 desc[UR48][R6.64], RZ ;  /* 0x000000ff0600b985 */ /* 0x0005e8000c101d30 */
[----:B------:R2:W-:Y:S02]  /*f610*/  @!P4 ST.E.128 desc[UR48][R8.64], RZ ;  /* 0x000000ff0800c985 */ /* 0x0005e4000c101d30 */
.L_x_902:
[----:B------:R-:W-:Y:S05]  /*f620*/  BSYNC B0 ;  /* 0x0000000000007941 */ /* 0x000fea0003800000 */
.L_x_898:
[----:B------:R-:W-:Y:S02]  /*f630*/  ULDC UR5, c[0x0][0xc38] ;  /* 0x00030e0000057ab9 */ /* 0x000fe40000000800 */
[----:B------:R-:W-:-:S06]  /*f640*/  UISETP.GE.AND UP0, UPT, UR4, UR5, UPT ;  /* 0x000000050400728c */ /* 0x000fcc000bf06270 */
[----:B------:R-:W-:-:S13]  /*f650*/  PLOP3.LUT P0, PT, PT, PT, UP0, 0x80, 0x0 ;  /* 0x000000000000781c */ /* 0x000fda0003f0f008 */
[----:B------:R-:W-:Y:S05]  /*f660*/  @!P0 BRA `(.L_x_907) ;  /* 0xffffff1800288947 */ /* 0x000fea000383ffff */
[----:B------:R-:W-:Y:S05]  /*f670*/  EXIT ;  /* 0x000000000000794d */ /* 0x000fea0003800000 */
.L_x_817:
[----:B------:R-:W-:-:S08]  /*f680*/  NOP ;  /* 0x0000000000007918 */ /* 0x000fd00000000000 */
[----:B------:R-:W0:-:S00]  /*f690*/  USETMAXREG.DEALLOC.CTAPOOL 0x20 ;  /* 0x00000020000079c8 */ /* 0x000e0000080e0500 */
[----:B0-----:R-:W-:-:S06]  /*f6a0*/  LOP3.LUT R0, R0, 0x3, RZ, 0xc0, !PT ;  /* 0x0000000300007812 */ /* 0x001fcc00078ec0ff */
[----:B------:R-:W0:Y:S01]  /*f6b0*/  S2UR UR6, SR_CTAID.X ;  /* 0x00000000000679c3 */ /* 0x000e220000002500 */
[----:B------:R-:W-:Y:S01]  /*f6c0*/  LOP3.LUT R19, R19, 0xfffffffb, RZ, 0xc0, !PT ;  /* 0xfffffffb13137812 */ /* 0x000fe200078ec0ff */
[----:B------:R-:W-:Y:S01]  /*f6d0*/  IMAD.MOV.U32 R16, RZ, RZ, RZ ;  /* 0x000000ffff107224 */ /* 0x000fe200078e00ff */
[----:B------:R1:W2:Y:S01]  /*f6e0*/  SHFL.IDX PT, R2, R0, RZ, 0x1f ;  /* 0x00001fff00027589 */ /* 0x0002a200000e0000 */
[----:B------:R-:W-:Y:S02]  /*f6f0*/  IMAD.MOV.U32 R24, RZ, RZ, 0x1 ;  /* 0x00000001ff187424 */ /* 0x000fe400078e00ff */
[----:B------:R-:W-:Y:S02]  /*f700*/  IMAD.MOV.U32 R29, RZ, RZ, RZ ;  /* 0x000000ffff1d7224 */ /* 0x000fe400078e00ff */
[----:B-1----:R-:W0:Y:S01]  /*f710*/  LDC R0, c[0x0][0xc38] ;  /* 0x00030e00ff007b82 */ /* 0x002e220000000800 */
[----:B--2---:R-:W-:-:S13]  /*f720*/  ISETP.NE.AND P0, PT, R2, RZ, PT ;  /* 0x000000ff0200720c */ /* 0x004fda0003f05270 */
[----:B------:R-:W-:Y:S01]  /*f730*/  @P0 LOP3.LUT R19, R19, 0x4, RZ, 0xfc, !PT ;  /* 0x0000000413130812 */ /* 0x000fe200078efcff */
[----:B------:R-:W-:Y:S06]  /*f740*/  @P0 BAR.ARV 0x4, 0x200 ;  /* 0x0108000000000b1d */ /* 0x000fec0000002000 */
[----:B0-----:R-:W-:-:S13]  /*f750*/  ISETP.LE.AND P0, PT, R0, UR6, PT ;  /* 0x0000000600007c0c */ /* 0x001fda000bf03270 */
[----:B------:R-:W-:Y:S05]  /*f760*/  @P0 BRA `(.L_x_908) ;  /* 0x0000004800640947 */ /* 0x000fea0003800000 */
[----:B------:R-:W0:Y:S01]  /*f770*/  S2R R6, SR_TID.X ;  /* 0x0000000000067919 */ /* 0x000e220000002100 */
[----:B------:R-:W1:Y:S01]  /*f780*/  S2UR UR5, SR_CgaCtaId ;  /* 0x00000000000579c3 */ /* 0x000e620000008800 */
[----:B------:R-:W-:Y:S01]  /*f790*/  UMOV UR4, 0x400 ;  /* 0x0000040000047882 */ /* 0x000fe20000000000 */
[----:B------:R-:W-:Y:S01]  /*f7a0*/  IMAD.U32 R27, RZ, RZ, UR6 ;  /* 0x00000006ff1b7e24 */ /* 0x000fe2000f8e00ff */
[----:B------:R-:W-:Y:S01]  /*f7b0*/  ULDC UR42, c[0x0][0xc] ;  /* 0x00000300002a7ab9 */ /* 0x000fe20000000800 */
[----:B------:R-:W-:Y:S01]  /*f7c0*/  IMAD.MOV.U32 R24, RZ, RZ, 0x1 ;  /* 0x00000001ff187424 */ /* 0x000fe200078e00ff */
[----:B------:R-:W-:Y:S01]  /*f7d0*/  ULDC.64 UR46, c[0x0][0x198] ;  /* 0x00006600002e7ab9 */ /* 0x000fe20000000a00 */
[----:B------:R-:W-:Y:S02]  /*f7e0*/  IMAD.MOV.U32 R29, RZ, RZ, RZ ;  /* 0x000000ffff1d7224 */ /* 0x000fe400078e00ff */
[----:B------:R-:W-:Y:S01]  /*f7f0*/  IMAD.MOV.U32 R16, RZ, RZ, RZ ;  /* 0x000000ffff107224 */ /* 0x000fe200078e00ff */
[----:B-1----:R-:W-:-:S06]  /*f800*/  ULEA UR4, UR5, UR4, 0x18 ;  /* 0x0000000405047291 */ /* 0x002fcc000f8ec03f */
[----:B------:R-:W-:Y:S01]  /*f810*/  IMAD.U32 R17, RZ, RZ, UR4 ;  /* 0x00000004ff117e24 */ /* 0x000fe2000f8e00ff */
[C---:B0-----:R-:W-:Y:S01]  /*f820*/  LOP3.LUT R5, R6.reuse, 0x7f, RZ, 0xc0, !PT ;  /* 0x0000007f06057812 */ /* 0x041fe200078ec0ff */
[C---:B------:R-:W-:Y:S01]  /*f830*/  IMAD.SHL.U32 R0, R6.reuse, 0x8, RZ ;  /* 0x0000000806007824 */ /* 0x040fe200078e00ff */
[----:B------:R-:W-:-:S03]  /*f840*/  LOP3.LUT R28, R6, 0x1f, RZ, 0xc0, !PT ;  /* 0x0000001f061c7812 */ /* 0x000fc600078ec0ff */
[----:B------:R-:W-:Y:S01]  /*f850*/  IMAD.SHL.U32 R4, R5, 0x8, RZ ;  /* 0x0000000805047824 */ /* 0x000fe200078e00ff */
[C---:B------:R-:W-:Y:S02]  /*f860*/  LOP3.LUT R3, R0.reuse, 0x20, RZ, 0xc0, !PT ;  /* 0x0000002000037812 */ /* 0x040fe400078ec0ff */
[----:B------:R-:W-:Y:S02]  /*f870*/  LOP3.LUT R2, R0, 0xd8, RZ, 0xc0, !PT ;  /* 0x000000d800027812 */ /* 0x000fe400078ec0ff */
[----:B------:R-:W-:Y:S02]  /*f880*/  LOP3.LUT R3, R3, 0x300, R4, 0xf8, !PT ;  /* 0x0000030003037812 */ /* 0x000fe400078ef804 */
[----:B------:R-:W-:Y:S02]  /*f890*/  LOP3.LUT R2, R2, 0x18, R6, 0x78, !PT ;  /* 0x0000001802027812 */ /* 0x000fe400078e7806 */
[----:B------:R-:W-:Y:S02]  /*f8a0*/  LOP3.LUT R0, R0, 0x18, RZ, 0xc0, !PT ;  /* 0x0000001800007812 */ /* 0x000fe400078ec0ff */
[----:B------:R-:W-:Y:S01]  /*f8b0*/  LOP3.LUT R26, R3, R2, RZ, 0xfc, !PT ;  /* 0x00000002031a7212 */ /* 0x000fe200078efcff */
[----:B------:R-:W-:Y:S01]  /*f8c0*/  IMAD.SHL.U32 R2, R6, 0x20, RZ ;  /* 0x0000002006027824 */ /* 0x000fe200078e00ff */
[----:B------:R-:W-:-:S03]  /*f8d0*/  SHF.R.U32.HI R3, RZ, 0x2, R5 ;  /* 0x00000002ff037819 */ /* 0x000fc60000011605 */
[----:B------:R-:W-:Y:S01]  /*f8e0*/  IMAD R26, R26, 0x2, R17 ;  /* 0x000000021a1a7824 */ /* 0x000fe200078e0211 */
[----:B------:R-:W-:Y:S02]  /*f8f0*/  LOP3.LUT R3, R3, 0x60, R2, 0xf8, !PT ;  /* 0x0000006003037812 */ /* 0x000fe400078ef802 */
[C---:B------:R-:W-:Y:S02]  /*f900*/  LOP3.LUT R2, R0.reuse, 0x20, RZ, 0xfc, !PT ;  /* 0x0000002000027812 */ /* 0x040fe400078efcff */
[----:B------:R-:W-:-:S07]  /*f910*/  LOP3.LUT R0, R0, 0x40, RZ, 0xfc, !PT ;  /* 0x0000004000007812 */ /* 0x000fce00078efcff */
.L_x_1006:
[----:B------:R-:W-:Y:S01]  /*f920*/  ULDC UR8, c[0x0][0xc60] ;  /* 0x0003180000087ab9 */ /* 0x000fe20000000800 */
[C---:B------:R-:W-:Y:S01]  /*f930*/  R2UR UR7, R27.reuse ;  /* 0x000000001b0772ca */ /* 0x040fe200000e0000 */
[----:B------:R-:W-:Y:S01]  /*f940*/  UISETP.NE.AND UP0, UPT, UR8, 0x1, UPT ;  /* 0x000000010800788c */ /* 0x000fe2000bf05270 */
[----:B------:R-:W-:-:S10]  /*f950*/  R2UR UR6, R27 ;  /* 0x000000001b0672ca */ /* 0x000fd400000e0000 */
        /* <DEDUP_REMOVED lines=9> */
[----:B0-----:R-:W-:Y:S05]  /*f9f0*/  @!P0 BRA `(.L_x_909) ;  /* 0x0000000000208947 */ /* 0x001fea0003800000 */
        /* <DEDUP_REMOVED lines=8> */
.L_x_909:
[----:B------:R-:W-:Y:S01]  /*fa80*/  ULDC UR9, c[0x0][0xc54] ;  /* 0x0003150000097ab9 */ /* 0x000fe20000000800 */
[----:B------:R-:W-:Y:S01]  /*fa90*/  UMOV UR6, UR8 ;  /* 0x0000000800067c82 */ /* 0x000fe20008000000 */
[----:B------:R-:W-:-:S11]  /*faa0*/  UISETP.NE.AND UP0, UPT, UR9, 0x1, UPT ;  /* 0x000000010900788c */ /* 0x000fd6000bf05270 */
[----:B------:R-:W-:Y:S02]  /*fab0*/  @UP0 ULDC.64 UR10, c[0x0][0xc58] ;  /* 0x00031600000a0ab9 */ /* 0x000fe40000000a00 */
[----:B------:R-:W-:-:S04]  /*fac0*/  UIMAD.WIDE.U32 UR4, UR8, UR10, URZ ;  /* 0x0000000a080472a5 */ /* 0x000fc8000f8e003f */
[----:B------:R-:W-:-:S04]  /*fad0*/  @UP0 USHF.R.U32.HI UR6, URZ, UR11, UR5 ;  /* 0x0000000b3f060299 */ /* 0x000fc80008011605 */
[----:B------:R-:W-:-:S12]  /*fae0*/  UIMAD UR4, UR6, UR9, URZ ;  /* 0x00000009060472a4 */ /* 0x000fd8000f8e023f */
.L_x_910:
[----:B------:R-:W-:Y:S02]  /*faf0*/  ULOP3.LUT UR5, URZ, UR6, URZ, 0x33, !UPT ;  /* 0x000000063f057292 */ /* 0x000fe4000f8e333f */
[----:B------:R-:W-:Y:S01]  /*fb00*/  UIADD3 UR4, UR8, -UR4, URZ ;  /* 0x8000000408047290 */ /* 0x000fe2000fffe03f */
[----:B------:R-:W-:Y:S01]  /*fb10*/  ULDC UR15, c[0x0][0xc48] ;  /* 0x00031200000f7ab9 */ /* 0x000fe20000000800 */
[----:B------:R-:W-:Y:S01]  /*fb20*/  ULDC UR9, c[0x0][0x448] ;  /* 0x0001120000097ab9 */ /* 0x000fe20000000800 */
[----:B------:R-:W-:Y:S01]  /*fb30*/  ULDC UR41, c[0x0][0xc3c] ;  /* 0x00030f0000297ab9 */ /* 0x000fe20000000800 */
[----:B------:R-:W-:Y:S02]  /*fb40*/  UISETP.NE.AND UP2, UPT, UR15, 0x1, UPT ;  /* 0x000000010f00788c */ /* 0x000fe4000bf45270 */
[----:B------:R-:W-:Y:S02]  /*fb50*/  UISETP.NE.AND UP1, UPT, UR9, 0x1, UPT ;  /* 0x000000010900788c */ /* 0x000fe4000bf25270 */
[----:B------:R-:W-:Y:S01]  /*fb60*/  UIADD3 UR41, UR5, UR41, URZ ;  /* 0x0000002905297290 */ /* 0x000fe2000fffe03f */
[----:B------:R-:W-:Y:S01]  /*fb70*/  ULDC UR14, c[0x0][0xc54] ;  /* 0x00031500000e7ab9 */ /* 0x000fe20000000800 */
[----:B------:R-:W-:Y:S01]  /*fb80*/  ULDC.64 UR10, c[0x0][0x418] ;  /* 0x00010600000a7ab9 */ /* 0x000fe20000000a00 */
[----:B------:R-:W-:-:S02]  /*fb90*/  UIMAD UR14, UR7, UR14, UR4 ;  /* 0x0000000e070e72a4 */ /* 0x000fc4000f8e0204 */
[----:B------:R-:W-:Y:S01]  /*fba0*/  UISETP.NE.U32.AND UP0, UPT, UR10, URZ, UPT ;  /* 0x0000003f0a00728c */ /* 0x000fe2000bf05070 */
[----:B------:R-:W-:Y:S01]  /*fbb0*/  ULDC.64 UR4, c[0x0][0x9e0] ;  /* 0x0002780000047ab9 */ /* 0x000fe20000000a00 */
[----:B------:R-:W-:Y:S02]  /*fbc0*/  UIMAD UR41, UR41, 0xc0, URZ ;  /* 0x000000c0292978a4 */ /* 0x000fe4000f8e023f */
[----:B------:R-:W-:Y:S02]  /*fbd0*/  UISETP.GE.AND UP3, UPT, UR5, 0x1, UPT ;  /* 0x000000010500788c */ /* 0x000fe4000bf66270 */
[----:B------:R-:W-:Y:S02]  /*fbe0*/  UISETP.NE.AND.EX UP0, UPT, UR11, URZ, UPT, UP0 ;  /* 0x0000003f0b00728c */ /* 0x000fe4000bf05300 */
[----:B------:R-:W-:Y:S01]  /*fbf0*/  UIADD3 UR9, UR41, 0xbf, URZ ;  /* 0x000000bf29097890 */ /* 0x000fe2000fffe03f */
[----:B------:R-:W-:Y:S01]  /*fc00*/  ULDC UR8, c[0x0][0x424] ;  /* 0x0001090000087ab9 */ /* 0x000fe20000000800 */
[----:B------:R-:W-:Y:S01]  /*fc10*/  ULDC UR6, c[0x0][0x288] ;  /* 0x0000a20000067ab9 */ /* 0x000fe20000000800 */
[----:B------:R-:W-:Y:S01]  /*fc20*/  @UP2 ULDC UR10, c[0x0][0xc4c] ;  /* 0x00031300000a2ab9 */ /* 0x000fe20000000800 */
[----:B------:R-:W-:Y:S01]  /*fc30*/  @UP1 ULDC UR12, c[0x0][0x44c] ;  /* 0x00011300000c1ab9 */ /* 0x000fe20000000800 */
[----:B------:R-:W-:Y:S01]  /*fc40*/  UIADD3 UR16, -UR6, 0x1, URZ ;  /* 0x0000000106107890 */ /* 0x000fe2000fffe13f */
[----:B------:R-:W-:Y:S01]  /*fc50*/  PLOP3.LUT P1, PT, PT, PT, UP3, 0x80, 0x0 ;  /* 0x000000000000781c */ /* 0x000fe20003f2f038 */
[----:B------:R-:W-:-:S02]  /*fc60*/  UIMAD.WIDE.U32 UR10, UR14, UR10, URZ ;  /* 0x0000000a0e0a72a5 */ /* 0x000fc4000f8e003f */
[----:B------:R-:W-:Y:S02]  /*fc70*/  USEL UR8, UR8, 0x1, UP0 ;  /* 0x0000000108087887 */ /* 0x000fe40008000000 */
[----:B------:R-:W-:Y:S01]  /*fc80*/  UIMAD.WIDE.U32 UR12, UR9, UR12, URZ ;  /* 0x0000000c090c72a5 */ /* 0x000fe2000f8e003f */
[----:B------:R-:W-:Y:S01]  /*fc90*/  ULDC UR7, c[0x0][0x2f0] ;  /* 0x0000bc0000077ab9 */ /* 0x000fe20000000800 */
[----:B------:R-:W-:Y:S01]  /*fca0*/  @UP2 ULDC UR17, c[0x0][0xc50] ;  /* 0x0003140000112ab9 */ /* 0x000fe20000000800 */
[----:B------:R-:W-:Y:S01]  /*fcb0*/  @UP1 ULDC UR18, c[0x0][0x450] ;  /* 0x0001140000121ab9 */ /* 0x000fe20000000800 */
[----:B------:R-:W-:Y:S01]  /*fcc0*/  UMOV UR43, UR14 ;  /* 0x0000000e002b7c82 */ /* 0x000fe20008000000 */
[----:B------:R-:W-:Y:S02]  /*fcd0*/  UIMAD UR16, UR8, UR7, UR16 ;  /* 0x00000007081072a4 */ /* 0x000fe4000f8e0210 */
[----:B------:R-:W-:Y:S02]  /*fce0*/  @UP2 USHF.R.U32.HI UR43, URZ, UR17, UR11 ;  /* 0x000000113f2b2299 */ /* 0x000fe4000801160b */
[----:B------:R-:W-:-:S02]  /*fcf0*/  @UP1 USHF.R.U32.HI UR9, URZ, UR18, UR13 ;  /* 0x000000123f091299 */ /* 0x000fc4000801160d */
[----:B------:R-:W-:Y:S02]  /*fd00*/  UIADD3 UR36, -UR43, URZ, URZ ;  /* 0x0000003f2b247290 */ /* 0x000fe4000fffe13f */
[----:B------:R-:W-:Y:S02]  /*fd10*/  UIADD3 UR10, UR16, UR9, URZ ;  /* 0x00000009100a7290 */ /* 0x000fe4000fffe03f */
[----:B------:R-:W-:Y:S02]  /*fd20*/  UIMAD UR36, UR15, UR36, UR14 ;  /* 0x000000240f2472a4 */ /* 0x000fe4000f8e020e */
[----:B------:R-:W-:Y:S01]  /*fd30*/  UIADD3 UR4, UR10, UR4, URZ ;  /* 0x000000040a047290 */ /* 0x000fe2000fffe03f */
[----:B------:R-:W-:Y:S11]  /*fd40*/  @!P1 BRA `(.L_x_911) ;  /* 0x0000000000449947 */ /* 0x000ff60003800000 */
        /* <DEDUP_REMOVED lines=10> */
.L_x_912:
[----:B------:R-:W-:-:S11]  /*fdf0*/  UISETP.NE.AND UP0, UPT, UR5, 0x1, UPT ;  /* 0x000000010500788c */ /* 0x000fd6000bf05270 */
[----:B------:R-:W-:Y:S02]  /*fe00*/  @UP0 ULDC.64 UR12, c[0x0][0x9e8] ;  /* 0x00027a00000c0ab9 */ /* 0x000fe40000000a00 */
[----:B------:R-:W-:-:S04]  /*fe10*/  UIMAD.WIDE.U32 UR10, UR9, UR12, URZ ;  /* 0x0000000c090a72a5 */ /* 0x000fc8000f8e003f */
[----:B------:R-:W-:-:S12]  /*fe20*/  @UP0 USHF.R.U32.HI UR9, URZ, UR13, UR11 ;  /* 0x0000000d3f090299 */ /* 0x000fd8000801160b */
.L_x_913:
[----:B------:R-:W-:-:S04]  /*fe30*/  UIMAD UR9, UR9, UR5, UR5 ;  /* 0x00000005090972a4 */ /* 0x000fc8000f8e0205 */
[----:B------:R-:W-:-:S04]  /*fe40*/  UISETP.LT.AND UP0, UPT, UR4, UR9, UPT ;  /* 0x000000090400728c */ /* 0x000fc8000bf01270 */
[----:B------:R-:W-:-:S12]  /*fe50*/  USEL UR4, UR4, UR9, UP0 ;  /* 0x0000000904047287 */ /* 0x000fd80008000000 */
.L_x_911:
[----:B------:R-:W-:Y:S02]  /*fe60*/  UIMAD UR13, UR8, UR7, 0x7f ;  /* 0x0000007f080d74a4 */ /* 0x000fe4000f8e0207 */
[----:B------:R-:W-:Y:S02]  /*fe70*/  UIADD3 UR4, UR4, 0x7f, URZ ;  /* 0x0000007f04047890 */ /* 0x000fe4000fffe03f */
[----:B------:R-:W-:Y:S02]  /*fe80*/  USHF.R.S32.HI UR14, URZ, 0x1f, UR13 ;  /* 0x0000001f3f0e7899 */ /* 0x000fe4000801140d */
[----:B------:R-:W-:Y:S01]  /*fe90*/  USHF.R.S32.HI UR9, URZ, 0x1f, UR4 ;  /* 0x0000001f3f097899 */ /* 0x000fe20008011404 */
[----:B------:R-:W-:Y:S01]  /*fea0*/  @UP1 ULDC UR10, c[0x0][0x44c] ;  /* 0x00011300000a1ab9 */ /* 0x000fe20000000800 */
[----:B------:R-:W-:Y:S02]  /*feb0*/  ULEA.HI UR14, UR14, UR13, URZ, 0x7 ;  /* 0x0000000d0e0e7291 */ /* 0x000fe4000f8f383f */
[----:B------:R-:W-:-:S02]  /*fec0*/  UIMAD.WIDE.U32 UR10, UR41, UR10, URZ ;  /* 0x0000000a290a72a5 */ /* 0x000fc4000f8e003f */
[----:B------:R-:W-:Y:S01]  /*fed0*/  ULEA.HI UR9, UR9, UR4, URZ, 0x7 ;  /* 0x0000000409097291 */ /* 0x000fe2000f8f383f */
[----:B------:R-:W-:Y:S01]  /*fee0*/  @UP1 ULDC UR15, c[0x0][0x450] ;  /* 0x00011400000f1ab9 */ /* 0x000fe20000000800 */
[----:B------:R-:W-:Y:S01]  /*fef0*/  UMOV UR12, UR41 ;  /* 0x00000029000c7c82 */ /* 0x000fe20008000000 */
[----:B------:R-:W-:Y:S02]  /*ff00*/  UIMAD UR4, UR8, UR7, -UR6 ;  /* 0x00000007080472a4 */ /* 0x000fe4000f8e0a06 */
[----:B------:R-:W-:Y:S02]  /*ff10*/  USHF.R.S32.HI UR14, URZ, 0x7, UR14 ;  /* 0x000000073f0e7899 */ /* 0x000fe4000801140e */
[----:B------:R-:W-:Y:S02]  /*ff20*/  USHF.R.S32.HI UR9, URZ, 0x7, UR9 ;  /* 0x000000073f097899 */ /* 0x000fe40008011409 */
[----:B------:R-:W-:Y:S02]  /*ff30*/  @UP1 USHF.R.U32.HI UR12, URZ, UR15, UR11 ;  /* 0x0000000f3f0c1299 */ /* 0x000fe4000801160b */
[----:B------:R-:W-:-:S02]  /*ff40*/  UISETP.LT.AND UP0, UPT, UR14, UR9, UPT ;  /* 0x000000090e00728c */ /* 0x000fc4000bf01270 */
[----:B------:R-:W-:Y:S01]  /*ff50*/  UIADD3 UR4, UR4, UR12, URZ ;  /* 0x0000000c04047290 */ /* 0x000fe2000fffe03f */
[----:B------:R-:W-:Y:S01]  /*ff60*/  ULDC UR8, c[0x0][0x9dc] ;  /* 0x0002770000087ab9 */ /* 0x000fe20000000800 */
[----:B------:R-:W-:Y:S02]  /*ff70*/  USEL UR40, UR14, UR9, UP0 ;  /* 0x000000090e287287 */ /* 0x000fe40008000000 */
        /* <DEDUP_REMOVED lines=12> */
.L_x_915:
[----:B------:R-:W-:-:S11]  /*10040*/  UISETP.NE.AND UP0, UPT, UR5, 0x1, UPT ;  /* 0x000000010500788c */ /* 0x000fd6000bf05270 */
[----:B------:R-:W-:Y:S02]  /*10050*/  @UP0 ULDC.64 UR10, c[0x0][0x9e8] ;  /* 0x00027a00000a0ab9 */ /* 0x000fe40000000a00 */
[----:B------:R-:W-:-:S04]  /*10060*/  UIMAD.WIDE.U32 UR6, UR4, UR10, URZ ;  /* 0x0000000a040672a5 */ /* 0x000fc8000f8e003f */
[----:B------:R-:W-:-:S12]  /*10070*/  @UP0 USHF.R.U32.HI UR4, URZ, UR11, UR7 ;  /* 0x0000000b3f040299 */ /* 0x000fd80008011607 */
.L_x_916:
[----:B------:R-:W-:-:S04]  /*10080*/  UIMAD UR4, UR4, UR5, URZ ;  /* 0x00000005040472a4 */ /* 0x000fc8000f8e023f */
[----:B------:R-:W-:-:S04]  /*10090*/  UISETP.LT.AND UP0, UPT, UR8, UR4, UPT ;  /* 0x000000040800728c */ /* 0x000fc8000bf01270 */
[----:B------:R-:W-:-:S12]  /*100a0*/  USEL UR8, UR8, UR4, !UP0 ;  /* 0x0000000408087287 */ /* 0x000fd8000c000000 */
.L_x_914:
[----:B------:R-:W-:Y:S01]  /*100b0*/  USHF.R.S32.HI UR4, URZ, 0x1f, UR8 ;  /* 0x0000001f3f047899 */ /* 0x000fe20008011408 */
[----:B------:R-:W-:Y:S03]  /*100c0*/  BSSY B7, `(.L_x_917) ;  /* 0x00003ea000077945 */ /* 0x000fe60003800000 */
[----:B------:R-:W-:-:S04]  /*100d0*/  ULEA.HI UR4, UR4, UR8, URZ, 0x7 ;  /* 0x0000000804047291 */ /* 0x000fc8000f8f383f */
[----:B------:R-:W-:-:S04]  /*100e0*/  USHF.R.S32.HI UR4, URZ, 0x7, UR4 ;  /* 0x000000073f047899 */ /* 0x000fc80008011404 */
[----:B------:R-:W-:-:S04]  /*100f0*/  UISETP.LT.AND UP0, UPT, URZ, UR4, UPT ;  /* 0x000000043f00728c */ /* 0x000fc8000bf01270 */
[----:B------:R-:W-:-:S04]  /*10100*/  USEL UR39, URZ, UR4, !UP0 ;  /* 0x000000043f277287 */ /* 0x000fc8000c000000 */
[----:B------:R-:W-:-:S06]  /*10110*/  UISETP.GT.AND UP0, UPT, UR40, UR39, UPT ;  /* 0x000000272800728c */ /* 0x000fcc000bf04270 */
[----:B------:R-:W-:-:S13]  /*10120*/  PLOP3.LUT P0, PT, PT, PT, UP0, 0x80, 0x0 ;  /* 0x000000000000781c */ /* 0x000fda0003f0f008 */
[----:B------:R-:W-:Y:S05]  /*10130*/  @P0 BRA `(.L_x_918) ;  /* 0x0000000000440947 */ /* 0x000fea0003800000 */
[----:B------:R-:W0:Y:S02]  /*10140*/  S2R R0, SR_TID.X ;  /* 0x0000000000007919 */ /* 0x000e240000002100 */
[----:B0-----:R-:W-:-:S04]  /*10150*/  LOP3.LUT R0, R0, 0x7f, RZ, 0xc0, !PT ;  /* 0x0000007f00007812 */ /* 0x001fc800078ec0ff */
[----:B------:R-:W-:-:S13]  /*10160*/  ISETP.NE.AND P1, PT, R0, RZ, PT ;  /* 0x000000ff0000720c */ /* 0x000fda0003f25270 */
[----:B------:R-:W-:Y:S05]  /*10170*/  @P1 BRA `(.L_x_919) ;  /* 0x0000003c00781947 */ /* 0x000fea0003800000 */
[----:B------:R-:W0:Y:S01]  /*10180*/  S2R R5, SR_LANEID ;  /* 0x0000000000057919 */ /* 0x000e220000000000 */
[----:B------:R-:W-:Y:S01]  /*10190*/  VOTEU.ANY UR4, UPT, PT ;  /* 0x0000000000047886 */ /* 0x000fe200038e0100 */
[----:B------:R-:W1:Y:S01]  /*101a0*/  LDC.64 R2, c[0x0][0xc80] ;  /* 0x00032000ff027b82 */ /* 0x000e620000000a00 */
[----:B------:R-:W0:Y:S02]  /*101b0*/  FLO.U32 R0, UR4 ;  /* 0x0000000400007d00 */ /* 0x000e2400080e0000 */
[----:B0-----:R-:W-:-:S06]  /*101c0*/  ISETP.EQ.U32.AND P0, PT, R0, R5, PT ;  /* 0x000000050000720c */ /* 0x001fcc0003f02070 */
[----:B------:R-:W1:Y:S07]  /*101d0*/  POPC R5, UR4 ;  /* 0x0000000400057d09 */ /* 0x000e6e0008000000 */
[----:B-1----:R-:W2:Y:S01]  /*101e0*/  @P0 ATOMG.E.ADD.STRONG.GPU PT, R3, desc[UR48][R2.64], R5 ;  /* 0x00000005020309a8 */ /* 0x002ea200081ee1f0 */
[----:B------:R-:W0:Y:S02]  /*101f0*/  S2R R4, SR_LTMASK ;  /* 0x0000000000047919 */ /* 0x000e240000003900 */
[----:B0-----:R-:W-:-:S04]  /*10200*/  LOP3.LUT R4, R4, UR4, RZ, 0xc0, !PT ;  /* 0x0000000404047c12 */ /* 0x001fc8000f8ec0ff */
[----:B------:R-:W0:Y:S01]  /*10210*/  POPC R27, R4 ;  /* 0x00000004001b7309 */ /* 0x000e220000000000 */
[----:B--2---:R-:W0:Y:S02]  /*10220*/  SHFL.IDX PT, R0, R3, R0, 0x1f ;  /* 0x00001f0003007589 */ /* 0x004e2400000e0000 */
[----:B0-----:R-:W-:Y:S01]  /*10230*/  IADD3 R27, R0, UR42, R27 ;  /* 0x0000002a001b7c10 */ /* 0x001fe2000fffe01b */
[----:B------:R-:W-:Y:S06]  /*10240*/  BRA `(.L_x_919) ;  /* 0x0000003c00447947 */ /* 0x000fec0003800000 */
.L_x_918:
        /* <DEDUP_REMOVED lines=20> */
.L_x_921:
[----:B------:R-:W-:Y:S05]  /*10390*/  BSYNC B6 ;  /* 0x0000000000067941 */ /* 0x000fea0003800000 */
.L_x_920:
        /* <DEDUP_REMOVED lines=8> */
[----:B------:R0:W1:Y:S01]  /*10420*/  LDC.64 R2, c[0x4][R18] ;  /* 0x0100000012027b82 */ /* 0x0000620000000a00 */
        /* <DEDUP_REMOVED lines=11> */
.L_x_924:
        /* <DEDUP_REMOVED lines=15> */
.L_x_923:
[----:B------:R-:W-:Y:S05]  /*105d0*/  BSYNC B6 ;  /* 0x0000000000067941 */ /* 0x000fea0003800000 */
.L_x_922:
[----:B------:R-:W-:Y:S01]  /*105e0*/  ULDC.64 UR4, c[0x0][0x9f8] ;  /* 0x00027e0000047ab9 */ /* 0x000fe20000000a00 */
[----:B------:R-:W-:Y:S01]  /*105f0*/  IMAD.U32 R23, RZ, RZ, UR43 ;  /* 0x0000002bff177e24 */ /* 0x000fe2000f8e00ff */
[----:B------:R-:W-:-:S04]  /*10600*/  UISETP.NE.U32.AND UP0, UPT, UR4, URZ, UPT ;  /* 0x0000003f0400728c */ /* 0x000fc8000bf05070 */
[----:B------:R-:W-:-:S06]  /*10610*/  UISETP.NE.AND.EX UP0, UPT, UR5, URZ, UPT, UP0 ;  /* 0x0000003f0500728c */ /* 0x000fcc000bf05300 */
[----:B------:R-:W-:-:S05]  /*10620*/  PLOP3.LUT P0, PT, PT, PT, UP0, 0x80, 0x0 ;  /* 0x000000000000781c */ /* 0x000fca0003f0f008 */
[----:B------:R-:W-:Y:S02]  /*10630*/  @UP0 ULDC.64 UR4, c[0x0][0x9f8] ;  /* 0x00027e0000040ab9 */ /* 0x000fe40000000a00 */
[----:B------:R-:W-:-:S06]  /*10640*/  @UP0 UIMAD.WIDE UR4, UR43, 0x4, UR4 ;  /* 0x000000042b0408a5 */ /* 0x000fcc000f8e0204 */
[----:B------:R-:W-:Y:S02]  /*10650*/  IMAD.U32 R2, RZ, RZ, UR4 ;  /* 0x00000004ff027e24 */ /* 0x000fe4000f8e00ff */
[----:B------:R-:W-:-:S05]  /*10660*/  IMAD.U32 R3, RZ, RZ, UR5 ;  /* 0x00000005ff037e24 */ /* 0x000fca000f8e00ff */
[----:B------:R0:W2:Y:S01]  /*10670*/  @P0 LDG.E R23, desc[UR48][R2.64] ;  /* 0x0000003002170981 */ /* 0x0000a2000c1e1900 */
[----:B------:R-:W-:Y:S01]  /*10680*/  UMOV UR4, 0xffffffff ;  /* 0xffffffff00047882 */ /* 0x000fe20000000000 */
[----:B------:R-:W-:Y:S01]  /*10690*/  IMAD.U32 R22, RZ, RZ, UR40 ;  /* 0x00000028ff167e24 */ /* 0x000fe2000f8e00ff */
[----:B------:R-:W-:Y:S01]  /*106a0*/  LOP3.LUT R19, R19, 0xfffffffe, RZ, 0xc0, !PT ;  /* 0xfffffffe13137812 */ /* 0x000fe200078ec0ff */
[----:B------:R-:W1:Y:S02]  /*106b0*/  S2R R18, SR_TID.X ;  /* 0x0000000000127919 */ /* 0x000e640000002100 */
[----:B------:R-:W-:Y:S01]  /*106c0*/  VIADD R22, R22, 0xffffffff ;  /* 0xffffffff16167836 */ /* 0x000fe20000000000 */
[----:B0-----:R-:W0:Y:S02]  /*106d0*/  LDC.64 R2, c[0x0][0x418] ;  /* 0x00010600ff027b82 */ /* 0x001e240000000a00 */
[----:B0-----:R-:W-:Y:S02]  /*106e0*/  ISETP.NE.U32.AND P0, PT, R2, RZ, PT ;  /* 0x000000ff0200720c */ /* 0x001fe40003f05070 */
[----:B-1----:R-:W-:-:S02]  /*106f0*/  SHF.R.U32.HI R20, RZ, 0x5, R18 ;  /* 0x00000005ff147819 */ /* 0x002fc40000011612 */
[----:B------:R-:W-:Y:S02]  /*10700*/  ISETP.NE.AND.EX P1, PT, R3, RZ, PT, P0 ;  /* 0x000000ff0300720c */ /* 0x000fe40003f25300 */
[----:B------:R-:W-:-:S11]  /*10710*/  LOP3.LUT R20, R20, 0x3, RZ, 0xc0, !PT ;  /* 0x0000000314147812 */ /* 0x000fd600078ec0ff */
[----:B------:R-:W-:Y:S02]  /*10720*/  @P1 LOP3.LUT R19, R19, 0x1, RZ, 0xfc, !PT ;  /* 0x0000000113131812 */ /* 0x000fe400078efcff */
[----:B--2---:R-:W-:Y:S02]  /*10730*/  SHF.R.S32.HI R25, RZ, 0x1f, R23 ;  /* 0x0000001fff197819 */ /* 0x004fe40000011417 */
[----:B------:R-:W-:Y:S01]  /*10740*/  SEL R18, R23, RZ, !P1 ;  /* 0x000000ff17127207 */ /* 0x000fe20004800000 */
[----:B------:R-:W-:Y:S06]  /*10750*/  BRA.DIV UR4, `(.L_x_925) ;  /* 0x0000004204207947 */ /* 0x000fec000b800000 */
[----:B------:R0:W1:Y:S02]  /*10760*/  SHFL.IDX PT, R14, R20, RZ, 0x1f ;  /* 0x00001fff140e7589 */ /* 0x00006400000e0000 */
.L_x_1021:
        /* <DEDUP_REMOVED lines=8> */
.L_x_1024:
[----:B------:R-:W-:Y:S05]  /*107f0*/  @!P6 BRA `(.L_x_926) ;  /* 0x000000040004e947 */ /* 0x000fea0003800000 */
[----:B------:R-:W-:Y:S01]  /*10800*/  IMAD.MOV.U32 R18, RZ, RZ, R23 ;  /* 0x000000ffff127224 */ /* 0x000fe200078e0017 */
[----:B------:R-:W-:Y:S06]  /*10810*/  @!P1 BRA `(.L_x_928) ;  /* 0x0000000000489947 */ /* 0x000fec0003800000 */
[----:B------:R-:W1:Y:S01]  /*10820*/  LDC R0, c[0x0][0x43c] ;  /* 0x00010f00ff007b82 */ /* 0x000e620000000800 */
[----:B------:R-:W-:Y:S01]  /*10830*/  IMAD.MOV.U32 R6, RZ, RZ, R22 ;  /* 0x000000ffff067224 */ /* 0x000fe200078e0016 */
[----:B------:R-:W-:Y:S02]  /*10840*/  ULDC.64 UR4, c[0x0][0x428] ;  /* 0x00010a0000047ab9 */ /* 0x000fe40000000a00 */
[----:B------:R-:W-:-:S04]  /*10850*/  IMAD R8, R25, UR4, RZ ;  /* 0x0000000419087c24 */ /* 0x000fc8000f8e02ff */
[----:B------:R-:W-:Y:S01]  /*10860*/  IMAD R7, R23, UR5, R8 ;  /* 0x0000000517077c24 */ /* 0x000fe2000f8e0208 */
[----:B-1----:R-:W-:-:S13]  /*10870*/  ISETP.NE.AND P0, PT, R0, 0x1, PT ;  /* 0x000000010000780c */ /* 0x002fda0003f05270 */
[----:B------:R-:W1:Y:S02]  /*10880*/  @P0 LDC.64 R4, c[0x0][0x440] ;  /* 0x00011000ff040b82 */ /* 0x000e640000000a00 */
[----:B-1----:R-:W-:-:S05]  /*10890*/  @P0 IMAD.HI.U32 R4, R22, R4, RZ ;  /* 0x0000000416040227 */ /* 0x002fca00078e00ff */
[----:B------:R-:W-:-:S04]  /*108a0*/  @P0 SHF.R.U32.HI R6, RZ, R5, R4 ;  /* 0x00000005ff060219 */ /* 0x000fc80000011604 */
[--C-:B------:R-:W-:Y:S01]  /*108b0*/  SHF.R.S32.HI R5, RZ, 0x1f, R6.reuse ;  /* 0x0000001fff057819 */ /* 0x100fe20000011406 */
[----:B------:R-:W-:-:S04]  /*108c0*/  IMAD.MOV.U32 R4, RZ, RZ, R6 ;  /* 0x000000ffff047224 */ /* 0x000fc800078e0006 */
[----:B------:R-:W-:-:S04]  /*108d0*/  IMAD.WIDE.U32 R4, R23, UR4, R4 ;  /* 0x0000000417047c25 */ /* 0x000fc8000f8e0004 */
[----:B------:R-:W-:Y:S01]  /*108e0*/  IMAD.IADD R5, R5, 0x1, R7 ;  /* 0x0000000105057824 */ /* 0x000fe200078e0207 */
[----:B------:R-:W-:-:S04]  /*108f0*/  LEA R2, P0, R4, R2, 0x2 ;  /* 0x0000000204027211 */ /* 0x000fc800078010ff */
[----:B------:R-:W-:-:S05]  /*10900*/  LEA.HI.X R3, R4, R3, R5, 0x2, P0 ;  /* 0x0000000304037211 */ /* 0x000fca00000f1405 */
[----:B------:R1:W5:Y:S01]  /*10910*/  LDG.E R18, desc[UR48][R2.64] ;  /* 0x0000003002127981 */ /* 0x000362000c1e1900 */
[----:B------:R-:W-:-:S04]  /*10920*/  IMAD.MOV R5, RZ, RZ, -R6 ;  /* 0x000000ffff057224 */ /* 0x000fc800078e0a06 */
[----:B------:R-:W-:-:S07]  /*10930*/  IMAD R22, R0, R5, R22 ;  /* 0x0000000500167224 */ /* 0x000fce00078e0216 */
.L_x_928:
[----:B------:R-:W2:Y:S01]  /*10940*/  S2R R0, SR_TID.X ;  /* 0x0000000000007919 */ /* 0x000ea20000002100 */
[----:B-1----:R-:W-:Y:S01]  /*10950*/  IMAD R3, R16, 0x8, R17 ;  /* 0x0000000810037824 */ /* 0x002fe200078e0211 */
[----:B--2---:R-:W-:Y:S02]  /*10960*/  LOP3.LUT R2, R0, 0x7f, RZ, 0xc0, !PT ;  /* 0x0000007f00027812 */ /* 0x004fe400078ec0ff */
[----:B------:R-:W-:Y:S02]  /*10970*/  SHF.L.U32 R0, R24, 0x1f, RZ ;  /* 0x0000001f18007819 */ /* 0x000fe400000006ff */
[----:B------:R-:W-:Y:S02]  /*10980*/  ISETP.NE.AND P1, PT, R2, RZ, PT ;  /* 0x000000ff0200720c */ /* 0x000fe40003f25270 */
[----:B------:R-:W1:Y:S02]  /*10990*/  SYNCS.PHASECHK.TRANS64.TRYWAIT P0, [R3+URZ+0x2d840], R0 ;  /* 0x02d84000030075a7 */ /* 0x000e64000800017f */
[----:B-1----:R-:W-:Y:S09]  /*109a0*/  @!P0 BRA `(.L_x_929) ;  /* 0x0000003c00cc8947 */ /* 0x002ff20003800000 */
.L_x_1025:
[----:B------:R-:W-:Y:S05]  /*109b0*/  @P1 BRA `(.L_x_930) ;  /* 0x0000000000141947 */ /* 0x000fea0003800000 */
[----:B------:R-:W-:Y:S01]  /*109c0*/  ISETP.NE.AND P0, PT, R28, RZ, PT ;  /* 0x000000ff1c00720c */ /* 0x000fe20003f05270 */
[----:B-1----:R-:W-:-:S04]  /*109d0*/  IMAD.MOV.U32 R0, RZ, RZ, 0x6000 ;  /* 0x00006000ff007424 */ /* 0x002fc800078e00ff */
[----:B------:R2:W-:Y:S08]  /*109e0*/  SYNCS.ARRIVE.TRANS64 RZ, [R3+URZ+0x2d830], R0 ;  /* 0x02d8300003ff79a7 */ /* 0x0005f0000800003f */
[----:B------:R-:W-:Y:S05]  /*109f0*/  @!P0 BRA `(.L_x_930) ;  /* 0x0000000000048947 */ /* 0x000fea0003800000 */
[----:B------:R-:W-:Y:S01]  /*10a00*/  BPT.TRAP 0x1 ;  /* 0x000000040000795c */ /* 0x000fe20000300000 */
.L_x_930:
[----:B-12---:R-:W-:Y:S01]  /*10a10*/  IMAD R0, R16, 0x6000, R17 ;  /* 0x0000600010007824 */ /* 0x006fe200078e0211 */
[----:B------:R-:W-:Y:S01]  /*10a20*/  R2UR UR33, R3 ;  /* 0x00000000032172ca */ /* 0x000fe200000e0000 */
[----:B------:R-:W-:Y:S01]  /*10a30*/  UIADD3 UR4, UP0, UR46, 0x370, URZ ;  /* 0x000003702e047890 */ /* 0x000fe2000ff1e03f */
[----:B------:R-:W-:Y:S01]  /*10a40*/  R2UR UR35, R22 ;  /* 0x00000000162372ca */ /* 0x000fe200000e0000 */
[----:B------:R-:W-:Y:S01]  /*10a50*/  UMOV UR6, 0x0 ;  /* 0x0000000000067882 */ /* 0x000fe20000000000 */
[----:B------:R-:W-:Y:S01]  /*10a60*/  R2UR UR8, R0 ;  /* 0x00000000000872ca */ /* 0x000fe200000e0000 */
[----:B------:R-:W-:Y:S01]  /*10a70*/  UIADD3.X UR5, URZ, UR47, URZ, UP0, !UPT ;  /* 0x0000002f3f057290 */ /* 0x000fe200087fe43f */
[----:B-----5:R-:W-:Y:S01]  /*10a80*/  R2UR UR37, R18 ;  /* 0x00000000122572ca */ /* 0x020fe200000e0000 */
[----:B------:R-:W-:Y:S01]  /*10a90*/  UMOV UR7, 0x14f00000 ;  /* 0x14f0000000077882 */ /* 0x000fe20000000000 */
[----:B------:R-:W-:Y:S01]  /*10aa0*/  UMOV UR34, URZ ;  /* 0x0000003f00227c82 */ /* 0x000fe20008000000 */
[----:B------:R-:W-:Y:S01]  /*10ab0*/  UMOV UR18, 0x20 ;  /* 0x0000002000127882 */ /* 0x000fe20000000000 */
[----:B------:R-:W-:Y:S01]  /*10ac0*/  UMOV UR20, UR36 ;  /* 0x0000002400147c82 */ /* 0x000fe20008000000 */
[----:B------:R-:W-:Y:S01]  /*10ad0*/  UMOV UR10, 0x40 ;  /* 0x00000040000a7882 */ /* 0x000fe20000000000 */
[----:B------:R-:W-:Y:S01]  /*10ae0*/  UMOV UR12, UR36 ;  /* 0x00000024000c7c82 */ /* 0x000fe20008000000 */
[----:B------:R-:W-:Y:S01]  /*10af0*/  UIADD3 UR33, UR33, 0x2d830, URZ ;  /* 0x0002d83021217890 */ /* 0x000fe2000fffe03f */
[----:B------:R-:W-:Y:S01]  /*10b00*/  PLOP3.LUT P0, PT, PT, PT, PT, 0x80, 0x0 ;  /* 0x000000000000781c */ /* 0x000fe20003f0f070 */
[----:B------:R-:W-:Y:S01]  /*10b10*/  USHF.L.U32 UR35, UR35, 0x7, URZ ;  /* 0x0000000723237899 */ /* 0x000fe2000800063f */
[----:B------:R-:W-:Y:S01]  /*10b20*/  LOP3.LUT R19, R19, 0xfffffffd, RZ, 0xc0, !PT ;  /* 0xfffffffd13137812 */ /* 0x000fe200078ec0ff */
[----:B------:R-:W-:-:S02]  /*10b30*/  UIADD3 UR32, UR8, 0x15400, URZ ;  /* 0x0001540008207890 */ /* 0x000fc4000fffe03f */
[----:B------:R-:W-:Y:S02]  /*10b40*/  UIADD3 UR16, UR8, 0x17400, URZ ;  /* 0x0001740008107890 */ /* 0x000fe4000fffe03f */
[----:B------:R-:W-:Y:S01]  /*10b50*/  UIADD3 UR8, UR8, 0x19400, URZ ;  /* 0x0001940008087890 */ /* 0x000fe2000fffe03f */
[----:B------:R-:W-:Y:S01]  /*10b60*/  UMOV UR21, UR37 ;  /* 0x0000002500157c82 */ /* 0x000fe20008000000 */
[----:B------:R-:W-:Y:S01]  /*10b70*/  UMOV UR17, UR33 ;  /* 0x0000002100117c82 */ /* 0x000fe20008000000 */
[----:B------:R-:W-:Y:S01]  /*10b80*/  UMOV UR19, UR35 ;  /* 0x0000002300137c82 */ /* 0x000fe20008000000 */
[----:B------:R-:W-:Y:S01]  /*10b90*/  UMOV UR13, UR37 ;  /* 0x00000025000d7c82 */ /* 0x000fe20008000000 */
[----:B------:R-:W-:Y:S01]  /*10ba0*/  UMOV UR9, UR33 ;  /* 0x0000002100097c82 */ /* 0x000fe20008000000 */
[----:B------:R-:W-:Y:S01]  /*10bb0*/  UMOV UR11, UR35 ;  /* 0x00000023000b7c82 */ /* 0x000fe20008000000 */
[----:B------:R1:W-:Y:S01]  /*10bc0*/  UTMALDG.4D [UR32], [UR4], desc[UR6] ;  /* 0x00000620040075b4 */ /* 0x0003e20008019000 */
[----:B------:R-:W-:Y:S01]  /*10bd0*/  @P0 LOP3.LUT R19, R19, 0x2, RZ, 0xfc, !PT ;  /* 0x0000000213130812 */ /* 0x000fe200078efcff */
[----:B------:R1:W-:Y:S01]  /*10be0*/  UTMALDG.4D [UR16], [UR4], desc[UR6] ;  /* 0x00000610040075b4 */ /* 0x0003e20008019000 */
[----:B------:R1:W-:Y:S02]  /*10bf0*/  UTMALDG.4D [UR8], [UR4], desc[UR6] ;  /* 0x00000608040075b4 */ /* 0x0003e40008019000 */
[----:B-1----:R-:W-:-:S03]  /*10c00*/  NOP ;  /* 0x0000000000007918 */ /* 0x002fc60000000000 */
.L_x_926:
[----:B------:R-:W-:Y:S05]  /*10c10*/  WARPSYNC.ALL ;  /* 0x0000000000007948 */ /* 0x000fea0003800000 */
[----:B------:R-:W-:Y:S01]  /*10c20*/  VIADD R0, R17, 0xc400 ;  /* 0x0000c40011007836 */ /* 0x000fe20000000000 */
[----:B------:R-:W-:Y:S01]  /*10c30*/  USHF.R.S32.HI UR4, URZ, 0x1f, UR36 ;  /* 0x0000001f3f047899 */ /* 0x000fe20008011424 */
[----:B------:R-:W-:Y:S01]  /*10c40*/  BAR.SYNC.DEFER_BLOCKING 0x8, 0x200 ;  /* 0x0208000000007b1d */ /* 0x000fe20000010000 */
[----:B------:R-:W-:Y:S02]  /*10c50*/  USHF.R.S32.HI UR37, URZ, 0x1f, UR43 ;  /* 0x0000001f3f257899 */ /* 0x000fe4000801142b */
[----:B------:R-:W-:-:S03]  /*10c60*/  LOP3.LUT P0, RZ, R0, 0x1bf, RZ, 0xc0, !PT ;  /* 0x000001bf00ff7812 */ /* 0x000fc6000780c0ff */
[----:B------:R-:W-:Y:S01]  /*10c70*/  ULDC.64 UR6, c[0x0][0x2d8] ;  /* 0x0000b60000067ab9 */ /* 0x000fe20000000a00 */
[----:B------:R-:W-:Y:S01]  /*10c80*/  BSSY B6, `(.L_x_931) ;  /* 0x0000016000067945 */ /* 0x000fe20003800000 */
[----:B------:R-:W-:Y:S02]  /*10c90*/  UIMAD UR4, UR4, UR6, URZ ;  /* 0x00000006040472a4 */ /* 0x000fe4000f8e023f */
[----:B------:R-:W-:Y:S02]  /*10ca0*/  UIMAD.WIDE.U32 UR50, UR36, UR6, URZ ;  /* 0x00000006243272a5 */ /* 0x000fe4000f8e003f */
[----:B------:R-:W-:-:S04]  /*10cb0*/  UIMAD UR4, UR36, UR7, UR4 ;  /* 0x00000007240472a4 */ /* 0x000fc8000f8e0204 */
[----:B------:R-:W-:Y:S01]  /*10cc0*/  UIADD3 UR45, UR51, UR4, URZ ;  /* 0x00000004332d7290 */ /* 0x000fe2000fffe03f */
[----:B------:R-:W-:Y:S11]  /*10cd0*/  @!P0 BRA `(.L_x_932) ;  /* 0x0000000000408947 */ /* 0x000ff60003800000 */
        /* <DEDUP_REMOVED lines=14> */
[----:B0-----:R-:W-:-:S07]  /*10dc0*/  LEPC R20, `(.L_x_932) ;  /* 0x000000001014794e */ /* 0x001fce0000000000 */
[----:B-1----:R-:W-:Y:S05]  /*10dd0*/  CALL.ABS.NOINC R2 ;  /* 0x0000000002007343 */ /* 0x002fea0003c00000 */
.L_x_932:
[----:B------:R-:W-:Y:S05]  /*10de0*/  BSYNC B6 ;  /* 0x0000000000067941 */ /* 0x000fea0003800000 */
.L_x_931:
[----:B------:R-:W1:Y:S01]  /*10df0*/  LDC R9, c[0x0][0x448] ;  /* 0x00011200ff097b82 */ /* 0x000e620000000800 */
[----:B0-----:R-:W0:Y:S01]  /*10e00*/  S2R R20, SR_TID.X ;  /* 0x0000000000147919 */ /* 0x001e220000002100 */
[----:B------:R-:W-:Y:S01]  /*10e10*/  ULDC.64 UR8, c[0x0][0x2e0] ;  /* 0x0000b80000087ab9 */ /* 0x000fe20000000a00 */
[----:B------:R-:W-:Y:S01]  /*10e20*/  UMOV UR44, UR50 ;  /* 0x00000032002c7c82 */ /* 0x000fe20008000000 */
[----:B------:R-:W-:Y:S01]  /*10e30*/  UIMAD UR6, UR37, UR8, URZ ;  /* 0x00000008250672a4 */ /* 0x000fe2000f8e023f */
[----:B------:R-:W2:Y:S01]  /*10e40*/  S2R R10, SR_TID.X ;  /* 0x00000000000a7919 */ /* 0x000ea20000002100 */
[----:B------:R-:W-:Y:S02]  /*10e50*/  UIMAD.WIDE.U32 UR4, UR43, UR8, UR44 ;  /* 0x000000082b0472a5 */ /* 0x000fe4000f8e002c */
[----:B------:R-:W-:-:S03]  /*10e60*/  UIMAD UR6, UR43, UR9, UR6 ;  /* 0x000000092b0672a4 */ /* 0x000fc6000f8e0206 */
[----:B------:R-:W-:Y:S01]  /*10e70*/  ULDC.64 UR8, c[0x0][0x2d0] ;  /* 0x0000b40000087ab9 */ /* 0x000fe20000000a00 */
[----:B------:R-:W-:Y:S01]  /*10e80*/  UIADD3 UR6, UR5, UR6, URZ ;  /* 0x0000000605067290 */ /* 0x000fe2000fffe03f */
[----:B------:R-:W-:-:S04]  /*10e90*/  IMAD.U32 R4, RZ, RZ, UR4 ;  /* 0x00000004ff047e24 */ /* 0x000fc8000f8e00ff */
[----:B------:R-:W-:Y:S01]  /*10ea0*/  IMAD.MOV.U32 R2, RZ, RZ, R4 ;  /* 0x000000ffff027224 */ /* 0x000fe200078e0004 */
[----:B-1----:R-:W-:Y:S02]  /*10eb0*/  ISETP.NE.AND P1, PT, R9, 0x1, PT ;  /* 0x000000010900780c */ /* 0x002fe40003f25270 */
[C---:B0-----:R-:W-:Y:S01]  /*10ec0*/  LOP3.LUT R21, R20.reuse, 0x7f, RZ, 0xc0, !PT ;  /* 0x0000007f14157812 */ /* 0x041fe200078ec0ff */
[----:B------:R-:W-:-:S10]  /*10ed0*/  IMAD.SHL.U32 R20, R20, 0x20, RZ ;  /* 0x0000002014147824 */ /* 0x000fd400078e00ff */
[----:B------:R-:W0:Y:S01]  /*10ee0*/  @P1 LDC R3, c[0x0][0x44c] ;  /* 0x00011300ff031b82 */ /* 0x000e220000000800 */
[----:B------:R-:W-:Y:S01]  /*10ef0*/  SHF.R.U32.HI R21, RZ, 0x2, R21 ;  /* 0x00000002ff157819 */ /* 0x000fe20000011615 */
[----:B--2---:R-:W-:-:S03]  /*10f00*/  IMAD.SHL.U32 R10, R10, 0x8, RZ ;  /* 0x000000080a0a7824 */ /* 0x004fc600078e00ff */
[----:B------:R-:W-:Y:S02]  /*10f10*/  LOP3.LUT R20, R21, 0x60, R20, 0xf8, !PT ;  /* 0x0000006015147812 */ /* 0x000fe400078ef814 */
[----:B------:R-:W1:Y:S01]  /*10f20*/  S2R R21, SR_TID.X ;  /* 0x0000000000157919 */ /* 0x000e620000002100 */
[----:B------:R-:W2:Y:S01]  /*10f30*/  @P1 LDC R5, c[0x0][0x450] ;  /* 0x00011400ff051b82 */ /* 0x000ea20000000800 */
[----:B------:R-:W-:Y:S01]  /*10f40*/  LOP3.LUT R10, R10, 0x18, RZ, 0xc0, !PT ;  /* 0x000000180a0a7812 */ /* 0x000fe200078ec0ff */
[----:B------:R-:W-:-:S03]  /*10f50*/  VIADD R6, R20, UR41 ;  /* 0x0000002914067c36 */ /* 0x000fc60008000000 */
[C---:B------:R-:W-:Y:S01]  /*10f60*/  LOP3.LUT R12, R10.reuse, 0x20, RZ, 0xfc, !PT ;  /* 0x000000200a0c7812 */ /* 0x040fe200078efcff */
[----:B------:R-:W-:Y:S01]  /*10f70*/  IMAD.MOV.U32 R7, RZ, RZ, R6 ;  /* 0x000000ffff077224 */ /* 0x000fe200078e0006 */
[----:B------:R-:W-:Y:S01]  /*10f80*/  LOP3.LUT R10, R10, 0x40, RZ, 0xfc, !PT ;  /* 0x000000400a0a7812 */ /* 0x000fe200078efcff */
[----:B0-----:R-:W-:-:S04]  /*10f90*/  @P1 IMAD.HI.U32 R0, R6, R3, RZ ;  /* 0x0000000306001227 */ /* 0x001fc800078e00ff */
[----:B------:R-:W-:Y:S01]  /*10fa0*/  IMAD.U32 R3, RZ, RZ, UR6 ;  /* 0x00000006ff037e24 */ /* 0x000fe2000f8e00ff */
[----:B------:R-:W-:Y:S01]  /*10fb0*/  ULDC.64 UR6, c[0x0][0x280] ;  /* 0x0000a00000067ab9 */ /* 0x000fe20000000a00 */
[----:B--2---:R-:W-:Y:S01]  /*10fc0*/  @P1 SHF.R.U32.HI R7, RZ, R5, R0 ;  /* 0x00000005ff071219 */ /* 0x004fe20000011600 */
[----:B------:R-:W-:Y:S01]  /*10fd0*/  IMAD.U32 R5, RZ, RZ, UR5 ;  /* 0x00000005ff057e24 */ /* 0x000fe2000f8e00ff */
[----:B------:R-:W-:Y:S02]  /*10fe0*/  ULDC.64 UR4, c[0x0][0x2c8] ;  /* 0x0000b20000047ab9 */ /* 0x000fe40000000a00 */
[----:B------:R-:W-:Y:S01]  /*10ff0*/  SHF.R.S32.HI R0, RZ, 0x1f, R7 ;  /* 0x0000001fff007819 */ /* 0x000fe20000011407 */
[----:B------:R-:W-:-:S04]  /*11000*/  IMAD.WIDE.U32 R4, R7, UR8, R2 ;  /* 0x0000000807047c25 */ /* 0x000fc8000f8e0002 */
[----:B------:R-:W-:Y:S02]  /*11010*/  IMAD R0, R0, UR8, RZ ;  /* 0x0000000800007c24 */ /* 0x000fe4000f8e02ff */
[C---:B-1----:R-:W-:Y:S01]  /*11020*/  IMAD.SHL.U32 R20, R21.reuse, 0x8, RZ ;  /* 0x0000000815147824 */ /* 0x042fe200078e00ff */
[----:B------:R-:W-:Y:S01]  /*11030*/  LOP3.LUT R21, R21, 0x7f, RZ, 0xc0, !PT ;  /* 0x0000007f15157812 */ /* 0x000fe200078ec0ff */
[----:B------:R-:W-:Y:S02]  /*11040*/  IMAD R11, R7, UR9, R0 ;  /* 0x00000009070b7c24 */ /* 0x000fe4000f8e0200 */
[----:B------:R-:W-:Y:S01]  /*11050*/  IMAD.MOV R0, RZ, RZ, -R7 ;  /* 0x000000ffff007224 */ /* 0x000fe200078e0a07 */
[----:B------:R-:W-:Y:S01]  /*11060*/  LOP3.LUT R20, R20, 0x18, RZ, 0xc0, !PT ;  /* 0x0000001814147812 */ /* 0x000fe200078ec0ff */
[----:B------:R-:W-:Y:S01]  /*11070*/  IMAD.IADD R5, R5, 0x1, R11 ;  /* 0x0000000105057824 */ /* 0x000fe200078e020b */
[----:B------:R-:W-:Y:S01]  /*11080*/  SHF.R.U32.HI R21, RZ, 0x2, R21 ;  /* 0x00000002ff157819 */ /* 0x000fe20000011615 */
[----:B------:R-:W-:-:S02]  /*11090*/  IMAD R7, R9, R0, R6 ;  /* 0x0000000009077224 */ /* 0x000fc400078e0206 */
[----:B------:R-:W-:Y:S02]  /*110a0*/  VIADD R6, R6, 0x80 ;  /* 0x0000008006067836 */ /* 0x000fe40000000000 */
[----:B------:R-:W-:Y:S01]  /*110b0*/  IMAD.WIDE.U32 R4, R7, UR4, R4 ;  /* 0x0000000407047c25 */ /* 0x000fe2000f8e0004 */
[----:B------:R-:W-:-:S05]  /*110c0*/  SHF.R.S32.HI R0, RZ, 0x1f, R7 ;  /* 0x0000001fff007819 */ /* 0x000fca0000011407 */
[----:B------:R-:W-:-:S04]  /*110d0*/  IMAD R0, R0, UR4, RZ ;  /* 0x0000000400007c24 */ /* 0x000fc8000f8e02ff */
[----:B------:R-:W-:Y:S01]  /*110e0*/  IMAD R11, R7, UR5, R0 ;  /* 0x00000005070b7c24 */ /* 0x000fe2000f8e0200 */
[----:B------:R-:W-:Y:S01]  /*110f0*/  LEA R0, P0, R4, UR6, 0x1 ;  /* 0x0000000604007c11 */ /* 0x000fe2000f8008ff */
[----:B------:R-:W0:Y:S02]  /*11100*/  @P1 LDC R7, c[0x0][0x44c] ;  /* 0x00011300ff071b82 */ /* 0x000e240000000800 */
[----:B------:R-:W-:-:S05]  /*11110*/  IMAD.IADD R5, R5, 0x1, R11 ;  /* 0x0000000105057824 */ /* 0x000fca00078e020b */
[----:B------:R-:W-:Y:S02]  /*11120*/  LEA.HI.X R4, R4, UR7, R5, 0x1, P0 ;  /* 0x0000000704047c11 */ /* 0x000fe400080f0c05 */
[----:B------:R-:W1:Y:S01]  /*11130*/  @P1 LDC R5, c[0x0][0x450] ;  /* 0x00011400ff051b82 */ /* 0x000e620000000800 */
[----:B0-----:R-:W-:-:S04]  /*11140*/  @P1 IMAD.HI.U32 R8, R6, R7, RZ ;  /* 0x0000000706081227 */ /* 0x001fc800078e00ff */
[----:B------:R-:W-:Y:S01]  /*11150*/  IMAD.MOV.U32 R7, RZ, RZ, R6 ;  /* 0x000000ffff077224 */ /* 0x000fe200078e0006 */
[----:B-1----:R-:W-:-:S05]  /*11160*/  @P1 SHF.R.U32.HI R7, RZ, R5, R8 ;  /* 0x00000005ff071219 */ /* 0x002fca0000011608 */
[----:B------:R-:W-:Y:S02]  /*11170*/  IMAD.MOV R5, RZ, RZ, -R7 ;  /* 0x000000ffff057224 */ /* 0x000fe400078e0a07 */
[----:B------:R-:W-:-:S04]  /*11180*/  IMAD.WIDE.U32 R2, R7, UR8, R2 ;  /* 0x0000000807027c25 */ /* 0x000fc8000f8e0002 */
[----:B------:R-:W-:Y:S01]  /*11190*/  IMAD R5, R9, R5, R6 ;  /* 0x0000000509057224 */ /* 0x000fe200078e0206 */
[----:B------:R-:W-:-:S05]  /*111a0*/  SHF.R.S32.HI R6, RZ, 0x1f, R7 ;  /* 0x0000001fff067819 */ /* 0x000fca0000011407 */
[----:B------:R-:W-:-:S04]  /*111b0*/  IMAD R6, R6, UR8, RZ ;  /* 0x0000000806067c24 */ /* 0x000fc8000f8e02ff */
[----:B------:R-:W-:Y:S01]  /*111c0*/  IMAD R7, R7, UR9, R6 ;  /* 0x0000000907077c24 */ /* 0x000fe2000f8e0206 */
[----:B------:R-:W-:-:S03]  /*111d0*/  SHF.R.S32.HI R6, RZ, 0x1f, R5 ;  /* 0x0000001fff067819 */ /* 0x000fc60000011405 */
[----:B------:R-:W-:Y:S02]  /*111e0*/  IMAD.IADD R3, R3, 0x1, R7 ;  /* 0x0000000103037824 */ /* 0x000fe400078e0207 */
[----:B------:R-:W-:Y:S02]  /*111f0*/  IMAD R6, R6, UR4, RZ ;  /* 0x0000000406067c24 */ /* 0x000fe4000f8e02ff */
[C---:B------:R-:W-:Y:S01]  /*11200*/  IMAD.WIDE.U32 R2, R5.reuse, UR4, R2 ;  /* 0x0000000405027c25 */ /* 0x040fe2000f8e0002 */
[----:B------:R-:W-:Y:S02]  /*11210*/  ULDC UR4, c[0x0][0x2b8] ;  /* 0x0000ae0000047ab9 */ /* 0x000fe40000000800 */
[----:B------:R-:W-:Y:S01]  /*11220*/  ISETP.GE.AND P1, PT, R12, UR4, PT ;  /* 0x000000040c007c0c */ /* 0x000fe2000bf26270 */
[----:B------:R-:W-:Y:S01]  /*11230*/  IMAD R7, R5, UR5, R6 ;  /* 0x0000000505077c24 */ /* 0x000fe2000f8e0206 */
[----:B------:R-:W-:Y:S02]  /*11240*/  LEA R8, P0, R2, UR6, 0x1 ;  /* 0x0000000602087c11 */ /* 0x000fe4000f8008ff */
[----:B------:R-:W-:Y:S01]  /*11250*/  ISETP.GE.AND P2, PT, R10, UR4, PT ;  /* 0x000000040a007c0c */ /* 0x000fe2000bf46270 */
[----:B------:R-:W-:-:S05]  /*11260*/  IMAD.IADD R7, R3, 0x1, R7 ;  /* 0x0000000103077824 */ /* 0x000fca00078e0207 */
[----:B------:R-:W-:Y:S02]  /*11270*/  LEA.HI.X R7, R2, UR7, R7, 0x1, P0 ;  /* 0x0000000702077c11 */ /* 0x000fe400080f0c07 */
[----:B------:R-:W-:Y:S01]  /*11280*/  ISETP.GE.AND P0, PT, R20, UR4, PT ;  /* 0x0000000414007c0c */ /* 0x000fe2000bf06270 */
[----:B------:R-:W-:-:S03]  /*11290*/  UMOV UR4, 0xffffffff ;  /* 0xffffffff00047882 */ /* 0x000fc60000000000 */
[----:B------:R-:W-:Y:S09]  /*112a0*/  BRA.DIV UR4, `(.L_x_933) ;  /* 0x0000003604a07947 */ /* 0x000ff2000b800000 */
[----:B------:R-:W0:Y:S01]  /*112b0*/  SHFL.IDX PT, R14, R0, RZ, 0x1c1f ;  /* 0x001c1fff000e7589 */ /* 0x000e2200000e0000 */
[----:B------:R-:W-:Y:S01]  /*112c0*/  ULDC UR4, c[0x0][0x288] ;  /* 0x0000a20000047ab9 */ /* 0x000fe20000000800 */
[----:B------:R-:W-:Y:S02]  /*112d0*/  VIADD R6, R21, UR41 ;  /* 0x0000002915067c36 */ /* 0x000fe40008000000 */
[----:B------:R-:W1:Y:S01]  /*112e0*/  SHFL.IDX PT, R2, R4, RZ, 0x1c1f ;  /* 0x001c1fff04027589 */ /* 0x000e6200000e0000 */
[----:B------:R-:W-:Y:S02]  /*112f0*/  IMAD R5, R9, UR4, RZ ;  /* 0x0000000409057c24 */ /* 0x000fe4000f8e02ff */
[----:B------:R-:W-:-:S03]  /*11300*/  VIADD R10, R6, 0x20 ;  /* 0x00000020060a7836 */ /* 0x000fc60000000000 */
[----:B------:R-:W-:-:S13]  /*11310*/  ISETP.GE.AND P4, PT, R6, R5, PT ;  /* 0x000000050600720c */ /* 0x000fda0003f86270 */
[----:B0-----:R-:W-:-:S05]  /*11320*/  @!P4 LEA R14, P3, R20, R14, 0x1 ;  /* 0x0000000e140ec211 */ /* 0x001fca00078608ff */
[----:B-1----:R-:W-:Y:S02]  /*11330*/  @!P4 IMAD.X R3, RZ, RZ, R2, P3 ;  /* 0x000000ffff03c224 */ /* 0x002fe400018e0602 */
[----:B------:R-:W-:Y:S02]  /*11340*/  @!P4 IMAD.MOV.U32 R2, RZ, RZ, R14 ;  /* 0x000000ffff02c224 */ /* 0x000fe400078e000e */
[----:B------:R-:W0:Y:S04]  /*11350*/  SHFL.IDX PT, R14, R0, 0x1, 0x1c1f ;  /* 0x003c1f00000e7f89 */ /* 0x000e2800000e0000 */
[----:B------:R-:W-:Y:S04]  /*11360*/  @!P4 LDGSTS.E.BYPASS.LTC128B.128 [R26+0xc400], desc[UR48][R2.64], !P0 ;  /* 0x0c400000021acfae */ /* 0x000fe8000c101d70 */
[----:B------:R-:W-:Y:S04]  /*11370*/  @!P4 LDGSTS.E.BYPASS.LTC128B.128 [R26+0xf400], desc[UR48][R2.64+0x40], !P1 ;  /* 0x0f400040021acfae */ /* 0x000fe8000c901d70 */
[----:B------:R1:W-:Y:S01]  /*11380*/  @!P4 LDGSTS.E.BYPASS.LTC128B.128 [R26+0x12400], desc[UR48][R2.64+0x80], !P2 ;  /* 0x12400080021acfae */ /* 0x0003e2000d101d70 */
[----:B------:R-:W-:Y:S01]  /*11390*/  ISETP.GE.AND P4, PT, R10, R5, PT ;  /* 0x000000050a00720c */ /* 0x000fe20003f86270 */
[----:B------:R-:W-:-:S02]  /*113a0*/  VIADD R10, R6, 0x40 ;  /* 0x00000040060a7836 */ /* 0x000fc40000000000 */
[----:B-1----:R-:W1:Y:S10]  /*113b0*/  SHFL.IDX PT, R2, R4, 0x1, 0x1c1f ;  /* 0x003c1f0004027f89 */ /* 0x002e7400000e0000 */
[----:B0-----:R-:W-:-:S05]  /*113c0*/  @!P4 LEA R14, P3, R20, R14, 0x1 ;  /* 0x0000000e140ec211 */ /* 0x001fca00078608ff */
[----:B-1----:R-:W-:Y:S02]  /*113d0*/  @!P4 IMAD.X R9, RZ, RZ, R2, P3 ;  /* 0x000000ffff09c224 */ /* 0x002fe400018e0602 */
[----:B------:R-:W-:Y:S02]  /*113e0*/  @!P4 IMAD.MOV.U32 R2, RZ, RZ, R14 ;  /* 0x000000ffff02c224 */ /* 0x000fe400078e000e */
[----:B------:R-:W-:Y:S01]  /*113f0*/  @!P4 IMAD.MOV.U32 R3, RZ, RZ, R9 ;  /* 0x000000ffff03c224 */ /* 0x000fe200078e0009 */
[----:B------:R-:W0:Y:S04]  /*11400*/  SHFL.IDX PT, R14, R0, 0x2, 0x1c1f ;  /* 0x005c1f00000e7f89 */ /* 0x000e2800000e0000 */
[----:B------:R-:W-:Y:S04]  /*11410*/  @!P4 LDGSTS.E.BYPASS.LTC128B.128 [R26+0xcc00], desc[UR48][R2.64], !P0 ;  /* 0x0cc00000021acfae */ /* 0x000fe8000c101d70 */
[----:B------:R-:W-:Y:S04]  /*11420*/  @!P4 LDGSTS.E.BYPASS.LTC128B.128 [R26+0xfc00], desc[UR48][R2.64+0x40], !P1 ;  /* 0x0fc00040021acfae */ /* 0x000fe8000c901d70 */
[----:B------:R1:W-:Y:S01]  /*11430*/  @!P4 LDGSTS.E.BYPASS.LTC128B.128 [R26+0x12c00], desc[UR48][R2.64+0x80], !P2 ;  /* 0x12c00080021acfae */ /* 0x0003e2000d101d70 */
[----:B------:R-:W-:Y:S01]  /*11440*/  ISETP.GE.AND P4, PT, R10, R5, PT ;  /* 0x000000050a00720c */ /* 0x000fe20003f86270 */
[----:B------:R-:W-:-:S02]  /*11450*/  VIADD R10, R6, 0x60 ;  /* 0x00000060060a7836 */ /* 0x000fc40000000000 */
[----:B-1----:R-:W1:Y:S10]  /*11460*/  SHFL.IDX PT, R2, R4, 0x2, 0x1c1f ;  /* 0x005c1f0004027f89 */ /* 0x002e7400000e0000 */
[----:B0-----:R-:W-:Y:S01]  /*11470*/  @!P4 LEA R14, P3, R20, R14, 0x1 ;  /* 0x0000000e140ec211 */ /* 0x001fe200078608ff */
[----:B------:R-:W-:Y:S04]  /*11480*/  SHFL.IDX PT, R4, R4, 0x3, 0x1c1f ;  /* 0x007c1f0004047f89 */ /* 0x000fe800000e0000 */
[----:B-1----:R-:W-:-:S02]  /*11490*/  @!P4 IMAD.X R9, RZ, RZ, R2, P3 ;  /* 0x000000ffff09c224 */ /* 0x002fc400018e0602 */
[----:B------:R-:W-:Y:S02]  /*114a0*/  @!P4 IMAD.MOV.U32 R2, RZ, RZ, R14 ;  /* 0x000000ffff02c224 */ /* 0x000fe400078e000e */
[----:B------:R-:W0:Y:S01]  /*114b0*/  SHFL.IDX PT, R14, R0, 0x3, 0x1c1f ;  /* 0x007c1f00000e7f89 */ /* 0x000e2200000e0000 */
[----:B------:R-:W-:-:S03]  /*114c0*/  @!P4 IMAD.MOV.U32 R3, RZ, RZ, R9 ;  /* 0x000000ffff03c224 */ /* 0x000fc600078e0009 */
[----:B------:R-:W-:Y:S04]  /*114d0*/  SHFL.IDX PT, R0, R7, RZ, 0x1c1f ;  /* 0x001c1fff07007589 */ /* 0x000fe800000e0000 */
[----:B------:R-:W-:Y:S04]  /*114e0*/  @!P4 LDGSTS.E.BYPASS.LTC128B.128 [R26+0xd400], desc[UR48][R2.64], !P0 ;  /* 0x0d400000021acfae */ /* 0x000fe8000c101d70 */
[----:B------:R-:W-:Y:S04]  /*114f0*/  @!P4 LDGSTS.E.BYPASS.LTC128B.128 [R26+0x10400], desc[UR48][R2.64+0x40], !P1 ;  /* 0x10400040021acfae */ /* 0x000fe8000c901d70 */
[----:B------:R1:W-:Y:S01]  /*11500*/  @!P4 LDGSTS.E.BYPASS.LTC128B.128 [R26+0x13400], desc[UR48][R2.64+0x80], !P2 ;  /* 0x13400080021acfae */ /* 0x0003e2000d101d70 */
[----:B------:R-:W-:Y:S01]  /*11510*/  ISETP.GE.AND P4, PT, R10, R5, PT ;  /* 0x000000050a00720c */ /* 0x000fe20003f86270 */
[----:B------:R-:W-:-:S02]  /*11520*/  VIADD R10, R6, 0x80 ;  /* 0x00000080060a7836 */ /* 0x000fc40000000000 */
[----:B------:R-:W-:Y:S10]  /*11530*/  SHFL.IDX PT, R7, R7, 0x1, 0x1c1f ;  /* 0x003c1f0007077f89 */ /* 0x000ff400000e0000 */
[----:B0-----:R-:W-:-:S05]  /*11540*/  @!P4 LEA R14, P3, R20, R14, 0x1 ;  /* 0x0000000e140ec211 */ /* 0x001fca00078608ff */
[----:B------:R-:W-:Y:S02]  /*11550*/  @!P4 IMAD.X R9, RZ, RZ, R4, P3 ;  /* 0x000000ffff09c224 */ /* 0x000fe400018e0604 */
[----:B-1----:R-:W-:Y:S02]  /*11560*/  @!P4 IMAD.MOV.U32 R2, RZ, RZ, R14 ;  /* 0x000000ffff02c224 */ /* 0x002fe400078e000e */
[----:B------:R-:W0:Y:S01]  /*11570*/  SHFL.IDX PT, R14, R8, RZ, 0x1c1f ;  /* 0x001c1fff080e7589 */ /* 0x000e2200000e0000 */
[----:B------:R-:W-:-:S05]  /*11580*/  @!P4 IMAD.MOV.U32 R3, RZ, RZ, R9 ;  /* 0x000000ffff03c224 */ /* 0x000fca00078e0009 */
[----:B------:R-:W-:Y:S04]  /*11590*/  @!P4 LDGSTS.E.BYPASS.LTC128B.128 [R26+0xdc00], desc[UR48][R2.64], !P0 ;  /* 0x0dc00000021acfae */ /* 0x000fe8000c101d70 */
[----:B------:R-:W-:Y:S04]  /*115a0*/  @!P4 LDGSTS.E.BYPASS.LTC128B.128 [R26+0x10c00], desc[UR48][R2.64+0x40], !P1 ;  /* 0x10c00040021acfae */ /* 0x000fe8000c901d70 */
[----:B------:R1:W-:Y:S01]  /*115b0*/  @!P4 LDGSTS.E.BYPASS.LTC128B.128 [R26+0x13c00], desc[UR48][R2.64+0x80], !P2 ;  /* 0x13c00080021acfae */ /* 0x0003e2000d101d70 */
[----:B------:R-:W-:-:S13]  /*115c0*/  ISETP.GE.AND P4, PT, R10, R5, PT ;  /* 0x000000050a00720c */ /* 0x000fda0003f86270 */
[----:B0-----:R-:W-:-:S05]  /*115d0*/  @!P4 LEA R14, P3, R20, R14, 0x1 ;  /* 0x0000000e140ec211 */ /* 0x001fca00078608ff */
[----:B------:R-:W-:Y:S02]  /*115e0*/  @!P4 IMAD.X R9, RZ, RZ, R0, P3 ;  /* 0x000000ffff09c224 */ /* 0x000fe400018e0600 */
[----:B-1----:R-:W-:Y:S02]  /*115f0*/  @!P4 IMAD.MOV.U32 R2, RZ, RZ, R14 ;  /* 0x000000ffff02c224 */ /* 0x002fe400078e000e */
[----:B------:R-:W-:Y:S01]  /*11600*/  @!P4 IMAD.MOV.U32 R3, RZ, RZ, R9 ;  /* 0x000000ffff03c224 */ /* 0x000fe200078e0009 */
[----:B------:R0:W1:Y:S04]  /*11610*/  SHFL.IDX PT, R14, R8, 0x1, 0x1c1f ;  /* 0x003c1f00080e7f89 */ /* 0x00006800000e0000 */
[----:B------:R0:W-:Y:S04]  /*11620*/  @!P4 LDGSTS.E.BYPASS.LTC128B.128 [R26+0xe400], desc[UR48][R2.64], !P0 ;  /* 0x0e400000021acfae */ /* 0x0001e8000c101d70 */
[----:B------:R0:W-:Y:S04]  /*11630*/  @!P4 LDGSTS.E.BYPASS.LTC128B.128 [R26+0x11400], desc[UR48][R2.64+0x40], !P1 ;  /* 0x11400040021acfae */ /* 0x0001e8000c901d70 */
[----:B------:R0:W-:Y:S02]  /*11640*/  @!P4 LDGSTS.E.BYPASS.LTC128B.128 [R26+0x14400], desc[UR48][R2.64+0x80], !P2 ;  /* 0x14400080021acfae */ /* 0x0001e4000d101d70 */
.L_x_1038:
[----:B------:R-:W-:Y:S02]  /*11650*/  VIADD R6, R6, 0xa0 ;  /* 0x000000a006067836 */ /* 0x000fe40000000000 */
[----:B------:R-:W-:-:S03]  /*11660*/  VIADD R0, R17, 0x2d800 ;  /* 0x0002d80011007836 */ /* 0x000fc60000000000 */
[----:B------:R-:W-:-:S13]  /*11670*/  ISETP.GE.AND P3, PT, R6, R5, PT ;  /* 0x000000050600720c */ /* 0x000fda0003f66270 */
[----:B01----:R-:W-:-:S05]  /*11680*/  @!P3 LEA R2, P4, R20, R14, 0x1 ;  /* 0x0000000e1402b211 */ /* 0x003fca00078808ff */
[----:B------:R-:W-:-:S05]  /*11690*/  @!P3 IMAD.X R3, RZ, RZ, R7, P4 ;  /* 0x000000ffff03b224 */ /* 0x000fca00020e0607 */
[----:B------:R-:W-:Y:S01]  /*116a0*/  @!PT LDS RZ, [RZ] ;  /* 0x00000000fffff984 */ /* 0x000fe20000000800 */
[----:B------:R-:W-:Y:S01]  /*116b0*/  @!PT LDS RZ, [RZ] ;  /* 0x00000000fffff984 */ /* 0x000fe20000000800 */
[----:B------:R-:W-:Y:S01]  /*116c0*/  @!PT LDS RZ, [RZ] ;  /* 0x00000000fffff984 */ /* 0x000fe20000000800 */
[----:B------:R0:W-:Y:S01]  /*116d0*/  @!P3 LDGSTS.E.BYPASS.LTC128B.128 [R26+0xec00], desc[UR48][R2.64], !P0 ;  /* 0x0ec00000021abfae */ /* 0x0001e2000c101d70 */
[----:B------:R-:W-:-:S03]  /*116e0*/  PLOP3.LUT P0, PT, PT, PT, PT, 0x80, 0x0 ;  /* 0x000000000000781c */ /* 0x000fc60003f0f070 */
[----:B------:R0:W-:Y:S04]  /*116f0*/  @!P3 LDGSTS.E.BYPASS.LTC128B.128 [R26+0x11c00], desc[UR48][R2.64+0x40], !P1 ;  /* 0x11c00040021abfae */ /* 0x0001e8000c901d70 */
[----:B------:R0:W-:Y:S01]  /*11700*/  @!P3 LDGSTS.E.BYPASS.LTC128B.128 [R26+0x14c00], desc[UR48][R2.64+0x80], !P2 ;  /* 0x14c00080021abfae */ /* 0x0001e2000d101d70 */
[----:B------:R-:W-:-:S05]  /*11710*/  NOP ;  /* 0x0000000000007918 */ /* 0x000fca0000000000 */
.L_x_934:
[----:B------:R-:W-:Y:S02]  /*11720*/  PLOP3.LUT P1, PT, P1, P0, PT, 0xa2, 0x0 ;  /* 0x000000000000781c */ /* 0x000fe40000f21472 */
[----:B------:R-:W-:-:S08]  /*11730*/  @P0 R2UR P1, UR4, R17 ;  /* 0x00000000110402ca */ /* 0x000fd00000020000 */
[----:B------:R-:W-:-:S05]  /*11740*/  @P0 PLOP3.LUT P0, PT, P1, PT, PT, 0x80, 0x0 ;  /* 0x000000000000081c */ /* 0x000fca0000f0f070 */
[----:B------:R-:W-:Y:S01]  /*11750*/  @!P1 SYNCS.ARRIVE.TRANS64.RED.A0T1 RZ, [UR4+0x2d800], RZ ;  /* 0x02d800ffffff99a7 */ /* 0x000fe20008200404 */
[----:B------:R-:W-:Y:S07]  /*11760*/  @!P1 ARRIVES.LDGSTSBAR.64.TRANSCNT [UR4+0x2d800] ;  /* 0x02d80000ff0099b0 */ /* 0x000fee0008000a84 */
[----:B------:R-:W-:Y:S05]  /*11770*/  @P0 BRA.U.ANY `(.L_x_934) ;  /* 0xfffffffd00e80947 */ /* 0x000fea000393ffff */
[----:B------:R-:W-:-:S05]  /*11780*/  VIADD R29, R29, 0x1 ;  /* 0x000000011d1d7836 */ /* 0x000fca0000000000 */
[----:B0-----:R-:W-:-:S04]  /*11790*/  LEA.HI R2, R29, R29, RZ, 0x1 ;  /* 0x0000001d1d027211 */ /* 0x001fc800078f08ff */
[----:B------:R-:W-:-:S05]  /*117a0*/  LOP3.LUT R2, R2, 0xfffffffe, RZ, 0xc0, !PT ;  /* 0xfffffffe02027812 */ /* 0x000fca00078ec0ff */
[----:B------:R-:W-:-:S05]  /*117b0*/  IMAD.IADD R2, R29, 0x1, -R2 ;  /* 0x000000011d027824 */ /* 0x000fca00078e0a02 */
[----:B------:R-:W-:Y:S01]  /*117c0*/  SHF.L.U32 R2, R2, 0x1f, RZ ;  /* 0x0000001f02027819 */ /* 0x000fe200000006ff */
[----:B------:R-:W-:Y:S01]  /*117d0*/  NOP ;  /* 0x0000000000007918 */ /* 0x000fe20000000000 */
[----:B------:R0:W-:Y:S01]  /*117e0*/  SYNCS.ARRIVE.TRANS64.A1T0 RZ, [R17+URZ+0x2d800], RZ ;  /* 0x02d800ff11ff79a7 */ /* 0x0001e2000810003f */
[----:B------:R-:W-:Y:S01]  /*117f0*/  BSSY B0, `(.L_x_935) ;  /* 0x0000003000007945 */ /* 0x000fe20003800000 */
[----:B------:R-:W1:Y:S03]  /*11800*/  SYNCS.PHASECHK.TRANS64.TRYWAIT P0, [R17+URZ+0x2d820], R2 ;  /* 0x02d82002110075a7 */ /* 0x000e66000800017f */
[----:B01----:R-:W-:Y:S05]  /*11810*/  @!P0 BRA `(.L_x_936) ;  /* 0x0000003800348947 */ /* 0x003fea0003800000 */
.L_x_1039:
[----:B------:R-:W-:Y:S05]  /*11820*/  BSYNC B0 ;  /* 0x0000000000007941 */ /* 0x000fea0003800000 */
.L_x_935:
[----:B------:R-:W-:-:S04]  /*11830*/  UIADD3 UR4, UR40, -0x2, URZ ;  /* 0xfffffffe28047890 */ /* 0x000fc8000fffe03f */
[----:B------:R-:W-:-:S06]  /*11840*/  UISETP.GE.AND UP0, UPT, UR4, UR39, UPT ;  /* 0x000000270400728c */ /* 0x000fcc000bf06270 */
[----:B------:R-:W-:-:S13]  /*11850*/  PLOP3.LUT P0, PT, PT, PT, UP0, 0x80, 0x0 ;  /* 0x000000000000781c */ /* 0x000fda0003f0f008 */
[----:B------:R-:W-:Y:S05]  /*11860*/  @!P0 BRA `(.L_x_937) ;  /* 0x00000020004c8947 */ /* 0x000fea0003800000 */
[----:B0-----:R-:W-:Y:S01]  /*11870*/  IMAD R2, RZ, RZ, -UR40 ;  /* 0x80000028ff027e24 */ /* 0x001fe2000f8e02ff */
[----:B------:R-:W-:Y:S01]  /*11880*/  LOP3.LUT R7, RZ, UR39, RZ, 0x33, !PT ;  /* 0x00000027ff077c12 */ /* 0x000fe2000f8e33ff */
[----:B------:R-:W-:-:S03]  /*11890*/  IMAD.U32 R6, RZ, RZ, UR4 ;  /* 0x00000004ff067e24 */ /* 0x000fc6000f8e00ff */
[----:B------:R-:W-:-:S05]  /*118a0*/  VIADDMNMX R7, R2, 0x1, R7, !PT ;  /* 0x0000000102077846 */ /* 0x000fca0007800107 */
[----:B------:R-:W-:-:S05]  /*118b0*/  VIADD R2, R7, UR40 ;  /* 0x0000002807027c36 */ /* 0x000fca0008000000 */
        /* <DEDUP_REMOVED lines=15> */
[----:B------:R-:W-:Y:S02]  /*119b0*/  ULDC.64 UR4, c[0x0][0x428] ;  /* 0x00010a0000047ab9 */ /* 0x000fe40000000a00 */
[----:B------:R-:W-:-:S04]  /*119c0*/  IMAD R10, R25, UR4, RZ ;  /* 0x00000004190a7c24 */ /* 0x000fc8000f8e02ff */
[----:B------:R-:W-:Y:S01]  /*119d0*/  IMAD R10, R23, UR5, R10 ;  /* 0x00000005170a7c24 */ /* 0x000fe2000f8e020a */
[----:B0-----:R-:W-:-:S13]  /*119e0*/  ISETP.NE.AND P0, PT, R5, 0x1, PT ;  /* 0x000000010500780c */ /* 0x001fda0003f05270 */
[----:B------:R-:W0:Y:S02]  /*119f0*/  @P0 LDC.64 R2, c[0x0][0x440] ;  /* 0x00011000ff020b82 */ /* 0x000e240000000a00 */
[----:B0-----:R-:W-:-:S04]  /*11a00*/  @P0 IMAD.HI.U32 R4, R6, R2, RZ ;  /* 0x0000000206040227 */ /* 0x001fc800078e00ff */
[----:B------:R-:W-:Y:S01]  /*11a10*/  IMAD.MOV.U32 R2, RZ, RZ, R6 ;  /* 0x000000ffff027224 */ /* 0x000fe200078e0006 */
[----:B------:R-:W-:-:S05]  /*11a20*/  @P0 SHF.R.U32.HI R2, RZ, R3, R4 ;  /* 0x00000003ff020219 */ /* 0x000fca0000011604 */
[----:B------:R-:W-:-:S04]  /*11a30*/  IMAD.MOV R3, RZ, RZ, -R2 ;  /* 0x000000ffff037224 */ /* 0x000fc800078e0a02 */
[----:B------:R-:W-:Y:S01]  /*11a40*/  IMAD R6, R5, R3, R6 ;  /* 0x0000000305067224 */ /* 0x000fe200078e0206 */
[--C-:B------:R-:W-:Y:S01]  /*11a50*/  SHF.R.S32.HI R3, RZ, 0x1f, R2.reuse ;  /* 0x0000001fff037819 */ /* 0x100fe20000011402 */
[----:B------:R-:W0:Y:S02]  /*11a60*/  LDC.64 R4, c[0x0][0x418] ;  /* 0x00010600ff047b82 */ /* 0x000e240000000a00 */
[----:B------:R-:W-:-:S04]  /*11a70*/  IMAD.WIDE.U32 R2, R23, UR4, R2 ;  /* 0x0000000417027c25 */ /* 0x000fc8000f8e0002 */
[----:B------:R-:W-:Y:S01]  /*11a80*/  IMAD.IADD R10, R10, 0x1, R3 ;  /* 0x000000010a0a7824 */ /* 0x000fe200078e0203 */
[----:B0-----:R-:W-:-:S04]  /*11a90*/  LEA R4, P0, R2, R4, 0x2 ;  /* 0x0000000402047211 */ /* 0x001fc800078010ff */
[----:B------:R-:W-:-:S05]  /*11aa0*/  LEA.HI.X R5, R2, R5, R10, 0x2, P0 ;  /* 0x0000000502057211 */ /* 0x000fca00000f140a */
[----:B------:R0:W5:Y:S04]  /*11ab0*/  LDG.E R4, desc[UR48][R4.64] ;  /* 0x0000003004047981 */ /* 0x000168000c1e1900 */
.L_x_941:
[----:B------:R-:W0:Y:S01]  /*11ac0*/  S2R R2, SR_TID.X ;  /* 0x0000000000027919 */ /* 0x000e220000002100 */
[----:B------:R-:W-:Y:S01]  /*11ad0*/  IMAD R3, R8, 0x8, R17 ;  /* 0x0000000808037824 */ /* 0x000fe200078e0211 */
[----:B------:R-:W-:Y:S01]  /*11ae0*/  BSSY B1, `(.L_x_942) ;  /* 0x0000006000017945 */ /* 0x000fe20003800000 */
[----:B0-----:R-:W-:Y:S02]  /*11af0*/  LOP3.LUT R5, R2, 0x7f, RZ, 0xc0, !PT ;  /* 0x0000007f02057812 */ /* 0x001fe400078ec0ff */
[----:B------:R-:W-:Y:S02]  /*11b00*/  SHF.L.U32 R2, R9, 0x1f, RZ ;  /* 0x0000001f09027819 */ /* 0x000fe400000006ff */
[----:B------:R-:W-:Y:S02]  /*11b10*/  ISETP.NE.AND P1, PT, R5, RZ, PT ;  /* 0x000000ff0500720c */ /* 0x000fe40003f25270 */
[----:B------:R-:W0:Y:S02]  /*11b20*/  SYNCS.PHASECHK.TRANS64.TRYWAIT P0, [R3+URZ+0x2d840], R2 ;  /* 0x02d84002030075a7 */ /* 0x000e24000800017f */
[----:B0-----:R-:W-:Y:S09]  /*11b30*/  @!P0 BRA `(.L_x_943) ;  /* 0x0000003400808947 */ /* 0x001ff20003800000 */
.L_x_1040:
[----:B------:R-:W-:Y:S05]  /*11b40*/  BSYNC B1 ;  /* 0x0000000000017941 */ /* 0x000fea0003800000 */
.L_x_942:
[----:B------:R-:W-:Y:S04]  /*11b50*/  BSSY B1, `(.L_x_944) ;  /* 0x0000007000017945 */ /* 0x000fe80003800000 */
[----:B------:R-:W-:Y:S05]  /*11b60*/  @P1 BRA `(.L_x_945) ;  /* 0x0000000000141947 */ /* 0x000fea0003800000 */
[----:B------:R-:W-:Y:S01]  /*11b70*/  ISETP.NE.AND P0, PT, R28, RZ, PT ;  /* 0x000000ff1c00720c */ /* 0x000fe20003f05270 */
[----:B0-----:R-:W-:-:S04]  /*11b80*/  IMAD.MOV.U32 R2, RZ, RZ, 0x6000 ;  /* 0x00006000ff027424 */ /* 0x001fc800078e00ff */
[----:B------:R1:W-:Y:S08]  /*11b90*/  SYNCS.ARRIVE.TRANS64 RZ, [R3+URZ+0x2d830], R2 ;  /* 0x02d8300203ff79a7 */ /* 0x0003f0000800003f */
[----:B------:R-:W-:Y:S05]  /*11ba0*/  @!P0 BRA `(.L_x_945) ;  /* 0x0000000000048947 */ /* 0x000fea0003800000 */
[----:B------:R-:W-:Y:S01]  /*11bb0*/  BPT.TRAP 0x1 ;  /* 0x000000040000795c */ /* 0x000fe20000300000 */
.L_x_945:
[----:B------:R-:W-:Y:S05]  /*11bc0*/  BSYNC B1 ;  /* 0x0000000000017941 */ /* 0x000fea0003800000 */
.L_x_944:
[----:B------:R-:W-:Y:S01]  /*11bd0*/  IMAD.MOV.U32 R12, RZ, RZ, RZ ;  /* 0x000000ffff0c7224 */ /* 0x000fe200078e00ff */
[----:B------:R-:W-:Y:S01]  /*11be0*/  UIADD3 UR4, UP0, UR46, 0x370, URZ ;  /* 0x000003702e047890 */ /* 0x000fe2000ff1e03f */
[----:B------:R-:W-:Y:S01]  /*11bf0*/  IMAD R11, R8, 0x6000, R17 ;  /* 0x00006000080b7824 */ /* 0x000fe200078e0211 */
[----:B------:R-:W-:Y:S01]  /*11c00*/  PLOP3.LUT P0, PT, PT, PT, PT, 0x80, 0x0 ;  /* 0x000000000000781c */ /* 0x000fe20003f0f070 */
[----:B01----:R-:W-:Y:S01]  /*11c10*/  VIADD R3, R3, 0x2d830 ;  /* 0x0002d83003037836 */ /* 0x003fe20000000000 */
[----:B------:R-:W-:Y:S01]  /*11c20*/  R2UR UR10, R12 ;  /* 0x000000000c0a72ca */ /* 0x000fe200000e0000 */
[----:B------:R-:W-:Y:S01]  /*11c30*/  IMAD.SHL.U32 R2, R6, 0x80, RZ ;  /* 0x0000008006027824 */ /* 0x000fe200078e00ff */
[----:B------:R-:W-:Y:S01]  /*11c40*/  UIADD3.X UR5, URZ, UR47, URZ, UP0, !UPT ;  /* 0x0000002f3f057290 */ /* 0x000fe200087fe43f */
[----:B------:R-:W-:Y:S01]  /*11c50*/  VIADD R5, R11, 0x15400 ;  /* 0x000154000b057836 */ /* 0x000fe20000000000 */
[----:B------:R-:W-:Y:S01]  /*11c60*/  UMOV UR6, 0x0 ;  /* 0x0000000000067882 */ /* 0x000fe20000000000 */
[----:B------:R-:W-:-:S10]  /*11c70*/  UMOV UR7, 0x14f00000 ;  /* 0x14f0000000077882 */ /* 0x000fd40000000000 */
.L_x_946:
[----:B------:R-:W-:-:S13]  /*11c80*/  @P0 ELECT P2, URZ, PT ;  /* 0x00000000003f082f */ /* 0x000fda0003840000 */
[----:B-----5:R-:W-:Y:S01]  /*11c90*/  @P2 R2UR UR13, R4 ;  /* 0x00000000040d22ca */ /* 0x020fe200000e0000 */
[----:B------:R-:W-:Y:S01]  /*11ca0*/  UMOV UR12, UR36 ;  /* 0x00000024000c7c82 */ /* 0x000fe20008000000 */
[----:B------:R-:W-:Y:S02]  /*11cb0*/  @P2 R2UR UR11, R2 ;  /* 0x00000000020b22ca */ /* 0x000fe400000e0000 */
[----:B------:R-:W-:Y:S02]  /*11cc0*/  @P2 R2UR UR9, R3 ;  /* 0x00000000030922ca */ /* 0x000fe400000e0000 */
[----:B------:R-:W-:Y:S02]  /*11cd0*/  @P2 R2UR UR8, R5 ;  /* 0x00000000050822ca */ /* 0x000fe400000e0000 */
[----:B------:R-:W-:Y:S02]  /*11ce0*/  @P2 PLOP3.LUT P0, PT, P2, PT, PT, 0x8, 0x0 ;  /* 0x000000000000281c */ /* 0x000fe4000170e170 */
        /* <DEDUP_REMOVED lines=9> */
.L_x_947:
[----:B------:R-:W-:-:S13]  /*11d80*/  @P0 ELECT P2, URZ, PT ;  /* 0x00000000003f082f */ /* 0x000fda0003840000 */
[----:B------:R-:W-:Y:S01]  /*11d90*/  @P2 R2UR UR13, R4 ;  /* 0x00000000040d22ca */ /* 0x000fe200000e0000 */
        /* <DEDUP_REMOVED lines=14> */
.L_x_948:
        /* <DEDUP_REMOVED lines=15> */
.L_x_1041:
[----:B------:R-:W-:Y:S05]  /*11f70*/  BSYNC B1 ;  /* 0x0000000000017941 */ /* 0x000fea0003800000 */
.L_x_949:
[----:B------:R-:W-:Y:S01]  /*11f80*/  BSSY B1, `(.L_x_951) ;  /* 0x000000a000017945 */ /* 0x000fe20003800000 */
[----:B0-----:R-:W-:Y:S02]  /*11f90*/  IMAD.MOV.U32 R2, RZ, RZ, 0x0 ;  /* 0x00000000ff027424 */ /* 0x001fe400078e00ff */
[----:B------:R-:W-:Y:S01]  /*11fa0*/  IMAD.MOV.U32 R3, RZ, RZ, 0x14f00000 ;  /* 0x14f00000ff037424 */ /* 0x000fe200078e00ff */
[----:B------:R-:W-:Y:S06]  /*11fb0*/  @P1 BRA `(.L_x_952) ;  /* 0x0000000000181947 */ /* 0x000fec0003800000 */
[----:B------:R-:W-:Y:S01]  /*11fc0*/  ISETP.NE.AND P0, PT, R28, RZ, PT ;  /* 0x000000ff1c00720c */ /* 0x000fe20003f05270 */
[----:B------:R-:W-:Y:S02]  /*11fd0*/  IMAD R11, R16, 0x8, R17 ;  /* 0x00000008100b7824 */ /* 0x000fe400078e0211 */
[----:B------:R-:W-:-:S04]  /*11fe0*/  IMAD.MOV.U32 R14, RZ, RZ, 0x6000 ;  /* 0x00006000ff0e7424 */ /* 0x000fc800078e00ff */
[----:B------:R0:W-:Y:S06]  /*11ff0*/  SYNCS.ARRIVE.TRANS64 RZ, [R11+URZ+0x2d850], R14 ;  /* 0x02d8500e0bff79a7 */ /* 0x0001ec000800003f */
[----:B------:R-:W-:Y:S05]  /*12000*/  @!P0 BRA `(.L_x_952) ;  /* 0x0000000000048947 */ /* 0x000fea0003800000 */
[----:B------:R-:W-:Y:S01]  /*12010*/  BPT.TRAP 0x1 ;  /* 0x000000040000795c */ /* 0x000fe20000300000 */
.L_x_952:
[----:B------:R-:W-:Y:S05]  /*12020*/  BSYNC B1 ;  /* 0x0000000000017941 */ /* 0x000fea0003800000 */
.L_x_951:
[----:B------:R-:W-:Y:S01]  /*12030*/  R2UR UR6, R2 ;  /* 0x00000000020672ca */ /* 0x000fe200000e0000 */
[--C-:B0-----:R-:W-:Y:S01]  /*12040*/  IMAD R11, R16, 0x8, R17.reuse ;  /* 0x00000008100b7824 */ /* 0x101fe200078e0211 */
[----:B------:R-:W-:Y:S01]  /*12050*/  R2UR UR7, R3 ;  /* 0x00000000030772ca */ /* 0x000fe200000e0000 */
[----:B------:R-:W-:Y:S01]  /*12060*/  UIADD3 UR4, UP0, UR46, 0x470, URZ ;  /* 0x000004702e047890 */ /* 0x000fe2000ff1e03f */
[----:B------:R-:W-:Y:S01]  /*12070*/  R2UR UR10, R12 ;  /* 0x000000000c0a72ca */ /* 0x000fe200000e0000 */
[----:B------:R-:W-:Y:S01]  /*12080*/  IMAD R12, R16, 0x6000, R17 ;  /* 0x00006000100c7824 */ /* 0x000fe200078e0211 */
[----:B------:R-:W-:Y:S01]  /*12090*/  PLOP3.LUT P0, PT, PT, PT, PT, 0x80, 0x0 ;  /* 0x000000000000781c */ /* 0x000fe20003f0f070 */
[----:B------:R-:W-:Y:S01]  /*120a0*/  IMAD.SHL.U32 R13, R22, 0x80, RZ ;  /* 0x00000080160d7824 */ /* 0x000fe200078e00ff */
[----:B------:R-:W-:Y:S01]  /*120b0*/  UIADD3.X UR5, URZ, UR47, URZ, UP0, !UPT ;  /* 0x0000002f3f057290 */ /* 0x000fe200087fe43f */
[----:B------:R-:W-:Y:S02]  /*120c0*/  VIADD R11, R11, 0x2d850 ;  /* 0x0002d8500b0b7836 */ /* 0x000fe40000000000 */
[----:B------:R-:W-:-:S09]  /*120d0*/  VIADD R14, R12, 0x400 ;  /* 0x000004000c0e7836 */ /* 0x000fd20000000000 */
.L_x_953:
        /* <DEDUP_REMOVED lines=15> */
.L_x_954:
        /* <DEDUP_REMOVED lines=15> */
.L_x_955:
        /* <DEDUP_REMOVED lines=10> */
[----:B------:R-:W-:Y:S02]  /*12360*/  IMAD.MOV.U32 R18, RZ, RZ, R4 ;  /* 0x000000ffff127224 */ /* 0x000fe400078e0004 */
[----:B------:R-:W-:-:S07]  /*12370*/  IMAD.MOV.U32 R22, RZ, RZ, R6 ;  /* 0x000000ffff167224 */ /* 0x000fce00078e0006 */
.L_x_940:
[----:B------:R-:W-:Y:S05]  /*12380*/  BSYNC B0 ;  /* 0x0000000000007941 */ /* 0x000fea0003800000 */
.L_x_939:
[----:B------:R-:W-:Y:S01]  /*12390*/  UIADD3 UR4, UR40, -0x3, URZ ;  /* 0xfffffffd28047890 */ /* 0x000fe2000fffe03f */
[----:B------:R-:W-:Y:S02]  /*123a0*/  IMAD.MOV.U32 R16, RZ, RZ, R8 ;  /* 0x000000ffff107224 */ /* 0x000fe400078e0008 */
[----:B------:R-:W-:-:S03]  /*123b0*/  IMAD.MOV.U32 R24, RZ, RZ, R9 ;  /* 0x000000ffff187224 */ /* 0x000fc600078e0009 */
[----:B------:R-:W-:-:S07]  /*123c0*/  IMAD.U32 R6, RZ, RZ, UR4 ;  /* 0x00000004ff067e24 */ /* 0x000fce000f8e00ff */
.L_x_938:
[----:B------:R-:W-:Y:S01]  /*123d0*/  ULOP3.LUT UR4, URZ, UR40, URZ, 0x33, !UPT ;  /* 0x000000283f047292 */ /* 0x000fe2000f8e333f */
[----:B------:R-:W-:Y:S01]  /*123e0*/  VIADD R7, R7, 0xfffffffe ;  /* 0xfffffffe07077836 */ /* 0x000fe20000000000 */
[----:B------:R-:W-:Y:S04]  /*123f0*/  BSSY B0, `(.L_x_937) ;  /* 0x000015a000007945 */ /* 0x000fe80003800000 */
[----:B------:R-:W-:-:S13]  /*12400*/  ISETP.NE.AND P0, PT, R7, UR4, PT ;  /* 0x0000000407007c0c */ /* 0x000fda000bf05270 */
[----:B------:R-:W-:Y:S05]  /*12410*/  @!P0 BRA `(.L_x_956) ;  /* 0x00000014005c8947 */ /* 0x000fea0003800000 */
[----:B------:R-:W-:-:S07]  /*12420*/  IMAD.MOV.U32 R4, RZ, RZ, R18 ;  /* 0x000000ffff047224 */ /* 0x000fce00078e0012 */
.L_x_991:
[----:B------:R-:W-:Y:S01]  /*12430*/  LOP3.LUT P1, RZ, R19, 0x2, RZ, 0xc0, !PT ;  /* 0x0000000213ff7812 */ /* 0x000fe2000782c0ff */
[----:B------:R-:W-:Y:S01]  /*12440*/  VIADD R7, R16, 0x1 ;  /* 0x0000000110077836 */ /* 0x000fe20000000000 */
[----:B------:R-:W-:Y:S05]  /*12450*/  YIELD ;  /* 0x0000000000007946 */ /* 0x000fea0003800000 */
[----:B------:R-:W-:Y:S01]  /*12460*/  ISETP.NE.AND P0, PT, R7, 0x2, PT ;  /* 0x000000020700780c */ /* 0x000fe20003f05270 */
[----:B------:R-:W-:Y:S03]  /*12470*/  BSSY B1, `(.L_x_957) ;  /* 0x00000a4000017945 */ /* 0x000fe60003800000 */
[----:B------:R-:W-:-:S02]  /*12480*/  SEL R3, RZ, 0x1, P0 ;  /* 0x00000001ff037807 */ /* 0x000fc40000000000 */
        /* <DEDUP_REMOVED lines=15> */
[----:B------:R-:W-:-:S04]  /*12580*/  IMAD.MOV R9, RZ, RZ, -R2 ;  /* 0x000000ffff097224 */ /* 0x000fc800078e0a02 */
[----:B------:R-:W-:Y:S02]  /*12590*/  IMAD R9, R5, R9, R6 ;  /* 0x0000000905097224 */ /* 0x000fe400078e0206 */
[C---:B------:R-:W-:Y:S02]  /*125a0*/  IMAD R5, R23.reuse, UR5, R4 ;  /* 0x0000000517057c24 */ /* 0x040fe4000f8e0204 */
[----:B------:R-:W-:Y:S01]  /*125b0*/  IMAD.WIDE.U32 R2, R23, UR4, R2 ;  /* 0x0000000417027c25 */ /* 0x000fe2000f8e0002 */
[----:B------:R-:W-:-:S03]  /*125c0*/  ULDC.64 UR4, c[0x0][0x418] ;  /* 0x0001060000047ab9 */ /* 0x000fc60000000a00 */
[----:B------:R-:W-:Y:S01]  /*125d0*/  IMAD.IADD R5, R5, 0x1, R3 ;  /* 0x0000000105057824 */ /* 0x000fe200078e0203 */
[----:B------:R-:W-:-:S04]  /*125e0*/  LEA R4, P0, R2, UR4, 0x2 ;  /* 0x0000000402047c11 */ /* 0x000fc8000f8010ff */
[----:B------:R-:W-:-:S05]  /*125f0*/  LEA.HI.X R5, R2, UR5, R5, 0x2, P0 ;  /* 0x0000000502057c11 */ /* 0x000fca00080f1405 */
[----:B------:R0:W5:Y:S04]  /*12600*/  LDG.E R4, desc[UR48][R4.64] ;  /* 0x0000003004047981 */ /* 0x000168000c1e1900 */
.L_x_959:
        /* <DEDUP_REMOVED lines=8> */
.L_x_1042:
[----:B------:R-:W-:Y:S05]  /*12690*/  BSYNC B2 ;  /* 0x0000000000027941 */ /* 0x000fea0003800000 */
.L_x_960:
[----:B------:R-:W-:Y:S04]  /*126a0*/  BSSY B2, `(.L_x_962) ;  /* 0x0000007000027945 */ /* 0x000fe80003800000 */
[----:B------:R-:W-:Y:S05]  /*126b0*/  @P1 BRA `(.L_x_963) ;  /* 0x0000000000141947 */ /* 0x000fea0003800000 */
[----:B------:R-:W-:Y:S01]  /*126c0*/  ISETP.NE.AND P0, PT, R28, RZ, PT ;  /* 0x000000ff1c00720c */ /* 0x000fe20003f05270 */
[----:B0-----:R-:W-:-:S04]  /*126d0*/  IMAD.MOV.U32 R2, RZ, RZ, 0x6000 ;  /* 0x00006000ff027424 */ /* 0x001fc800078e00ff */
[----:B------:R1:W-:Y:S08]  /*126e0*/  SYNCS.ARRIVE.TRANS64 RZ, [R3+URZ+0x2d830], R2 ;  /* 0x02d8300203ff79a7 */ /* 0x0003f0000800003f */
[----:B------:R-:W-:Y:S05]  /*126f0*/  @!P0 BRA `(.L_x_963) ;  /* 0x0000000000048947 */ /* 0x000fea0003800000 */
[----:B------:R-:W-:Y:S01]  /*12700*/  BPT.TRAP 0x1 ;  /* 0x000000040000795c */ /* 0x000fe20000300000 */
.L_x_963:
[----:B------:R-:W-:Y:S05]  /*12710*/  BSYNC B2 ;  /* 0x0000000000027941 */ /* 0x000fea0003800000 */
.L_x_962:
        /* <DEDUP_REMOVED lines=11> */
.L_x_964:
        /* <DEDUP_REMOVED lines=16> */
.L_x_965:
        /* <DEDUP_REMOVED lines=16> */
.L_x_966:
        /* <DEDUP_REMOVED lines=15> */
.L_x_1043:
[----:B------:R-:W-:Y:S05]  /*12ac0*/  BSYNC B2 ;  /* 0x0000000000027941 */ /* 0x000fea0003800000 */
.L_x_967:
[----:B------:R-:W-:Y:S01]  /*12ad0*/  BSSY B2, `(.L_x_969) ;  /* 0x0000009000027945 */ /* 0x000fe20003800000 */
[----:B------:R-:W-:Y:S02]  /*12ae0*/  IMAD.MOV.U32 R2, RZ, RZ, 0x0 ;  /* 0x00000000ff027424 */ /* 0x000fe400078e00ff */
[----:B0-----:R-:W-:Y:S01]  /*12af0*/  IMAD.MOV.U32 R3, RZ, RZ, 0x14f00000 ;  /* 0x14f00000ff037424 */ /* 0x001fe200078e00ff */
[----:B------:R-:W-:Y:S06]  /*12b00*/  @P1 BRA `(.L_x_970) ;  /* 0x0000000000141947 */ /* 0x000fec0003800000 */
[----:B------:R-:W-:Y:S01]  /*12b10*/  ISETP.NE.AND P0, PT, R28, RZ, PT ;  /* 0x000000ff1c00720c */ /* 0x000fe20003f05270 */
[----:B------:R-:W-:-:S04]  /*12b20*/  IMAD.MOV.U32 R13, RZ, RZ, 0x6000 ;  /* 0x00006000ff0d7424 */ /* 0x000fc800078e00ff */
[----:B------:R0:W-:Y:S08]  /*12b30*/  SYNCS.ARRIVE.TRANS64 RZ, [R12+URZ+0x50], R13 ;  /* 0x0000500d0cff79a7 */ /* 0x0001f0000800003f */
[----:B------:R-:W-:Y:S05]  /*12b40*/  @!P0 BRA `(.L_x_970) ;  /* 0x0000000000048947 */ /* 0x000fea0003800000 */
[----:B------:R-:W-:Y:S01]  /*12b50*/  BPT.TRAP 0x1 ;  /* 0x000000040000795c */ /* 0x000fe20000300000 */
.L_x_970:
[----:B------:R-:W-:Y:S05]  /*12b60*/  BSYNC B2 ;  /* 0x0000000000027941 */ /* 0x000fea0003800000 */
.L_x_969:
[----:B------:R-:W-:Y:S01]  /*12b70*/  R2UR UR6, R2 ;  /* 0x00000000020672ca */ /* 0x000fe200000e0000 */
[----:B------:R-:W-:Y:S01]  /*12b80*/  IMAD R16, R16, 0x6000, R17 ;  /* 0x0000600010107824 */ /* 0x000fe200078e0211 */
[----:B------:R-:W-:Y:S01]  /*12b90*/  R2UR UR7, R3 ;  /* 0x00000000030772ca */ /* 0x000fe200000e0000 */
[----:B------:R-:W-:Y:S01]  /*12ba0*/  UIADD3 UR4, UP0, UR46, 0x470, URZ ;  /* 0x000004702e047890 */ /* 0x000fe2000ff1e03f */
[----:B------:R-:W-:Y:S01]  /*12bb0*/  R2UR UR10, R5 ;  /* 0x00000000050a72ca */ /* 0x000fe200000e0000 */
[----:B------:R-:W-:Y:S01]  /*12bc0*/  IMAD.SHL.U32 R5, R22, 0x80, RZ ;  /* 0x0000008016057824 */ /* 0x000fe200078e00ff */
[----:B------:R-:W-:Y:S01]  /*12bd0*/  PLOP3.LUT P0, PT, PT, PT, PT, 0x80, 0x0 ;  /* 0x000000000000781c */ /* 0x000fe20003f0f070 */
[----:B0-----:R-:W-:Y:S01]  /*12be0*/  VIADD R12, R12, 0x50 ;  /* 0x000000500c0c7836 */ /* 0x001fe20000000000 */
[----:B------:R-:W-:Y:S01]  /*12bf0*/  UIADD3.X UR5, URZ, UR47, URZ, UP0, !UPT ;  /* 0x0000002f3f057290 */ /* 0x000fe200087fe43f */
[----:B------:R-:W-:-:S11]  /*12c00*/  VIADD R13, R16, 0x400 ;  /* 0x00000400100d7836 */ /* 0x000fd60000000000 */
.L_x_971:
        /* <DEDUP_REMOVED lines=15> */
.L_x_972:
        /* <DEDUP_REMOVED lines=15> */
.L_x_973:
        /* <DEDUP_REMOVED lines=12> */
.L_x_958:
[----:B------:R-:W-:Y:S05]  /*12eb0*/  BSYNC B1 ;  /* 0x0000000000017941 */ /* 0x000fea0003800000 */
.L_x_957:
[----:B------:R-:W-:Y:S01]  /*12ec0*/  LOP3.LUT P1, RZ, R19, 0x2, RZ, 0xc0, !PT ;  /* 0x0000000213ff7812 */ /* 0x000fe2000782c0ff */
[----:B------:R-:W-:Y:S01]  /*12ed0*/  VIADD R16, R7, 0x1 ;  /* 0x0000000107107836 */ /* 0x000fe20000000000 */
[----:B------:R-:W-:Y:S01]  /*12ee0*/  BSSY B1, `(.L_x_974) ;  /* 0x00000a7000017945 */ /* 0x000fe20003800000 */
[----:B------:R-:W-:-:S03]  /*12ef0*/  VIADD R9, R6, 0xffffffff ;  /* 0xffffffff06097836 */ /* 0x000fc60000000000 */
        /* <DEDUP_REMOVED lines=24> */
[----:B------:R-:W-:-:S05]  /*13080*/  LEA.HI.X R5, R2, UR5, R3, 0x2, P0 ;  /* 0x0000000502057c11 */ /* 0x000fca00080f1403 */
[----:B------:R0:W5:Y:S04]  /*13090*/  LDG.E R4, desc[UR48][R4.64] ;  /* 0x0000003004047981 */ /* 0x000168000c1e1900 */
.L_x_976:
[----:B------:R-:W-:Y:S01]  /*130a0*/  IMAD R2, R16, 0x8, R17 ;  /* 0x0000000810027824 */ /* 0x000fe200078e0211 */
[----:B------:R-:W-:Y:S01]  /*130b0*/  SHF.L.U32 R3, R24, 0x1f, RZ ;  /* 0x0000001f18037819 */ /* 0x000fe200000006ff */
[----:B------:R-:W-:Y:S03]  /*130c0*/  BSSY B2, `(.L_x_977) ;  /* 0x0000003000027945 */ /* 0x000fe60003800000 */
[----:B------:R-:W1:Y:S02]  /*130d0*/  SYNCS.PHASECHK.TRANS64.TRYWAIT P0, [R2+URZ+0x2d840], R3 ;  /* 0x02d84003020075a7 */ /* 0x000e64000800017f */
[----:B-1----:R-:W-:Y:S05]  /*130e0*/  @!P0 BRA `(.L_x_978) ;  /* 0x0000002000648947 */ /* 0x002fea0003800000 */
.L_x_1044:
[----:B------:R-:W-:Y:S05]  /*130f0*/  BSYNC B2 ;  /* 0x0000000000027941 */ /* 0x000fea0003800000 */
.L_x_977:
[----:B0-----:R-:W0:Y:S01]  /*13100*/  S2R R5, SR_TID.X ;  /* 0x0000000000057919 */ /* 0x001e220000002100 */
[----:B------:R-:W-:Y:S01]  /*13110*/  BSSY B2, `(.L_x_979) ;  /* 0x0000009000027945 */ /* 0x000fe20003800000 */
[----:B0-----:R-:W-:-:S04]  /*13120*/  LOP3.LUT R5, R5, 0x7f, RZ, 0xc0, !PT ;  /* 0x0000007f05057812 */ /* 0x001fc800078ec0ff */
[----:B------:R-:W-:-:S13]  /*13130*/  ISETP.NE.AND P1, PT, R5, RZ, PT ;  /* 0x000000ff0500720c */ /* 0x000fda0003f25270 */
[----:B------:R-:W-:Y:S05]  /*13140*/  @P1 BRA `(.L_x_980) ;  /* 0x0000000000141947 */ /* 0x000fea0003800000 */
[----:B------:R-:W-:Y:S01]  /*13150*/  ISETP.NE.AND P0, PT, R28, RZ, PT ;  /* 0x000000ff1c00720c */ /* 0x000fe20003f05270 */
[----:B-1----:R-:W-:-:S04]  /*13160*/  IMAD.MOV.U32 R3, RZ, RZ, 0x6000 ;  /* 0x00006000ff037424 */ /* 0x002fc800078e00ff */
[----:B------:R0:W-:Y:S08]  /*13170*/  SYNCS.ARRIVE.TRANS64 RZ, [R2+URZ+0x2d830], R3 ;  /* 0x02d8300302ff79a7 */ /* 0x0001f0000800003f */
[----:B------:R-:W-:Y:S05]  /*13180*/  @!P0 BRA `(.L_x_980) ;  /* 0x0000000000048947 */ /* 0x000fea0003800000 */
[----:B------:R-:W-:Y:S01]  /*13190*/  BPT.TRAP 0x1 ;  /* 0x000000040000795c */ /* 0x000fe20000300000 */
.L_x_980:
[----:B------:R-:W-:Y:S05]  /*131a0*/  BSYNC B2 ;  /* 0x0000000000027941 */ /* 0x000fea0003800000 */
.L_x_979:
[----:B------:R-:W-:Y:S01]  /*131b0*/  IMAD.MOV.U32 R5, RZ, RZ, RZ ;  /* 0x000000ffff057224 */ /* 0x000fe200078e00ff */
[----:B------:R-:W-:Y:S01]  /*131c0*/  UIADD3 UR4, UP0, UR46, 0x370, URZ ;  /* 0x000003702e047890 */ /* 0x000fe2000ff1e03f */
[C---:B01----:R-:W-:Y:S01]  /*131d0*/  IMAD R3, R16.reuse, 0x8, R0 ;  /* 0x0000000810037824 */ /* 0x043fe200078e0200 */
[----:B------:R-:W-:Y:S01]  /*131e0*/  PLOP3.LUT P0, PT, PT, PT, PT, 0x80, 0x0 ;  /* 0x000000000000781c */ /* 0x000fe20003f0f070 */
[----:B------:R-:W-:Y:S01]  /*131f0*/  IMAD R13, R16, 0x6000, R17 ;  /* 0x00006000100d7824 */ /* 0x000fe200078e0211 */
[----:B------:R-:W-:Y:S01]  /*13200*/  R2UR UR10, R5 ;  /* 0x00000000050a72ca */ /* 0x000fe200000e0000 */
[----:B------:R-:W-:Y:S01]  /*13210*/  VIADD R3, R3, 0x30 ;  /* 0x0000003003037836 */ /* 0x000fe20000000000 */
[----:B------:R-:W-:Y:S01]  /*13220*/  UIADD3.X UR5, URZ, UR47, URZ, UP0, !UPT ;  /* 0x0000002f3f057290 */ /* 0x000fe200087fe43f */
[----:B------:R-:W-:Y:S01]  /*13230*/  IMAD.SHL.U32 R2, R10, 0x80, RZ ;  /* 0x000000800a027824 */ /* 0x000fe200078e00ff */
[----:B------:R-:W-:Y:S01]  /*13240*/  UMOV UR6, 0x0 ;  /* 0x0000000000067882 */ /* 0x000fe20000000000 */
[----:B------:R-:W-:Y:S01]  /*13250*/  VIADD R11, R13, 0x15400 ;  /* 0x000154000d0b7836 */ /* 0x000fe20000000000 */
[----:B------:R-:W-:-:S09]  /*13260*/  UMOV UR7, 0x14f00000 ;  /* 0x14f0000000077882 */ /* 0x000fd20000000000 */
.L_x_981:
        /* <DEDUP_REMOVED lines=16> */
.L_x_982:
        /* <DEDUP_REMOVED lines=16> */
.L_x_983:
        /* <DEDUP_REMOVED lines=15> */
.L_x_1045:
[----:B------:R-:W-:Y:S05]  /*13560*/  BSYNC B2 ;  /* 0x0000000000027941 */ /* 0x000fea0003800000 */
.L_x_984:
[----:B------:R-:W-:Y:S01]  /*13570*/  BSSY B2, `(.L_x_986) ;  /* 0x0000009000027945 */ /* 0x000fe20003800000 */
[----:B0-----:R-:W-:Y:S02]  /*13580*/  IMAD.MOV.U32 R2, RZ, RZ, 0x0 ;  /* 0x00000000ff027424 */ /* 0x001fe400078e00ff */
[----:B------:R-:W-:Y:S01]  /*13590*/  IMAD.MOV.U32 R3, RZ, RZ, 0x14f00000 ;  /* 0x14f00000ff037424 */ /* 0x000fe200078e00ff */
[----:B------:R-:W-:Y:S06]  /*135a0*/  @P1 BRA `(.L_x_987) ;  /* 0x0000000000141947 */ /* 0x000fec0003800000 */
[----:B------:R-:W-:Y:S01]  /*135b0*/  ISETP.NE.AND P0, PT, R28, RZ, PT ;  /* 0x000000ff1c00720c */ /* 0x000fe20003f05270 */
[----:B------:R-:W-:-:S04]  /*135c0*/  IMAD.MOV.U32 R13, RZ, RZ, 0x6000 ;  /* 0x00006000ff0d7424 */ /* 0x000fc800078e00ff */
[----:B------:R0:W-:Y:S08]  /*135d0*/  SYNCS.ARRIVE.TRANS64 RZ, [R8+URZ+0x50], R13 ;  /* 0x0000500d08ff79a7 */ /* 0x0001f0000800003f */
[----:B------:R-:W-:Y:S05]  /*135e0*/  @!P0 BRA `(.L_x_987) ;  /* 0x0000000000048947 */ /* 0x000fea0003800000 */
[----:B------:R-:W-:Y:S01]  /*135f0*/  BPT.TRAP 0x1 ;  /* 0x000000040000795c */ /* 0x000fe20000300000 */
.L_x_987:
[----:B------:R-:W-:Y:S05]  /*13600*/  BSYNC B2 ;  /* 0x0000000000027941 */ /* 0x000fea0003800000 */
.L_x_986:
        /* <DEDUP_REMOVED lines=10> */
.L_x_988:
        /* <DEDUP_REMOVED lines=15> */
.L_x_989:
        /* <DEDUP_REMOVED lines=15> */
.L_x_990:
        /* <DEDUP_REMOVED lines=12> */
.L_x_975:
[----:B------:R-:W-:Y:S05]  /*13950*/  BSYNC B1 ;  /* 0x0000000000017941 */ /* 0x000fea0003800000 */
.L_x_974:
[----:B------:R-:W-:Y:S01]  /*13960*/  ISETP.GT.AND P0, PT, R9, UR39, PT ;  /* 0x0000002709007c0c */ /* 0x000fe2000bf04270 */
[----:B------:R-:W-:-:S12]  /*13970*/  VIADD R6, R6, 0xfffffffe ;  /* 0xfffffffe06067836 */ /* 0x000fd80000000000 */
[----:B------:R-:W-:Y:S05]  /*13980*/  @P0 BRA `(.L_x_991) ;  /* 0xffffffe800a80947 */ /* 0x000fea000383ffff */
.L_x_956:
[----:B------:R-:W-:Y:S05]  /*13990*/  BSYNC B0 ;  /* 0x0000000000007941 */ /* 0x000fea0003800000 */
.L_x_937:
[----:B------:R-:W1:Y:S01]  /*139a0*/  S2R R0, SR_TID.X ;  /* 0x0000000000007919 */ /* 0x000e620000002100 */
[----:B------:R-:W-:Y:S01]  /*139b0*/  BSSY B0, `(.L_x_992) ;  /* 0x0000010000007945 */ /* 0x000fe20003800000 */
[----:B-1----:R-:W-:-:S04]  /*139c0*/  LOP3.LUT R6, R0, 0x7f, RZ, 0xc0, !PT ;  /* 0x0000007f00067812 */ /* 0x002fc800078ec0ff */
[----:B------:R-:W-:-:S13]  /*139d0*/  ISETP.NE.AND P1, PT, R6, RZ, PT ;  /* 0x000000ff0600720c */ /* 0x000fda0003f25270 */
[----:B------:R-:W-:Y:S05]  /*139e0*/  @P1 BRA `(.L_x_993) ;  /* 0x0000000000301947 */ /* 0x000fea0003800000 */
[----:B------:R-:W1:Y:S01]  /*139f0*/  S2R R5, SR_LANEID ;  /* 0x0000000000057919 */ /* 0x000e620000000000 */
[----:B------:R-:W-:Y:S01]  /*13a00*/  VOTEU.ANY UR4, UPT, PT ;  /* 0x0000000000047886 */ /* 0x000fe200038e0100 */
[----:B0-----:R-:W0:Y:S01]  /*13a10*/  LDC.64 R2, c[0x0][0xc80] ;  /* 0x00032000ff027b82 */ /* 0x001e220000000a00 */
[----:B------:R-:W1:Y:S02]  /*13a20*/  FLO.U32 R0, UR4 ;  /* 0x0000000400007d00 */ /* 0x000e6400080e0000 */
[----:B-1----:R-:W-:-:S06]  /*13a30*/  ISETP.EQ.U32.AND P0, PT, R0, R5, PT ;  /* 0x000000050000720c */ /* 0x002fcc0003f02070 */
[----:B------:R-:W0:Y:S07]  /*13a40*/  POPC R5, UR4 ;  /* 0x0000000400057d09 */ /* 0x000e2e0008000000 */
[----:B0-----:R-:W2:Y:S01]  /*13a50*/  @P0 ATOMG.E.ADD.STRONG.GPU PT, R3, desc[UR48][R2.64], R5 ;  /* 0x00000005020309a8 */ /* 0x001ea200081ee1f0 */
[----:B------:R-:W0:Y:S02]  /*13a60*/  S2R R4, SR_LTMASK ;  /* 0x0000000000047919 */ /* 0x000e240000003900 */
[----:B0-----:R-:W-:-:S04]  /*13a70*/  LOP3.LUT R4, R4, UR4, RZ, 0xc0, !PT ;  /* 0x0000000404047c12 */ /* 0x001fc8000f8ec0ff */
[----:B------:R-:W0:Y:S01]  /*13a80*/  POPC R27, R4 ;  /* 0x00000004001b7309 */ /* 0x000e220000000000 */
[----:B--2---:R-:W0:Y:S02]  /*13a90*/  SHFL.IDX PT, R0, R3, R0, 0x1f ;  /* 0x00001f0003007589 */ /* 0x004e2400000e0000 */
[----:B0-----:R-:W-:-:S07]  /*13aa0*/  IADD3 R27, R0, UR42, R27 ;  /* 0x0000002a001b7c10 */ /* 0x001fce000fffe01b */
.L_x_993:
[----:B------:R-:W-:Y:S05]  /*13ab0*/  BSYNC B0 ;  /* 0x0000000000007941 */ /* 0x000fea0003800000 */
.L_x_992:
[----:B------:R-:W-:Y:S01]  /*13ac0*/  LOP3.LUT P0, RZ, R19, 0x2, RZ, 0xc0, !PT ;  /* 0x0000000213ff7812 */ /* 0x000fe2000780c0ff */
[----:B------:R-:W-:-:S12]  /*13ad0*/  BSSY B0, `(.L_x_994) ;  /* 0x0000043000007945 */ /* 0x000fd80003800000 */
[----:B------:R-:W-:Y:S05]  /*13ae0*/  @!P0 BRA `(.L_x_995) ;  /* 0x0000000400048947 */ /* 0x000fea0003800000 */
[----:B------:R-:W-:Y:S01]  /*13af0*/  IMAD R3, R16, 0x8, R17 ;  /* 0x0000000810037824 */ /* 0x000fe200078e0211 */
[----:B------:R-:W-:Y:S01]  /*13b00*/  SHF.L.U32 R0, R24, 0x1f, RZ ;  /* 0x0000001f18007819 */ /* 0x000fe200000006ff */
[----:B------:R-:W-:Y:S01]  /*13b10*/  BSSY B1, `(.L_x_996) ;  /* 0x0000004000017945 */ /* 0x000fe20003800000 */
[----:B------:R-:W-:Y:S02]  /*13b20*/  ISETP.NE.AND P2, PT, R6, RZ, PT ;  /* 0x000000ff0600720c */ /* 0x000fe40003f45270 */
[----:B------:R-:W1:Y:S02]  /*13b30*/  SYNCS.PHASECHK.TRANS64.TRYWAIT P0, [R3+URZ+0x2d860], R0 ;  /* 0x02d86000030075a7 */ /* 0x000e64000800017f */
[----:B-1----:R-:W-:Y:S09]  /*13b40*/  @!P0 BRA `(.L_x_997) ;  /* 0x0000001400f48947 */ /* 0x002ff20003800000 */
.L_x_1046:
[----:B------:R-:W-:Y:S05]  /*13b50*/  BSYNC B1 ;  /* 0x0000000000017941 */ /* 0x000fea0003800000 */
.L_x_996:
[----:B------:R-:W-:Y:S04]  /*13b60*/  BSSY B1, `(.L_x_998) ;  /* 0x0000007000017945 */ /* 0x000fe80003800000 */
[----:B------:R-:W-:Y:S05]  /*13b70*/  @P2 BRA `(.L_x_999) ;  /* 0x0000000000142947 */ /* 0x000fea0003800000 */
[----:B------:R-:W-:Y:S01]  /*13b80*/  ISETP.NE.AND P0, PT, R28, RZ, PT ;  /* 0x000000ff1c00720c */ /* 0x000fe20003f05270 */
[----:B-1----:R-:W-:-:S04]  /*13b90*/  IMAD.MOV.U32 R0, RZ, RZ, 0x6000 ;  /* 0x00006000ff007424 */ /* 0x002fc800078e00ff */
[----:B------:R2:W-:Y:S08]  /*13ba0*/  SYNCS.ARRIVE.TRANS64 RZ, [R3+URZ+0x2d850], R0 ;  /* 0x02d8500003ff79a7 */ /* 0x0005f0000800003f */
[----:B------:R-:W-:Y:S05]  /*13bb0*/  @!P0 BRA `(.L_x_999) ;  /* 0x0000000000048947 */ /* 0x000fea0003800000 */
[----:B------:R-:W-:Y:S01]  /*13bc0*/  BPT.TRAP 0x1 ;  /* 0x000000040000795c */ /* 0x000fe20000300000 */
.L_x_999:
[----:B------:R-:W-:Y:S05]  /*13bd0*/  BSYNC B1 ;  /* 0x0000000000017941 */ /* 0x000fea0003800000 */
.L_x_998:
[----:B-12---:R-:W-:Y:S01]  /*13be0*/  IMAD R0, R16, 0x6000, R17 ;  /* 0x0000600010007824 */ /* 0x006fe200078e0211 */
[----:B------:R-:W-:Y:S01]  /*13bf0*/  UIADD3 UR4, UP0, UR46, 0x470, URZ ;  /* 0x000004702e047890 */ /* 0x000fe2000ff1e03f */
[----:B0-----:R-:W-:Y:S01]  /*13c00*/  VIADD R2, R3, 0x2d850 ;  /* 0x0002d85003027836 */ /* 0x001fe20000000000 */
[----:B------:R-:W-:Y:S01]  /*13c10*/  PLOP3.LUT P0, PT, PT, PT, PT, 0x80, 0x0 ;  /* 0x000000000000781c */ /* 0x000fe20003f0f070 */
[----:B------:R-:W-:Y:S01]  /*13c20*/  IMAD.SHL.U32 R22, R22, 0x80, RZ ;  /* 0x0000008016167824 */ /* 0x000fe200078e00ff */
[----:B------:R-:W-:Y:S01]  /*13c30*/  UIADD3.X UR5, URZ, UR47, URZ, UP0, !UPT ;  /* 0x0000002f3f057290 */ /* 0x000fe200087fe43f */
[----:B------:R-:W-:Y:S01]  /*13c40*/  VIADD R3, R0, 0x400 ;  /* 0x0000040000037836 */ /* 0x000fe20000000000 */
[----:B------:R-:W-:Y:S01]  /*13c50*/  UMOV UR6, 0x0 ;  /* 0x0000000000067882 */ /* 0x000fe20000000000 */
[----:B------:R-:W-:Y:S01]  /*13c60*/  UMOV UR7, 0x14f00000 ;  /* 0x14f0000000077882 */ /* 0x000fe20000000000 */
[----:B------:R-:W-:-:S08]  /*13c70*/  UMOV UR10, URZ ;  /* 0x0000003f000a7c82 */ /* 0x000fd00008000000 */
.L_x_1000:
        /* <DEDUP_REMOVED lines=15> */
.L_x_1001:
        /* <DEDUP_REMOVED lines=15> */
.L_x_1002:
        /* <DEDUP_REMOVED lines=9> */
[----:B-1----:R-:W-:Y:S05]  /*13ef0*/  @P0 BRA.U.ANY `(.L_x_1002) ;  /* 0xfffffffd00d80947 */ /* 0x002fea000393ffff */
.L_x_995:
[----:B------:R-:W-:Y:S05]  /*13f00*/  BSYNC B0 ;  /* 0x0000000000007941 */ /* 0x000fea0003800000 */
.L_x_994:
[----:B------:R-:W-:-:S05]  /*13f10*/  VIADD R16, R16, 0x1 ;  /* 0x0000000110107836 */ /* 0x000fca0000000000 */
[----:B------:R-:W-:-:S04]  /*13f20*/  ISETP.NE.AND P0, PT, R16, 0x2, PT ;  /* 0x000000021000780c */ /* 0x000fc80003f05270 */
[----:B------:R-:W-:Y:S02]  /*13f30*/  SEL R3, RZ, 0x1, P0 ;  /* 0x00000001ff037807 */ /* 0x000fe40000000000 */
[----:B------:R-:W-:Y:S02]  /*13f40*/  SEL R16, R16, RZ, P0 ;  /* 0x000000ff10107207 */ /* 0x000fe40000000000 */
[----:B------:R-:W-:-:S07]  /*13f50*/  LOP3.LUT R24, R24, R3, RZ, 0x3c, !PT ;  /* 0x0000000318187212 */ /* 0x000fce00078e3cff */
.L_x_919:
[----:B------:R-:W-:Y:S05]  /*13f60*/  BSYNC B7 ;  /* 0x0000000000077941 */ /* 0x000fea0003800000 */
.L_x_917:
[----:B------:R-:W-:-:S13]  /*13f70*/  LOP3.LUT P0, RZ, R19, 0x4, RZ, 0xc0, !PT ;  /* 0x0000000413ff7812 */ /* 0x000fda000780c0ff */
[----:B------:R-:W-:Y:S05]  /*13f80*/  @!P0 BRA `(.L_x_1003) ;  /* 0x0000000000248947 */ /* 0x000fea0003800000 */
[----:B------:R-:W-:Y:S05]  /*13f90*/  WARPSYNC.ALL ;  /* 0x0000000000007948 */ /* 0x000fea0003800000 */
[----:B------:R-:W1:Y:S08]  /*13fa0*/  S2UR UR5, SR_CgaCtaId ;  /* 0x00000000000579c3 */ /* 0x000e700000008800 */
[----:B------:R-:W-:Y:S06]  /*13fb0*/  BAR.SYNC.DEFER_BLOCKING 0x5, 0x200 ;  /* 0x0148000000007b1d */ /* 0x000fec0000010000 */
[----:B------:R-:W-:-:S02]  /*13fc0*/  UMOV UR4, 0x400 ;  /* 0x0000040000047882 */ /* 0x000fc40000000000 */
[----:B-1----:R-:W-:-:S06]  /*13fd0*/  ULEA UR4, UR5, UR4, 0x18 ;  /* 0x0000000405047291 */ /* 0x002fcc000f8ec03f */
[----:B0-----:R-:W-:-:S05]  /*13fe0*/  IMAD.U32 R17, RZ, RZ, UR4 ;  /* 0x00000004ff117e24 */ /* 0x001fca000f8e00ff */
[----:B------:R0:W1:Y:S01]  /*13ff0*/  LDS R27, [R17+0x2d8d0] ;  /* 0x02d8d000111b7984 */ /* 0x0000620000000800 */
[----:B------:R-:W-:Y:S06]  /*14000*/  BAR.ARV 0x4, 0x200 ;  /* 0x0108000000007b1d */ /* 0x000fec0000002000 */
[----:B------:R-:W-:Y:S05]  /*14010*/  BRA `(.L_x_1004) ;  /* 0x00000000002c7947 */ /* 0x000fea0003800000 */
.L_x_1003:
[----:B------:R-:W-:-:S03]  /*14020*/  UMOV UR4, 0xffffffff ;  /* 0xffffffff00047882 */ /* 0x000fc60000000000 */
[----:B------:R-:W-:Y:S05]  /*14030*/  BRA.DIV UR4, `(.L_x_1005) ;  /* 0x0000001204cc7947 */ /* 0x000fea000b800000 */
[----:B------:R1:W2:Y:S02]  /*14040*/  SHFL.IDX PT, R14, R27, RZ, 0x1f ;  /* 0x00001fff1b0e7589 */ /* 0x0002a400000e0000 */
.L_x_1049:
[----:B------:R-:W0:Y:S01]  /*14050*/  @!P1 S2R R3, SR_CgaCtaId ;  /* 0x0000000000039919 */ /* 0x000e220000008800 */
[----:B------:R-:W-:Y:S05]  /*14060*/  WARPSYNC.ALL ;  /* 0x0000000000007948 */ /* 0x000fea0003800000 */
[----:B------:R-:W-:Y:S01]  /*14070*/  BAR.SYNC.DEFER_BLOCKING 0x4, 0x200 ;  /* 0x0108000000007b1d */ /* 0x000fe20000010000 */
[----:B------:R-:W-:-:S04]  /*14080*/  @!P1 MOV R0, 0x400 ;  /* 0x0000040000009802 */ /* 0x000fc80000000f00 */
[----:B0-----:R-:W-:-:S05]  /*14090*/  @!P1 LEA R17, R3, R0, 0x18 ;  /* 0x0000000003119211 */ /* 0x001fca00078ec0ff */
[----:B------:R1:W-:Y:S02]  /*140a0*/  @!P1 STS [R17+0x2d8d0], R27 ;  /* 0x02d8d01b11009388 */ /* 0x0003e40000000800 */
[----:B-12---:R-:W-:Y:S01]  /*140b0*/  IMAD.MOV.U32 R27, RZ, RZ, R14 ;  /* 0x000000ffff1b7224 */ /* 0x006fe200078e000e */
[----:B------:R-:W-:Y:S06]  /*140c0*/  BAR.ARV 0x5, 0x200 ;  /* 0x0148000000007b1d */ /* 0x000fec0000002000 */
.L_x_1004:
[----:B------:R-:W-:Y:S02]  /*140d0*/  ULDC UR4, c[0x0][0xc38] ;  /* 0x00030e0000047ab9 */ /* 0x000fe40000000800 */
[----:B-1----:R-:W-:-:S13]  /*140e0*/  ISETP.GE.AND P0, PT, R27, UR4, PT ;  /* 0x000000041b007c0c */ /* 0x002fda000bf06270 */
[----:B------:R-:W-:Y:S05]  /*140f0*/  @!P0 BRA `(.L_x_1006) ;  /* 0xffffffb800088947 */ /* 0x000fea000383ffff */
.L_x_908:
[----:B------:R-:W1:Y:S01]  /*14100*/  S2R R3, SR_CgaCtaId ;  /* 0x0000000000037919 */ /* 0x000e620000008800 */
[----:B------:R-:W-:Y:S01]  /*14110*/  VIADD R29, R29, 0x1 ;  /* 0x000000011d1d7836 */ /* 0x000fe20000000000 */
[----:B------:R-:W-:Y:S01]  /*14120*/  MOV R2, 0x400 ;  /* 0x0000040000027802 */ /* 0x000fe20000000f00 */
[----:B------:R-:W-:Y:S03]  /*14130*/  BSSY B0, `(.L_x_1007) ;  /* 0x0000008000007945 */ /* 0x000fe60003800000 */
[----:B------:R-:W-:-:S04]  /*14140*/  LEA.HI R0, R29, R29, RZ, 0x1 ;  /* 0x0000001d1d007211 */ /* 0x000fc800078f08ff */
[----:B------:R-:W-:-:S05]  /*14150*/  LOP3.LUT R0, R0, 0xfffffffe, RZ, 0xc0, !PT ;  /* 0xfffffffe00007812 */ /* 0x000fca00078ec0ff */
[----:B------:R-:W-:-:S05]  /*14160*/  IMAD.IADD R0, R29, 0x1, -R0 ;  /* 0x000000011d007824 */ /* 0x000fca00078e0a00 */
[----:B------:R-:W-:Y:S02]  /*14170*/  SHF.L.U32 R0, R0, 0x1f, RZ ;  /* 0x0000001f00007819 */ /* 0x000fe400000006ff */
[----:B-1----:R-:W-:-:S04]  /*14180*/  LEA R9, R3, R2, 0x18 ;  /* 0x0000000203097211 */ /* 0x002fc800078ec0ff */
[----:B------:R-:W1:Y:S02]  /*14190*/  SYNCS.PHASECHK.TRANS64.TRYWAIT P0, [R9+URZ+0x2d820], R0 ;  /* 0x02d82000090075a7 */ /* 0x000e64000800017f */
[----:B-1----:R-:W-:Y:S05]  /*141a0*/  @!P0 BRA `(.L_x_1008) ;  /* 0x0000001000988947 */ /* 0x002fea0003800000 */
.L_x_1050:
[----:B------:R-:W-:Y:S05]  /*141b0*/  BSYNC B0 ;  /* 0x0000000000007941 */ /* 0x000fea0003800000 */
.L_x_1007:
[----:B------:R-:W-:-:S03]  /*141c0*/  UMOV UR4, 0xffffffff ;  /* 0xffffffff00047882 */ /* 0x000fc60000000000 */
[----:B------:R-:W-:Y:S05]  /*141d0*/  BRA.DIV UR4, `(.L_x_1009) ;  /* 0x0000001204a07947 */ /* 0x000fea000b800000 */
[----:B-1----:R-:W1:Y:S02]  /*141e0*/  S2R R0, SR_TID.X ;  /* 0x0000000000007919 */ /* 0x002e640000002100 */
[----:B-1----:R-:W-:-:S04]  /*141f0*/  SHF.R.U32.HI R0, RZ, 0x5, R0 ;  /* 0x00000005ff007819 */ /* 0x002fc80000011600 */
[----:B------:R-:W-:-:S05]  /*14200*/  LOP3.LUT R0, R0, 0x3, RZ, 0xc0, !PT ;  /* 0x0000000300007812 */ /* 0x000fca00078ec0ff */
[----:B------:R1:W2:Y:S02]  /*14210*/  SHFL.IDX PT, R14, R0, RZ, 0x1f ;  /* 0x00001fff000e7589 */ /* 0x0002a400000e0000 */
.L_x_1053:
[----:B--2---:R-:W-:Y:S01]  /*14220*/  ISETP.NE.AND P0, PT, R14, RZ, PT ;  /* 0x000000ff0e00720c */ /* 0x004fe20003f05270 */
[----:B------:R-:W-:-:S12]  /*14230*/  BSSY B0, `(.L_x_1010) ;  /* 0x0000024000007945 */ /* 0x000fd80003800000 */
[----:B------:R-:W-:Y:S05]  /*14240*/  @P0 BRA `(.L_x_1011) ;  /* 0x0000000000880947 */ /* 0x000fea0003800000 */
[----:B------:R-:W-:-:S03]  /*14250*/  UMOV UR4, 0xffffffff ;  /* 0xffffffff00047882 */ /* 0x000fc60000000000 */
[----:B------:R-:W-:Y:S05]  /*14260*/  BRA.DIV UR4, `(.L_x_1012) ;  /* 0x0000001204b07947 */ /* 0x000fea000b800000 */
[----:B------:R-:W-:-:S13]  /*14270*/  ELECT P6, URZ, PT ;  /* 0x00000000003f782f */ /* 0x000fda00038c0000 */
.L_x_1056:
[----:B------:R-:W-:Y:S05]  /*14280*/  @!P6 BRA `(.L_x_1011) ;  /* 0x000000000078e947 */ /* 0x000fea0003800000 */
[----:B------:R-:W-:-:S06]  /*14290*/  ULOP3.LUT UR4, UR38, 0x2, URZ, 0xfc, !UPT ;  /* 0x0000000226047892 */ /* 0x000fcc000f8efc3f */
[----:B-1----:R-:W-:-:S05]  /*142a0*/  IMAD.U32 R0, RZ, RZ, UR4 ;  /* 0x00000004ff007e24 */ /* 0x002fca000f8e00ff */
[----:B------:R-:W-:-:S13]  /*142b0*/  ISETP.NE.AND P2, PT, R0, 0x3, PT ;  /* 0x000000030000780c */ /* 0x000fda0003f45270 */
[----:B------:R-:W-:Y:S05]  /*142c0*/  @!P2 BRA `(.L_x_1013) ;  /* 0x000000000004a947 */ /* 0x000fea0003800000 */
[----:B------:R-:W-:Y:S01]  /*142d0*/  BPT.TRAP 0x1 ;  /* 0x000000040000795c */ /* 0x000fe20000300000 */
.L_x_1013:
[----:B------:R-:W-:Y:S01]  /*142e0*/  VIADD R3, R9, 0x2d840 ;  /* 0x0002d84009037836 */ /* 0x000fe20000000000 */
[----:B------:R-:W-:Y:S01]  /*142f0*/  SHF.L.U32 R2, R24, 0x1f, RZ ;  /* 0x0000001f18027819 */ /* 0x000fe200000006ff */
[C---:B------:R-:W-:Y:S02]  /*14300*/  VIADD R0, R16.reuse, 0x1 ;  /* 0x0000000110007836 */ /* 0x040fe40000000000 */
[----:B------:R-:W-:-:S03]  /*14310*/  IMAD R7, R16, 0x8, R3 ;  /* 0x0000000810077824 */ /* 0x000fc600078e0203 */
[C---:B------:R-:W-:Y:S01]  /*14320*/  ISETP.NE.AND P1, PT, R0.reuse, 0x2, PT ;  /* 0x000000020000780c */ /* 0x040fe20003f25270 */
[----:B------:R-:W1:Y:S03]  /*14330*/  SYNCS.PHASECHK.TRANS64.TRYWAIT P0, [R7+URZ], R2 ;  /* 0x00000002070075a7 */ /* 0x000e66000800017f */
[----:B------:R-:W-:Y:S02]  /*14340*/  SEL R5, RZ, 0x1, P1 ;  /* 0x00000001ff057807 */ /* 0x000fe40000800000 */
[----:B------:R-:W-:Y:S02]  /*14350*/  SEL R4, R0, RZ, P1 ;  /* 0x000000ff00047207 */ /* 0x000fe40000800000 */
[----:B------:R-:W-:-:S03]  /*14360*/  LOP3.LUT R0, R24, R5, RZ, 0x3c, !PT ;  /* 0x0000000518007212 */ /* 0x000fc600078e3cff */
[----:B------:R-:W-:Y:S01]  /*14370*/  IMAD R3, R4, 0x8, R3 ;  /* 0x0000000804037824 */ /* 0x000fe200078e0203 */
[----:B------:R-:W-:Y:S01]  /*14380*/  SHF.L.U32 R0, R0, 0x1f, RZ ;  /* 0x0000001f00007819 */ /* 0x000fe200000006ff */
[----:B-1----:R-:W-:Y:S06]  /*14390*/  @!P0 BRA `(.L_x_1014) ;  /* 0x0000001000848947 */ /* 0x002fec0003800000 */
.L_x_1057:
[----:B------:R-:W2:Y:S02]  /*143a0*/  SYNCS.PHASECHK.TRANS64.TRYWAIT P0, [R3+URZ], R0 ;  /* 0x00000000030075a7 */ /* 0x000ea4000800017f */
[----:B--2---:R-:W-:Y:S05]  /*143b0*/  @!P0 BRA `(.L_x_1015) ;  /* 0x0000001000908947 */ /* 0x004fea0003800000 */
.L_x_1058:
[----:B------:R-:W-:Y:S05]  /*143c0*/  @!P2 BRA `(.L_x_1016) ;  /* 0x000000000004a947 */ /* 0x000fea0003800000 */
[----:B------:R-:W-:Y:S01]  /*143d0*/  BPT.TRAP 0x1 ;  /* 0x000000040000795c */ /* 0x000fe20000300000 */
.L_x_1016:
[----:B--2---:R-:W-:-:S04]  /*143e0*/  VIADD R3, R9, 0x2d860 ;  /* 0x0002d86009037836 */ /* 0x004fc80000000000 */
[----:B------:R-:W-:-:S04]  /*143f0*/  IMAD R5, R16, 0x8, R3 ;  /* 0x0000000810057824 */ /* 0x000fc800078e0203 */
[----:B------:R-:W2:Y:S02]  /*14400*/  SYNCS.PHASECHK.TRANS64.TRYWAIT P0, [R5+URZ], R2 ;  /* 0x00000002050075a7 */ /* 0x000ea4000800017f */
[----:B--2---:R-:W-:Y:S05]  /*14410*/  @!P0 BRA `(.L_x_1017) ;  /* 0x00000010008c8947 */ /* 0x004fea0003800000 */
.L_x_1059:
[----:B------:R-:W-:-:S07]  /*14420*/  IMAD R3, R4, 0x8, R3 ;  /* 0x0000000804037824 */ /* 0x000fce00078e0203 */
.L_x_1018:
[----:B---3--:R3:W4:Y:S02]  /*14430*/  SYNCS.PHASECHK.TRANS64.TRYWAIT P0, [R3+URZ], R0 ;  /* 0x00000000030075a7 */ /* 0x008724000800017f */
[----:B----4-:R-:W-:Y:S05]  /*14440*/  @!P0 NANOSLEEP.SYNCS 0x989680 ;  /* 0x009896800000895d */ /* 0x010fea0003900000 */
[----:B------:R-:W4:Y:S02]  /*14450*/  @!P0 SYNCS.PHASECHK.TRANS64 P0, [R3+URZ], R0 ;  /* 0x00000000030085a7 */ /* 0x000f24000800007f */
[----:B----4-:R-:W-:Y:S05]  /*14460*/  @!P0 BRA `(.L_x_1018) ;  /* 0xfffffffc00f08947 */ /* 0x010fea000383ffff */
.L_x_1011:
[----:B------:R-:W-:Y:S05]  /*14470*/  BSYNC B0 ;  /* 0x0000000000007941 */ /* 0x000fea0003800000 */
.L_x_1010:
[----:B------:R-:W-:Y:S05]  /*14480*/  EXIT ;  /* 0x000000000000794d */ /* 0x000fea0003800000 */
.L_x_829:
[----:B0-----:R-:W-:-:S04]  /*14490*/  IMAD.U32 R3, RZ, RZ, UR42 ;  /* 0x0000002aff037e24 */ /* 0x001fc8000f8e00ff */
[----:B------:R0:W1:Y:S03]  /*144a0*/  SYNCS.PHASECHK.TRANS64.TRYWAIT P1, [R3+URZ+0x2d800], R0 ;  /* 0x02d80000030075a7 */ /* 0x000066000802017f */
[----:B-1----:R-:W-:Y:S05]  /*144b0*/  @!P1 NANOSLEEP.SYNCS 0x989680 ;  /* 0x009896800000995d */ /* 0x002fea0003900000 */
[----:B------:R-:W1:Y:S02]  /*144c0*/  @!P1 SYNCS.PHASECHK.TRANS64 P1, [R3+URZ+0x2d800], R0 ;  /* 0x02d80000030095a7 */ /* 0x000e64000802007f */
[----:B-1----:R-:W-:Y:S05]  /*144d0*/  @!P1 BRA `(.L_x_829) ;  /* 0xfffffffc00ec9947 */ /* 0x002fea000383ffff */
[----:B------:R-:W-:Y:S05]  /*144e0*/  BRA `(.L_x_1019) ;  /* 0xfffffed4009c7947 */ /* 0x000fea000383ffff */
.L_x_833:
[----:B-1----:R1:W2:Y:S02]  /*144f0*/  SYNCS.PHASECHK.TRANS64.TRYWAIT P2, [R5+URZ+0x2d830], R0 ;  /* 0x02d83000050075a7 */ /* 0x0022a4000804017f */
[----:B--2---:R-:W-:Y:S05]  /*14500*/  @!P2 NANOSLEEP.SYNCS 0x989680 ;  /* 0x009896800000a95d */ /* 0x004fea0003900000 */
[----:B------:R-:W2:Y:S02]  /*14510*/  @!P2 SYNCS.PHASECHK.TRANS64 P2, [R5+URZ+0x2d830], R0 ;  /* 0x02d830000500a5a7 */ /* 0x000ea4000804007f */
[----:B--2---:R-:W-:Y:S05]  /*14520*/  @!P2 BRA `(.L_x_833) ;  /* 0xfffffffc00f0a947 */ /* 0x004fea000383ffff */
[----:B------:R-:W-:Y:S05]  /*14530*/  BRA `(.L_x_832) ;  /* 0xfffffed400c07947 */ /* 0x000fea000383ffff */
.L_x_849:
[----:B--2---:R-:W-:-:S04]  /*14540*/  IMAD.U32 R7, RZ, RZ, UR6 ;  /* 0x00000006ff077e24 */ /* 0x004fc8000f8e00ff */
[----:B------:R2:W3:Y:S03]  /*14550*/  SYNCS.PHASECHK.TRANS64.TRYWAIT P2, [R7+URZ+0x2d830], R6 ;  /* 0x02d83006070075a7 */ /* 0x0004e6000804017f */
[----:B---3--:R-:W-:Y:S05]  /*14560*/  @!P2 NANOSLEEP.SYNCS 0x989680 ;  /* 0x009896800000a95d */ /* 0x008fea0003900000 */
[----:B------:R-:W3:Y:S02]  /*14570*/  @!P2 SYNCS.PHASECHK.TRANS64 P2, [R7+URZ+0x2d830], R6 ;  /* 0x02d830060700a5a7 */ /* 0x000ee4000804007f */
[----:B---3--:R-:W-:Y:S05]  /*14580*/  @!P2 BRA `(.L_x_849) ;  /* 0xfffffffc00eca947 */ /* 0x008fea000383ffff */
[----:B------:R-:W-:Y:S05]  /*14590*/  BRA `(.L_x_846) ;  /* 0xffffff0800b07947 */ /* 0x000fea000383ffff */
.L_x_853:
[----:B-1----:R-:W-:-:S04]  /*145a0*/  IMAD.U32 R7, RZ, RZ, UR6 ;  /* 0x00000006ff077e24 */ /* 0x002fc8000f8e00ff */
[----:B------:R1:W2:Y:S03]  /*145b0*/  SYNCS.PHASECHK.TRANS64.TRYWAIT P2, [R7+URZ+0x2d850], R6 ;  /* 0x02d85006070075a7 */ /* 0x0002a6000804017f */
[----:B--2---:R-:W-:Y:S05]  /*145c0*/  @!P2 NANOSLEEP.SYNCS 0x989680 ;  /* 0x009896800000a95d */ /* 0x004fea0003900000 */
[----:B------:R-:W2:Y:S02]  /*145d0*/  @!P2 SYNCS.PHASECHK.TRANS64 P2, [R7+URZ+0x2d850], R6 ;  /* 0x02d850060700a5a7 */ /* 0x000ea4000804007f */
[----:B--2---:R-:W-:Y:S05]  /*145e0*/  @!P2 BRA `(.L_x_853) ;  /* 0xfffffffc00eca947 */ /* 0x004fea000383ffff */
[----:B------:R-:W-:Y:S05]  /*145f0*/  BRA `(.L_x_850) ;  /* 0xffffff0c00507947 */ /* 0x000fea000383ffff */
.L_x_870:
[----:B-1----:R-:W-:-:S04]  /*14600*/  IMAD.U32 R5, RZ, RZ, UR6 ;  /* 0x00000006ff057e24 */ /* 0x002fc8000f8e00ff */
[----:B------:R1:W2:Y:S03]  /*14610*/  SYNCS.PHASECHK.TRANS64.TRYWAIT P3, [R5+URZ+0x2d830], R0 ;  /* 0x02d83000050075a7 */ /* 0x0002a6000806017f */
[----:B--2---:R-:W-:Y:S05]  /*14620*/  @!P3 NANOSLEEP.SYNCS 0x989680 ;  /* 0x009896800000b95d */ /* 0x004fea0003900000 */
[----:B------:R-:W2:Y:S02]  /*14630*/  @!P3 SYNCS.PHASECHK.TRANS64 P3, [R5+URZ+0x2d830], R0 ;  /* 0x02d830000500b5a7 */ /* 0x000ea4000806007f */
[----:B--2---:R-:W-:Y:S05]  /*14640*/  @!P3 BRA `(.L_x_870) ;  /* 0xfffffffc00ecb947 */ /* 0x004fea000383ffff */
[----:B------:R-:W-:Y:S05]  /*14650*/  BRA `(.L_x_867) ;  /* 0xffffff3c00887947 */ /* 0x000fea000383ffff */
.L_x_874:
[----:B-1----:R-:W-:-:S04]  /*14660*/  IMAD.U32 R5, RZ, RZ, UR6 ;  /* 0x00000006ff057e24 */ /* 0x002fc8000f8e00ff */
[----:B------:R1:W2:Y:S03]  /*14670*/  SYNCS.PHASECHK.TRANS64.TRYWAIT P2, [R5+URZ+0x2d850], R0 ;  /* 0x02d85000050075a7 */ /* 0x0002a6000804017f */
[----:B--2---:R-:W-:Y:S05]  /*14680*/  @!P2 NANOSLEEP.SYNCS 0x989680 ;  /* 0x009896800000a95d */ /* 0x004fea0003900000 */
[----:B------:R-:W2:Y:S02]  /*14690*/  @!P2 SYNCS.PHASECHK.TRANS64 P2, [R5+URZ+0x2d850], R0 ;  /* 0x02d850000500a5a7 */ /* 0x000ea4000804007f */
[----:B--2---:R-:W-:Y:S05]  /*146a0*/  @!P2 BRA `(.L_x_874) ;  /* 0xfffffffc00eca947 */ /* 0x004fea000383ffff */
[----:B------:R-:W-:Y:S05]  /*146b0*/  BRA `(.L_x_871) ;  /* 0xffffff4000287947 */ /* 0x000fea000383ffff */
.L_x_880:
[----:B-1----:R-:W-:-:S04]  /*146c0*/  IMAD.U32 R5, RZ, RZ, UR6 ;  /* 0x00000006ff057e24 */ /* 0x002fc8000f8e00ff */
[----:B------:R1:W2:Y:S03]  /*146d0*/  SYNCS.PHASECHK.TRANS64.TRYWAIT P3, [R5+URZ+0x2d830], R0 ;  /* 0x02d83000050075a7 */ /* 0x0002a6000806017f */
[----:B--2---:R-:W-:Y:S05]  /*146e0*/  @!P3 NANOSLEEP.SYNCS 0x989680 ;  /* 0x009896800000b95d */ /* 0x004fea0003900000 */
[----:B------:R-:W2:Y:S02]  /*146f0*/  @!P3 SYNCS.PHASECHK.TRANS64 P3, [R5+URZ+0x2d830], R0 ;  /* 0x02d830000500b5a7 */ /* 0x000ea4000806007f */
[----:B--2---:R-:W-:Y:S05]  /*14700*/  @!P3 BRA `(.L_x_880) ;  /* 0xfffffffc00ecb947 */ /* 0x004fea000383ffff */
[----:B------:R-:W-:Y:S05]  /*14710*/  BRA `(.L_x_877) ;  /* 0xffffff5c00947947 */ /* 0x000fea000383ffff */
.L_x_884:
[----:B-1----:R-:W-:-:S04]  /*14720*/  IMAD.U32 R5, RZ, RZ, UR6 ;  /* 0x00000006ff057e24 */ /* 0x002fc8000f8e00ff */
[----:B------:R1:W2:Y:S03]  /*14730*/  SYNCS.PHASECHK.TRANS64.TRYWAIT P2, [R5+URZ+0x2d850], R0 ;  /* 0x02d85000050075a7 */ /* 0x0002a6000804017f */
[----:B--2---:R-:W-:Y:S05]  /*14740*/  @!P2 NANOSLEEP.SYNCS 0x989680 ;  /* 0x009896800000a95d */ /* 0x004fea0003900000 */
[----:B------:R-:W2:Y:S02]  /*14750*/  @!P2 SYNCS.PHASECHK.TRANS64 P2, [R5+URZ+0x2d850], R0 ;  /* 0x02d850000500a5a7 */ /* 0x000ea4000804007f */
[----:B--2---:R-:W-:Y:S05]  /*14760*/  @!P2 BRA `(.L_x_884) ;  /* 0xfffffffc00eca947 */ /* 0x004fea000383ffff */
[----:B------:R-:W-:Y:S05]  /*14770*/  BRA `(.L_x_881) ;  /* 0xffffff6000347947 */ /* 0x000fea000383ffff */
.L_x_897:
[----:B-1----:R-:W-:-:S04]  /*14780*/  IMAD.U32 R7, RZ, RZ, UR9 ;  /* 0x00000009ff077e24 */ /* 0x002fc8000f8e00ff */
[----:B------:R1:W3:Y:S03]  /*14790*/  SYNCS.PHASECHK.TRANS64.TRYWAIT P0, [R7+URZ+0x2d850], R2 ;  /* 0x02d85002070075a7 */ /* 0x0002e6000800017f */
[----:B---3--:R-:W-:Y:S05]  /*147a0*/  @!P0 NANOSLEEP.SYNCS 0x989680 ;  /* 0x009896800000895d */ /* 0x008fea0003900000 */
[----:B------:R-:W3:Y:S02]  /*147b0*/  @!P0 SYNCS.PHASECHK.TRANS64 P0, [R7+URZ+0x2d850], R2 ;  /* 0x02d85002070085a7 */ /* 0x000ee4000800007f */
[----:B---3--:R-:W-:Y:S05]  /*147c0*/  @!P0 BRA `(.L_x_897) ;  /* 0xfffffffc00ec8947 */ /* 0x008fea000383ffff */
[----:B------:R-:W-:Y:S05]  /*147d0*/  BRA `(.L_x_896) ;  /* 0xffffff8c00787947 */ /* 0x000fea000383ffff */
.L_x_925:
[----:B------:R-:W-:Y:S02]  /*147e0*/  IMAD.MOV.U32 R13, RZ, RZ, R20 ;  /* 0x000000ffff0d7224 */ /* 0x000fe400078e0014 */
[----:B------:R-:W-:Y:S02]  /*147f0*/  IMAD.MOV.U32 R12, RZ, RZ, RZ ;  /* 0x000000ffff0c7224 */ /* 0x000fe400078e00ff */
[----:B------:R-:W-:Y:S02]  /*14800*/  IMAD.MOV.U32 R11, RZ, RZ, 0x1f ;  /* 0x0000001fff0b7424 */ /* 0x000fe400078e00ff */
[----:B------:R-:W-:-:S07]  /*14810*/  IMAD.MOV.U32 R15, RZ, RZ, -0x1 ;  /* 0xffffffffff0f7424 */ /* 0x000fce00078e00ff */
[----:B------:R-:W-:Y:S05]  /*14820*/  WARPSYNC.COLLECTIVE R15, `(.L_x_1020) ;  /* 0x000000000f087348 */ /* 0x000fea0003c00000 */
[----:B------:R0:W1:Y:S02]  /*14830*/  SHFL.IDX P6, R14, R13, R12, R11 ;  /* 0x0000000c0d0e7389 */ /* 0x00006400000c000b */
[----:B01----:R-:W-:Y:S01]  /*14840*/  ENDCOLLECTIVE ;  /* 0x000000000000791b */ /* 0x003fe20003800000 */
.L_x_1020:
[----:B------:R-:W-:Y:S05]  /*14850*/  BRA `(.L_x_1021) ;  /* 0xffffffbc00c47947 */ /* 0x000fea000383ffff */
.L_x_927:
[----:B------:R-:W-:Y:S01]  /*14860*/  BSSY B0, `(.L_x_1022) ;  /* 0x0000006000007945 */ /* 0x000fe20003800000 */
[----:B------:R-:W-:-:S07]  /*14870*/  IMAD.MOV.U32 R15, RZ, RZ, -0x1 ;  /* 0xffffffffff0f7424 */ /* 0x000fce00078e00ff */
[----:B0-----:R-:W-:Y:S05]  /*14880*/  WARPSYNC.COLLECTIVE R15, `(.L_x_1023) ;  /* 0x000000000f0c7348 */ /* 0x001fea0003c00000 */
[----:B------:R-:W-:Y:S02]  /*14890*/  ELECT P6, UR62, PT ;  /* 0x00000000003e782f */ /* 0x000fe400038c0000 */
[----:B------:R-:W-:Y:S01]  /*148a0*/  MOV R14, UR62 ;  /* 0x0000003e000e7c02 */ /* 0x000fe20008000f00 */
[----:B0-----:R-:W-:Y:S10]  /*148b0*/  ENDCOLLECTIVE ;  /* 0x000000000000791b */ /* 0x001ff40003800000 */
.L_x_1023:
[----:B------:R-:W-:Y:S05]  /*148c0*/  BSYNC B0 ;  /* 0x0000000000007941 */ /* 0x000fea0003800000 */
.L_x_1022:
[----:B------:R-:W-:Y:S05]  /*148d0*/  BRA `(.L_x_1024) ;  /* 0xffffffbc00c47947 */ /* 0x000fea000383ffff */
.L_x_929:
[----:B-1----:R1:W2:Y:S02]  /*148e0*/  SYNCS.PHASECHK.TRANS64.TRYWAIT P0, [R3+URZ+0x2d840], R0 ;  /* 0x02d84000030075a7 */ /* 0x0022a4000800017f */
[----:B--2---:R-:W-:Y:S05]  /*148f0*/  @!P0 NANOSLEEP.SYNCS 0x989680 ;  /* 0x009896800000895d */ /* 0x004fea0003900000 */
[----:B------:R-:W2:Y:S02]  /*14900*/  @!P0 SYNCS.PHASECHK.TRANS64 P0, [R3+URZ+0x2d840], R0 ;  /* 0x02d84000030085a7 */ /* 0x000ea4000800007f */
[----:B--2---:R-:W-:Y:S05]  /*14910*/  @!P0 BRA `(.L_x_929) ;  /* 0xfffffffc00f08947 */ /* 0x004fea000383ffff */
[----:B------:R-:W-:Y:S05]  /*14920*/  BRA `(.L_x_1025) ;  /* 0xffffffc000207947 */ /* 0x000fea000383ffff */
.L_x_933:
[----:B------:R-:W-:Y:S02]  /*14930*/  IMAD.MOV.U32 R13, RZ, RZ, R4 ;  /* 0x000000ffff0d7224 */ /* 0x000fe400078e0004 */
[----:B------:R-:W-:Y:S02]  /*14940*/  IMAD.MOV.U32 R12, RZ, RZ, RZ ;  /* 0x000000ffff0c7224 */ /* 0x000fe400078e00ff */
[----:B------:R-:W-:Y:S02]  /*14950*/  IMAD.MOV.U32 R11, RZ, RZ, 0x1c1f ;  /* 0x00001c1fff0b7424 */ /* 0x000fe400078e00ff */
[----:B------:R-:W-:Y:S02]  /*14960*/  IMAD.MOV.U32 R15, RZ, RZ, -0x1 ;  /* 0xffffffffff0f7424 */ /* 0x000fe400078e00ff */
[----:B------:R-:W-:-:S07]  /*14970*/  VIADD R6, R21, UR41 ;  /* 0x0000002915067c36 */ /* 0x000fce0008000000 */
[----:B------:R-:W-:Y:S05]  /*14980*/  WARPSYNC.COLLECTIVE R15, `(.L_x_1026) ;  /* 0x000000000f087348 */ /* 0x000fea0003c00000 */
[----:B------:R0:W1:Y:S02]  /*14990*/  SHFL.IDX P6, R14, R13, R12, R11 ;  /* 0x0000000c0d0e7389 */ /* 0x00006400000c000b */
[----:B01----:R-:W-:Y:S01]  /*149a0*/  ENDCOLLECTIVE ;  /* 0x000000000000791b */ /* 0x003fe20003800000 */
.L_x_1026:
[----:B------:R-:W-:Y:S02]  /*149b0*/  VIADD R10, R6, 0x20 ;  /* 0x00000020060a7836 */ /* 0x000fe40000000000 */
[----:B------:R-:W-:Y:S02]  /*149c0*/  IMAD.MOV.U32 R13, RZ, RZ, R0 ;  /* 0x000000ffff0d7224 */ /* 0x000fe400078e0000 */
[----:B------:R-:W-:-:S07]  /*149d0*/  IMAD.MOV.U32 R2, RZ, RZ, R14 ;  /* 0x000000ffff027224 */ /* 0x000fce00078e000e */
[----:B------:R-:W-:Y:S05]  /*149e0*/  WARPSYNC.COLLECTIVE R15, `(.L_x_1027) ;  /* 0x000000000f087348 */ /* 0x000fea0003c00000 */
[----:B------:R0:W1:Y:S02]  /*149f0*/  SHFL.IDX P6, R14, R13, R12, R11 ;  /* 0x0000000c0d0e7389 */ /* 0x00006400000c000b */
[----:B01----:R-:W-:Y:S01]  /*14a00*/  ENDCOLLECTIVE ;  /* 0x000000000000791b */ /* 0x003fe20003800000 */
.L_x_1027:
[----:B------:R-:W-:Y:S02]  /*14a10*/  ULDC UR4, c[0x0][0x288] ;  /* 0x0000a20000047ab9 */ /* 0x000fe40000000800 */
[----:B------:R-:W-:-:S05]  /*14a20*/  IMAD R5, R9, UR4, RZ ;  /* 0x0000000409057c24 */ /* 0x000fca000f8e02ff */
[----:B------:R-:W-:Y:S01]  /*14a30*/  ISETP.GE.AND P4, PT, R6, R5, PT ;  /* 0x000000050600720c */ /* 0x000fe20003f86270 */
[----:B------:R-:W-:Y:S02]  /*14a40*/  IMAD.MOV.U32 R13, RZ, RZ, R4 ;  /* 0x000000ffff0d7224 */ /* 0x000fe400078e0004 */
[----:B------:R-:W-:-:S10]  /*14a50*/  IMAD.MOV.U32 R12, RZ, RZ, 0x1 ;  /* 0x00000001ff0c7424 */ /* 0x000fd400078e00ff */
[----:B------:R-:W-:-:S05]  /*14a60*/  @!P4 LEA R14, P3, R20, R14, 0x1 ;  /* 0x0000000e140ec211 */ /* 0x000fca00078608ff */
[----:B------:R-:W-:Y:S02]  /*14a70*/  @!P4 IMAD.X R3, RZ, RZ, R2, P3 ;  /* 0x000000ffff03c224 */ /* 0x000fe400018e0602 */
[----:B------:R-:W-:-:S07]  /*14a80*/  @!P4 IMAD.MOV.U32 R2, RZ, RZ, R14 ;  /* 0x000000ffff02c224 */ /* 0x000fce00078e000e */
[----:B------:R-:W-:Y:S05]  /*14a90*/  WARPSYNC.COLLECTIVE R15, `(.L_x_1028) ;  /* 0x000000000f087348 */ /* 0x000fea0003c00000 */
[----:B------:R0:W1:Y:S02]  /*14aa0*/  SHFL.IDX P6, R14, R13, R12, R11 ;  /* 0x0000000c0d0e7389 */ /* 0x00006400000c000b */
[----:B01----:R-:W-:Y:S01]  /*14ab0*/  ENDCOLLECTIVE ;  /* 0x000000000000791b */ /* 0x003fe20003800000 */
.L_x_1028:
        /* <DEDUP_REMOVED lines=8> */
[----:B------:R-:W-:Y:S02]  /*14b40*/  VIADD R10, R6, 0x40 ;  /* 0x00000040060a7836 */ /* 0x000fe40000000000 */
[----:B0-----:R-:W-:-:S08]  /*14b50*/  IMAD.MOV.U32 R2, RZ, RZ, R14 ;  /* 0x000000ffff027224 */ /* 0x001fd000078e000e */
[----:B------:R-:W-:Y:S05]  /*14b60*/  WARPSYNC.COLLECTIVE R15, `(.L_x_1029) ;  /* 0x000000000f087348 */ /* 0x000fea0003c00000 */
[----:B------:R0:W1:Y:S02]  /*14b70*/  SHFL.IDX P6, R14, R13, R12, R11 ;  /* 0x0000000c0d0e7389 */ /* 0x00006400000c000b */
[----:B01----:R-:W-:Y:S01]  /*14b80*/  ENDCOLLECTIVE ;  /* 0x000000000000791b */ /* 0x003fe20003800000 */
.L_x_1029:
[----:B------:R-:W-:Y:S02]  /*14b90*/  IMAD.MOV.U32 R13, RZ, RZ, R4 ;  /* 0x000000ffff0d7224 */ /* 0x000fe400078e0004 */
[----:B------:R-:W-:Y:S01]  /*14ba0*/  IMAD.MOV.U32 R12, RZ, RZ, 0x2 ;  /* 0x00000002ff0c7424 */ /* 0x000fe200078e00ff */
[----:B------:R-:W-:-:S05]  /*14bb0*/  @!P4 LEA R14, P3, R20, R14, 0x1 ;  /* 0x0000000e140ec211 */ /* 0x000fca00078608ff */
[----:B------:R-:W-:Y:S02]  /*14bc0*/  @!P4 IMAD.X R9, RZ, RZ, R2, P3 ;  /* 0x000000ffff09c224 */ /* 0x000fe400018e0602 */
[----:B------:R-:W-:-:S07]  /*14bd0*/  @!P4 IMAD.MOV.U32 R2, RZ, RZ, R14 ;  /* 0x000000ffff02c224 */ /* 0x000fce00078e000e */
[----:B------:R-:W-:Y:S05]  /*14be0*/  WARPSYNC.COLLECTIVE R15, `(.L_x_1030) ;  /* 0x000000000f087348 */ /* 0x000fea0003c00000 */
[----:B------:R0:W1:Y:S02]  /*14bf0*/  SHFL.IDX P6, R14, R13, R12, R11 ;  /* 0x0000000c0d0e7389 */ /* 0x00006400000c000b */
[----:B01----:R-:W-:Y:S01]  /*14c00*/  ENDCOLLECTIVE ;  /* 0x000000000000791b */ /* 0x003fe20003800000 */
.L_x_1030:
[----:B------:R-:W-:-:S05]  /*14c10*/  @!P4 IMAD.MOV.U32 R3, RZ, RZ, R9 ;  /* 0x000000ffff03c224 */ /* 0x000fca00078e0009 */
[----:B------:R-:W-:Y:S01]  /*14c20*/  @!PT LDS RZ, [RZ] ;  /* 0x00000000fffff984 */ /* 0x000fe20000000800 */
[----:B------:R-:W-:Y:S01]  /*14c30*/  @!PT LDS RZ, [RZ] ;  /* 0x00000000fffff984 */ /* 0x000fe20000000800 */
[----:B------:R-:W-:Y:S01]  /*14c40*/  @!PT LDS RZ, [RZ] ;  /* 0x00000000fffff984 */ /* 0x000fe20000000800 */
[----:B------:R-:W-:Y:S04]  /*14c50*/  @!P4 LDGSTS.E.BYPASS.LTC128B.128 [R26+0xcc00], desc[UR48][R2.64], !P0 ;  /* 0x0cc00000021acfae */ /* 0x000fe8000c101d70 */
[----:B------:R-:W-:Y:S01]  /*14c60*/  @!P4 LDGSTS.E.BYPASS.LTC128B.128 [R26+0xfc00], desc[UR48][R2.64+0x40], !P1 ;  /* 0x0fc00040021acfae */ /* 0x000fe2000c901d70 */
[----:B------:R-:W-:-:S03]  /*14c70*/  IMAD.MOV.U32 R13, RZ, RZ, R0 ;  /* 0x000000ffff0d7224 */ /* 0x000fc600078e0000 */
[----:B------:R0:W-:Y:S01]  /*14c80*/  @!P4 LDGSTS.E.BYPASS.LTC128B.128 [R26+0x12c00], desc[UR48][R2.64+0x80], !P2 ;  /* 0x12c00080021acfae */ /* 0x0001e2000d101d70 */
[----:B------:R-:W-:Y:S01]  /*14c90*/  ISETP.GE.AND P4, PT, R10, R5, PT ;  /* 0x000000050a00720c */ /* 0x000fe20003f86270 */
[----:B0-----:R-:W-:-:S12]  /*14ca0*/  IMAD.MOV.U32 R2, RZ, RZ, R14 ;  /* 0x000000ffff027224 */ /* 0x001fd800078e000e */
[----:B------:R-:W-:Y:S05]  /*14cb0*/  WARPSYNC.COLLECTIVE R15, `(.L_x_1031) ;  /* 0x000000000f087348 */ /* 0x000fea0003c00000 */
[----:B------:R0:W1:Y:S02]  /*14cc0*/  SHFL.IDX P6, R14, R13, R12, R11 ;  /* 0x0000000c0d0e7389 */ /* 0x00006400000c000b */
[----:B01----:R-:W-:Y:S01]  /*14cd0*/  ENDCOLLECTIVE ;  /* 0x000000000000791b */ /* 0x003fe20003800000 */
.L_x_1031:
        /* <DEDUP_REMOVED lines=8> */
.L_x_1032:
[----:B------:R-:W-:-:S05]  /*14d60*/  @!P4 IMAD.MOV.U32 R3, RZ, RZ, R9 ;  /* 0x000000ffff03c224 */ /* 0x000fca00078e0009 */
[----:B------:R-:W-:Y:S01]  /*14d70*/  @!PT LDS RZ, [RZ] ;  /* 0x00000000fffff984 */ /* 0x000fe20000000800 */
[----:B------:R-:W-:Y:S01]  /*14d80*/  @!PT LDS RZ, [RZ] ;  /* 0x00000000fffff984 */ /* 0x000fe20000000800 */
[----:B------:R-:W-:Y:S01]  /*14d90*/  @!PT LDS RZ, [RZ] ;  /* 0x00000000fffff984 */ /* 0x000fe20000000800 */
[----:B------:R0:W-:Y:S04]  /*14da0*/  @!P4 LDGSTS.E.BYPASS.LTC128B.128 [R26+0xd400], desc[UR48][R2.64], !P0 ;  /* 0x0d400000021acfae */ /* 0x0001e8000c101d70 */
[----:B------:R0:W-:Y:S01]  /*14db0*/  @!P4 LDGSTS.E.BYPASS.LTC128B.128 [R26+0x10400], desc[UR48][R2.64+0x40], !P1 ;  /* 0x10400040021acfae */ /* 0x0001e2000c901d70 */
[----:B------:R-:W-:-:S03]  /*14dc0*/  IMAD.MOV.U32 R13, RZ, RZ, R0 ;  /* 0x000000ffff0d7224 */ /* 0x000fc600078e0000 */
[----:B------:R0:W-:Y:S01]  /*14dd0*/  @!P4 LDGSTS.E.BYPASS.LTC128B.128 [R26+0x13400], desc[UR48][R2.64+0x80], !P2 ;  /* 0x13400080021acfae */ /* 0x0001e2000d101d70 */
[----:B------:R-:W-:-:S05]  /*14de0*/  VIADD R0, R6, 0x60 ;  /* 0x0000006006007836 */ /* 0x000fca0000000000 */
[----:B------:R-:W-:Y:S01]  /*14df0*/  ISETP.GE.AND P4, PT, R0, R5, PT ;  /* 0x000000050000720c */ /* 0x000fe20003f86270 */
[----:B------:R-:W-:Y:S02]  /*14e00*/  VIADD R0, R6, 0x80 ;  /* 0x0000008006007836 */ /* 0x000fe40000000000 */
[----:B------:R-:W-:-:S10]  /*14e10*/  IMAD.MOV.U32 R4, RZ, RZ, R14 ;  /* 0x000000ffff047224 */ /* 0x000fd400078e000e */
[----:B0-----:R-:W-:Y:S05]  /*14e20*/  WARPSYNC.COLLECTIVE R15, `(.L_x_1033) ;  /* 0x000000000f087348 */ /* 0x001fea0003c00000 */
[----:B------:R1:W2:Y:S02]  /*14e30*/  SHFL.IDX P6, R14, R13, R12, R11 ;  /* 0x0000000c0d0e7389 */ /* 0x0002a400000c000b */
[----:B012---:R-:W-:Y:S01]  /*14e40*/  ENDCOLLECTIVE ;  /* 0x000000000000791b */ /* 0x007fe20003800000 */
.L_x_1033:
[----:B------:R-:W-:Y:S02]  /*14e50*/  IMAD.MOV.U32 R13, RZ, RZ, R7 ;  /* 0x000000ffff0d7224 */ /* 0x000fe400078e0007 */
[----:B------:R-:W-:Y:S01]  /*14e60*/  IMAD.MOV.U32 R12, RZ, RZ, RZ ;  /* 0x000000ffff0c7224 */ /* 0x000fe200078e00ff */
[----:B------:R-:W-:-:S05]  /*14e70*/  @!P4 LEA R14, P3, R20, R14, 0x1 ;  /* 0x0000000e140ec211 */ /* 0x000fca00078608ff */
[----:B------:R-:W-:-:S08]  /*14e80*/  @!P4 IMAD.MOV.U32 R2, RZ, RZ, R14 ;  /* 0x000000ffff02c224 */ /* 0x000fd000078e000e */
[----:B------:R-:W-:Y:S05]  /*14e90*/  WARPSYNC.COLLECTIVE R15, `(.L_x_1034) ;  /* 0x000000000f087348 */ /* 0x000fea0003c00000 */
[----:B------:R0:W1:Y:S02]  /*14ea0*/  SHFL.IDX P6, R14, R13, R12, R11 ;  /* 0x0000000c0d0e7389 */ /* 0x00006400000c000b */
[----:B01----:R-:W-:Y:S01]  /*14eb0*/  ENDCOLLECTIVE ;  /* 0x000000000000791b */ /* 0x003fe20003800000 */
.L_x_1034:
[----:B------:R-:W-:-:S04]  /*14ec0*/  @!P4 IMAD.X R9, RZ, RZ, R4, P3 ;  /* 0x000000ffff09c224 */ /* 0x000fc800018e0604 */
[----:B------:R-:W-:-:S05]  /*14ed0*/  @!P4 IMAD.MOV.U32 R3, RZ, RZ, R9 ;  /* 0x000000ffff03c224 */ /* 0x000fca00078e0009 */
[----:B------:R-:W-:Y:S01]  /*14ee0*/  @!PT LDS RZ, [RZ] ;  /* 0x00000000fffff984 */ /* 0x000fe20000000800 */
[----:B------:R-:W-:Y:S01]  /*14ef0*/  @!PT LDS RZ, [RZ] ;  /* 0x00000000fffff984 */ /* 0x000fe20000000800 */
[----:B------:R-:W-:Y:S01]  /*14f00*/  @!PT LDS RZ, [RZ] ;  /* 0x00000000fffff984 */ /* 0x000fe20000000800 */
[----:B------:R0:W-:Y:S01]  /*14f10*/  @!P4 LDGSTS.E.BYPASS.LTC128B.128 [R26+0xdc00], desc[UR48][R2.64], !P0 ;  /* 0x0dc00000021acfae */ /* 0x0001e2000c101d70 */
[----:B------:R-:W-:-:S03]  /*14f20*/  IMAD.MOV.U32 R13, RZ, RZ, R8 ;  /* 0x000000ffff0d7224 */ /* 0x000fc600078e0008 */
[----:B------:R0:W-:Y:S04]  /*14f30*/  @!P4 LDGSTS.E.BYPASS.LTC128B.128 [R26+0x10c00], desc[UR48][R2.64+0x40], !P1 ;  /* 0x10c00040021acfae */ /* 0x0001e8000c901d70 */
[----:B------:R0:W-:Y:S01]  /*14f40*/  @!P4 LDGSTS.E.BYPASS.LTC128B.128 [R26+0x13c00], desc[UR48][R2.64+0x80], !P2 ;  /* 0x13c00080021acfae */ /* 0x0001e2000d101d70 */
[----:B------:R-:W-:Y:S01]  /*14f50*/  ISETP.GE.AND P4, PT, R0, R5, PT ;  /* 0x000000050000720c */ /* 0x000fe20003f86270 */
[----:B------:R-:W-:-:S12]  /*14f60*/  IMAD.MOV.U32 R0, RZ, RZ, R14 ;  /* 0x000000ffff007224 */ /* 0x000fd800078e000e */
[----:B0-----:R-:W-:Y:S05]  /*14f70*/  WARPSYNC.COLLECTIVE R15, `(.L_x_1035) ;  /* 0x000000000f087348 */ /* 0x001fea0003c00000 */
[----:B------:R1:W2:Y:S02]  /*14f80*/  SHFL.IDX P6, R14, R13, R12, R11 ;  /* 0x0000000c0d0e7389 */ /* 0x0002a400000c000b */
[----:B012---:R-:W-:Y:S01]  /*14f90*/  ENDCOLLECTIVE ;  /* 0x000000000000791b */ /* 0x007fe20003800000 */
.L_x_1035:
[----:B------:R-:W-:Y:S02]  /*14fa0*/  IMAD.MOV.U32 R13, RZ, RZ, R7 ;  /* 0x000000ffff0d7224 */ /* 0x000fe400078e0007 */
[----:B------:R-:W-:Y:S01]  /*14fb0*/  IMAD.MOV.U32 R12, RZ, RZ, 0x1 ;  /* 0x00000001ff0c7424 */ /* 0x000fe200078e00ff */
[----:B------:R-:W-:-:S05]  /*14fc0*/  @!P4 LEA R14, P3, R20, R14, 0x1 ;  /* 0x0000000e140ec211 */ /* 0x000fca00078608ff */
[----:B------:R-:W-:-:S08]  /*14fd0*/  @!P4 IMAD.MOV.U32 R2, RZ, RZ, R14 ;  /* 0x000000ffff02c224 */ /* 0x000fd000078e000e */
[----:B------:R-:W-:Y:S05]  /*14fe0*/  WARPSYNC.COLLECTIVE R15, `(.L_x_1036) ;  /* 0x000000000f087348 */ /* 0x000fea0003c00000 */
[----:B------:R0:W1:Y:S02]  /*14ff0*/  SHFL.IDX P6, R14, R13, R12, R11 ;  /* 0x0000000c0d0e7389 */ /* 0x00006400000c000b */
[----:B01----:R-:W-:Y:S01]  /*15000*/  ENDCOLLECTIVE ;  /* 0x000000000000791b */ /* 0x003fe20003800000 */
.L_x_1036:
        /* <DEDUP_REMOVED lines=13> */
.L_x_1037:
[----:B------:R-:W-:Y:S05]  /*150e0*/  BRA `(.L_x_1038) ;  /* 0xffffffc400587947 */ /* 0x000fea000383ffff */
.L_x_936:
[----:B0-----:R0:W1:Y:S02]  /*150f0*/  SYNCS.PHASECHK.TRANS64.TRYWAIT P0, [R17+URZ+0x2d820], R2 ;  /* 0x02d82002110075a7 */ /* 0x001064000800017f */
[----:B-1----:R-:W-:Y:S05]  /*15100*/  @!P0 NANOSLEEP.SYNCS 0x989680 ;  /* 0x009896800000895d */ /* 0x002fea0003900000 */
[----:B------:R-:W1:Y:S02]  /*15110*/  @!P0 SYNCS.PHASECHK.TRANS64 P0, [R17+URZ+0x2d820], R2 ;  /* 0x02d82002110085a7 */ /* 0x000e64000800007f */
[----:B-1----:R-:W-:Y:S05]  /*15120*/  @!P0 BRA `(.L_x_936) ;  /* 0xfffffffc00f08947 */ /* 0x002fea000383ffff */
[----:B------:R-:W-:Y:S05]  /*15130*/  BRA `(.L_x_1039) ;  /* 0xffffffc400b87947 */ /* 0x000fea000383ffff */
.L_x_943:
[----:B0-----:R0:W1:Y:S02]  /*15140*/  SYNCS.PHASECHK.TRANS64.TRYWAIT P0, [R3+URZ+0x2d840], R2 ;  /* 0x02d84002030075a7 */ /* 0x001064000800017f */
[----:B-1----:R-:W-:Y:S05]  /*15150*/  @!P0 NANOSLEEP.SYNCS 0x989680 ;  /* 0x009896800000895d */ /* 0x002fea0003900000 */
[----:B------:R-:W1:Y:S02]  /*15160*/  @!P0 SYNCS.PHASECHK.TRANS64 P0, [R3+URZ+0x2d840], R2 ;  /* 0x02d84002030085a7 */ /* 0x000e64000800007f */
[----:B-1----:R-:W-:Y:S05]  /*15170*/  @!P0 BRA `(.L_x_943) ;  /* 0xfffffffc00f08947 */ /* 0x002fea000383ffff */
[----:B------:R-:W-:Y:S05]  /*15180*/  BRA `(.L_x_1040) ;  /* 0xffffffc8006c7947 */ /* 0x000fea000383ffff */
.L_x_950:
[----:B0-----:R0:W1:Y:S02]  /*15190*/  SYNCS.PHASECHK.TRANS64.TRYWAIT P0, [R2+URZ+0x60], R3 ;  /* 0x00006003020075a7 */ /* 0x001064000800017f */
[----:B-1----:R-:W-:Y:S05]  /*151a0*/  @!P0 NANOSLEEP.SYNCS 0x989680 ;  /* 0x009896800000895d */ /* 0x002fea0003900000 */
[----:B------:R-:W1:Y:S02]  /*151b0*/  @!P0 SYNCS.PHASECHK.TRANS64 P0, [R2+URZ+0x60], R3 ;  /* 0x00006003020085a7 */ /* 0x000e64000800007f */
[----:B-1----:R-:W-:Y:S05]  /*151c0*/  @!P0 BRA `(.L_x_950) ;  /* 0xfffffffc00f08947 */ /* 0x002fea000383ffff */
[----:B------:R-:W-:Y:S05]  /*151d0*/  BRA `(.L_x_1041) ;  /* 0xffffffcc00647947 */ /* 0x000fea000383ffff */
.L_x_961:
[----:B0-----:R0:W1:Y:S02]  /*151e0*/  SYNCS.PHASECHK.TRANS64.TRYWAIT P0, [R3+URZ+0x2d840], R2 ;  /* 0x02d84002030075a7 */ /* 0x001064000800017f */
[----:B-1----:R-:W-:Y:S05]  /*151f0*/  @!P0 NANOSLEEP.SYNCS 0x989680 ;  /* 0x009896800000895d */ /* 0x002fea0003900000 */
[----:B------:R-:W1:Y:S02]  /*15200*/  @!P0 SYNCS.PHASECHK.TRANS64 P0, [R3+URZ+0x2d840], R2 ;  /* 0x02d84002030085a7 */ /* 0x000e64000800007f */
[----:B-1----:R-:W-:Y:S05]  /*15210*/  @!P0 BRA `(.L_x_961) ;  /* 0xfffffffc00f08947 */ /* 0x002fea000383ffff */
[----:B------:R-:W-:Y:S05]  /*15220*/  BRA `(.L_x_1042) ;  /* 0xffffffd400187947 */ /* 0x000fea000383ffff */
.L_x_968:
[----:B0-----:R0:W1:Y:S02]  /*15230*/  SYNCS.PHASECHK.TRANS64.TRYWAIT P0, [R12+URZ+0x60], R3 ;  /* 0x000060030c0075a7 */ /* 0x001064000800017f */
[----:B-1----:R-:W-:Y:S05]  /*15240*/  @!P0 NANOSLEEP.SYNCS 0x989680 ;  /* 0x009896800000895d */ /* 0x002fea0003900000 */
[----:B------:R-:W1:Y:S02]  /*15250*/  @!P0 SYNCS.PHASECHK.TRANS64 P0, [R12+URZ+0x60], R3 ;  /* 0x000060030c0085a7 */ /* 0x000e64000800007f */
[----:B-1----:R-:W-:Y:S05]  /*15260*/  @!P0 BRA `(.L_x_968) ;  /* 0xfffffffc00f08947 */ /* 0x002fea000383ffff */
[----:B------:R-:W-:Y:S05]  /*15270*/  BRA `(.L_x_1043) ;  /* 0xffffffd800107947 */ /* 0x000fea000383ffff */
.L_x_978:
[----:B-1----:R1:W2:Y:S02]  /*15280*/  SYNCS.PHASECHK.TRANS64.TRYWAIT P0, [R2+URZ+0x2d840], R3 ;  /* 0x02d84003020075a7 */ /* 0x0022a4000800017f */
[----:B--2---:R-:W-:Y:S05]  /*15290*/  @!P0 NANOSLEEP.SYNCS 0x989680 ;  /* 0x009896800000895d */ /* 0x004fea0003900000 */
[----:B------:R-:W2:Y:S02]  /*152a0*/  @!P0 SYNCS.PHASECHK.TRANS64 P0, [R2+URZ+0x2d840], R3 ;  /* 0x02d84003020085a7 */ /* 0x000ea4000800007f */
[----:B--2---:R-:W-:Y:S05]  /*152b0*/  @!P0 BRA `(.L_x_978) ;  /* 0xfffffffc00f08947 */ /* 0x004fea000383ffff */
[----:B------:R-:W-:Y:S05]  /*152c0*/  BRA `(.L_x_1044) ;  /* 0xffffffdc00887947 */ /* 0x000fea000383ffff */
.L_x_985:
[----:B0-----:R0:W1:Y:S02]  /*152d0*/  SYNCS.PHASECHK.TRANS64.TRYWAIT P0, [R8+URZ+0x60], R2 ;  /* 0x00006002080075a7 */ /* 0x001064000800017f */
[----:B-1----:R-:W-:Y:S05]  /*152e0*/  @!P0 NANOSLEEP.SYNCS 0x989680 ;  /* 0x009896800000895d */ /* 0x002fea0003900000 */
[----:B------:R-:W1:Y:S02]  /*152f0*/  @!P0 SYNCS.PHASECHK.TRANS64 P0, [R8+URZ+0x60], R2 ;  /* 0x00006002080085a7 */ /* 0x000e64000800007f */
[----:B-1----:R-:W-:Y:S05]  /*15300*/  @!P0 BRA `(.L_x_985) ;  /* 0xfffffffc00f08947 */ /* 0x002fea000383ffff */
[----:B------:R-:W-:Y:S05]  /*15310*/  BRA `(.L_x_1045) ;  /* 0xffffffe000907947 */ /* 0x000fea000383ffff */
.L_x_997:
[----:B-1----:R1:W2:Y:S02]  /*15320*/  SYNCS.PHASECHK.TRANS64.TRYWAIT P0, [R3+URZ+0x2d860], R0 ;  /* 0x02d86000030075a7 */ /* 0x0022a4000800017f */
[----:B--2---:R-:W-:Y:S05]  /*15330*/  @!P0 NANOSLEEP.SYNCS 0x989680 ;  /* 0x009896800000895d */ /* 0x004fea0003900000 */
[----:B------:R-:W2:Y:S02]  /*15340*/  @!P0 SYNCS.PHASECHK.TRANS64 P0, [R3+URZ+0x2d860], R0 ;  /* 0x02d86000030085a7 */ /* 0x000ea4000800007f */
[----:B--2---:R-:W-:Y:S05]  /*15350*/  @!P0 BRA `(.L_x_997) ;  /* 0xfffffffc00f08947 */ /* 0x004fea000383ffff */
[----:B------:R-:W-:Y:S05]  /*15360*/  BRA `(.L_x_1046) ;  /* 0xffffffe400f87947 */ /* 0x000fea000383ffff */
.L_x_1005:
        /* <DEDUP_REMOVED lines=8> */
.L_x_1048:
[----:B------:R-:W-:Y:S05]  /*153f0*/  BSYNC B0 ;  /* 0x0000000000007941 */ /* 0x000fea0003800000 */
.L_x_1047:
[----:B------:R-:W-:Y:S05]  /*15400*/  BRA `(.L_x_1049) ;  /* 0xffffffec00107947 */ /* 0x000fea000383ffff */
.L_x_1008:
[----:B-1----:R1:W2:Y:S02]  /*15410*/  SYNCS.PHASECHK.TRANS64.TRYWAIT P0, [R9+URZ+0x2d820], R0 ;  /* 0x02d82000090075a7 */ /* 0x0022a4000800017f */
[----:B--2---:R-:W-:Y:S05]  /*15420*/  @!P0 NANOSLEEP.SYNCS 0x989680 ;  /* 0x009896800000895d */ /* 0x004fea0003900000 */
[----:B------:R-:W2:Y:S02]  /*15430*/  @!P0 SYNCS.PHASECHK.TRANS64 P0, [R9+URZ+0x2d820], R0 ;  /* 0x02d82000090085a7 */ /* 0x000ea4000800007f */
[----:B--2---:R-:W-:Y:S05]  /*15440*/  @!P0 BRA `(.L_x_1008) ;  /* 0xfffffffc00f08947 */ /* 0x004fea000383ffff */
[----:B------:R-:W-:Y:S05]  /*15450*/  BRA `(.L_x_1050) ;  /* 0xffffffec00547947 */ /* 0x000fea000383ffff */
.L_x_1009:
        /* <DEDUP_REMOVED lines=8> */
[----:B01----:R-:W-:Y:S05]  /*154e0*/  WARPSYNC.COLLECTIVE R15, `(.L_x_1052) ;  /* 0x000000000f087348 */ /* 0x003fea0003c00000 */
[----:B------:R2:W3:Y:S02]  /*154f0*/  SHFL.IDX P6, R14, R13, R12, R11 ;  /* 0x0000000c0d0e7389 */ /* 0x0004e400000c000b */
[----:B0123--:R-:W-:Y:S01]  /*15500*/  ENDCOLLECTIVE ;  /* 0x000000000000791b */ /* 0x00ffe20003800000 */
.L_x_1052:
[----:B------:R-:W-:Y:S05]  /*15510*/  BSYNC B0 ;  /* 0x0000000000007941 */ /* 0x000fea0003800000 */
.L_x_1051:
[----:B------:R-:W-:Y:S05]  /*15520*/  BRA `(.L_x_1053) ;  /* 0xffffffec003c7947 */ /* 0x000fea000383ffff */
.L_x_1012:
[----:B------:R-:W-:Y:S01]  /*15530*/  BSSY B1, `(.L_x_1054) ;  /* 0x0000006000017945 */ /* 0x000fe20003800000 */
[----:B------:R-:W-:-:S07]  /*15540*/  IMAD.MOV.U32 R15, RZ, RZ, -0x1 ;  /* 0xffffffffff0f7424 */ /* 0x000fce00078e00ff */
[----:B01----:R-:W-:Y:S05]  /*15550*/  WARPSYNC.COLLECTIVE R15, `(.L_x_1055) ;  /* 0x000000000f0c7348 */ /* 0x003fea0003c00000 */
[----:B------:R-:W-:Y:S02]  /*15560*/  ELECT P6, UR62, PT ;  /* 0x00000000003e782f */ /* 0x000fe400038c0000 */
[----:B------:R-:W-:Y:S01]  /*15570*/  MOV R14, UR62 ;  /* 0x0000003e000e7c02 */ /* 0x000fe20008000f00 */
[----:B01----:R-:W-:Y:S10]  /*15580*/  ENDCOLLECTIVE ;  /* 0x000000000000791b */ /* 0x003ff40003800000 */
.L_x_1055:
[----:B------:R-:W-:Y:S05]  /*15590*/  BSYNC B1 ;  /* 0x0000000000017941 */ /* 0x000fea0003800000 */
.L_x_1054:
[----:B------:R-:W-:Y:S05]  /*155a0*/  BRA `(.L_x_1056) ;  /* 0xffffffec00347947 */ /* 0x000fea000383ffff */
.L_x_1014:
[----:B-1----:R1:W2:Y:S02]  /*155b0*/  SYNCS.PHASECHK.TRANS64.TRYWAIT P0, [R7+URZ], R2 ;  /* 0x00000002070075a7 */ /* 0x0022a4000800017f */
[----:B--2---:R-:W-:Y:S05]  /*155c0*/  @!P0 NANOSLEEP.SYNCS 0x989680 ;  /* 0x009896800000895d */ /* 0x004fea0003900000 */
[----:B------:R-:W2:Y:S02]  /*155d0*/  @!P0 SYNCS.PHASECHK.TRANS64 P0, [R7+URZ], R2 ;  /* 0x00000002070085a7 */ /* 0x000ea4000800007f */
[----:B--2---:R-:W-:Y:S05]  /*155e0*/  @!P0 BRA `(.L_x_1014) ;  /* 0xfffffffc00f08947 */ /* 0x004fea000383ffff */
[----:B------:R-:W-:Y:S05]  /*155f0*/  BRA `(.L_x_1057) ;  /* 0xffffffec00687947 */ /* 0x000fea000383ffff */
.L_x_1015:
[----:B--2---:R2:W3:Y:S02]  /*15600*/  SYNCS.PHASECHK.TRANS64.TRYWAIT P0, [R3+URZ], R0 ;  /* 0x00000000030075a7 */ /* 0x0044e4000800017f */
[----:B---3--:R-:W-:Y:S05]  /*15610*/  @!P0 NANOSLEEP.SYNCS 0x989680 ;  /* 0x009896800000895d */ /* 0x008fea0003900000 */
[----:B------:R-:W3:Y:S02]  /*15620*/  @!P0 SYNCS.PHASECHK.TRANS64 P0, [R3+URZ], R0 ;  /* 0x00000000030085a7 */ /* 0x000ee4000800007f */
[----:B---3--:R-:W-:Y:S05]  /*15630*/  @!P0 BRA `(.L_x_1015) ;  /* 0xfffffffc00f08947 */ /* 0x008fea000383ffff */
[----:B------:R-:W-:Y:S05]  /*15640*/  BRA `(.L_x_1058) ;  /* 0xffffffec005c7947 */ /* 0x000fea000383ffff */
.L_x_1017:
[----:B--2---:R2:W3:Y:S02]  /*15650*/  SYNCS.PHASECHK.TRANS64.TRYWAIT P0, [R5+URZ], R2 ;  /* 0x00000002050075a7 */ /* 0x0044e4000800017f */
[----:B---3--:R-:W-:Y:S05]  /*15660*/  @!P0 NANOSLEEP.SYNCS 0x989680 ;  /* 0x009896800000895d */ /* 0x008fea0003900000 */
[----:B------:R-:W3:Y:S02]  /*15670*/  @!P0 SYNCS.PHASECHK.TRANS64 P0, [R5+URZ], R2 ;  /* 0x00000002050085a7 */ /* 0x000ee4000800007f */
[----:B---3--:R-:W-:Y:S05]  /*15680*/  @!P0 BRA `(.L_x_1017) ;  /* 0xfffffffc00f08947 */ /* 0x008fea000383ffff */
[----:B------:R-:W-:Y:S05]  /*15690*/  BRA `(.L_x_1059) ;  /* 0xffffffec00607947 */ /* 0x000fea000383ffff */
.L_x_1060:
        /* <DEDUP_REMOVED lines=14> */
.L_x_2727:


//--------------------- .text._ZN7cutlass13device_kernelIN5flash11enable_sm90INS1_16FlashAttnFwdSm90INS1_25CollectiveMainloopFwdSm90ILi2EN4cute5tupleIJNS5_1CILi1EEES8_S8_EEENS6_IJNS7_ILi192EEENS7_ILi128EEENS7_ILi96EEEEEELi96ENS_6half_tEfNS_4arch4Sm90ELb0ELb1ELb0ELb1ELb0ELb0ELb0ELb0ELb1ELb1ELb0ELb0EEENS1_21CollectiveEpilogueFwdINS6_IJSA_SC_SB_EEES9_SE_SG_Li384ELb1ELb1ELb0ELb0EEENS1_36VarlenDynamicPersistentTileSchedulerILi192ELi128ELi384ELi128ELb0ELb1ELb1ELb1ELb0ELb1EEEEEEEEEvNT_6ParamsE --------------------------
	.section	.text._ZN7cutlass13device_kernelIN5flash11enable_sm90INS1_16FlashAttnFwdSm90INS1_25CollectiveMainloopFwdSm90ILi2EN4cute5tupleIJNS5_1CILi1EEES8_S8_EEENS6_IJNS7_ILi192EEENS7_ILi128EEENS7_ILi96EEEEEELi96ENS_6half_tEfNS_4arch4Sm90ELb0ELb1ELb0ELb1ELb0ELb0ELb0ELb0ELb1ELb1ELb0ELb0EEENS1_21CollectiveEpilogueFwdINS6_IJSA_SC_SB_EEES9_SE_SG_Li384ELb1ELb1ELb0ELb0EEENS1_36VarlenDynamicPersistentTileSchedulerILi192ELi128ELi384ELi128ELb0ELb1ELb1ELb1ELb0ELb1EEEEEEEEEvNT_6ParamsE,"ax",@progbits
	.align	128
.text._ZN7cutlass13device_kernelIN5flash11enable_sm90INS1_16FlashAttnFwdSm90INS1_25CollectiveMainloopFwdSm90ILi2EN4cute5tupleIJNS5_1CILi1EEES8_S8_EEENS6_IJNS7_ILi192EEENS7_ILi128EEENS7_ILi96EEEEEELi96ENS_6half_tEfNS_4arch4Sm90ELb0ELb1ELb0ELb1ELb0ELb0ELb0ELb0ELb1ELb1ELb0ELb0EEENS1_21CollectiveEpilogueFwdINS6_IJSA_SC_SB_EEES9_SE_SG_Li384ELb1ELb1ELb0ELb0EEENS1_36VarlenDynamicPersistentTileSchedulerILi192ELi128ELi384ELi128ELb0ELb1ELb1ELb1ELb0ELb1EEEEEEEEEvNT_6ParamsE:
        .type           _ZN7cutlass13device_kernelIN5flash11enable_sm90INS1_16FlashAttnFwdSm90INS1_25CollectiveMainloopFwdSm90ILi2EN4cute5tupleIJNS5_1CILi1EEES8_S8_EEENS6_IJNS7_ILi192EEENS7_ILi128EEENS7_ILi96EEEEEELi96ENS_6half_tEfNS_4arch4Sm90ELb0ELb1ELb0ELb1ELb0ELb0ELb0ELb0ELb1ELb1ELb0ELb0EEENS1_21CollectiveEpilogueFwdINS6_IJSA_SC_SB_EEES9_SE_SG_Li384ELb1ELb1ELb0ELb0EEENS1_36VarlenDynamicPersistentTileSchedulerILi192ELi128ELi384ELi128ELb0ELb1ELb1ELb1ELb0ELb1EEEEEEEEEvNT_6ParamsE,@function
        .size           _ZN7cutlass13device_kernelIN5flash11enable_sm90INS1_16FlashAttnFwdSm90INS1_25CollectiveMainloopFwdSm90ILi2EN4cute5tupleIJNS5_1CILi1EEES8_S8_EEENS6_IJNS7_ILi192EEENS7_ILi128EEENS7_ILi96EEEEEELi96ENS_6half_tEfNS_4arch4Sm90ELb0ELb1ELb0ELb1ELb0ELb0ELb0ELb0ELb1ELb1ELb0ELb0EEENS1_21CollectiveEpilogueFwdINS6_IJSA_SC_SB_EEES9_SE_SG_Li384ELb1ELb1ELb0ELb0EEENS1_36VarlenDynamicPersistentTileSchedulerILi192ELi128ELi384ELi128ELb0ELb1ELb1ELb1ELb0ELb1EEEEEEEEEvNT_6ParamsE,(.L_x_2728 - _ZN7cutlass13device_kernelIN5flash11enable_sm90INS1_16FlashAttnFwdSm90INS1_25CollectiveMainloopFwdSm90ILi2EN4cute5tupleIJNS5_1CILi1EEES8_S8_EEENS6_IJNS7_ILi192EEENS7_ILi128EEENS7_ILi96EEEEEELi96ENS_6half_tEfNS_4arch4Sm90ELb0ELb1ELb0ELb1ELb0ELb0ELb0ELb0ELb1ELb1ELb0ELb0EEENS1_21CollectiveEpilogueFwdINS6_IJSA_SC_SB_EEES9_SE_SG_Li384ELb1ELb1ELb0ELb0EEENS1_36VarlenDynamicPersistentTileSchedulerILi192ELi128ELi384ELi128ELb0ELb1ELb1ELb1ELb0ELb1EEEEEEEEEvNT_6ParamsE)
        .other          _ZN7cutlass13device_kernelIN5flash11enable_sm90INS1_16FlashAttnFwdSm90INS1_25CollectiveMainloopFwdSm90ILi2EN4cute5tupleIJNS5_1CILi1EEES8_S8_EEENS6_IJNS7_ILi192EEENS7_ILi128EEENS7_ILi96EEEEEELi96ENS_6half_tEfNS_4arch4Sm90ELb0ELb1ELb0ELb1ELb0ELb0ELb0ELb0ELb1ELb1ELb0ELb0EEENS1_21CollectiveEpilogueFwdINS6_IJSA_SC_SB_EEES9_SE_SG_Li384ELb1ELb1ELb0ELb0EEENS1_36VarlenDynamicPersistentTileSchedulerILi192ELi128ELi384ELi128ELb0ELb1ELb1ELb1ELb0ELb1EEEEEEEEEvNT_6ParamsE,@"STO_CUDA_ENTRY STV_DEFAULT"
_ZN7cutlass13device_kernelIN5flash11enable_sm90INS1_16FlashAttnFwdSm90INS1_25CollectiveMainloopFwdSm90ILi2EN4cute5tupleIJNS5_1CILi1EEES8_S8_EEENS6_IJNS7_ILi192EEENS7_ILi128EEENS7_ILi96EEEEEELi96ENS_6half_tEfNS_4arch4Sm90ELb0ELb1ELb0ELb1ELb0ELb0ELb0ELb0ELb1ELb1ELb0ELb0EEENS1_21CollectiveEpilogueFwdINS6_IJSA_SC_SB_EEES9_SE_SG_Li384ELb1ELb1ELb0ELb0EEENS1_36VarlenDynamicPersistentTileSchedulerILi192ELi128ELi384ELi128ELb0ELb1ELb1ELb1ELb0ELb1EEEEEEEEEvNT_6ParamsE:
[----:B------:R-:W0:Y:S02]  /*0000*/  LDC R1, c[0x0][0x28] ;  /* 0x00000a00ff017b82 */ /* 0x000e240000000800 */
[----:B0-----:R-:W-:Y:S01]  /*0010*/  VIADD R1, R1, 0xffffffc8 ;  /* 0xffffffc801017836 */ /* 0x001fe20000000000 */
[----:B------:R-:W0:Y:S01]  /*0020*/  S2R R3, SR_TID.X ;  /* 0x0000000000037919 */ /* 0x000e220000002100 */
[----:B------:R-:W-:Y:S01]  /*0030*/  ELECT P0, URZ, PT ;  /* 0x00000000003f782f */ /* 0x000fe20003800000 */
[----:B------:R-:W-:Y:S01]  /*0040*/  BSSY B0, `(.L_x_1061) ;  /* 0x000000e000007945 */ /* 0x000fe20003800000 */
[--C-:B0-----:R-:W-:Y:S02]  /*0050*/  SHF.R.U32.HI R0, RZ, 0x5, R3.reuse ;  /* 0x00000005ff007819 */ /* 0x101fe40000011603 */
[----:B------:R-:W-:-:S03]  /*0060*/  SHF.R.U32.HI R3, RZ, 0x7, R3 ;  /* 0x00000007ff037819 */ /* 0x000fc60000011603 */
        /* <DEDUP_REMOVED lines=11> */
.L_x_1062:
[----:B------:R-:W-:Y:S05]  /*0120*/  BSYNC B0 ;  /* 0x0000000000007941 */ /* 0x000fea0003800000 */
.L_x_1061:
        /* <DEDUP_REMOVED lines=41> */
.L_x_1063:
        /* <DEDUP_REMOVED lines=22> */
.L_x_1064:
        /* <DEDUP_REMOVED lines=18> */
.L_x_1065:
        /* <DEDUP_REMOVED lines=22> */
.L_x_1066:
        /* <DEDUP_REMOVED lines=22> */
.L_x_1067:
[----:B------:R-:W-:Y:S01]  /*0900*/  PLOP3.LUT P0, PT, PT, PT, UP0, 0x80, 0x0 ;  /* 0x000000000000781c */ /* 0x000fe20003f0f008 */
[----:B------:R-:W-:Y:S01]  /*0910*/  UMOV UR36, 0x1 ;  /* 0x0000000100247882 */ /* 0x000fe20000000000 */
[----:B------:R-:W-:Y:S01]  /*0920*/  NOP ;  /* 0x0000000000007918 */ /* 0x000fe20000000000 */
[----:B------:R-:W-:Y:S01]  /*0930*/  USEL UR36, UR36, 0x2, !UP0 ;  /* 0x0000000224247887 */ /* 0x000fe2000c000000 */
[----:B------:R-:W-:Y:S01]  /*0940*/  ULDC.64 UR50, c[0x0][0x208] ;  /* 0x0000820000327ab9 */ /* 0x000fe20000000a00 */
[----:B012-4-:R-:W-:Y:S08]  /*0950*/  BAR.SYNC.DEFER_BLOCKING 0x0 ;  /* 0x0000000000007b1d */ /* 0x017ff00000010000 */
[----:B------:R-:W-:Y:S05]  /*0960*/  @!P0 BRA `(.L_x_1068) ;  /* 0x000000f000b88947 */ /* 0x000fea0003800000 */
.L_x_1069:
        /* <DEDUP_REMOVED lines=10> */
[----:B0-----:R-:W-:-:S04]  /*0a10*/  LOP3.LUT R0, R2, 0xffffff80, RZ, 0xc0, !PT ;  /* 0xffffff8002007812 */ /* 0x001fc800078ec0ff */
[----:B------:R-:W-:-:S13]  /*0a20*/  ISETP.NE.AND P0, PT, R0, 0x80, PT ;  /* 0x000000800000780c */ /* 0x000fda0003f05270 */
[----:B------:R-:W-:Y:S08]  /*0a30*/  @!P0 BAR.ARV 0x9, 0x100 ;  /* 0x0244000000008b1d */ /* 0x000ff00000002000 */
[----:B------:R-:W-:Y:S06]  /*0a40*/  BAR.SYNC.DEFER_BLOCKING 0x5, 0x200 ;  /* 0x0148000000007b1d */ /* 0x000fec0000010000 */
[----:B------:R-:W0:Y:S02]  /*0a50*/  LDS.128 R8, [UR42+0x2d8d0] ;  /* 0x02d8d02aff087984 */ /* 0x000e240008000c00 */
[----:B------:R-:W-:Y:S06]  /*0a60*/  BAR.ARV 0x4, 0x200 ;  /* 0x0108000000007b1d */ /* 0x000fec0000002000 */
[----:B0-----:R-:W-:-:S13]  /*0a70*/  ISETP.GE.AND P0, PT, R11, UR4, PT ;  /* 0x000000040b007c0c */ /* 0x001fda000bf06270 */
[----:B------:R-:W-:Y:S05]  /*0a80*/  @P0 EXIT ;  /* 0x000000000000094d */ /* 0x000fea0003800000 */
[----:B------:R-:W-:Y:S01]  /*0a90*/  VIADD R148, R2, 0xffffff80 ;  /* 0xffffff8002947836 */ /* 0x000fe20000000000 */
[----:B------:R-:W-:Y:S01]  /*0aa0*/  R2UR UR5, R9 ;  /* 0x00000000090572ca */ /* 0x000fe200000e0000 */
[----:B------:R-:W-:Y:S01]  /*0ab0*/  IMAD.MOV.U32 R18, RZ, RZ, 0x40 ;  /* 0x00000040ff127424 */ /* 0x000fe200078e00ff */
[----:B------:R-:W-:Y:S01]  /*0ac0*/  R2UR UR7, R10 ;  /* 0x000000000a0772ca */ /* 0x000fe200000e0000 */
[----:B------:R-:W-:Y:S01]  /*0ad0*/  ULOP3.LUT UR48, UR36, 0x1, URZ, 0xfc, !UPT ;  /* 0x0000000124307892 */ /* 0x000fe2000f8efc3f */
[----:B------:R-:W-:Y:S01]  /*0ae0*/  SHF.R.S32.HI R3, RZ, 0x1f, R148 ;  /* 0x0000001fff037819 */ /* 0x000fe20000011494 */
[----:B------:R-:W-:Y:S01]  /*0af0*/  UMOV UR47, URZ ;  /* 0x0000003f002f7c82 */ /* 0x000fe20008000000 */
[----:B------:R-:W-:Y:S01]  /*0b00*/  R2UR UR6, R11 ;  /* 0x000000000b0672ca */ /* 0x000fe200000e0000 */
[----:B------:R-:W-:Y:S01]  /*0b10*/  UMOV UR49, URZ ;  /* 0x0000003f00317c82 */ /* 0x000fe20008000000 */
[CC--:B------:R-:W-:Y:S01]  /*0b20*/  LEA.HI R143, R3.reuse, R148.reuse, RZ, 0x7 ;  /* 0x00000094038f7211 */ /* 0x0c0fe200078f38ff */
[----:B------:R-:W-:Y:S01]  /*0b30*/  UMOV UR46, URZ ;  /* 0x0000003f002e7c82 */ /* 0x000fe20008000000 */
[----:B------:R-:W-:-:S02]  /*0b40*/  LEA.HI R0, R3, R148, RZ, 0x4 ;  /* 0x0000009403007211 */ /* 0x000fc400078f20ff */
[----:B------:R-:W-:Y:S02]  /*0b50*/  LOP3.LUT R7, R143, 0xffffff80, RZ, 0xc0, !PT ;  /* 0xffffff808f077812 */ /* 0x000fe400078ec0ff */
[----:B------:R-:W-:Y:S02]  /*0b60*/  LOP3.LUT R5, R0, 0xfffffff0, RZ, 0xc0, !PT ;  /* 0xfffffff000057812 */ /* 0x000fe400078ec0ff */
[----:B------:R-:W-:Y:S01]  /*0b70*/  LEA.HI R4, R3, R148, RZ, 0x5 ;  /* 0x0000009403047211 */ /* 0x000fe200078f28ff */
[C---:B------:R-:W-:Y:S01]  /*0b80*/  IMAD.IADD R142, R148.reuse, 0x1, -R7 ;  /* 0x00000001948e7824 */ /* 0x040fe200078e0a07 */
[----:B------:R-:W-:Y:S01]  /*0b90*/  SHF.R.S32.HI R7, RZ, 0x4, R0 ;  /* 0x00000004ff077819 */ /* 0x000fe20000011400 */
[----:B------:R-:W-:Y:S01]  /*0ba0*/  IMAD.IADD R5, R148, 0x1, -R5 ;  /* 0x0000000194057824 */ /* 0x000fe200078e0a05 */
[----:B------:R-:W-:Y:S02]  /*0bb0*/  SHF.R.S32.HI R6, RZ, 0x5, R4 ;  /* 0x00000005ff067819 */ /* 0x000fe40000011404 */
[----:B------:R-:W-:-:S02]  /*0bc0*/  LEA.HI R2, R0, R7, RZ, 0x1 ;  /* 0x0000000700027211 */ /* 0x000fc400078f08ff */
[--C-:B------:R-:W-:Y:S01]  /*0bd0*/  SHF.R.S32.HI R0, RZ, 0x1f, R5.reuse ;  /* 0x0000001fff007819 */ /* 0x100fe20000011405 */
[----:B------:R-:W-:Y:S01]  /*0be0*/  IMAD R12, R6, 0x10, R5 ;  /* 0x00000010060c7824 */ /* 0x000fe200078e0205 */
[----:B------:R-:W-:Y:S02]  /*0bf0*/  LOP3.LUT R2, R2, 0x1ffffffe, RZ, 0xc0, !PT ;  /* 0x1ffffffe02027812 */ /* 0x000fe400078ec0ff */
[----:B------:R-:W-:Y:S02]  /*0c00*/  LEA.HI R0, R0, R5, RZ, 0x3 ;  /* 0x0000000500007211 */ /* 0x000fe400078f18ff */
[----:B------:R-:W-:Y:S01]  /*0c10*/  SHF.R.S32.HI R143, RZ, 0x7, R143 ;  /* 0x00000007ff8f7819 */ /* 0x000fe2000001148f */
[----:B------:R-:W-:Y:S01]  /*0c20*/  IMAD.IADD R2, R7, 0x1, -R2 ;  /* 0x0000000107027824 */ /* 0x000fe200078e0a02 */
[----:B------:R-:W-:Y:S01]  /*0c30*/  LEA.HI R141, R3, R148, RZ, 0x2 ;  /* 0x00000094038d7211 */ /* 0x000fe200078f10ff */
[C---:B------:R-:W-:Y:S01]  /*0c40*/  IMAD.SHL.U32 R4, R0.reuse, 0x40, RZ ;  /* 0x0000004000047824 */ /* 0x040fe200078e00ff */
[----:B------:R-:W-:Y:S01]  /*0c50*/  LOP3.LUT R0, R0, 0xfffffff8, RZ, 0xc0, !PT ;  /* 0xfffffff800007812 */ /* 0x000fe200078ec0ff */
[----:B------:R-:W-:Y:S01]  /*0c60*/  IMAD.SHL.U32 R3, R2, 0x8, RZ ;  /* 0x0000000802037824 */ /* 0x000fe200078e00ff */
[----:B------:R-:W-:-:S02]  /*0c70*/  SHF.R.S32.HI R9, RZ, 0x1f, R142 ;  /* 0x0000001fff097819 */ /* 0x000fc4000001148e */
[----:B------:R-:W-:Y:S01]  /*0c80*/  LOP3.LUT R4, R4, 0x7ffffe00, RZ, 0xc0, !PT ;  /* 0x7ffffe0004047812 */ /* 0x000fe200078ec0ff */
[----:B------:R-:W-:Y:S01]  /*0c90*/  IMAD.IADD R0, R5, 0x1, -R0 ;  /* 0x0000000105007824 */ /* 0x000fe200078e0a00 */
[-C--:B------:R-:W-:Y:S01]  /*0ca0*/  LEA.HI R8, R9, R142.reuse, RZ, 0x2 ;  /* 0x0000008e09087211 */ /* 0x080fe200078f10ff */
[----:B------:R-:W-:Y:S01]  /*0cb0*/  IMAD.HI R5, R143, 0x55555556, RZ ;  /* 0x555555568f057827 */ /* 0x000fe200078e02ff */
[----:B------:R-:W-:Y:S02]  /*0cc0*/  LEA.HI R9, R9, R142, RZ, 0x5 ;  /* 0x0000008e09097211 */ /* 0x000fe400078f28ff */
[----:B------:R-:W-:Y:S01]  /*0cd0*/  SHF.R.S32.HI R10, RZ, 0x2, R8 ;  /* 0x00000002ff0a7819 */ /* 0x000fe20000011408 */
[----:B------:R-:W-:Y:S01]  /*0ce0*/  IMAD R6, R6, 0x400, R4 ;  /* 0x0000040006067824 */ /* 0x000fe200078e0204 */
[----:B------:R-:W-:Y:S01]  /*0cf0*/  SHF.R.S32.HI R11, RZ, 0x1f, R8 ;  /* 0x0000001fff0b7819 */ /* 0x000fe20000011408 */
[----:B------:R-:W-:Y:S01]  /*0d00*/  IMAD.SHL.U32 R4, R0, 0x40, RZ ;  /* 0x0000004000047824 */ /* 0x000fe200078e00ff */
[----:B------:R-:W-:Y:S01]  /*0d10*/  LEA.HI R2, R5, R5, RZ, 0x1 ;  /* 0x0000000505027211 */ /* 0x000fe200078f08ff */
[----:B------:R-:W-:Y:S01]  /*0d20*/  IMAD.U32 R145, R12, 0x20, R3 ;  /* 0x000000200c917824 */ /* 0x000fe200078e0003 */
[----:B------:R-:W-:-:S02]  /*0d30*/  LOP3.LUT R5, R141, 0xfffffffc, RZ, 0xc0, !PT ;  /* 0xfffffffc8d057812 */ /* 0x000fc400078ec0ff */
[----:B------:R-:W-:Y:S01]  /*0d40*/  LOP3.LUT R4, R4, 0x1c0, RZ, 0xc0, !PT ;  /* 0x000001c004047812 */ /* 0x000fe200078ec0ff */
[----:B------:R-:W-:Y:S01]  /*0d50*/  IMAD R2, R2, -0x3, R143 ;  /* 0xfffffffd02027824 */ /* 0x000fe200078e028f */
[----:B------:R-:W-:Y:S01]  /*0d60*/  LEA.HI R11, R11, R10, RZ, 0x3 ;  /* 0x0000000a0b0b7211 */ /* 0x000fe200078f18ff */
[----:B------:R-:W-:Y:S01]  /*0d70*/  IMAD.IADD R140, R148, 0x1, -R5 ;  /* 0x00000001948c7824 */ /* 0x000fe200078e0a05 */
[----:B------:R-:W-:Y:S02]  /*0d80*/  LOP3.LUT R3, R4, 0x8, R3, 0xf8, !PT ;  /* 0x0000000804037812 */ /* 0x000fe400078ef803 */
[----:B------:R-:W-:Y:S01]  /*0d90*/  SHF.R.U32.HI R4, RZ, 0x3, R4 ;  /* 0x00000003ff047819 */ /* 0x000fe20000011604 */
[----:B------:R-:W-:Y:S01]  /*0da0*/  IMAD.SHL.U32 R137, R140, 0x8, RZ ;  /* 0x000000088c897824 */ /* 0x000fe200078e00ff */
[----:B------:R-:W-:Y:S02]  /*0db0*/  LOP3.LUT R11, R11, 0xfffffff8, RZ, 0xc0, !PT ;  /* 0xfffffff80b0b7812 */ /* 0x000fe400078ec0ff */
[----:B------:R-:W-:Y:S01]  /*0dc0*/  LOP3.LUT R3, R3, R4, RZ, 0x3c, !PT ;  /* 0x0000000403037212 */ /* 0x000fe200078e3cff */
[C---:B------:R-:W-:Y:S01]  /*0dd0*/  VIADD R138, R137.reuse, 0x20 ;  /* 0x00000020898a7836 */ /* 0x040fe20000000000 */
[----:B------:R-:W-:Y:S01]  /*0de0*/  R2P PR, R0, 0x6 ;  /* 0x0000000600007804 */ /* 0x000fe20000000000 */
[----:B------:R-:W-:Y:S01]  /*0df0*/  IMAD.IADD R10, R10, 0x1, -R11 ;  /* 0x000000010a0a7824 */ /* 0x000fe200078e0a0b */
[----:B------:R-:W-:Y:S01]  /*0e00*/  SHF.R.S32.HI R9, RZ, 0x5, R9 ;  /* 0x00000005ff097819 */ /* 0x000fe20000011409 */
[----:B------:R-:W-:Y:S01]  /*0e10*/  IMAD.IADD R3, R6, 0x1, R3 ;  /* 0x0000000106037824 */ /* 0x000fe200078e0203 */
[----:B------:R-:W-:Y:S01]  /*0e20*/  LEA.HI R0, R140, R140, RZ, 0x1 ;  /* 0x0000008c8c007211 */ /* 0x000fe200078f08ff */
[----:B------:R-:W-:Y:S01]  /*0e30*/  VIADD R139, R137, 0x40 ;  /* 0x00000040898b7836 */ /* 0x000fe20000000000 */
[----:B------:R-:W-:Y:S01]  /*0e40*/  SEL R18, R18, 0xffffffc0, !P2 ;  /* 0xffffffc012127807 */ /* 0x000fe20005000000 */
[----:B------:R-:W-:Y:S01]  /*0e50*/  IMAD R9, R9, 0x10, R10 ;  /* 0x0000001009097824 */ /* 0x000fe200078e020a */
[----:B------:R-:W-:-:S02]  /*0e60*/  LEA R17, R3, UR42, 0x1 ;  /* 0x0000002a03117c11 */ /* 0x000fc4000f8e08ff */
[----:B------:R-:W-:Y:S01]  /*0e70*/  LOP3.LUT R5, R0, 0x1ffffffe, RZ, 0xc0, !PT ;  /* 0x1ffffffe00057812 */ /* 0x000fe200078ec0ff */
[----:B------:R-:W-:Y:S01]  /*0e80*/  IMAD R144, R2, 0x40, R9 ;  /* 0x0000004002907824 */ /* 0x000fe200078e0209 */
[----:B------:R-:W-:Y:S01]  /*0e90*/  LOP3.LUT R3, R8, 0x7ffffffc, RZ, 0xc0, !PT ;  /* 0x7ffffffc08037812 */ /* 0x000fe200078ec0ff */
[C---:B------:R-:W-:Y:S01]  /*0ea0*/  VIADD R19, R17.reuse, 0x21800 ;  /* 0x0002180011137836 */ /* 0x040fe20000000000 */
[----:B------:R-:W-:Y:S01]  /*0eb0*/  SHF.R.S32.HI R141, RZ, 0x2, R141 ;  /* 0x00000002ff8d7819 */ /* 0x000fe2000001148d */
[----:B------:R-:W-:Y:S01]  /*0ec0*/  VIADD R22, R17, 0x21820 ;  /* 0x0002182011167836 */ /* 0x000fe20000000000 */
[----:B------:R-:W-:Y:S01]  /*0ed0*/  SHF.R.S32.HI R147, RZ, 0x1f, R138 ;  /* 0x0000001fff937819 */ /* 0x000fe2000001148a */
[----:B------:R-:W-:Y:S01]  /*0ee0*/  IMAD.IADD R5, R140, 0x1, -R5 ;  /* 0x000000018c057824 */ /* 0x000fe200078e0a05 */
[----:B------:R-:W-:Y:S01]  /*0ef0*/  SHF.R.S32.HI R146, RZ, 0x1f, R139 ;  /* 0x0000001fff927819 */ /* 0x000fe2000001148b */
[C---:B------:R-:W-:Y:S02]  /*0f00*/  @P1 VIADD R22, R19.reuse, 0xffffffe0 ;  /* 0xffffffe013161836 */ /* 0x040fe40000000000 */
[----:B------:R-:W-:-:S02]  /*0f10*/  IMAD.IADD R19, R19, 0x1, R18 ;  /* 0x0000000113137824 */ /* 0x000fc400078e0212 */
[----:B------:R-:W-:Y:S02]  /*0f20*/  IMAD.IADD R16, R142, 0x1, -R3 ;  /* 0x000000018e107824 */ /* 0x000fe400078e0a03 */
[----:B------:R-:W-:Y:S02]  /*0f30*/  IMAD R136, R5, 0x8, R144 ;  /* 0x0000000805887824 */ /* 0x000fe400078e0290 */
[----:B------:R-:W-:Y:S02]  /*0f40*/  IMAD.IADD R18, R18, 0x1, R22 ;  /* 0x0000000112127824 */ /* 0x000fe400078e0216 */
[----:B------:R-:W-:-:S07]  /*0f50*/  VIADD R23, R22, 0x6000 ;  /* 0x0000600016177836 */ /* 0x000fce0000000000 */
.L_x_1161:
[----:B------:R-:W-:Y:S01]  /*0f60*/  ULDC.64 UR8, c[0x0][0xa28] ;  /* 0x00028a0000087ab9 */ /* 0x000fe20000000a00 */
[----:B------:R-:W-:Y:S01]  /*0f70*/  ULDC UR4, c[0x0][0x424] ;  /* 0x0001090000047ab9 */ /* 0x000fe20000000800 */
[----:B------:R-:W-:-:S04]  /*0f80*/  UISETP.NE.U32.AND UP0, UPT, UR8, URZ, UPT ;  /* 0x0000003f0800728c */ /* 0x000fc8000bf05070 */
[----:B------:R-:W-:-:S03]  /*0f90*/  UISETP.NE.AND.EX UP0, UPT, UR9, URZ, UPT, UP0 ;  /* 0x0000003f0900728c */ /* 0x000fc6000bf05300 */
[----:B------:R-:W-:Y:S02]  /*0fa0*/  ULDC.64 UR8, c[0x0][0xa18] ;  /* 0x0002860000087ab9 */ /* 0x000fe40000000a00 */
[----:B------:R-:W-:Y:S01]  /*0fb0*/  UISETP.NE.U32.AND UP1, UPT, UR8, URZ, UPT ;  /* 0x0000003f0800728c */ /* 0x000fe2000bf25070 */
[----:B------:R-:W-:-:S03]  /*0fc0*/  PLOP3.LUT P0, PT, PT, PT, UP0, 0x80, 0x0 ;  /* 0x000000000000781c */ /* 0x000fc60003f0f008 */
[----:B------:R-:W-:-:S03]  /*0fd0*/  UISETP.NE.AND.EX UP1, UPT, UR9, URZ, UPT, UP1 ;  /* 0x0000003f0900728c */ /* 0x000fc6000bf25310 */
[----:B------:R-:W-:Y:S02]  /*0fe0*/  @UP0 ULDC.64 UR8, c[0x0][0xa28] ;  /* 0x00028a0000080ab9 */ /* 0x000fe40000000a00 */
[----:B------:R-:W-:Y:S01]  /*0ff0*/  @UP0 UIMAD.WIDE UR8, UR6, 0x4, UR8 ;  /* 0x00000004060808a5 */ /* 0x000fe2000f8e0208 */
[----:B------:R-:W-:-:S05]  /*1000*/  PLOP3.LUT P2, PT, PT, PT, UP1, 0x80, 0x0 ;  /* 0x000000000000781c */ /* 0x000fca0003f4f018 */
[----:B------:R-:W-:Y:S01]  /*1010*/  @UP1 ULDC.64 UR10, c[0x0][0xa18] ;  /* 0x00028600000a1ab9 */ /* 0x000fe20000000a00 */
[----:B01-3--:R-:W-:Y:S02]  /*1020*/  IMAD.U32 R2, RZ, RZ, UR8 ;  /* 0x00000008ff027e24 */ /* 0x00bfe4000f8e00ff */
[----:B----4-:R-:W-:Y:S01]  /*1030*/  IMAD.U32 R3, RZ, RZ, UR9 ;  /* 0x00000009ff037e24 */ /* 0x010fe2000f8e00ff */
[----:B------:R-:W-:-:S04]  /*1040*/  @UP1 UIMAD.WIDE UR8, UR6, 0x4, UR10 ;  /* 0x00000004060818a5 */ /* 0x000fc8000f8e020a */
[----:B--2---:R-:W2:Y:S02]  /*1050*/  @P0 LDG.E R2, desc[UR50][R2.64] ;  /* 0x0000003202020981 */ /* 0x004ea4000c1e1900 */
[----:B------:R-:W-:Y:S02]  /*1060*/  IMAD.U32 R4, RZ, RZ, UR8 ;  /* 0x00000008ff047e24 */ /* 0x000fe4000f8e00ff */
[----:B------:R-:W-:Y:S01]  /*1070*/  IMAD.U32 R5, RZ, RZ, UR9 ;  /* 0x00000009ff057e24 */ /* 0x000fe2000f8e00ff */
[----:B------:R-:W-:-:S04]  /*1080*/  ULDC.64 UR8, c[0x0][0x418] ;  /* 0x0001060000087ab9 */ /* 0x000fc80000000a00 */
[----:B------:R-:W3:Y:S01]  /*1090*/  @P2 LDG.E R4, desc[UR50][R4.64] ;  /* 0x0000003204042981 */ /* 0x000ee2000c1e1900 */
[----:B------:R-:W-:Y:S01]  /*10a0*/  UISETP.NE.U32.AND UP0, UPT, UR8, URZ, UPT ;  /* 0x0000003f0800728c */ /* 0x000fe2000bf05070 */
[----:B------:R-:W-:Y:S01]  /*10b0*/  UMOV UR38, URZ ;  /* 0x0000003f00267c82 */ /* 0x000fe20008000000 */
[----:B------:R-:W-:Y:S02]  /*10c0*/  ULDC UR45, c[0x0][0x288] ;  /* 0x0000a200002d7ab9 */ /* 0x000fe40000000800 */
[----:B------:R-:W-:Y:S01]  /*10d0*/  UISETP.NE.AND.EX UP0, UPT, UR9, URZ, UPT, UP0 ;  /* 0x0000003f0900728c */ /* 0x000fe2000bf05300 */
[----:B------:R-:W-:Y:S02]  /*10e0*/  UMOV UR41, UR7 ;  /* 0x0000000700297c82 */ /* 0x000fe40008000000 */
[----:B------:R-:W-:Y:S01]  /*10f0*/  ULDC.64 UR8, c[0x0][0xa20] ;  /* 0x0002880000087ab9 */ /* 0x000fe20000000a00 */
[----:B------:R-:W-:Y:S01]  /*1100*/  USEL UR4, UR4, 0x1, UP0 ;  /* 0x0000000104047887 */ /* 0x000fe20008000000 */
[----:B------:R-:W-:Y:S01]  /*1110*/  ISETP.NE.U32.AND P1, PT, RZ, UR8, PT ;  /* 0x00000008ff007c0c */ /* 0x000fe2000bf25070 */
[----:B------:R-:W-:-:S02]  /*1120*/  ULDC UR8, c[0x0][0x2f0] ;  /* 0x0000bc0000087ab9 */ /* 0x000fc40000000800 */
[----:B------:R-:W-:Y:S01]  /*1130*/  UIMAD UR4, UR4, UR8, URZ ;  /* 0x00000008040472a4 */ /* 0x000fe2000f8e023f */
[----:B------:R-:W-:Y:S02]  /*1140*/  ISETP.NE.AND.EX P1, PT, RZ, UR9, PT, P1 ;  /* 0x00000009ff007c0c */ /* 0x000fe4000bf25310 */
[----:B--2---:R-:W-:Y:S02]  /*1150*/  @P0 R2UR UR38, R2 ;  /* 0x00000000022602ca */ /* 0x004fe400000e0000 */
[----:B---3--:R-:W-:Y:S01]  /*1160*/  @P2 R2UR UR45, R4 ;  /* 0x00000000042d22ca */ /* 0x008fe200000e0000 */
[----:B------:R-:W-:-:S14]  /*1170*/  @P2 BRA `(.L_x_1070) ;  /* 0x0000000000342947 */ /* 0x000fdc0003800000 */
[----:B------:R-:W-:Y:S02]  /*1180*/  ULDC.64 UR8, c[0x0][0xa00] ;  /* 0x0002800000087ab9 */ /* 0x000fe40000000a00 */
[----:B------:R-:W-:-:S04]  /*1190*/  ISETP.NE.U32.AND P0, PT, RZ, UR8, PT ;  /* 0x00000008ff007c0c */ /* 0x000fc8000bf05070 */
[----:B------:R-:W-:-:S13]  /*11a0*/  ISETP.NE.AND.EX P0, PT, RZ, UR9, PT, P0 ;  /* 0x00000009ff007c0c */ /* 0x000fda000bf05300 */
[----:B------:R-:W-:Y:S05]  /*11b0*/  @!P0 BRA `(.L_x_1070) ;  /* 0x0000000000248947 */ /* 0x000fea0003800000 */
[----:B------:R-:W-:Y:S02]  /*11c0*/  ULDC.64 UR8, c[0x0][0xa00] ;  /* 0x0002800000087ab9 */ /* 0x000fe40000000a00 */
[----:B------:R-:W-:-:S06]  /*11d0*/  UIMAD.WIDE UR8, UR6, 0x4, UR8 ;  /* 0x00000004060878a5 */ /* 0x000fcc000f8e0208 */
[----:B------:R-:W-:Y:S02]  /*11e0*/  IMAD.U32 R2, RZ, RZ, UR8 ;  /* 0x00000008ff027e24 */ /* 0x000fe4000f8e00ff */
[----:B------:R-:W-:-:S05]  /*11f0*/  IMAD.U32 R3, RZ, RZ, UR9 ;  /* 0x00000009ff037e24 */ /* 0x000fca000f8e00ff */
[----:B------:R-:W2:Y:S04]  /*1200*/  LDG.E R4, desc[UR50][R2.64] ;  /* 0x0000003202047981 */ /* 0x000ea8000c1e1900 */
[----:B------:R-:W3:Y:S01]  /*1210*/  LDG.E R0, desc[UR50][R2.64+0x4] ;  /* 0x0000043202007981 */ /* 0x000ee2000c1e1900 */
[----:B--2---:R-:W-:Y:S02]  /*1220*/  R2UR UR45, R4 ;  /* 0x00000000042d72ca */ /* 0x004fe400000e0000 */
[----:B---3--:R-:W-:-:S13]  /*1230*/  R2UR UR7, R0 ;  /* 0x00000000000772ca */ /* 0x008fda00000e0000 */
[----:B------:R-:W-:-:S12]  /*1240*/  UIADD3 UR45, -UR45, UR7, URZ ;  /* 0x000000072d2d7290 */ /* 0x000fd8000fffe13f */
.L_x_1070:
[----:B------:R-:W-:Y:S01]  /*1250*/  UMOV UR40, UR6 ;  /* 0x0000000600287c82 */ /* 0x000fe20008000000 */
[----:B------:R-:W-:Y:S05]  /*1260*/  @!P1 BRA `(.L_x_1071) ;  /* 0x00000000001c9947 */ /* 0x000fea0003800000 */
[----:B------:R-:W-:Y:S02]  /*1270*/  ULDC.64 UR8, c[0x0][0xa20] ;  /* 0x0002880000087ab9 */ /* 0x000fe40000000a00 */
[----:B------:R-:W-:-:S06]  /*1280*/  UIMAD.WIDE UR6, UR6, 0x4, UR8 ;  /* 0x00000004060678a5 */ /* 0x000fcc000f8e0208 */
[----:B------:R-:W-:Y:S02]  /*1290*/  IMAD.U32 R2, RZ, RZ, UR6 ;  /* 0x00000006ff027e24 */ /* 0x000fe4000f8e00ff */
[----:B------:R-:W-:-:S05]  /*12a0*/  IMAD.U32 R3, RZ, RZ, UR7 ;  /* 0x00000007ff037e24 */ /* 0x000fca000f8e00ff */
[----:B------:R-:W2:Y:S02]  /*12b0*/  LDG.E R2, desc[UR50][R2.64] ;  /* 0x0000003202027981 */ /* 0x000ea4000c1e1900 */
[----:B--2---:R-:W-:Y:S01]  /*12c0*/  R2UR UR4, R2 ;  /* 0x00000000020472ca */ /* 0x004fe200000e0000 */
[----:B------:R-:W-:-:S14]  /*12d0*/  BRA `(.L_x_1072) ;  /* 0x0000000000347947 */ /* 0x000fdc0003800000 */
.L_x_1071:
        /* <DEDUP_REMOVED lines=13> */
.L_x_1072:
[----:B------:R-:W-:Y:S01]  /*13b0*/  ULDC UR6, c[0x0][0x448] ;  /* 0x0001120000067ab9 */ /* 0x000fe20000000800 */
[----:B------:R-:W-:Y:S02]  /*13c0*/  UIMAD UR39, UR5, 0xc0, URZ ;  /* 0x000000c0052778a4 */ /* 0x000fe4000f8e023f */
[----:B------:R-:W-:Y:S02]  /*13d0*/  UISETP.NE.AND UP0, UPT, UR6, 0x1, UPT ;  /* 0x000000010600788c */ /* 0x000fe4000bf05270 */
[----:B------:R-:W-:Y:S02]  /*13e0*/  UIADD3 UR8, UR39, 0xbf, URZ ;  /* 0x000000bf27087890 */ /* 0x000fe4000fffe03f */
[----:B------:R-:W-:-:S03]  /*13f0*/  UIADD3 UR38, -UR38, UR4, URZ ;  /* 0x0000000426267290 */ /* 0x000fc6000fffe13f */
[----:B------:R-:W-:Y:S01]  /*1400*/  ULDC.64 UR4, c[0x0][0x9e0] ;  /* 0x0002780000047ab9 */ /* 0x000fe20000000a00 */
[----:B------:R-:W-:Y:S02]  /*1410*/  UIADD3 UR9, UR38, 0x1, -UR45 ;  /* 0x0000000126097890 */ /* 0x000fe4000fffe82d */
[----:B------:R-:W-:Y:S01]  /*1420*/  UISETP.GE.AND UP1, UPT, UR5, 0x1, UPT ;  /* 0x000000010500788c */ /* 0x000fe2000bf26270 */
[----:B------:R-:W-:Y:S01]  /*1430*/  @UP0 ULDC UR6, c[0x0][0x44c] ;  /* 0x0001130000060ab9 */ /* 0x000fe20000000800 */
[----:B------:R-:W-:Y:S01]  /*1440*/  @UP0 ULDC UR10, c[0x0][0x450] ;  /* 0x00011400000a0ab9 */ /* 0x000fe20000000800 */
[----:B------:R-:W-:-:S03]  /*1450*/  UIMAD.WIDE.U32 UR6, UR8, UR6, URZ ;  /* 0x00000006080672a5 */ /* 0x000fc6000f8e003f */
[----:B------:R-:W-:Y:S01]  /*1460*/  PLOP3.LUT P1, PT, PT, PT, UP1, 0x80, 0x0 ;  /* 0x000000000000781c */ /* 0x000fe20003f2f018 */
[----:B------:R-:W-:-:S04]  /*1470*/  @UP0 USHF.R.U32.HI UR8, URZ, UR10, UR7 ;  /* 0x0000000a3f080299 */ /* 0x000fc80008011607 */
[----:B------:R-:W-:-:S04]  /*1480*/  UIADD3 UR8, UR9, UR8, URZ ;  /* 0x0000000809087290 */ /* 0x000fc8000fffe03f */
[----:B------:R-:W-:-:S06]  /*1490*/  UIADD3 UR4, UR8, UR4, URZ ;  /* 0x0000000408047290 */ /* 0x000fcc000fffe03f */
[----:B------:R-:W-:Y:S01]  /*14a0*/  IMAD.U32 R0, RZ, RZ, UR4 ;  /* 0x00000004ff007e24 */ /* 0x000fe2000f8e00ff */
[----:B------:R-:W-:Y:S06]  /*14b0*/  @!P1 BRA `(.L_x_1073) ;  /* 0x0000000000409947 */ /* 0x000fec0003800000 */
        /* <DEDUP_REMOVED lines=10> */
.L_x_1074:
[----:B------:R-:W-:-:S11]  /*1560*/  UISETP.NE.AND UP1, UPT, UR5, 0x1, UPT ;  /* 0x000000010500788c */ /* 0x000fd6000bf25270 */
[----:B------:R-:W-:Y:S02]  /*1570*/  @UP1 ULDC.64 UR8, c[0x0][0x9e8] ;  /* 0x00027a0000081ab9 */ /* 0x000fe40000000a00 */
[----:B------:R-:W-:-:S04]  /*1580*/  UIMAD.WIDE.U32 UR6, UR4, UR8, URZ ;  /* 0x00000008040672a5 */ /* 0x000fc8000f8e003f */
[----:B------:R-:W-:-:S12]  /*1590*/  @UP1 USHF.R.U32.HI UR4, URZ, UR9, UR7 ;  /* 0x000000093f041299 */ /* 0x000fd80008011607 */
.L_x_1075:
[----:B------:R-:W-:-:S06]  /*15a0*/  UIMAD UR4, UR4, UR5, UR5 ;  /* 0x00000005040472a4 */ /* 0x000fcc000f8e0205 */
[----:B------:R-:W-:-:S07]  /*15b0*/  VIMNMX R0, R0, UR4, PT ;  /* 0x0000000400007c48 */ /* 0x000fce000bfe0100 */
.L_x_1073:
[----:B------:R-:W-:Y:S01]  /*15c0*/  UIADD3 UR4, UR38, 0x7f, URZ ;  /* 0x0000007f26047890 */ /* 0x000fe2000fffe03f */
        /* <DEDUP_REMOVED lines=10> */
[----:B------:R-:W-:-:S02]  /*1670*/  UIADD3 UR53, UR38, -UR45, URZ ;  /* 0x8000002d26357290 */ /* 0x000fc4000fffe03f */
        /* <DEDUP_REMOVED lines=17> */
.L_x_1077:
[----:B------:R-:W-:-:S11]  /*1790*/  UISETP.NE.AND UP0, UPT, UR5, 0x1, UPT ;  /* 0x000000010500788c */ /* 0x000fd6000bf05270 */
[----:B------:R-:W-:Y:S02]  /*17a0*/  @UP0 ULDC.64 UR10, c[0x0][0x9e8] ;  /* 0x00027a00000a0ab9 */ /* 0x000fe40000000a00 */
[----:B------:R-:W-:-:S04]  /*17b0*/  UIMAD.WIDE.U32 UR6, UR4, UR10, URZ ;  /* 0x0000000a040672a5 */ /* 0x000fc8000f8e003f */
[----:B------:R-:W-:-:S12]  /*17c0*/  @UP0 USHF.R.U32.HI UR4, URZ, UR11, UR7 ;  /* 0x0000000b3f040299 */ /* 0x000fd80008011607 */
.L_x_1078:
[----:B------:R-:W-:-:S04]  /*17d0*/  UIMAD UR4, UR4, UR5, URZ ;  /* 0x00000005040472a4 */ /* 0x000fc8000f8e023f */
[----:B------:R-:W-:-:S04]  /*17e0*/  UISETP.LT.AND UP0, UPT, UR9, UR4, UPT ;  /* 0x000000040900728c */ /* 0x000fc8000bf01270 */
[----:B------:R-:W-:-:S12]  /*17f0*/  USEL UR9, UR9, UR4, !UP0 ;  /* 0x0000000409097287 */ /* 0x000fd8000c000000 */
.L_x_1076:
[----:B------:R-:W-:Y:S01]  /*1800*/  USHF.R.S32.HI UR4, URZ, 0x1f, UR9 ;  /* 0x0000001f3f047899 */ /* 0x000fe20008011409 */
[----:B------:R-:W-:Y:S02]  /*1810*/  PLOP3.LUT P0, PT, PT, PT, PT, 0x80, 0x0 ;  /* 0x000000000000781c */ /* 0x000fe40003f0f070 */
[----:B------:R-:W-:Y:S02]  /*1820*/  CS2R R2, SRZ ;  /* 0x0000000000027805 */ /* 0x000fe4000001ff00 */
[----:B------:R-:W-:Y:S01]  /*1830*/  CS2R R134, SRZ ;  /* 0x0000000000867805 */ /* 0x000fe2000001ff00 */
[----:B------:R-:W-:Y:S01]  /*1840*/  ULEA.HI UR4, UR4, UR9, URZ, 0x7 ;  /* 0x0000000904047291 */ /* 0x000fe2000f8f383f */
[----:B------:R-:W-:Y:S02]  /*1850*/  CS2R R132, SRZ ;  /* 0x0000000000847805 */ /* 0x000fe4000001ff00 */
[----:B------:R-:W-:Y:S02]  /*1860*/  CS2R R130, SRZ ;  /* 0x0000000000827805 */ /* 0x000fe4000001ff00 */
[----:B------:R-:W-:Y:S01]  /*1870*/  CS2R R128, SRZ ;  /* 0x0000000000807805 */ /* 0x000fe2000001ff00 */
[----:B------:R-:W-:Y:S01]  /*1880*/  USHF.R.S32.HI UR4, URZ, 0x7, UR4 ;  /* 0x000000073f047899 */ /* 0x000fe20008011404 */
[----:B------:R-:W-:Y:S01]  /*1890*/  CS2R R26, SRZ ;  /* 0x00000000001a7805 */ /* 0x000fe2000001ff00 */
[----:B------:R-:W-:Y:S01]  /*18a0*/  IMAD.MOV.U32 R126, RZ, RZ, RZ ;  /* 0x000000ffff7e7224 */ /* 0x000fe200078e00ff */
[----:B------:R-:W-:Y:S01]  /*18b0*/  CS2R R122, SRZ ;  /* 0x00000000007a7805 */ /* 0x000fe2000001ff00 */
[----:B------:R-:W-:Y:S01]  /*18c0*/  UISETP.LT.AND UP0, UPT, URZ, UR4, UPT ;  /* 0x000000043f00728c */ /* 0x000fe2000bf01270 */
[----:B------:R-:W-:Y:S01]  /*18d0*/  IMAD.MOV.U32 R125, RZ, RZ, RZ ;  /* 0x000000ffff7d7224 */ /* 0x000fe200078e00ff */
[----:B------:R-:W-:-:S02]  /*18e0*/  CS2R R120, SRZ ;  /* 0x0000000000787805 */ /* 0x000fc4000001ff00 */
[----:B------:R-:W-:Y:S01]  /*18f0*/  CS2R R118, SRZ ;  /* 0x0000000000767805 */ /* 0x000fe2000001ff00 */
[----:B------:R-:W-:Y:S01]  /*1900*/  USEL UR37, URZ, UR4, !UP0 ;  /* 0x000000043f257287 */ /* 0x000fe2000c000000 */
[----:B------:R-:W-:Y:S02]  /*1910*/  CS2R R116, SRZ ;  /* 0x0000000000747805 */ /* 0x000fe4000001ff00 */
[----:B------:R-:W-:Y:S02]  /*1920*/  CS2R R114, SRZ ;  /* 0x0000000000727805 */ /* 0x000fe4000001ff00 */
[----:B------:R-:W-:Y:S02]  /*1930*/  CS2R R112, SRZ ;  /* 0x0000000000707805 */ /* 0x000fe4000001ff00 */
[----:B------:R-:W-:Y:S02]  /*1940*/  CS2R R110, SRZ ;  /* 0x00000000006e7805 */ /* 0x000fe4000001ff00 */
[----:B------:R-:W-:-:S02]  /*1950*/  CS2R R108, SRZ ;  /* 0x00000000006c7805 */ /* 0x000fc4000001ff00 */
[----:B------:R-:W-:Y:S02]  /*1960*/  ISETP.GT.AND P1, PT, R88, UR37, PT ;  /* 0x0000002558007c0c */ /* 0x000fe4000bf24270 */
        /* <DEDUP_REMOVED lines=44> */
.L_x_1080:
        /* <DEDUP_REMOVED lines=9> */
.L_x_1296:
[----:B------:R-:W-:Y:S05]  /*1cc0*/  @!P0 BRA `(.L_x_1082) ;  /* 0x0000000000048947 */ /* 0x000fea0003800000 */
[----:B------:R-:W-:Y:S01]  /*1cd0*/  BPT.TRAP 0x1 ;  /* 0x000000040000795c */ /* 0x000fe20000300000 */
.L_x_1082:
[----:B------:R-:W-:Y:S02]  /*1ce0*/  IMAD.U32 R5, RZ, RZ, UR46 ;  /* 0x0000002eff057e24 */ /* 0x000fe4000f8e00ff */
[----:B0-----:R-:W-:-:S03]  /*1cf0*/  IMAD.U32 R0, RZ, RZ, UR49 ;  /* 0x00000031ff007e24 */ /* 0x001fc6000f8e00ff */
[----:B------:R-:W-:Y:S02]  /*1d00*/  LEA R5, R5, UR42, 0x3 ;  /* 0x0000002a05057c11 */ /* 0x000fe4000f8e18ff */
[----:B------:R-:W-:-:S04]  /*1d10*/  SHF.L.U32 R0, R0, 0x1f, RZ ;  /* 0x0000001f00007819 */ /* 0x000fc800000006ff */
[----:B------:R0:W1:Y:S01]  /*1d20*/  SYNCS.PHASECHK.TRANS64.TRYWAIT P2, [R5+URZ+0x2d830], R0 ;  /* 0x02d83000050075a7 */ /* 0x000062000804017f */
[----:B------:R-:W-:Y:S05]  /*1d30*/  @!P0 BRA `(.L_x_1083) ;  /* 0x0000000000048947 */ /* 0x000fea0003800000 */
[----:B------:R-:W-:Y:S01]  /*1d40*/  BPT.TRAP 0x1 ;  /* 0x000000040000795c */ /* 0x000fe20000300000 */
.L_x_1083:
[----:B------:R-:W2:Y:S02]  /*1d50*/  S2R R2, SR_TID.X ;  /* 0x0000000000027919 */ /* 0x000ea40000002100 */
[----:B--2---:R-:W-:Y:S01]  /*1d60*/  LOP3.LUT P1, RZ, R2, 0x7f, RZ, 0xc0, !PT ;  /* 0x0000007f02ff7812 */ /* 0x004fe2000782c0ff */
[----:B-1----:R-:W-:-:S12]  /*1d70*/  @P2 BRA `(.L_x_1084) ;  /* 0x0000000000082947 */ /* 0x002fd80003800000 */
[----:B------:R-:W1:Y:S02]  /*1d80*/  SYNCS.PHASECHK.TRANS64.TRYWAIT P2, [R5+URZ+0x2d830], R0 ;  /* 0x02d83000050075a7 */ /* 0x000e64000804017f */
[----:B-1----:R-:W-:Y:S05]  /*1d90*/  @!P2 BRA `(.L_x_1085) ;  /* 0x000001440098a947 */ /* 0x002fea0003800000 */
.L_x_1084:
        /* <DEDUP_REMOVED lines=10> */
[----:B------:R-:W-:Y:S01]  /*1e40*/  IMAD.MOV.U32 R4, RZ, RZ, R0 ;  /* 0x000000ffff047224 */ /* 0x000fe200078e0000 */
[----:B------:R-:W-:Y:S01]  /*1e50*/  UMOV UR13, 0x80000020 ;  /* 0x80000020000d7882 */ /* 0x000fe20000000000 */
[----:B------:R-:W-:Y:S01]  /*1e60*/  UMOV UR15, 0x80000020 ;  /* 0x80000020000f7882 */ /* 0x000fe20000000000 */
[----:B------:R-:W-:Y:S01]  /*1e70*/  ULOP3.LUT UR32, UR4, 0x10000, URZ, 0xfc, !UPT ;  /* 0x0001000004207892 */ /* 0x000fe2000f8efc3f */
[----:B------:R-:W-:Y:S01]  /*1e80*/  IMAD.MOV.U32 R3, RZ, RZ, -0x80 ;  /* 0xffffff80ff037424 */ /* 0x000fe200078e00ff */
[----:B------:R-:W-:Y:S01]  /*1e90*/  ULOP3.LUT UR4, UR54, 0x10000, URZ, 0xfc, !UPT ;  /* 0x0001000036047892 */ /* 0x000fe2000f8efc3f */
[----:B------:R-:W-:Y:S01]  /*1ea0*/  IMAD.U32 R7, RZ, RZ, UR45 ;  /* 0x0000002dff077e24 */ /* 0x000fe2000f8e00ff */
[----:B------:R-:W-:Y:S01]  /*1eb0*/  UIMAD UR6, UR46, 0x600, UR32 ;  /* 0x000006002e0678a4 */ /* 0x000fe2000f8e0220 */
[----:B------:R-:W-:Y:S01]  /*1ec0*/  IMAD R6, R88, R3, 0x80 ;  /* 0x0000008058067424 */ /* 0x000fe200078e0203 */
[----:B------:R-:W-:-:S02]  /*1ed0*/  UIADD3 UR8, UR4, 0x2, URZ ;  /* 0x0000000204087890 */ /* 0x000fc4000fffe03f */
[----:B------:R-:W-:Y:S01]  /*1ee0*/  UIADD3 UR10, UR6, 0x2, URZ ;  /* 0x00000002060a7890 */ /* 0x000fe2000fffe03f */
[----:B------:R-:W-:Y:S01]  /*1ef0*/  VIADD R3, R6, 0x1 ;  /* 0x0000000106037836 */ /* 0x000fe20000000000 */
[----:B------:R-:W-:Y:S02]  /*1f00*/  UIADD3 UR12, UR4, 0x300, URZ ;  /* 0x00000300040c7890 */ /* 0x000fe4000fffe03f */
[----:B------:R-:W-:Y:S02]  /*1f10*/  UIADD3 UR14, UR6, 0x200, URZ ;  /* 0x00000200060e7890 */ /* 0x000fe4000fffe03f */
[----:B------:R-:W-:Y:S01]  /*1f20*/  HGMMA.64x128x16.F32 R24, gdesc[UR4], RZ, !UPT, gsb0 ;  /* 0x01e00000041879f0 */ /* 0x000fe2000c0008ff */
        /* <DEDUP_REMOVED lines=25> */
[----:B------:R-:W0:Y:S04]  /*20c0*/  SHFL.IDX PT, R5, R4, RZ, 0x1c1f ;  /* 0x001c1fff04057589 */ /* 0x000e2800000e0000 */
        /* <DEDUP_REMOVED lines=19> */
[----:B-1----:R-:W-:Y:S02]  /*2200*/  IMAD R0, R16, -0x2, R3 ;  /* 0xfffffffe10007824 */ /* 0x002fe400078e0203 */
[----:B------:R-:W-:-:S03]  /*2210*/  VIADD R3, R6, UR38 ;  /* 0x0000002606037c36 */ /* 0x000fc60008000000 */
[----:B------:R-:W-:Y:S01]  /*2220*/  IADD3 R0, -R7, UR38, R0 ;  /* 0x0000002607007c10 */ /* 0x000fe2000fffe100 */
[----:B------:R-:W-:Y:S01]  /*2230*/  IMAD R8, R16, -0x2, R3 ;  /* 0xfffffffe10087824 */ /* 0x000fe200078e0203 */
[----:B------:R-:W-:-:S03]  /*2240*/  LEA R7, R88, 0xffffff80, 0x7 ;  /* 0xffffff8058077811 */ /* 0x000fc600078e38ff */
[C---:B------:R-:W-:Y:S02]  /*2250*/  VIADD R9, R0.reuse, UR6 ;  /* 0x0000000600097c36 */ /* 0x040fe40008000000 */
[----:B------:R-:W-:-:S03]  /*2260*/  VIADD R10, R0, UR10 ;  /* 0x0000000a000a7c36 */ /* 0x000fc60008000000 */
[----:B0-----:R-:W-:Y:S01]  /*2270*/  VIADDMNMX R0, R5, R9, R8, PT ;  /* 0x0000000905007246 */ /* 0x001fe20003800108 */
[----:B------:R-:W-:Y:S01]  /*2280*/  IMAD.IADD R2, R10, 0x1, R5 ;  /* 0x000000010a027824 */ /* 0x000fe200078e0205 */
[----:B------:R-:W-:Y:S06]  /*2290*/  @P2 BRA `(.L_x_1086) ;  /* 0x00000000005c2947 */ /* 0x000fec0003800000 */
[----:B------:R-:W-:Y:S01]  /*22a0*/  IMAD.U32 R12, RZ, RZ, UR45 ;  /* 0x0000002dff0c7e24 */ /* 0x000fe2000f8e00ff */
[----:B------:R-:W-:Y:S04]  /*22b0*/  BSSY B0, `(.L_x_1087) ;  /* 0x0000011000007945 */ /* 0x000fe80003800000 */
[----:B------:R-:W-:-:S04]  /*22c0*/  IADD3 R3, -R12, UR38, R5 ;  /* 0x000000260c037c10 */ /* 0x000fc8000fffe105 */
        /* <DEDUP_REMOVED lines=10> */
.L_x_1088:
[----:B------:R-:W-:-:S06]  /*2370*/  UISETP.NE.AND UP2, UPT, UR7, 0x1, UPT ;  /* 0x000000010700788c */ /* 0x000fcc000bf45270 */
[----:B------:R-:W-:-:S05]  /*2380*/  PLOP3.LUT P2, PT, PT, PT, UP2, 0x80, 0x0 ;  /* 0x000000000000781c */ /* 0x000fca0003f4f028 */
[----:B------:R-:W-:-:S08]  /*2390*/  @UP2 ULDC.64 UR10, c[0x0][0x9e8] ;  /* 0x00027a00000a2ab9 */ /* 0x000fd00000000a00 */
[----:B------:R-:W-:-:S05]  /*23a0*/  @P2 IMAD.HI.U32 R5, R3, UR10, RZ ;  /* 0x0000000a03052c27 */ /* 0x000fca000f8e00ff */
[----:B------:R-:W-:-:S07]  /*23b0*/  @P2 SHF.R.U32.HI R3, RZ, UR11, R5 ;  /* 0x0000000bff032c19 */ /* 0x000fce0008011605 */
.L_x_1089:
[----:B------:R-:W-:Y:S05]  /*23c0*/  BSYNC B0 ;  /* 0x0000000000007941 */ /* 0x000fea0003800000 */
.L_x_1087:
[----:B------:R-:W-:-:S04]  /*23d0*/  IMAD R3, R3, UR7, -R7 ;  /* 0x0000000703037c24 */ /* 0x000fc8000f8e0a07 */
[----:B------:R-:W-:-:S05]  /*23e0*/  IMAD R3, R16, -0x2, R3 ;  /* 0xfffffffe10037824 */ /* 0x000fca00078e0203 */
[----:B------:R-:W-:Y:S02]  /*23f0*/  VIMNMX R2, R2, R3, !PT ;  /* 0x0000000302027248 */ /* 0x000fe40007fe0100 */
[----:B------:R-:W-:-:S07]  /*2400*/  VIADDMNMX R0, R3, UR7, R0, PT ;  /* 0x0000000703007c46 */ /* 0x000fce000b800100 */
.L_x_1086:
[----:B------:R-:W2:Y:S01]  /*2410*/  LDL.LU R12, [R1] ;  /* 0x00000000010c7983 */ /* 0x000ea20000300800 */
[C---:B------:R-:W-:Y:S02]  /*2420*/  ISETP.GE.AND P4, PT, R6.reuse, 0x9, PT ;  /* 0x000000090600780c */ /* 0x040fe40003f86270 */
[C---:B------:R-:W-:Y:S01]  /*2430*/  ISETP.GE.AND P2, PT, R6.reuse, 0x2, PT ;  /* 0x000000020600780c */ /* 0x040fe20003f46270 */
[----:B------:R-:W0:Y:S01]  /*2440*/  SHFL.IDX PT, R11, R4, 0x1, 0x1c1f ;  /* 0x003c1f00040b7f89 */ /* 0x000e2200000e0000 */
[----:B------:R-:W-:Y:S02]  /*2450*/  ISETP.GE.AND P5, PT, R6, 0xa, PT ;  /* 0x0000000a0600780c */ /* 0x000fe40003fa6270 */
[----:B------:R-:W-:-:S04]  /*2460*/  ISETP.GT.AND P3, PT, R2, 0x1, !P2 ;  /* 0x000000010200780c */ /* 0x000fc80005764270 */
[----:B------:R-:W-:-:S04]  /*2470*/  ISETP.LT.OR P3, PT, R0, 0x2, P3 ;  /* 0x000000020000780c */ /* 0x000fc80001f61670 */
[----:B------:R-:W-:Y:S02]  /*2480*/  FSEL R25, R25, -INF , !P3 ;  /* 0xff80000019197808 */ /* 0x000fe40005800000 */
[----:B------:R-:W-:-:S04]  /*2490*/  ISETP.GT.AND P3, PT, R2, 0x9, !P5 ;  /* 0x000000090200780c */ /* 0x000fc80006f64270 */
[----:B------:R-:W-:-:S04]  /*24a0*/  ISETP.LT.OR P3, PT, R0, 0xa, P3 ;  /* 0x0000000a0000780c */ /* 0x000fc80001f61670 */
[----:B------:R-:W-:Y:S01]  /*24b0*/  FSEL R29, R29, -INF , !P3 ;  /* 0xff8000001d1d7808 */ /* 0x000fe20005800000 */
[----:B0-----:R-:W-:Y:S01]  /*24c0*/  IMAD.IADD R3, R10, 0x1, R11 ;  /* 0x000000010a037824 */ /* 0x001fe200078e020b */
[----:B--2---:R-:W-:-:S04]  /*24d0*/  LOP3.LUT R12, R12, 0xfffffffd, RZ, 0xc0, !PT ;  /* 0xfffffffd0c0c7812 */ /* 0x004fc800078ec0ff */
[----:B------:R-:W-:Y:S02]  /*24e0*/  @P4 LOP3.LUT R12, R12, 0x2, RZ, 0xfc, !PT ;  /* 0x000000020c0c4812 */ /* 0x000fe400078efcff */
[----:B------:R-:W-:Y:S02]  /*24f0*/  ISETP.GT.AND P4, PT, R2, 0x8, !P4 ;  /* 0x000000080200780c */ /* 0x000fe40006784270 */
[----:B------:R-:W-:Y:S02]  /*2500*/  LOP3.LUT R12, R12, 0xfffffffb, RZ, 0xc0, !PT ;  /* 0xfffffffb0c0c7812 */ /* 0x000fe400078ec0ff */
[----:B------:R-:W-:Y:S02]  /*2510*/  ISETP.LT.OR P4, PT, R0, 0x9, P4 ;  /* 0x000000090000780c */ /* 0x000fe40002781670 */
[----:B------:R-:W-:Y:S02]  /*2520*/  @P5 LOP3.LUT R12, R12, 0x4, RZ, 0xfc, !PT ;  /* 0x000000040c0c5812 */ /* 0x000fe400078efcff */
[----:B------:R-:W-:-:S02]  /*2530*/  ISETP.GE.AND P5, PT, R6, 0x11, PT ;  /* 0x000000110600780c */ /* 0x000fc40003fa6270 */
[----:B------:R-:W-:Y:S02]  /*2540*/  FSEL R28, R28, -INF , !P4 ;  /* 0xff8000001c1c7808 */ /* 0x000fe40006000000 */
        /* <DEDUP_REMOVED lines=9> */
[----:B------:R-:W-:Y:S02]  /*25e0*/  ISETP.GE.AND P4, PT, R6, 0x19, PT ;  /* 0x000000190600780c */ /* 0x000fe40003f86270 */
[----:B------:R-:W-:Y:S02]  /*25f0*/  ISETP.LT.OR P3, PT, R0, 0x12, P3 ;  /* 0x000000120000780c */ /* 0x000fe40001f61670 */
[----:B------:R-:W-:Y:S02]  /*2600*/  LOP3.LUT R12, R12, 0xfeffffff, RZ, 0xc0, !PT ;  /* 0xfeffffff0c0c7812 */ /* 0x000fe400078ec0ff */
        /* <DEDUP_REMOVED lines=150> */
[----:B------:R-:W-:-:S13]  /*2f70*/  ISETP.GE.AND P6, PT, R6, 0x7a, PT ;  /* 0x0000007a0600780c */ /* 0x000fda0003fc6270 */
[----:B------:R-:W-:Y:S02]  /*2f80*/  @P6 LOP3.LUT R12, R12, 0x8000000, RZ, 0xfc, !PT ;  /* 0x080000000c0c6812 */ /* 0x000fe400078efcff */
[----:B------:R-:W-:Y:S02]  /*2f90*/  ISETP.GT.AND P6, PT, R2, 0x79, !P6 ;  /* 0x000000790200780c */ /* 0x000fe400077c4270 */
[----:B------:R-:W-:Y:S01]  /*2fa0*/  VIADDMNMX R2, R11, R9, R8, PT ;  /* 0x000000090b027246 */ /* 0x000fe20003800108 */
[----:B------:R0:W-:Y:S01]  /*2fb0*/  STL [R1], R12 ;  /* 0x0000000c01007387 */ /* 0x0001e20000100800 */
[----:B------:R-:W-:-:S04]  /*2fc0*/  ISETP.LT.OR P6, PT, R0, 0x7a, P6 ;  /* 0x0000007a0000780c */ /* 0x000fc800037c1670 */
[----:B------:R-:W-:Y:S02]  /*2fd0*/  FSEL R85, R85, -INF , !P6 ;  /* 0xff80000055557808 */ /* 0x000fe40007000000 */
[----:B------:R-:W-:-:S13]  /*2fe0*/  PLOP3.LUT P6, PT, PT, PT, UP1, 0x40, 0x0 ;  /* 0x000000000000781c */ /* 0x000fda0003fce818 */
[----:B0-----:R-:W-:Y:S05]  /*2ff0*/  @P6 BRA `(.L_x_1090) ;  /* 0x0000000000646947 */ /* 0x001fea0003800000 */
        /* <DEDUP_REMOVED lines=14> */
.L_x_1092:
[----:B------:R-:W-:-:S06]  /*30e0*/  UISETP.NE.AND UP2, UPT, UR7, 0x1, UPT ;  /* 0x000000010700788c */ /* 0x000fcc000bf45270 */
[----:B------:R-:W-:-:S05]  /*30f0*/  PLOP3.LUT P6, PT, PT, PT, UP2, 0x80, 0x0 ;  /* 0x000000000000781c */ /* 0x000fca0003fcf028 */
[----:B------:R-:W-:-:S08]  /*3100*/  @UP2 ULDC.64 UR10, c[0x0][0x9e8] ;  /* 0x00027a00000a2ab9 */ /* 0x000fd00000000a00 */
[----:B------:R-:W-:Y:S01]  /*3110*/  @P6 IMAD.HI.U32 R4, R0, UR10, RZ ;  /* 0x0000000a00046c27 */ /* 0x000fe2000f8e00ff */
[----:B------:R-:W-:-:S13]  /*3120*/  PLOP3.LUT P6, PT, PT, PT, UP2, 0x80, 0x0 ;  /* 0x000000000000781c */ /* 0x000fda0003fcf028 */
[----:B------:R-:W-:-:S07]  /*3130*/  @P6 SHF.R.U32.HI R0, RZ, UR11, R4 ;  /* 0x0000000bff006c19 */ /* 0x000fce0008011604 */
.L_x_1093:
[----:B------:R-:W-:Y:S05]  /*3140*/  BSYNC B0 ;  /* 0x0000000000007941 */ /* 0x000fea0003800000 */
.L_x_1091:
[----:B------:R-:W-:-:S04]  /*3150*/  IMAD R7, R0, UR7, -R7 ;  /* 0x0000000700077c24 */ /* 0x000fc8000f8e0a07 */
[----:B------:R-:W-:-:S05]  /*3160*/  IMAD R7, R16, -0x2, R7 ;  /* 0xfffffffe10077824 */ /* 0x000fca00078e0207 */
[----:B------:R-:W-:Y:S02]  /*3170*/  VIMNMX R3, R3, R7, !PT ;  /* 0x0000000703037248 */ /* 0x000fe40007fe0100 */
[----:B------:R-:W-:-:S07]  /*3180*/  VIADDMNMX R2, R7, UR7, R2, PT ;  /* 0x0000000707027c46 */ /* 0x000fce000b800102 */
.L_x_1090:
        /* <DEDUP_REMOVED lines=30> */
[----:B------:R-:W-:Y:S02]  /*3370*/  LOP3.LUT P6, RZ, R12, 0x8000, RZ, 0xc0, !PT ;  /* 0x000080000cff7812 */ /* 0x000fe400078cc0ff */
        /* <DEDUP_REMOVED lines=139> */
[--C-:B------:R-:W-:Y:S01]  /*3c30*/  FFMA.FTZ R12, R32, UR33, -R20.reuse ;  /* 0x00000021200c7c23 */ /* 0x100fe20008010814 */
[----:B------:R-:W-:Y:S01]  /*3c40*/  FMNMX.FTZ R5, R4, R27, !PT ;  /* 0x0000001b04057209 */ /* 0x000fe20007810000 */
[--C-:B------:R-:W-:Y:S01]  /*3c50*/  FFMA.FTZ R7, R25, UR33, -R20.reuse ;  /* 0x0000002119077c23 */ /* 0x100fe20008010814 */
[----:B------:R-:W-:Y:S01]  /*3c60*/  ISETP.GT.AND P2, PT, R3, 0x69, !P2 ;  /* 0x000000690300780c */ /* 0x000fe20005744270 */
        /* <DEDUP_REMOVED lines=14> */
[----:B------:R0:W-:Y:S01]  /*3d50*/  MUFU.EX2 R3, R53 ;  /* 0x0000003500037308 */ /* 0x0001e20000000800 */
        /* <DEDUP_REMOVED lines=8> */
[--C-:B0-----:R-:W-:Y:S01]  /*3de0*/  FFMA.FTZ R53, R69, UR33, -R20.reuse ;  /* 0x0000002145357c23 */ /* 0x101fe20008010814 */
[--C-:B------:R-:W-:Y:S01]  /*3df0*/  FFMA.FTZ R41, R72, UR33, -R20.reuse ;  /* 0x0000002148297c23 */ /* 0x100fe20008010814 */
[----:B------:R-:W-:Y:S01]  /*3e00*/  FMNMX.FTZ R6, R42, R5, !PT ;  /* 0x000000052a067209 */ /* 0x000fe20007810000 */
[--C-:B------:R-:W-:Y:S01]  /*3e10*/  FFMA.FTZ R57, R77, UR33, -R20.reuse ;  /* 0x000000214d397c23 */ /* 0x100fe20008010814 */
[--C-:B------:R-:W-:Y:S01]  /*3e20*/  FFMA.FTZ R49, R81, UR33, -R20.reuse ;  /* 0x0000002151317c23 */ /* 0x100fe20008010814 */
[----:B------:R-:W-:Y:S01]  /*3e30*/  FFMA.FTZ R61, R85, UR33, -R20 ;  /* 0x00000021553d7c23 */ /* 0x000fe20008010814 */
[----:B------:R-:W-:Y:S01]  /*3e40*/  FMNMX.FTZ R5, R43, R6, !PT ;  /* 0x000000062b057209 */ /* 0x000fe20007810000 */
[----:B------:R-:W-:Y:S03]  /*3e50*/  MUFU.EX2 R8, R8 ;  /* 0x0000000800087308 */ /* 0x000fe60000000800 */
[----:B------:R-:W-:-:S04]  /*3e60*/  FMNMX.FTZ R6, R46, R5, !PT ;  /* 0x000000052e067209 */ /* 0x000fc80007810000 */
[----:B------:R-:W-:Y:S01]  /*3e70*/  FMNMX.FTZ R5, R47, R6, !PT ;  /* 0x000000062f057209 */ /* 0x000fe20007810000 */
[----:B------:R-:W0:Y:S03]  /*3e80*/  MUFU.EX2 R7, R7 ;  /* 0x0000000700077308 */ /* 0x000e260000000800 */
[----:B------:R-:W-:-:S04]  /*3e90*/  FMNMX.FTZ R6, R50, R5, !PT ;  /* 0x0000000532067209 */ /* 0x000fc80007810000 */
[----:B------:R-:W-:Y:S01]  /*3ea0*/  FMNMX.FTZ R5, R51, R6, !PT ;  /* 0x0000000633057209 */ /* 0x000fe20007810000 */
[----:B------:R-:W1:Y:S03]  /*3eb0*/  MUFU.EX2 R10, R10 ;  /* 0x0000000a000a7308 */ /* 0x000e660000000800 */
[----:B------:R-:W-:-:S04]  /*3ec0*/  FMNMX.FTZ R6, R54, R5, !PT ;  /* 0x0000000536067209 */ /* 0x000fc80007810000 */
[----:B------:R-:W-:Y:S01]  /*3ed0*/  FMNMX.FTZ R5, R55, R6, !PT ;  /* 0x0000000637057209 */ /* 0x000fe20007810000 */
[----:B------:R-:W2:Y:S03]  /*3ee0*/  MUFU.EX2 R9, R9 ;  /* 0x0000000900097308 */ /* 0x000ea60000000800 */
        /* <DEDUP_REMOVED lines=30> */
[----:B------:R-:W3:Y:S06]  /*40d0*/  SHFL.BFLY PT, R40, R5, 0x2, 0x1f ;  /* 0x0c401f0005287f89 */ /* 0x000eec00000e0000 */
[----:B------:R-:W-:Y:S08]  /*40e0*/  MUFU.EX2 R6, R6 ;  /* 0x0000000600067308 */ /* 0x000ff00000000800 */
[----:B------:R-:W-:Y:S08]  /*40f0*/  MUFU.EX2 R29, R29 ;  /* 0x0000001d001d7308 */ /* 0x000ff00000000800 */
[----:B------:R-:W-:Y:S01]  /*4100*/  MUFU.EX2 R28, R28 ;  /* 0x0000001c001c7308 */ /* 0x000fe20000000800 */
[----:B---3--:R-:W-:Y:S01]  /*4110*/  FMNMX.FTZ R11, R5, R40, !PT ;  /* 0x00000028050b7209 */ /* 0x008fe20007810000 */
[----:B------:R-:W-:-:S04]  /*4120*/  FFMA.FTZ R40, R80, UR33, -R20 ;  /* 0x0000002150287c23 */ /* 0x000fc80008010814 */
[----:B------:R-:W3:Y:S02]  /*4130*/  SHFL.BFLY PT, R56, R11, 0x1, 0x1f ;  /* 0x0c201f000b387f89 */ /* 0x000ee400000e0000 */
[----:B------:R-:W-:Y:S08]  /*4140*/  MUFU.EX2 R32, R32 ;  /* 0x0000002000207308 */ /* 0x000ff00000000800 */
[----:B------:R-:W-:Y:S08]  /*4150*/  MUFU.EX2 R33, R33 ;  /* 0x0000002100217308 */ /* 0x000ff00000000800 */
[----:B------:R-:W-:Y:S01]  /*4160*/  MUFU.EX2 R2, R2 ;  /* 0x0000000200027308 */ /* 0x000fe20000000800 */
[----:B---3--:R-:W-:Y:S01]  /*4170*/  FMNMX.FTZ R5, R11, R56, !PT ;  /* 0x000000380b057209 */ /* 0x008fe20007810000 */
[----:B------:R-:W-:-:S06]  /*4180*/  FFMA.FTZ R56, R84, UR33, -R20 ;  /* 0x0000002154387c23 */ /* 0x000fcc0008010814 */
[----:B------:R-:W-:Y:S01]  /*4190*/  MUFU.EX2 R37, R37 ;  /* 0x0000002500257308 */ /* 0x000fe20000000800 */
[C---:B------:R-:W-:Y:S01]  /*41a0*/  FSETP.NEU.FTZ.AND P2, PT, R5.reuse, -INF , PT ;  /* 0xff8000000500780b */ /* 0x040fe20003f5d000 */
[----:B------:R-:W-:-:S05]  /*41b0*/  FMUL.FTZ R11, R5, UR33 ;  /* 0x00000021050b7c20 */ /* 0x000fca0008410000 */
[----:B------:R-:W-:Y:S01]  /*41c0*/  FSEL R20, R11, RZ, P2 ;  /* 0x000000ff0b147208 */ /* 0x000fe20001000000 */
[----:B------:R-:W-:Y:S01]  /*41d0*/  MUFU.EX2 R36, R36 ;  /* 0x0000002400247308 */ /* 0x000fe20000000800 */
        /* <DEDUP_REMOVED lines=17> */
[--C-:B---3--:R-:W-:Y:S01]  /*42f0*/  FFMA.FTZ R60, R46, UR33, -R20.reuse ;  /* 0x000000212e3c7c23 */ /* 0x108fe20008010814 */
[--C-:B------:R-:W-:Y:S01]  /*4300*/  FFMA.FTZ R46, R58, UR33, -R20.reuse ;  /* 0x000000213a2e7c23 */ /* 0x100fe20008010814 */
[--C-:B------:R-:W-:Y:S01]  /*4310*/  FFMA.FTZ R34, R51, UR33, -R20.reuse ;  /* 0x0000002133227c23 */ /* 0x100fe20008010814 */
[----:B--2---:R-:W-:Y:S01]  /*4320*/  F2FP.F16.F32.PACK_AB R10, R9, R10 ;  /* 0x0000000a090a723e */ /* 0x004fe200000000ff */
[--C-:B------:R-:W-:Y:S01]  /*4330*/  FFMA.FTZ R51, R63, UR33, -R20.reuse ;  /* 0x000000213f337c23 */ /* 0x100fe20008010814 */
[----:B------:R1:W2:Y:S01]  /*4340*/  MUFU.EX2 R68, R65 ;  /* 0x0000004100447308 */ /* 0x0002a20000000800 */
[----:B------:R-:W-:Y:S01]  /*4350*/  F2FP.F16.F32.PACK_AB R8, R7, R8 ;  /* 0x000000080708723e */ /* 0x000fe200000000ff */
[--C-:B------:R-:W-:Y:S01]  /*4360*/  FFMA.FTZ R7, R66, UR33, -R20.reuse ;  /* 0x0000002142077c23 */ /* 0x100fe20008010814 */
[--C-:B------:R-:W-:Y:S01]  /*4370*/  FFMA.FTZ R70, R70, UR33, -R20.reuse ;  /* 0x0000002146467c23 */ /* 0x100fe20008010814 */
[--C-:B------:R-:W-:Y:S01]  /*4380*/  FFMA.FTZ R71, R71, UR33, -R20.reuse ;  /* 0x0000002147477c23 */ /* 0x100fe20008010814 */
[--C-:B------:R-:W-:Y:S01]  /*4390*/  FFMA.FTZ R74, R74, UR33, -R20.reuse ;  /* 0x000000214a4a7c23 */ /* 0x100fe20008010814 */
[--C-:B------:R-:W-:Y:S01]  /*43a0*/  FFMA.FTZ R75, R75, UR33, -R20.reuse ;  /* 0x000000214b4b7c23 */ /* 0x100fe20008010814 */
[--C-:B------:R-:W-:Y:S01]  /*43b0*/  FFMA.FTZ R78, R78, UR33, -R20.reuse ;  /* 0x000000214e4e7c23 */ /* 0x100fe20008010814 */
[----:B------:R3:W4:Y:S01]  /*43c0*/  MUFU.EX2 R69, R31 ;  /* 0x0000001f00457308 */ /* 0x0007220000000800 */
[--C-:B-1----:R-:W-:Y:S01]  /*43d0*/  FFMA.FTZ R65, R47, UR33, -R20.reuse ;  /* 0x000000212f417c23 */ /* 0x102fe20008010814 */
[----:B------:R-:W-:Y:S01]  /*43e0*/  FFMA.FTZ R47, R59, UR33, -R20 ;  /* 0x000000213b2f7c23 */ /* 0x000fe20008010814 */
[----:B------:R-:W-:Y:S01]  /*43f0*/  FADD.FTZ R59, R9, R54 ;  /* 0x00000036093b7221 */ /* 0x000fe20000010000 */
[----:B0-----:R-:W-:Y:S01]  /*4400*/  FADD.FTZ R55, R11, R64 ;  /* 0x000000400b377221 */ /* 0x001fe20000010000 */
[----:B------:R-:W-:Y:S01]  /*4410*/  F2FP.F16.F32.PACK_AB R9, R64, R11 ;  /* 0x0000000b4009723e */ /* 0x000fe200000000ff */
[--C-:B------:R-:W-:Y:S01]  /*4420*/  FFMA.FTZ R54, R67, UR33, -R20.reuse ;  /* 0x0000002143367c23 */ /* 0x100fe20008010814 */
[--C-:B------:R-:W-:Y:S01]  /*4430*/  FFMA.FTZ R79, R79, UR33, -R20.reuse ;  /* 0x000000214f4f7c23 */ /* 0x100fe20008010814 */
[----:B------:R-:W0:Y:S01]  /*4440*/  MUFU.EX2 R4, R4 ;  /* 0x0000000400047308 */ /* 0x000e220000000800 */
[--C-:B---3--:R-:W-:Y:S01]  /*4450*/  FFMA.FTZ R31, R50, UR33, -R20.reuse ;  /* 0x00000021321f7c23 */ /* 0x108fe20008010814 */
[--C-:B------:R-:W-:Y:S01]  /*4460*/  FFMA.FTZ R50, R62, UR33, -R20.reuse ;  /* 0x000000213e327c23 */ /* 0x100fe20008010814 */
[----:B------:R-:W-:Y:S01]  /*4470*/  FADD.FTZ R62, R12, R59 ;  /* 0x0000003b0c3e7221 */ /* 0x000fe20000010000 */
[----:B--2---:R-:W-:Y:S01]  /*4480*/  FADD.FTZ R58, R68, R55 ;  /* 0x00000037443a7221 */ /* 0x004fe20000010000 */
[C---:B------:R-:W-:Y:S01]  /*4490*/  F2FP.F16.F32.PACK_AB R12, R13.reuse, R12 ;  /* 0x0000000c0d0c723e */ /* 0x040fe200000000ff */
[----:B------:R-:W-:Y:S01]  /*44a0*/  FFMA.FTZ R82, R82, UR33, -R20 ;  /* 0x0000002152527c23 */ /* 0x000fe20008010814 */
[----:B------:R-:W-:Y:S01]  /*44b0*/  FADD.FTZ R59, R13, R62 ;  /* 0x0000003e0d3b7221 */ /* 0x000fe20000010000 */
[----:B------:R-:W1:Y:S01]  /*44c0*/  MUFU.EX2 R27, R27 ;  /* 0x0000001b001b7308 */ /* 0x000e620000000800 */
[C---:B----4-:R-:W-:Y:S01]  /*44d0*/  FADD.FTZ R55, R69.reuse, R58 ;  /* 0x0000003a45377221 */ /* 0x050fe20000010000 */
[----:B------:R-:W-:Y:S01]  /*44e0*/  F2FP.F16.F32.PACK_AB R11, R69, R68 ;  /* 0x00000044450b723e */ /* 0x000fe200000000ff */
[----:B------:R-:W-:Y:S01]  /*44f0*/  FADD.FTZ R62, R14, R59 ;  /* 0x0000003b0e3e7221 */ /* 0x000fe20000010000 */
[----:B------:R-:W-:Y:S01]  /*4500*/  F2FP.F16.F32.PACK_AB R14, R15, R14 ;  /* 0x0000000e0f0e723e */ /* 0x000fe200000000ff */
[--C-:B------:R-:W-:Y:S01]  /*4510*/  FFMA.FTZ R83, R83, UR33, -R20.reuse ;  /* 0x0000002153537c23 */ /* 0x100fe20008010814 */
[----:B------:R-:W-:Y:S01]  /*4520*/  FFMA.FTZ R86, R86, UR33, -R20 ;  /* 0x0000002156567c23 */ /* 0x000fe20008010814 */
[----:B------:R-:W-:Y:S01]  /*4530*/  FADD.FTZ R59, R15, R62 ;  /* 0x0000003e0f3b7221 */ /* 0x000fe20000010000 */
[----:B------:R-:W2:Y:S01]  /*4540*/  MUFU.EX2 R30, R30 ;  /* 0x0000001e001e7308 */ /* 0x000ea20000000800 */
[----:B0-----:R-:W-:Y:S01]  /*4550*/  FADD.FTZ R58, R4, R55 ;  /* 0x00000037043a7221 */ /* 0x001fe20000010000 */
[----:B------:R0:W-:Y:S01]  /*4560*/  STSM.16.M88.4 [R17+0x21800], R8 ;  /* 0x0218000811007844 */ /* 0x0001e20000000200 */
[----:B------:R-:W-:Y:S01]  /*4570*/  FADD.FTZ R62, R24, R59 ;  /* 0x0000003b183e7221 */ /* 0x000fe20000010000 */
        /* <DEDUP_REMOVED lines=43> */
[----:B------:R1:W-:Y:S04]  /*4830*/  STSM.16.M88.4 [R22], R12 ;  /* 0x0000000c16007844 */ /* 0x0003e80000000200 */
[----:B------:R3:W-:Y:S02]  /*4840*/  STSM.16.M88.4 [R19], R24 ;  /* 0x0000001813007844 */ /* 0x0007e40000000200 */
[----:B------:R-:W4:Y:S01]  /*4850*/  MUFU.EX2 R47, R47 ;  /* 0x0000002f002f7308 */ /* 0x000f220000000800 */
[C---:B0-----:R-:W-:Y:S01]  /*4860*/  FADD.FTZ R9, R43.reuse, R4 ;  /* 0x000000042b097221 */ /* 0x041fe20000010000 */
[----:B------:R-:W-:-:S06]  /*4870*/  F2FP.F16.F32.PACK_AB R11, R43, R38 ;  /* 0x000000262b0b723e */ /* 0x000fcc00000000ff */
[----:B------:R-:W0:Y:S01]  /*4880*/  MUFU.EX2 R50, R50 ;  /* 0x0000003200327308 */ /* 0x000e220000000800 */
[----:B--2---:R-:W-:-:S07]  /*4890*/  FADD.FTZ R4, R46, R9 ;  /* 0x000000092e047221 */ /* 0x004fce0000010000 */
[----:B------:R-:W2:Y:S01]  /*48a0*/  MUFU.EX2 R45, R45 ;  /* 0x0000002d002d7308 */ /* 0x000ea20000000800 */
[C---:B----4-:R-:W-:Y:S01]  /*48b0*/  FADD.FTZ R9, R47.reuse, R4 ;  /* 0x000000042f097221 */ /* 0x050fe20000010000 */
[----:B------:R-:W-:-:S06]  /*48c0*/  F2FP.F16.F32.PACK_AB R29, R47, R46 ;  /* 0x0000002e2f1d723e */ /* 0x000fcc00000000ff */
[----:B------:R-:W4:Y:S01]  /*48d0*/  MUFU.EX2 R51, R51 ;  /* 0x0000003300337308 */ /* 0x000f220000000800 */
[----:B0-----:R-:W-:Y:S01]  /*48e0*/  FADD.FTZ R4, R50, R9 ;  /* 0x0000000932047221 */ /* 0x001fe20000010000 */
[----:B------:R-:W-:-:S05]  /*48f0*/  F2FP.F16.F32.PACK_AB R9, R34, R31 ;  /* 0x0000001f2209723e */ /* 0x000fca00000000ff */
[----:B------:R0:W-:Y:S01]  /*4900*/  STSM.16.M88.4 [R18], R8 ;  /* 0x0000000812007844 */ /* 0x0001e20000000200 */
[----:B------:R-:W5:Y:S01]  /*4910*/  MUFU.EX2 R44, R44 ;  /* 0x0000002c002c7308 */ /* 0x000f620000000800 */
[C---:B--2---:R-:W-:Y:S01]  /*4920*/  FADD.FTZ R3, R45.reuse, R6 ;  /* 0x000000062d037221 */ /* 0x044fe20000010000 */
[----:B-1----:R-:W-:-:S06]  /*4930*/  F2FP.F16.F32.PACK_AB R12, R45, R36 ;  /* 0x000000242d0c723e */ /* 0x002fcc00000000ff */
[----:B------:R-:W1:Y:S01]  /*4940*/  MUFU.EX2 R7, R7 ;  /* 0x0000000700077308 */ /* 0x000e620000000800 */
[C---:B----4-:R-:W-:Y:S01]  /*4950*/  FADD.FTZ R4, R51.reuse, R4 ;  /* 0x0000000433047221 */ /* 0x050fe20000010000 */
[----:B------:R-:W-:-:S05]  /*4960*/  F2FP.F16.F32.PACK_AB R31, R51, R50 ;  /* 0x00000032331f723e */ /* 0x000fca00000000ff */
[----:B------:R2:W-:Y:S01]  /*4970*/  STSM.16.M88.4 [R17+0x27800], R28 ;  /* 0x0278001c11007844 */ /* 0x0005e20000000200 */
[----:B------:R-:W4:Y:S01]  /*4980*/  MUFU.EX2 R54, R54 ;  /* 0x0000003600367308 */ /* 0x000f220000000800 */
[----:B-----5:R-:W-:-:S07]  /*4990*/  FADD.FTZ R2, R44, R3 ;  /* 0x000000032c027221 */ /* 0x020fce0000010000 */
[----:B------:R-:W5:Y:S01]  /*49a0*/  MUFU.EX2 R53, R53 ;  /* 0x0000003500357308 */ /* 0x000f620000000800 */
[----:B-1----:R-:W-:-:S07]  /*49b0*/  FADD.FTZ R3, R7, R4 ;  /* 0x0000000407037221 */ /* 0x002fce0000010000 */
[----:B------:R-:W1:Y:S01]  /*49c0*/  MUFU.EX2 R70, R70 ;  /* 0x0000004600467308 */ /* 0x000e620000000800 */
[C---:B----4-:R-:W-:Y:S01]  /*49d0*/  FADD.FTZ R3, R54.reuse, R3 ;  /* 0x0000000336037221 */ /* 0x050fe20000010000 */
[----:B------:R-:W-:-:S06]  /*49e0*/  F2FP.F16.F32.PACK_AB R13, R54, R7 ;  /* 0x00000007360d723e */ /* 0x000fcc00000000ff */
[----:B------:R-:W4:Y:S01]  /*49f0*/  MUFU.EX2 R71, R71 ;  /* 0x0000004700477308 */ /* 0x000f220000000800 */
[C---:B-----5:R-:W-:Y:S01]  /*4a00*/  FADD.FTZ R4, R53.reuse, R2 ;  /* 0x0000000235047221 */ /* 0x060fe20000010000 */
[----:B------:R-:W-:-:S06]  /*4a10*/  F2FP.F16.F32.PACK_AB R14, R53, R44 ;  /* 0x0000002c350e723e */ /* 0x000fcc00000000ff */
[----:B------:R-:W5:Y:S01]  /*4a20*/  MUFU.EX2 R41, R41 ;  /* 0x0000002900297308 */ /* 0x000f620000000800 */
[----:B-1----:R-:W-:-:S07]  /*4a30*/  FADD.FTZ R2, R70, R3 ;  /* 0x0000000346027221 */ /* 0x002fce0000010000 */
[----:B------:R-:W3:Y:S01]  /*4a40*/  MUFU.EX2 R48, R48 ;  /* 0x0000003000307308 */ /* 0x000ee20000000800 */
[C---:B----4-:R-:W-:Y:S01]  /*4a50*/  F2FP.F16.F32.PACK_AB R15, R71.reuse, R70 ;  /* 0x00000046470f723e */ /* 0x050fe200000000ff */
[----:B------:R-:W-:-:S04]  /*4a60*/  FADD.FTZ R7, R71, R2 ;  /* 0x0000000247077221 */ /* 0x000fc80000010000 */
[----:B------:R2:W-:Y:S02]  /*4a70*/  STSM.16.M88.4 [R23], R12 ;  /* 0x0000000c17007844 */ /* 0x0005e40000000200 */
[----:B------:R-:W-:Y:S01]  /*4a80*/  MUFU.EX2 R52, R52 ;  /* 0x0000003400347308 */ /* 0x000fe20000000800 */
[----:B-----5:R-:W-:-:S07]  /*4a90*/  FADD.FTZ R21, R41, R4 ;  /* 0x0000000429157221 */ /* 0x020fce0000010000 */
[----:B------:R-:W1:Y:S01]  /*4aa0*/  MUFU.EX2 R57, R57 ;  /* 0x0000003900397308 */ /* 0x000e620000000800 */
[C---:B---3--:R-:W-:Y:S01]  /*4ab0*/  F2FP.F16.F32.PACK_AB R24, R48.reuse, R41 ;  /* 0x000000293018723e */ /* 0x048fe200000000ff */
[----:B------:R-:W-:-:S06]  /*4ac0*/  FADD.FTZ R21, R48, R21 ;  /* 0x0000001530157221 */ /* 0x000fcc0000010000 */
[----:B------:R-:W3:Y:S08]  /*4ad0*/  MUFU.EX2 R74, R74 ;  /* 0x0000004a004a7308 */ /* 0x000ef00000000800 */
[----:B------:R-:W4:Y:S01]  /*4ae0*/  MUFU.EX2 R75, R75 ;  /* 0x0000004b004b7308 */ /* 0x000f220000000800 */
[----:B-1----:R-:W-:-:S07]  /*4af0*/  F2FP.F16.F32.PACK_AB R26, R57, R52 ;  /* 0x00000034391a723e */ /* 0x002fce00000000ff */
[----:B------:R-:W1:Y:S01]  /*4b00*/  MUFU.EX2 R78, R78 ;  /* 0x0000004e004e7308 */ /* 0x000e620000000800 */
[----:B---3--:R-:W-:-:S07]  /*4b10*/  FADD.FTZ R2, R74, R7 ;  /* 0x000000074a027221 */ /* 0x008fce0000010000 */
[----:B------:R-:W3:Y:S01]  /*4b20*/  MUFU.EX2 R79, R79 ;  /* 0x0000004f004f7308 */ /* 0x000ee20000000800 */
[C---:B----4-:R-:W-:Y:S01]  /*4b30*/  F2FP.F16.F32.PACK_AB R25, R75.reuse, R74 ;  /* 0x0000004a4b19723e */ /* 0x050fe200000000ff */
[----:B------:R-:W-:Y:S01]  /*4b40*/  FADD.FTZ R7, R75, R2 ;  /* 0x000000024b077221 */ /* 0x000fe20000010000 */
[----:B------:R-:W-:-:S05]  /*4b50*/  FADD.FTZ R2, R52, R21 ;  /* 0x0000001534027221 */ /* 0x000fca0000010000 */
[----:B------:R-:W-:Y:S01]  /*4b60*/  MUFU.EX2 R40, R40 ;  /* 0x0000002800287308 */ /* 0x000fe20000000800 */
[----:B-1----:R-:W-:Y:S01]  /*4b70*/  FADD.FTZ R4, R78, R7 ;  /* 0x000000074e047221 */ /* 0x002fe20000010000 */
[----:B------:R-:W-:Y:S01]  /*4b80*/  FADD.FTZ R7, R57, R2 ;  /* 0x0000000239077221 */ /* 0x000fe20000010000 */
[----:B------:R-:W-:-:S05]  /*4b90*/  VIADD R2, R88, 0xfffffffe ;  /* 0xfffffffe58027836 */ /* 0x000fca0000000000 */
[----:B------:R-:W0:Y:S01]  /*4ba0*/  MUFU.EX2 R49, R49 ;  /* 0x0000003100317308 */ /* 0x000e220000000800 */
[C---:B---3--:R-:W-:Y:S01]  /*4bb0*/  F2FP.F16.F32.PACK_AB R27, R79.reuse, R78 ;  /* 0x0000004e4f1b723e */ /* 0x048fe200000000ff */
[----:B------:R-:W-:-:S04]  /*4bc0*/  FADD.FTZ R21, R79, R4 ;  /* 0x000000044f157221 */ /* 0x000fc80000010000 */
[----:B------:R2:W-:Y:S02]  /*4bd0*/  STSM.16.M88.4 [R19+0x6000], R24 ;  /* 0x0060001813007844 */ /* 0x0005e40000000200 */
[----:B------:R-:W1:Y:S08]  /*4be0*/  MUFU.EX2 R56, R56 ;  /* 0x0000003800387308 */ /* 0x000e700000000800 */
[----:B------:R-:W3:Y:S01]  /*4bf0*/  MUFU.EX2 R61, R61 ;  /* 0x0000003d003d7308 */ /* 0x000ee20000000800 */
[----:B0-----:R-:W-:Y:S01]  /*4c00*/  F2FP.F16.F32.PACK_AB R8, R49, R40 ;  /* 0x000000283108723e */ /* 0x001fe200000000ff */
[----:B------:R-:W-:-:S04]  /*4c10*/  FADD.FTZ R40, R40, R7 ;  /* 0x0000000728287221 */ /* 0x000fc80000010000 */
[----:B------:R-:W-:Y:S02]  /*4c20*/  FADD.FTZ R49, R49, R40 ;  /* 0x0000002831317221 */ /* 0x000fe40000010000 */
[----:B------:R-:W-:Y:S02]  /*4c30*/  MUFU.EX2 R82, R82 ;  /* 0x0000005200527308 */ /* 0x000fe40000000800 */
[----:B-1----:R-:W-:-:S06]  /*4c40*/  FADD.FTZ R4, R56, R49 ;  /* 0x0000003138047221 */ /* 0x002fcc0000010000 */
[----:B------:R-:W0:Y:S01]  /*4c50*/  MUFU.EX2 R83, R83 ;  /* 0x0000005300537308 */ /* 0x000e220000000800 */
[C---:B---3--:R-:W-:Y:S01]  /*4c60*/  F2FP.F16.F32.PACK_AB R10, R61.reuse, R56 ;  /* 0x000000383d0a723e */ /* 0x048fe200000000ff */
[----:B------:R-:W-:-:S06]  /*4c70*/  FADD.FTZ R4, R61, R4 ;  /* 0x000000043d047221 */ /* 0x000fcc0000010000 */
[----:B------:R-:W-:Y:S08]  /*4c80*/  MUFU.EX2 R86, R86 ;  /* 0x0000005600567308 */ /* 0x000ff00000000800 */
[----:B------:R-:W1:Y:S01]  /*4c90*/  MUFU.EX2 R3, R20 ;  /* 0x0000001400037308 */ /* 0x000e620000000800 */
[----:B0-----:R-:W-:Y:S01]  /*4ca0*/  F2FP.F16.F32.PACK_AB R9, R83, R82 ;  /* 0x000000525309723e */ /* 0x001fe200000000ff */
[----:B------:R-:W-:-:S04]  /*4cb0*/  FADD.FTZ R82, R82, R21 ;  /* 0x0000001552527221 */ /* 0x000fc80000010000 */
[----:B------:R-:W-:Y:S01]  /*4cc0*/  FADD.FTZ R83, R83, R82 ;  /* 0x0000005253537221 */ /* 0x000fe20000010000 */
[----:B-1----:R-:W-:-:S03]  /*4cd0*/  F2FP.F16.F32.PACK_AB R11, R3, R86 ;  /* 0x00000056030b723e */ /* 0x002fc600000000ff */
        /* <DEDUP_REMOVED lines=17> */
.L_x_1095:
[----:B------:R-:W-:-:S11]  /*4df0*/  UISETP.NE.AND UP2, UPT, UR7, 0x1, UPT ;  /* 0x000000010700788c */ /* 0x000fd6000bf45270 */
[----:B------:R-:W-:Y:S02]  /*4e00*/  @UP2 ULDC.64 UR10, c[0x0][0x9e8] ;  /* 0x00027a00000a2ab9 */ /* 0x000fe40000000a00 */
[----:B------:R-:W-:-:S04]  /*4e10*/  UIMAD.WIDE.U32 UR14, UR18, UR10, URZ ;  /* 0x0000000a120e72a5 */ /* 0x000fc8000f8e003f */
[----:B------:R-:W-:-:S12]  /*4e20*/  @UP2 USHF.R.U32.HI UR18, URZ, UR11, UR15 ;  /* 0x0000000b3f122299 */ /* 0x000fd8000801160f */
.L_x_1096:
[----:B------:R-:W-:-:S04]  /*4e30*/  UIMAD UR7, UR18, UR7, UR7 ;  /* 0x00000007120772a4 */ /* 0x000fc8000f8e0207 */
[----:B------:R-:W-:-:S04]  /*4e40*/  UISETP.LT.AND UP2, UPT, UR6, UR7, UPT ;  /* 0x000000070600728c */ /* 0x000fc8000bf41270 */
[----:B------:R-:W-:-:S12]  /*4e50*/  USEL UR6, UR6, UR7, UP2 ;  /* 0x0000000706067287 */ /* 0x000fd80009000000 */
.L_x_1094:
        /* <DEDUP_REMOVED lines=36> */
.L_x_1114:
[----:B------:R-:W-:Y:S01]  /*50a0*/  UIADD3 UR55, UR46, 0x1, URZ ;  /* 0x000000012e377890 */ /* 0x000fe2000fffe03f */
[----:B------:R-:W-:-:S03]  /*50b0*/  ISETP.NE.AND P3, PT, RZ, UR44, PT ;  /* 0x0000002cff007c0c */ /* 0x000fc6000bf65270 */
[----:B------:R-:W-:-:S04]  /*50c0*/  UISETP.NE.AND UP2, UPT, UR55, 0x2, UPT ;  /* 0x000000023700788c */ /* 0x000fc8000bf45270 */
[----:B------:R-:W-:Y:S02]  /*50d0*/  USEL UR54, URZ, 0x1, UP2 ;  /* 0x000000013f367887 */ /* 0x000fe40009000000 */
[----:B------:R-:W-:Y:S02]  /*50e0*/  USEL UR55, UR55, URZ, UP2 ;  /* 0x0000003f37377287 */ /* 0x000fe40009000000 */
[----:B------:R-:W-:Y:S02]  /*50f0*/  ULOP3.LUT UR54, UR49, UR54, URZ, 0x3c, !UPT ;  /* 0x0000003631367292 */ /* 0x000fe4000f8e3c3f */
[----:B----4-:R-:W-:Y:S10]  /*5100*/  @P3 BRA `(.L_x_1098) ;  /* 0x00000000002c3947 */ /* 0x010ff40003800000 */
[----:B------:R-:W-:Y:S05]  /*5110*/  @!P0 BRA `(.L_x_1099) ;  /* 0x0000000000048947 */ /* 0x000fea0003800000 */
[----:B------:R-:W-:Y:S01]  /*5120*/  BPT.TRAP 0x1 ;  /* 0x000000040000795c */ /* 0x000fe20000300000 */
.L_x_1099:
[----:B------:R-:W-:Y:S01]  /*5130*/  ULEA UR6, UR55, UR42, 0x3 ;  /* 0x0000002a37067291 */ /* 0x000fe2000f8e183f */
[----:B------:R-:W-:-:S05]  /*5140*/  IMAD.U32 R6, RZ, RZ, UR54 ;  /* 0x00000036ff067e24 */ /* 0x000fca000f8e00ff */
[----:B------:R-:W-:-:S04]  /*5150*/  SHF.L.U32 R6, R6, 0x1f, RZ ;  /* 0x0000001f06067819 */ /* 0x000fc800000006ff */
[----:B------:R0:W1:Y:S01]  /*5160*/  SYNCS.PHASECHK.TRANS64.TRYWAIT P2, [UR6+0x2d830], R6 ;  /* 0x02d83006ff0075a7 */ /* 0x0000620008040146 */
[----:B------:R-:W-:Y:S05]  /*5170*/  @!P0 BRA `(.L_x_1100) ;  /* 0x0000000000048947 */ /* 0x000fea0003800000 */
[----:B------:R-:W-:Y:S01]  /*5180*/  BPT.TRAP 0x1 ;  /* 0x000000040000795c */ /* 0x000fe20000300000 */
.L_x_1100:
[----:B-1----:R-:W-:Y:S05]  /*5190*/  @P2 BRA `(.L_x_1098) ;  /* 0x0000000000082947 */ /* 0x002fea0003800000 */
[----:B------:R-:W1:Y:S02]  /*51a0*/  SYNCS.PHASECHK.TRANS64.TRYWAIT P2, [UR6+0x2d830], R6 ;  /* 0x02d83006ff0075a7 */ /* 0x000e640008040146 */
[----:B-1----:R-:W-:Y:S05]  /*51b0*/  @!P2 BRA `(.L_x_1101) ;  /* 0x0000011000a4a947 */ /* 0x002fea0003800000 */
.L_x_1098:
        /* <DEDUP_REMOVED lines=16> */
[----:B--2---:R-:W-:-:S06]  /*52c0*/  WARPGROUP.ARRIVE ;  /* 0x00000000000079c5 */ /* 0x004fcc0000000000 */
        /* <DEDUP_REMOVED lines=20> */
.L_x_1103:
[----:B------:R-:W-:Y:S01]  /*5410*/  ULEA UR6, UR46, UR42, 0x3 ;  /* 0x0000002a2e067291 */ /* 0x000fe2000f8e183f */
[----:B------:R-:W-:-:S05]  /*5420*/  IMAD.U32 R6, RZ, RZ, UR49 ;  /* 0x00000031ff067e24 */ /* 0x000fca000f8e00ff */
[----:B------:R-:W-:-:S04]  /*5430*/  SHF.L.U32 R6, R6, 0x1f, RZ ;  /* 0x0000001f06067819 */ /* 0x000fc800000006ff */
[----:B------:R0:W1:Y:S01]  /*5440*/  SYNCS.PHASECHK.TRANS64.TRYWAIT P2, [UR6+0x2d850], R6 ;  /* 0x02d85006ff0075a7 */ /* 0x0000620008040146 */
[----:B------:R-:W-:Y:S05]  /*5450*/  @!P0 BRA `(.L_x_1104) ;  /* 0x0000000000048947 */ /* 0x000fea0003800000 */
[----:B------:R-:W-:Y:S01]  /*5460*/  BPT.TRAP 0x1 ;  /* 0x000000040000795c */ /* 0x000fe20000300000 */
.L_x_1104:
[----:B-1----:R-:W-:Y:S05]  /*5470*/  @P2 BRA `(.L_x_1102) ;  /* 0x0000000000082947 */ /* 0x002fea0003800000 */
[----:B------:R-:W1:Y:S02]  /*5480*/  SYNCS.PHASECHK.TRANS64.TRYWAIT P2, [UR6+0x2d850], R6 ;  /* 0x02d85006ff0075a7 */ /* 0x000e640008040146 */
[----:B-1----:R-:W-:Y:S05]  /*5490*/  @!P2 BRA `(.L_x_1105) ;  /* 0x000001100004a947 */ /* 0x002fea0003800000 */
.L_x_1102:
[----:B------:R-:W-:Y:S01]  /*54a0*/  UIADD3 UR6, UR42, 0x400, URZ ;  /* 0x000004002a067890 */ /* 0x000fe2000fffe03f */
[----:B------:R-:W-:Y:S01]  /*54b0*/  WARPGROUP.ARRIVE ;  /* 0x00000000000079c5 */ /* 0x000fe20000000000 */
[----:B------:R-:W-:-:S05]  /*54c0*/  ULEA UR7, UR52, UR42, 0xd ;  /* 0x0000002a34077291 */ /* 0x000fca000f8e683f */
[----:B------:R-:W2:Y:S01]  /*54d0*/  S2R R9, SR_TID.X ;  /* 0x0000000000097919 */ /* 0x000ea20000002100 */
[----:B------:R-:W-:Y:S01]  /*54e0*/  USHF.R.U32.HI UR6, URZ, 0x4, UR6 ;  /* 0x000000043f067899 */ /* 0x000fe20008011606 */
[----:B------:R-:W-:Y:S01]  /*54f0*/  PLOP3.LUT P2, PT, PT, PT, UP0, 0x80, 0x0 ;  /* 0x000000000000781c */ /* 0x000fe20003f4f008 */
[----:B------:R-:W-:Y:S01]  /*5500*/  UIADD3 UR7, UR7, 0x21800, URZ ;  /* 0x0002180007077890 */ /* 0x000fe2000fffe03f */
[----:B------:R-:W-:Y:S01]  /*5510*/  PLOP3.LUT P3, PT, PT, PT, UP0, 0x80, 0x0 ;  /* 0x000000000000781c */ /* 0x000fe20003f6f008 */
[----:B------:R-:W-:Y:S01]  /*5520*/  ULOP3.LUT UR6, UR6, 0x3fff, URZ, 0xc0, !UPT ;  /* 0x00003fff06067892 */ /* 0x000fe2000f8ec03f */
[----:B------:R-:W-:Y:S01]  /*5530*/  VIADD R13, R136, UR39 ;  /* 0x00000027880d7c36 */ /* 0x000fe20008000000 */
[----:B------:R-:W-:Y:S01]  /*5540*/  USHF.R.U32.HI UR7, URZ, 0x4, UR7 ;  /* 0x000000043f077899 */ /* 0x000fe20008011607 */
[----:B------:R-:W-:Y:S01]  /*5550*/  IMAD.SHL.U32 R12, R2, 0x80, RZ ;  /* 0x00000080020c7824 */ /* 0x000fe200078e00ff */
[----:B------:R-:W-:Y:S01]  /*5560*/  ULOP3.LUT UR10, UR6, 0x2000000, URZ, 0xfc, !UPT ;  /* 0x02000000060a7892 */ /* 0x000fe2000f8efc3f */
[----:B-1----:R-:W-:Y:S01]  /*5570*/  IMAD.U32 R7, RZ, RZ, UR55 ;  /* 0x00000037ff077e24 */ /* 0x002fe2000f8e00ff */
[----:B------:R-:W-:-:S02]  /*5580*/  ULOP3.LUT UR6, UR7, 0x3fff, URZ, 0xc0, !UPT ;  /* 0x00003fff07067892 */ /* 0x000fc4000f8ec03f */
[----:B------:R-:W-:Y:S02]  /*5590*/  UIMAD UR7, UR46, 0x600, UR10 ;  /* 0x000006002e0778a4 */ /* 0x000fe4000f8e020a */
[----:B------:R-:W-:Y:S01]  /*55a0*/  ULOP3.LUT UR6, UR6, 0x10000, URZ, 0xfc, !UPT ;  /* 0x0001000006067892 */ /* 0x000fe2000f8efc3f */
[----:B------:R-:W-:Y:S01]  /*55b0*/  @!P1 LEA R7, R7, UR42, 0x3 ;  /* 0x0000002a07079c11 */ /* 0x000fe2000f8e18ff */
[----:B------:R-:W-:Y:S01]  /*55c0*/  UMOV UR31, 0x80000020 ;  /* 0x80000020001f7882 */ /* 0x000fe20000000000 */
[----:B------:R-:W-:Y:S02]  /*55d0*/  UMOV UR29, 0x40000040 ;  /* 0x40000040001d7882 */ /* 0x000fe40000000000 */
[----:B------:R-:W-:Y:S01]  /*55e0*/  UMOV UR30, UR7 ;  /* 0x00000007001e7c82 */ /* 0x000fe20008000000 */
[----:B------:R-:W-:Y:S01]  /*55f0*/  @!P1 VIADD R7, R7, 0x2d840 ;  /* 0x0002d84007079836 */ /* 0x000fe20000000000 */
[----:B------:R-:W-:Y:S02]  /*5600*/  UMOV UR28, UR6 ;  /* 0x00000006001c7c82 */ /* 0x000fe40008000000 */
[----:B------:R-:W-:Y:S01]  /*5610*/  HGMMA.64x96x16.F32 R88, gdesc[UR28].tnspB, R88, gsb0 ;  /* 0x416000001c5879f0 */ /* 0x000fe20008000858 */
[----:B------:R-:W-:Y:S01]  /*5620*/  UIADD3 UR30, UR7, 0x40, URZ ;  /* 0x00000040071e7890 */ /* 0x000fe2000fffe03f */
[----:B------:R-:W-:Y:S01]  /*5630*/  @!P1 PRMT R7, RZ, 0x654, R7 ;  /* 0x00000654ff079816 */ /* 0x000fe20000000007 */
[----:B------:R-:W-:Y:S01]  /*5640*/  UIADD3 UR28, UR6, 0x2, URZ ;  /* 0x00000002061c7890 */ /* 0x000fe2000fffe03f */
[----:B------:R-:W-:Y:S01]  /*5650*/  UMOV UR31, 0x80000020 ;  /* 0x80000020001f7882 */ /* 0x000fe20000000000 */
[----:B------:R-:W-:Y:S01]  /*5660*/  UMOV UR29, 0x40000040 ;  /* 0x40000040001d7882 */ /* 0x000fe20000000000 */
[----:B--2---:R-:W-:Y:S01]  /*5670*/  SHF.R.U32.HI R8, RZ, 0x7, R9 ;  /* 0x00000007ff087819 */ /* 0x004fe20000011609 */
        /* <DEDUP_REMOVED lines=48> */
[----:B------:R-:W-:Y:S01]  /*5980*/  VIADD R6, R8, 0x9 ;  /* 0x0000000908067836 */ /* 0x000fe20000000000 */
[----:B------:R-:W-:Y:S01]  /*5990*/  ULOP3.LUT UR6, URZ, UR35, URZ, 0x33, !UPT ;  /* 0x000000233f067292 */ /* 0x000fe2000f8e333f */
[----:B------:R-:W-:Y:S02]  /*59a0*/  IMAD R9, R16, -0x2, R9 ;  /* 0xfffffffe10097824 */ /* 0x000fe400078e0209 */
[----:B------:R-:W0:Y:S01]  /*59b0*/  SHFL.IDX PT, R15, R13, RZ, 0x1c1f ;  /* 0x001c1fff0d0f7589 */ /* 0x000e2200000e0000 */
[----:B------:R-:W-:Y:S01]  /*59c0*/  SEL R6, R6, 0x9, !P2 ;  /* 0x0000000906067807 */ /* 0x000fe20005000000 */
[----:B------:R-:W-:Y:S01]  /*59d0*/  IMAD.U32 R8, RZ, RZ, UR45 ;  /* 0x0000002dff087e24 */ /* 0x000fe2000f8e00ff */
[----:B------:R-:W-:-:S04]  /*59e0*/  PLOP3.LUT P2, PT, PT, PT, UP1, 0x40, 0x0 ;  /* 0x000000000000781c */ /* 0x000fc80003f4e818 */
[----:B------:R-:W-:-:S05]  /*59f0*/  IADD3 R9, -R8, UR38, R9 ;  /* 0x0000002608097c10 */ /* 0x000fca000fffe109 */
[C---:B------:R-:W-:Y:S02]  /*5a00*/  VIADD R11, R9.reuse, UR53 ;  /* 0x00000035090b7c36 */ /* 0x040fe40008000000 */
[----:B------:R-:W-:Y:S01]  /*5a10*/  VIADD R10, R9, UR6 ;  /* 0x00000006090a7c36 */ /* 0x000fe20008000000 */
[----:B------:R-:W-:Y:S02]  /*5a20*/  WARPGROUP.DEPBAR.LE gsb0, 0x0 ;  /* 0x00008000000079c5 */ /* 0x000fe40000010000 */
[----:B------:R-:W-:-:S06]  /*5a30*/  WARPGROUP.ARRIVE ;  /* 0x00000000000079c5 */ /* 0x000fcc0000000000 */
[----:B------:R-:W-:Y:S03]  /*5a40*/  HGMMA.64x96x16.F32 R88, gdesc[UR28].tnspB, R88, gsb0 ;  /* 0x416000001c5879f0 */ /* 0x000fe60008000858 */
[----:B------:R-:W-:Y:S02]  /*5a50*/  WARPGROUP.DEPBAR.LE gsb0, 0x0 ;  /* 0x00008000000079c5 */ /* 0x000fe40000010000 */
[----:B------:R0:W-:Y:S06]  /*5a60*/  BAR.ARV R6, 0x100 ;  /* 0x000400060000751d */ /* 0x0001ec0000002000 */
[----:B------:R1:W-:Y:S01]  /*5a70*/  @!P1 SYNCS.ARRIVE.TRANS64.RED.A1T0 RZ, [R7+URZ], RZ ;  /* 0x000000ff07ff99a7 */ /* 0x0003e2000810043f */
[----:B0-----:R-:W-:-:S02]  /*5a80*/  IMAD.IADD R6, R15, 0x1, R10 ;  /* 0x000000010f067824 */ /* 0x001fc400078e020a */
[----:B-1----:R-:W-:Y:S01]  /*5a90*/  IMAD.IADD R7, R15, 0x1, R11 ;  /* 0x000000010f077824 */ /* 0x002fe200078e020b */
[----:B------:R-:W-:Y:S06]  /*5aa0*/  @P2 BRA `(.L_x_1106) ;  /* 0x00000000005c2947 */ /* 0x000fec0003800000 */
[----:B------:R-:W-:Y:S01]  /*5ab0*/  IMAD.U32 R8, RZ, RZ, UR45 ;  /* 0x0000002dff087e24 */ /* 0x000fe2000f8e00ff */
[----:B------:R-:W-:Y:S04]  /*5ac0*/  BSSY B0, `(.L_x_1107) ;  /* 0x0000011000007945 */ /* 0x000fe80003800000 */
[----:B------:R-:W-:-:S04]  /*5ad0*/  IADD3 R15, -R8, UR38, R15 ;  /* 0x00000026080f7c10 */ /* 0x000fc8000fffe10f */
        /* <DEDUP_REMOVED lines=10> */
.L_x_1108:
[----:B------:R-:W-:-:S05]  /*5b80*/  IMAD.U32 R14, RZ, RZ, UR34 ;  /* 0x00000022ff0e7e24 */ /* 0x000fca000f8e00ff */
[----:B------:R-:W-:-:S13]  /*5b90*/  ISETP.NE.AND P2, PT, R14, 0x1, PT ;  /* 0x000000010e00780c */ /* 0x000fda0003f45270 */
[----:B------:R-:W0:Y:S02]  /*5ba0*/  @P2 LDC.64 R8, c[0x0][0x9e8] ;  /* 0x00027a00ff082b82 */ /* 0x000e240000000a00 */
[----:B0-----:R-:W-:-:S05]  /*5bb0*/  @P2 IMAD.HI.U32 R8, R15, R8, RZ ;  /* 0x000000080f082227 */ /* 0x001fca00078e00ff */
[----:B------:R-:W-:-:S07]  /*5bc0*/  @P2 SHF.R.U32.HI R15, RZ, R9, R8 ;  /* 0x00000009ff0f2219 */ /* 0x000fce0000011608 */
.L_x_1109:
[----:B------:R-:W-:Y:S05]  /*5bd0*/  BSYNC B0 ;  /* 0x0000000000007941 */ /* 0x000fea0003800000 */
.L_x_1107:
[----:B------:R-:W-:-:S04]  /*5be0*/  IMAD R15, R15, R14, -R12 ;  /* 0x0000000e0f0f7224 */ /* 0x000fc800078e0a0c */
[----:B------:R-:W-:-:S05]  /*5bf0*/  IMAD R15, R16, -0x2, R15 ;  /* 0xfffffffe100f7824 */ /* 0x000fca00078e020f */
[----:B------:R-:W-:Y:S02]  /*5c00*/  VIADDMNMX R7, R15, R14, R7, PT ;  /* 0x0000000e0f077246 */ /* 0x000fe40003800107 */
[----:B------:R-:W-:-:S07]  /*5c10*/  VIMNMX R6, R6, R15, !PT ;  /* 0x0000000f06067248 */ /* 0x000fce0007fe0100 */
.L_x_1106:
        /* <DEDUP_REMOVED lines=115> */
.L_x_1112:
[----:B------:R-:W-:-:S05]  /*6350*/  IMAD.U32 R8, RZ, RZ, UR34 ;  /* 0x00000022ff087e24 */ /* 0x000fca000f8e00ff */
[----:B------:R-:W-:-:S13]  /*6360*/  ISETP.NE.AND P3, PT, R8, 0x1, PT ;  /* 0x000000010800780c */ /* 0x000fda0003f65270 */
[----:B------:R-:W0:Y:S02]  /*6370*/  @P3 LDC.64 R6, c[0x0][0x9e8] ;  /* 0x00027a00ff063b82 */ /* 0x000e240000000a00 */
[----:B0-----:R-:W-:-:S05]  /*6380*/  @P3 IMAD.HI.U32 R6, R9, R6, RZ ;  /* 0x0000000609063227 */ /* 0x001fca00078e00ff */
[----:B------:R-:W-:-:S07]  /*6390*/  @P3 SHF.R.U32.HI R9, RZ, R7, R6 ;  /* 0x00000007ff093219 */ /* 0x000fce0000011606 */
.L_x_1113:
[----:B------:R-:W-:Y:S05]  /*63a0*/  BSYNC B0 ;  /* 0x0000000000007941 */ /* 0x000fea0003800000 */
.L_x_1111:
[----:B------:R-:W-:-:S04]  /*63b0*/  IMAD R9, R9, R8, -R12 ;  /* 0x0000000809097224 */ /* 0x000fc800078e0a0c */
[----:B------:R-:W-:-:S05]  /*63c0*/  IMAD R9, R16, -0x2, R9 ;  /* 0xfffffffe10097824 */ /* 0x000fca00078e0209 */
[----:B------:R-:W-:Y:S02]  /*63d0*/  VIADDMNMX R11, R9, R8, R11, PT ;  /* 0x00000008090b7246 */ /* 0x000fe4000380010b */
[----:B------:R-:W-:-:S07]  /*63e0*/  VIMNMX R10, R10, R9, !PT ;  /* 0x000000090a0a7248 */ /* 0x000fce0007fe0100 */
.L_x_1110:
        /* <DEDUP_REMOVED lines=20> */
[----:B------:R-:W-:Y:S02]  /*6530*/  ISETP.GT.AND P5, PT, R10, RZ, P2 ;  /* 0x000000ff0a00720c */ /* 0x000fe400017a4270 */
        /* <DEDUP_REMOVED lines=9> */
[----:B------:R-:W-:-:S02]  /*65d0*/  ISETP.GT.AND P3, PT, R10, 0x9, P2 ;  /* 0x000000090a00780c */ /* 0x000fc40001764270 */
[----:B------:R-:W-:Y:S02]  /*65e0*/  FMNMX.FTZ R7, R53, R6, !PT ;  /* 0x0000000635077209 */ /* 0x000fe40007810000 */
[----:B------:R-:W-:Y:S02]  /*65f0*/  FSEL R27, R27, -INF , !P4 ;  /* 0xff8000001b1b7808 */ /* 0x000fe40006000000 */
[----:B------:R-:W-:Y:S02]  /*6600*/  FMNMX.FTZ R6, R56, R7, !PT ;  /* 0x0000000738067209 */ /* 0x000fe40007810000 */
[----:B------:R-:W-:Y:S02]  /*6610*/  FMNMX.FTZ R20, R26, R5, !PT ;  /* 0x000000051a147209 */ /* 0x000fe40007810000 */
[----:B------:R-:W-:Y:S02]  /*6620*/  FMNMX.FTZ R7, R57, R6, !PT ;  /* 0x0000000639077209 */ /* 0x000fe40007810000 */
[----:B------:R-:W-:-:S02]  /*6630*/  ISETP.GT.AND P4, PT, R10, 0x10, P2 ;  /* 0x000000100a00780c */ /* 0x000fc40001784270 */
[----:B------:R-:W-:Y:S02]  /*6640*/  FMNMX.FTZ R6, R60, R7, !PT ;  /* 0x000000073c067209 */ /* 0x000fe40007810000 */
[----:B------:R-:W-:Y:S02]  /*6650*/  ISETP.LT.OR P3, PT, R11, 0xa, P3 ;  /* 0x0000000a0b00780c */ /* 0x000fe40001f61670 */
[----:B------:R-:W-:Y:S02]  /*6660*/  FMNMX.FTZ R7, R61, R6, !PT ;  /* 0x000000063d077209 */ /* 0x000fe40007810000 */
[----:B------:R-:W-:Y:S02]  /*6670*/  FMNMX.FTZ R21, R27, R20, !PT ;  /* 0x000000141b157209 */ /* 0x000fe40007810000 */
[----:B------:R-:W-:Y:S02]  /*6680*/  FMNMX.FTZ R6, R64, R7, !PT ;  /* 0x0000000740067209 */ /* 0x000fe40007810000 */
[----:B------:R-:W-:-:S02]  /*6690*/  ISETP.LT.OR P4, PT, R11, 0x11, P4 ;  /* 0x000000110b00780c */ /* 0x000fc40002781670 */
[----:B------:R-:W-:Y:S02]  /*66a0*/  FMNMX.FTZ R7, R65, R6, !PT ;  /* 0x0000000641077209 */ /* 0x000fe40007810000 */
[----:B------:R-:W-:Y:S02]  /*66b0*/  FSEL R31, R31, -INF , !P3 ;  /* 0xff8000001f1f7808 */ /* 0x000fe40005800000 */
[----:B------:R-:W-:Y:S02]  /*66c0*/  FMNMX.FTZ R6, R68, R7, !PT ;  /* 0x0000000744067209 */ /* 0x000fe40007810000 */
[----:B------:R-:W-:Y:S02]  /*66d0*/  FMNMX.FTZ R20, R30, R21, !PT ;  /* 0x000000151e147209 */ /* 0x000fe40007810000 */
        /* <DEDUP_REMOVED lines=9> */
[C---:B------:R-:W-:Y:S02]  /*6770*/  ISETP.LT.OR P3, PT, R11.reuse, 0x19, P3 ;  /* 0x000000190b00780c */ /* 0x040fe40001f61670 */
[----:B------:R-:W-:Y:S02]  /*6780*/  FMNMX.FTZ R6, R80, R7, !PT ;  /* 0x0000000750067209 */ /* 0x000fe40007810000 */
[----:B------:R-:W-:Y:S02]  /*6790*/  ISETP.LT.OR P4, PT, R11, 0x1a, P4 ;  /* 0x0000001a0b00780c */ /* 0x000fe40002781670 */
[----:B------:R-:W-:Y:S02]  /*67a0*/  FMNMX.FTZ R7, R81, R6, !PT ;  /* 0x0000000651077209 */ /* 0x000fe40007810000 */
[----:B------:R-:W-:-:S02]  /*67b0*/  FSEL R38, R38, -INF , !P3 ;  /* 0xff80000026267808 */ /* 0x000fc40005800000 */
[----:B------:R-:W-:Y:S02]  /*67c0*/  FMNMX.FTZ R6, R84, R7, !PT ;  /* 0x0000000754067209 */ /* 0x000fe40007810000 */
[C---:B------:R-:W-:Y:S02]  /*67d0*/  ISETP.GT.AND P3, PT, R10.reuse, 0x21, P2 ;  /* 0x000000210a00780c */ /* 0x040fe40001764270 */
[----:B------:R-:W-:Y:S02]  /*67e0*/  FMNMX.FTZ R7, R85, R6, !PT ;  /* 0x0000000655077209 */ /* 0x000fe40007810000 */
[----:B------:R-:W-:Y:S02]  /*67f0*/  FSEL R39, R39, -INF , !P4 ;  /* 0xff80000027277808 */ /* 0x000fe40006000000 */
[----:B------:R-:W-:Y:S01]  /*6800*/  ISETP.GT.AND P4, PT, R10, 0x28, P2 ;  /* 0x000000280a00780c */ /* 0x000fe20001784270 */
[----:B------:R-:W0:Y:S01]  /*6810*/  SHFL.BFLY PT, R6, R7, 0x2, 0x1f ;  /* 0x0c401f0007067f89 */ /* 0x000e2200000e0000 */
[----:B------:R-:W-:-:S02]  /*6820*/  ISETP.LT.OR P3, PT, R11, 0x22, P3 ;  /* 0x000000220b00780c */ /* 0x000fc40001f61670 */
[----:B------:R-:W-:Y:S02]  /*6830*/  ISETP.LT.OR P4, PT, R11, 0x29, P4 ;  /* 0x000000290b00780c */ /* 0x000fe40002781670 */
[----:B------:R-:W-:Y:S02]  /*6840*/  FSEL R43, R43, -INF , !P3 ;  /* 0xff8000002b2b7808 */ /* 0x000fe40005800000 */
[----:B------:R-:W-:Y:S02]  /*6850*/  ISETP.GT.AND P3, PT, R10, 0x29, P2 ;  /* 0x000000290a00780c */ /* 0x000fe40001764270 */
[----:B------:R-:W-:Y:S02]  /*6860*/  FSEL R46, R46, -INF , !P4 ;  /* 0xff8000002e2e7808 */ /* 0x000fe40006000000 */
[----:B------:R-:W-:Y:S02]  /*6870*/  ISETP.GT.AND P4, PT, R10, 0x30, P2 ;  /* 0x000000300a00780c */ /* 0x000fe40001784270 */
[----:B------:R-:W-:-:S02]  /*6880*/  ISETP.LT.OR P5, PT, R11, 0x2a, P3 ;  /* 0x0000002a0b00780c */ /* 0x000fc40001fa1670 */
[C---:B------:R-:W-:Y:S02]  /*6890*/  ISETP.GT.AND P3, PT, R10.reuse, 0x31, P2 ;  /* 0x000000310a00780c */ /* 0x040fe40001764270 */
[----:B------:R-:W-:Y:S02]  /*68a0*/  FSEL R47, R47, -INF , !P5 ;  /* 0xff8000002f2f7808 */ /* 0x000fe40006800000 */
[C---:B------:R-:W-:Y:S02]  /*68b0*/  ISETP.LT.OR P4, PT, R11.reuse, 0x31, P4 ;  /* 0x000000310b00780c */ /* 0x040fe40002781670 */
[----:B------:R-:W-:Y:S02]  /*68c0*/  ISETP.GT.AND P5, PT, R10, 0x38, P2 ;  /* 0x000000380a00780c */ /* 0x000fe400017a4270 */
[----:B------:R-:W-:Y:S02]  /*68d0*/  ISETP.LT.OR P3, PT, R11, 0x32, P3 ;  /* 0x000000320b00780c */ /* 0x000fe40001f61670 */
[----:B0-----:R-:W-:-:S02]  /*68e0*/  FMNMX.FTZ R8, R7, R6, !PT ;  /* 0x0000000607087209 */ /* 0x001fc40007810000 */
[----:B------:R-:W-:Y:S02]  /*68f0*/  FSEL R50, R50, -INF , !P4 ;  /* 0xff80000032327808 */ /* 0x000fe40006000000 */
[C---:B------:R-:W-:Y:S01]  /*6900*/  ISETP.GT.AND P4, PT, R10.reuse, 0x39, P2 ;  /* 0x000000390a00780c */ /* 0x040fe20001784270 */
[----:B------:R-:W0:Y:S01]  /*6910*/  SHFL.BFLY PT, R9, R8, 0x1, 0x1f ;  /* 0x0c201f0008097f89 */ /* 0x000e2200000e0000 */
[----:B------:R-:W-:Y:S02]  /*6920*/  FSEL R51, R51, -INF , !P3 ;  /* 0xff80000033337808 */ /* 0x000fe40005800000 */
[C---:B------:R-:W-:Y:S02]  /*6930*/  ISETP.LT.OR P5, PT, R11.reuse, 0x39, P5 ;  /* 0x000000390b00780c */ /* 0x040fe40002fa1670 */
[----:B------:R-:W-:Y:S02]  /*6940*/  ISETP.GT.AND P3, PT, R10, 0x40, P2 ;  /* 0x000000400a00780c */ /* 0x000fe40001764270 */
[----:B------:R-:W-:-:S02]  /*6950*/  ISETP.LT.OR P4, PT, R11, 0x3a, P4 ;  /* 0x0000003a0b00780c */ /* 0x000fc40002781670 */
[----:B------:R-:W-:Y:S02]  /*6960*/  FSEL R54, R54, -INF , !P5 ;  /* 0xff80000036367808 */ /* 0x000fe40006800000 */
[C---:B------:R-:W-:Y:S02]  /*6970*/  ISETP.GT.AND P5, PT, R10.reuse, 0x41, P2 ;  /* 0x000000410a00780c */ /* 0x040fe400017a4270 */
[----:B------:R-:W-:Y:S02]  /*6980*/  FSEL R55, R55, -INF , !P4 ;  /* 0xff80000037377808 */ /* 0x000fe40006000000 */
[C---:B------:R-:W-:Y:S02]  /*6990*/  ISETP.LT.OR P3, PT, R11.reuse, 0x41, P3 ;  /* 0x000000410b00780c */ /* 0x040fe40001f61670 */
[----:B------:R-:W-:Y:S02]  /*69a0*/  ISETP.GT.AND P4, PT, R10, 0x48, P2 ;  /* 0x000000480a00780c */ /* 0x000fe40001784270 */
[----:B------:R-:W-:-:S02]  /*69b0*/  ISETP.LT.OR P5, PT, R11, 0x42, P5 ;  /* 0x000000420b00780c */ /* 0x000fc40002fa1670 */
[----:B------:R-:W-:Y:S02]  /*69c0*/  FSEL R58, R58, -INF , !P3 ;  /* 0xff8000003a3a7808 */ /* 0x000fe40005800000 */
[----:B------:R-:W-:Y:S02]  /*69d0*/  ISETP.GT.AND P3, PT, R10, 0x49, P2 ;  /* 0x000000490a00780c */ /* 0x000fe40001764270 */
[----:B0-----:R-:W-:Y:S02]  /*69e0*/  FMNMX.FTZ R6, R8, R9, !PT ;  /* 0x0000000908067209 */ /* 0x001fe40007810000 */
[----:B------:R-:W-:Y:S02]  /*69f0*/  FSEL R59, R59, -INF , !P5 ;  /* 0xff8000003b3b7808 */ /* 0x000fe40006800000 */
[C---:B------:R-:W-:Y:S01]  /*6a00*/  FSETP.NEU.FTZ.AND P6, PT, R6.reuse, -INF , PT ;  /* 0xff8000000600780b */ /* 0x040fe20003fdd000 */
[----:B------:R-:W-:Y:S01]  /*6a10*/  FMUL.FTZ R9, R6, UR33 ;  /* 0x0000002106097c20 */ /* 0x000fe20008410000 */
[----:B------:R-:W-:-:S02]  /*6a20*/  ISETP.LT.OR P4, PT, R11, 0x49, P4 ;  /* 0x000000490b00780c */ /* 0x000fc40002781670 */
[----:B------:R-:W-:Y:S02]  /*6a30*/  ISETP.GT.AND P5, PT, R10, 0x50, P2 ;  /* 0x000000500a00780c */ /* 0x000fe400017a4270 */
[----:B------:R-:W-:Y:S02]  /*6a40*/  FSEL R7, R9, RZ, P6 ;  /* 0x000000ff09077208 */ /* 0x000fe40003000000 */
[----:B------:R-:W-:Y:S02]  /*6a50*/  ISETP.LT.OR P3, PT, R11, 0x4a, P3 ;  /* 0x0000004a0b00780c */ /* 0x000fe40001f61670 */
        /* <DEDUP_REMOVED lines=12> */
[----:B------:R-:W-:Y:S01]  /*6b20*/  ISETP.GT.AND P4, PT, R10, 0x51, P2 ;  /* 0x000000510a00780c */ /* 0x000fe20001784270 */
[----:B------:R0:W-:Y:S01]  /*6b30*/  MUFU.EX2 R20, R36 ;  /* 0x0000002400147308 */ /* 0x0001e20000000800 */
[----:B------:R-:W-:Y:S01]  /*6b40*/  FMNMX.FTZ R25, R39, R24, !PT ;  /* 0x0000001827197209 */ /* 0x000fe20007810000 */
[--C-:B------:R-:W-:Y:S01]  /*6b50*/  FFMA.FTZ R40, R40, UR33, -R7.reuse ;  /* 0x0000002128287c23 */ /* 0x100fe20008010807 */
[----:B------:R-:W-:Y:S01]  /*6b60*/  FSEL R63, R63, -INF , !P3 ;  /* 0xff8000003f3f7808 */ /* 0x000fe20005800000 */
[--C-:B------:R-:W-:Y:S01]  /*6b70*/  FFMA.FTZ R44, R44, UR33, -R7.reuse ;  /* 0x000000212c2c7c23 */ /* 0x100fe20008010807 */
[----:B------:R-:W-:Y:S01]  /*6b80*/  FMNMX.FTZ R28, R42, R25, !PT ;  /* 0x000000192a1c7209 */ /* 0x000fe20007810000 */
[--C-:B------:R-:W-:Y:S01]  /*6b90*/  FFMA.FTZ R25, R41, UR33, -R7.reuse ;  /* 0x0000002129197c23 */ /* 0x100fe20008010807 */
[----:B------:R-:W-:Y:S01]  /*6ba0*/  ISETP.LT.OR P5, PT, R11, 0x51, P5 ;  /* 0x000000510b00780c */ /* 0x000fe20002fa1670 */
[----:B------:R-:W-:Y:S01]  /*6bb0*/  MUFU.EX2 R24, R40 ;  /* 0x0000002800187308 */ /* 0x000fe20000000800 */
[----:B------:R-:W-:Y:S01]  /*6bc0*/  FMNMX.FTZ R29, R43, R28, !PT ;  /* 0x0000001c2b1d7209 */ /* 0x000fe20007810000 */
[--C-:B------:R-:W-:Y:S01]  /*6bd0*/  FFMA.FTZ R48, R48, UR33, -R7.reuse ;  /* 0x0000002130307c23 */ /* 0x100fe20008010807 */
[----:B------:R-:W-:Y:S01]  /*6be0*/  ISETP.GT.AND P3, PT, R10, 0x58, P2 ;  /* 0x000000580a00780c */ /* 0x000fe20001764270 */
[--C-:B------:R-:W-:Y:S01]  /*6bf0*/  FFMA.FTZ R52, R52, UR33, -R7.reuse ;  /* 0x0000002134347c23 */ /* 0x100fe20008010807 */
[----:B------:R-:W-:Y:S01]  /*6c00*/  FMNMX.FTZ R28, R46, R29, !PT ;  /* 0x0000001d2e1c7209 */ /* 0x000fe20007810000 */
[--C-:B------:R-:W-:Y:S01]  /*6c10*/  FFMA.FTZ R56, R56, UR33, -R7.reuse ;  /* 0x0000002138387c23 */ /* 0x100fe20008010807 */
[----:B------:R-:W-:Y:S01]  /*6c20*/  ISETP.LT.OR P4, PT, R11, 0x52, P4 ;  /* 0x000000520b00780c */ /* 0x000fe20002781670 */
[----:B------:R-:W-:Y:S01]  /*6c30*/  FFMA.FTZ R85, R85, UR33, -R7 ;  /* 0x0000002155557c23 */ /* 0x000fe20008010807 */
[----:B------:R-:W-:Y:S01]  /*6c40*/  FMNMX.FTZ R29, R47, R28, !PT ;  /* 0x0000001c2f1d7209 */ /* 0x000fe20007810000 */
[----:B------:R-:W-:Y:S01]  /*6c50*/  MUFU.EX2 R8, R8 ;  /* 0x0000000800087308 */ /* 0x000fe20000000800 */
[----:B------:R-:W-:-:S02]  /*6c60*/  FSEL R66, R66, -INF , !P5 ;  /* 0xff80000042427808 */ /* 0x000fc40006800000 */
[----:B------:R-:W-:Y:S01]  /*6c70*/  FMNMX.FTZ R32, R50, R29, !PT ;  /* 0x0000001d32207209 */ /* 0x000fe20007810000 */
[----:B------:R-:W-:Y:S01]  /*6c80*/  FFMA.FTZ R29, R45, UR33, -R7 ;  /* 0x000000212d1d7c23 */ /* 0x000fe20008010807 */
[----:B------:R-:W-:Y:S02]  /*6c90*/  ISETP.GT.AND P5, PT, R10, 0x59, P2 ;  /* 0x000000590a00780c */ /* 0x000fe400017a4270 */
[----:B------:R-:W-:Y:S01]  /*6ca0*/  FMNMX.FTZ R33, R51, R32, !PT ;  /* 0x0000002033217209 */ /* 0x000fe20007810000 */
[----:B------:R-:W-:Y:S01]  /*6cb0*/  MUFU.EX2 R28, R44 ;  /* 0x0000002c001c7308 */ /* 0x000fe20000000800 */
[----:B------:R-:W-:Y:S02]  /*6cc0*/  FSEL R67, R67, -INF , !P4 ;  /* 0xff80000043437808 */ /* 0x000fe40006000000 */
[----:B------:R-:W-:Y:S02]  /*6cd0*/  FMNMX.FTZ R32, R54, R33, !PT ;  /* 0x0000002136207209 */ /* 0x000fe40007810000 */
[----:B------:R-:W-:-:S02]  /*6ce0*/  ISETP.LT.OR P3, PT, R11, 0x59, P3 ;  /* 0x000000590b00780c */ /* 0x000fc40001f61670 */
[----:B------:R-:W-:Y:S01]  /*6cf0*/  FMNMX.FTZ R33, R55, R32, !PT ;  /* 0x0000002037217209 */ /* 0x000fe20007810000 */
[----:B------:R-:W-:Y:S01]  /*6d00*/  MUFU.EX2 R9, R9 ;  /* 0x0000000900097308 */ /* 0x000fe20000000800 */
[----:B------:R-:W-:Y:S02]  /*6d10*/  ISETP.GT.AND P4, PT, R10, 0x60, P2 ;  /* 0x000000600a00780c */ /* 0x000fe40001784270 */
[----:B0-----:R-:W-:Y:S01]  /*6d20*/  FMNMX.FTZ R36, R58, R33, !PT ;  /* 0x000000213a247209 */ /* 0x001fe20007810000 */
[--C-:B------:R-:W-:Y:S01]  /*6d30*/  FFMA.FTZ R33, R49, UR33, -R7.reuse ;  /* 0x0000002131217c23 */ /* 0x100fe20008010807 */
[----:B------:R-:W-:Y:S01]  /*6d40*/  ISETP.LT.OR P5, PT, R11, 0x5a, P5 ;  /* 0x0000005a0b00780c */ /* 0x000fe20002fa1670 */
[--C-:B------:R-:W-:Y:S01]  /*6d50*/  FFMA.FTZ R49, R65, UR33, -R7.reuse ;  /* 0x0000002141317c23 */ /* 0x100fe20008010807 */
[----:B------:R-:W-:Y:S01]  /*6d60*/  FMNMX.FTZ R37, R59, R36, !PT ;  /* 0x000000243b257209 */ /* 0x000fe20007810000 */
[----:B------:R0:W-:Y:S01]  /*6d70*/  MUFU.EX2 R32, R48 ;  /* 0x0000003000207308 */ /* 0x0001e20000000800 */
[----:B------:R-:W-:Y:S01]  /*6d80*/  FSEL R70, R70, -INF , !P3 ;  /* 0xff80000046467808 */ /* 0x000fe20005800000 */
[----:B------:R-:W-:Y:S01]  /*6d90*/  FFMA.FTZ R65, R84, UR33, -R7 ;  /* 0x0000002154417c23 */ /* 0x000fe20008010807 */
[----:B------:R-:W-:-:S02]  /*6da0*/  FMNMX.FTZ R36, R62, R37, !PT ;  /* 0x000000253e247209 */ /* 0x000fc40007810000 */
[----:B------:R-:W-:Y:S02]  /*6db0*/  ISETP.GT.AND P3, PT, R10, 0x61, P2 ;  /* 0x000000610a00780c */ /* 0x000fe40001764270 */
[----:B------:R-:W-:Y:S01]  /*6dc0*/  FMNMX.FTZ R37, R63, R36, !PT ;  /* 0x000000243f257209 */ /* 0x000fe20007810000 */
[----:B------:R-:W-:Y:S01]  /*6dd0*/  MUFU.EX2 R12, R12 ;  /* 0x0000000c000c7308 */ /* 0x000fe20000000800 */
[----:B------:R-:W-:Y:S01]  /*6de0*/  FSEL R71, R71, -INF , !P5 ;  /* 0xff80000047477808 */ /* 0x000fe20006800000 */
[--C-:B0-----:R-:W-:Y:S01]  /*6df0*/  FFMA.FTZ R48, R64, UR33, -R7.reuse ;  /* 0x0000002140307c23 */ /* 0x101fe20008010807 */
[----:B------:R-:W-:Y:S01]  /*6e00*/  FMNMX.FTZ R40, R66, R37, !PT ;  /* 0x0000002542287209 */ /* 0x000fe20007810000 */
[--C-:B------:R-:W-:Y:S01]  /*6e10*/  FFMA.FTZ R37, R53, UR33, -R7.reuse ;  /* 0x0000002135257c23 */ /* 0x100fe20008010807 */
[----:B------:R-:W-:Y:S01]  /*6e20*/  ISETP.LT.OR P4, PT, R11, 0x61, P4 ;  /* 0x000000610b00780c */ /* 0x000fe20002781670 */
[--C-:B------:R-:W-:Y:S01]  /*6e30*/  FFMA.FTZ R53, R69, UR33, -R7.reuse ;  /* 0x0000002145357c23 */ /* 0x100fe20008010807 */
[----:B------:R-:W-:Y:S01]  /*6e40*/  FMNMX.FTZ R41, R67, R40, !PT ;  /* 0x0000002843297209 */ /* 0x000fe20007810000 */
[----:B------:R0:W-:Y:S01]  /*6e50*/  MUFU.EX2 R36, R52 ;  /* 0x0000003400247308 */ /* 0x0001e20000000800 */
[----:B------:R-:W-:Y:S01]  /*6e60*/  ISETP.GT.AND P5, PT, R10, 0x68, P2 ;  /* 0x000000680a00780c */ /* 0x000fe200017a4270 */
[----:B------:R-:W-:Y:S01]  /*6e70*/  FFMA.FTZ R64, R80, UR33, -R7 ;  /* 0x0000002150407c23 */ /* 0x000fe20008010807 */
[----:B------:R-:W-:-:S02]  /*6e80*/  FMNMX.FTZ R40, R70, R41, !PT ;  /* 0x0000002946287209 */ /* 0x000fc40007810000 */
[----:B------:R-:W-:Y:S02]  /*6e90*/  ISETP.LT.OR P3, PT, R11, 0x62, P3 ;  /* 0x000000620b00780c */ /* 0x000fe40001f61670 */
[----:B------:R-:W-:Y:S01]  /*6ea0*/  FSEL R74, R74, -INF , !P4 ;  /* 0xff8000004a4a7808 */ /* 0x000fe20006000000 */
[----:B------:R-:W-:Y:S01]  /*6eb0*/  MUFU.EX2 R13, R13 ;  /* 0x0000000d000d7308 */ /* 0x000fe20000000800 */
[----:B------:R-:W-:Y:S01]  /*6ec0*/  FMNMX.FTZ R41, R71, R40, !PT ;  /* 0x0000002847297209 */ /* 0x000fe20007810000 */
[--C-:B0-----:R-:W-:Y:S01]  /*6ed0*/  FFMA.FTZ R52, R68, UR33, -R7.reuse ;  /* 0x0000002144347c23 */ /* 0x101fe20008010807 */
[----:B------:R-:W-:Y:S01]  /*6ee0*/  ISETP.GT.AND P4, PT, R10, 0x69, P2 ;  /* 0x000000690a00780c */ /* 0x000fe20001784270 */
[--C-:B------:R-:W-:Y:S01]  /*6ef0*/  FFMA.FTZ R68, R81, UR33, -R7.reuse ;  /* 0x0000002151447c23 */ /* 0x100fe20008010807 */
[----:B------:R-:W-:Y:S02]  /*6f00*/  FSEL R75, R75, -INF , !P3 ;  /* 0xff8000004b4b7808 */ /* 0x000fe40005800000 */
[----:B------:R-:W-:Y:S01]  /*6f10*/  ISETP.LT.OR P5, PT, R11, 0x69, P5 ;  /* 0x000000690b00780c */ /* 0x000fe20002fa1670 */
[----:B------:R0:W-:Y:S01]  /*6f20*/  MUFU.EX2 R40, R56 ;  /* 0x0000003800287308 */ /* 0x0001e20000000800 */
[----:B------:R-:W-:Y:S01]  /*6f30*/  FMNMX.FTZ R44, R74, R41, !PT ;  /* 0x000000294a2c7209 */ /* 0x000fe20007810000 */
[--C-:B------:R-:W-:Y:S01]  /*6f40*/  FFMA.FTZ R41, R57, UR33, -R7.reuse ;  /* 0x0000002139297c23 */ /* 0x100fe20008010807 */
[----:B------:R-:W-:Y:S01]  /*6f50*/  ISETP.LT.OR P4, PT, R11, 0x6a, P4 ;  /* 0x0000006a0b00780c */ /* 0x000fe20002781670 */
[----:B------:R-:W-:Y:S01]  /*6f60*/  FFMA.FTZ R57, R73, UR33, -R7 ;  /* 0x0000002149397c23 */ /* 0x000fe20008010807 */
[----:B------:R-:W-:-:S02]  /*6f70*/  ISETP.GT.AND P3, PT, R10, 0x70, P2 ;  /* 0x000000700a00780c */ /* 0x000fc40001764270 */
[----:B------:R-:W-:Y:S01]  /*6f80*/  FSEL R78, R78, -INF , !P5 ;  /* 0xff8000004e4e7808 */ /* 0x000fe20006800000 */
[----:B------:R-:W-:Y:S01]  /*6f90*/  MUFU.EX2 R14, R14 ;  /* 0x0000000e000e7308 */ /* 0x000fe20000000800 */
[----:B------:R-:W-:Y:S01]  /*6fa0*/  FMNMX.FTZ R45, R75, R44, !PT ;  /* 0x0000002c4b2d7209 */ /* 0x000fe20007810000 */
[--C-:B------:R-:W-:Y:S01]  /*6fb0*/  FFMA.FTZ R44, R60, UR33, -R7.reuse ;  /* 0x000000213c2c7c23 */ /* 0x100fe20008010807 */
[----:B------:R-:W-:Y:S01]  /*6fc0*/  FSEL R79, R79, -INF , !P4 ;  /* 0xff8000004f4f7808 */ /* 0x000fe20006000000 */
[--C-:B0-----:R-:W-:Y:S01]  /*6fd0*/  FFMA.FTZ R56, R72, UR33, -R7.reuse ;  /* 0x0000002148387c23 */ /* 0x101fe20008010807 */
[----:B------:R-:W-:Y:S01]  /*6fe0*/  ISETP.GT.AND P5, PT, R10, 0x71, P2 ;  /* 0x000000710a00780c */ /* 0x000fe200017a4270 */
[----:B------:R-:W-:Y:S01]  /*6ff0*/  FFMA.FTZ R60, R76, UR33, -R7 ;  /* 0x000000214c3c7c23 */ /* 0x000fe20008010807 */
[C---:B------:R-:W-:Y:S01]  /*7000*/  ISETP.GT.AND P4, PT, R10.reuse, 0x78, P2 ;  /* 0x000000780a00780c */ /* 0x040fe20001784270 */
[----:B------:R-:W-:Y:S01]  /*7010*/  MUFU.EX2 R15, R15 ;  /* 0x0000000f000f7308 */ /* 0x000fe20000000800 */
[----:B------:R-:W-:-:S02]  /*7020*/  ISETP.GT.AND P2, PT, R10, 0x79, P2 ;  /* 0x000000790a00780c */ /* 0x000fc40001744270 */
[C---:B------:R-:W-:Y:S02]  /*7030*/  ISETP.LT.OR P3, PT, R11.reuse, 0x71, P3 ;  /* 0x000000710b00780c */ /* 0x040fe40001f61670 */
[----:B------:R-:W-:Y:S02]  /*7040*/  FMNMX.FTZ R10, R78, R45, !PT ;  /* 0x0000002d4e0a7209 */ /* 0x000fe40007810000 */
[----:B------:R-:W-:Y:S01]  /*7050*/  ISETP.LT.OR P5, PT, R11, 0x72, P5 ;  /* 0x000000720b00780c */ /* 0x000fe20002fa1670 */
[----:B------:R-:W-:Y:S01]  /*7060*/  MUFU.EX2 R21, R21 ;  /* 0x0000001500157308 */ /* 0x000fe20000000800 */
[----:B------:R-:W-:Y:S02]  /*7070*/  FSEL R82, R82, -INF , !P3 ;  /* 0xff80000052527808 */ /* 0x000fe40005800000 */
[----:B------:R-:W-:Y:S02]  /*7080*/  FMNMX.FTZ R45, R79, R10, !PT ;  /* 0x0000000a4f2d7209 */ /* 0x000fe40007810000 */
[----:B------:R-:W-:-:S02]  /*7090*/  ISETP.LT.OR P4, PT, R11, 0x79, P4 ;  /* 0x000000790b00780c */ /* 0x000fc40002781670 */
[----:B------:R-:W-:Y:S01]  /*70a0*/  FSEL R83, R83, -INF , !P5 ;  /* 0xff80000053537808 */ /* 0x000fe20006800000 */
[----:B------:R-:W-:Y:S01]  /*70b0*/  MUFU.EX2 R25, R25 ;  /* 0x0000001900197308 */ /* 0x000fe20000000800 */
[----:B------:R-:W-:Y:S01]  /*70c0*/  FMNMX.FTZ R10, R82, R45, !PT ;  /* 0x0000002d520a7209 */ /* 0x000fe20007810000 */
[--C-:B------:R-:W-:Y:S01]  /*70d0*/  FFMA.FTZ R45, R61, UR33, -R7.reuse ;  /* 0x000000213d2d7c23 */ /* 0x100fe20008010807 */
[----:B------:R-:W-:Y:S01]  /*70e0*/  ISETP.LT.OR P2, PT, R11, 0x7a, P2 ;  /* 0x0000007a0b00780c */ /* 0x000fe20001741670 */
[----:B------:R-:W-:Y:S01]  /*70f0*/  FFMA.FTZ R61, R77, UR33, -R7 ;  /* 0x000000214d3d7c23 */ /* 0x000fe20008010807 */
[----:B------:R-:W-:Y:S02]  /*7100*/  FSEL R86, R86, -INF , !P4 ;  /* 0xff80000056567808 */ /* 0x000fe40006000000 */
[----:B------:R-:W-:Y:S01]  /*7110*/  FMNMX.FTZ R11, R83, R10, !PT ;  /* 0x0000000a530b7209 */ /* 0x000fe20007810000 */
[----:B------:R-:W-:Y:S01]  /*7120*/  MUFU.EX2 R29, R29 ;  /* 0x0000001d001d7308 */ /* 0x000fe20000000800 */
[----:B------:R-:W-:-:S02]  /*7130*/  FSEL R87, R87, -INF , !P2 ;  /* 0xff80000057577808 */ /* 0x000fc40005000000 */
[----:B------:R-:W-:Y:S02]  /*7140*/  FMNMX.FTZ R10, R86, R11, !PT ;  /* 0x0000000b560a7209 */ /* 0x000fe40007810000 */
[----:B------:R-:W-:Y:S02]  /*7150*/  FSEL R69, R6, RZ, P6 ;  /* 0x000000ff06457208 */ /* 0x000fe40003000000 */
[----:B------:R-:W-:Y:S01]  /*7160*/  FMNMX.FTZ R10, R87, R10, !PT ;  /* 0x0000000a570a7209 */ /* 0x000fe20007810000 */
[----:B------:R-:W-:Y:S02]  /*7170*/  MUFU.EX2 R33, R33 ;  /* 0x0000002100217308 */ /* 0x000fe40000000800 */
[----:B------:R-:W-:Y:S02]  /*7180*/  FADD.FTZ R69, -R69, R0 ;  /* 0x0000000045457221 */ /* 0x000fe40000010100 */
[----:B------:R-:W0:Y:S02]  /*7190*/  SHFL.BFLY PT, R11, R10, 0x2, 0x1f ;  /* 0x0c401f000a0b7f89 */ /* 0x000e2400000e0000 */
[----:B------:R-:W-:-:S02]  /*71a0*/  FMUL.FTZ R69, R69, UR33 ;  /* 0x0000002145457c20 */ /* 0x000fc40008410000 */
        /* <DEDUP_REMOVED lines=173> */
[----:B------:R-:W2:Y:S01]  /*7c80*/  MUFU.EX2 R47, R47 ;  /* 0x0000002f002f7308 */ /* 0x000ea20000000800 */
        /* <DEDUP_REMOVED lines=9> */
[C---:B--2---:R-:W-:Y:S01]  /*7d20*/  FADD.FTZ R15, R47.reuse, R20 ;  /* 0x000000142f0f7221 */ /* 0x044fe20000010000 */
[----:B------:R-:W-:-:S05]  /*7d30*/  F2FP.F16.F32.PACK_AB R35, R47, R35 ;  /* 0x000000232f23723e */ /* 0x000fca00000000ff */
[----:B------:R4:W-:Y:S01]  /*7d40*/  STSM.16.M88.4 [R18], R32 ;  /* 0x0000002012007844 */ /* 0x0009e20000000200 */
[----:B------:R-:W2:Y:S01]  /*7d50*/  MUFU.EX2 R4, R4 ;  /* 0x0000000400047308 */ /* 0x000ea20000000800 */
[----:B---3--:R-:W-:-:S07]  /*7d60*/  FADD.FTZ R20, R50, R15 ;  /* 0x0000000f32147221 */ /* 0x008fce0000010000 */
[----:B------:R-:W3:Y:S01]  /*7d70*/  MUFU.EX2 R53, R53 ;  /* 0x0000003500357308 */ /* 0x000ee20000000800 */
[C---:B0-----:R-:W-:Y:S01]  /*7d80*/  FADD.FTZ R15, R51.reuse, R20 ;  /* 0x00000014330f7221 */ /* 0x041fe20000010000 */
[----:B------:R-:W-:-:S06]  /*7d90*/  F2FP.F16.F32.PACK_AB R41, R51, R50 ;  /* 0x000000323329723e */ /* 0x000fcc00000000ff */
[----:B------:R-:W0:Y:S01]  /*7da0*/  MUFU.EX2 R3, R3 ;  /* 0x0000000300037308 */ /* 0x000e220000000800 */
[----:B--2---:R-:W-:Y:S01]  /*7db0*/  FADD.FTZ R20, R4, R15 ;  /* 0x0000000f04147221 */ /* 0x004fe20000010000 */
[----:B------:R-:W-:Y:S01]  /*7dc0*/  FADD.FTZ R15, R49, R28 ;  /* 0x0000001c310f7221 */ /* 0x000fe20000010000 */
[C---:B------:R-:W-:Y:S02]  /*7dd0*/  F2FP.F16.F32.PACK_AB R43, R13.reuse, R4 ;  /* 0x000000040d2b723e */ /* 0x040fe400000000ff */
[----:B------:R-:W-:Y:S01]  /*7de0*/  FADD.FTZ R20, R13, R20 ;  /* 0x000000140d147221 */ /* 0x000fe20000010000 */
[----:B-1----:R-:W-:Y:S02]  /*7df0*/  FADD.FTZ R8, R52, R15 ;  /* 0x0000000f34087221 */ /* 0x002fe40000010000 */
[----:B------:R-:W1:Y:S01]  /*7e00*/  MUFU.EX2 R56, R56 ;  /* 0x0000003800387308 */ /* 0x000e620000000800 */
[C---:B---3--:R-:W-:Y:S01]  /*7e10*/  F2FP.F16.F32.PACK_AB R50, R53.reuse, R52 ;  /* 0x000000343532723e */ /* 0x048fe200000000ff */
[----:B------:R-:W-:Y:S01]  /*7e20*/  FADD.FTZ R11, R53, R8 ;  /* 0x00000008350b7221 */ /* 0x000fe20000010000 */
[----:B------:R4:W-:Y:S05]  /*7e30*/  STSM.16.M88.4 [R17+0x27800], R40 ;  /* 0x0278002811007844 */ /* 0x0009ea0000000200 */
[----:B------:R-:W2:Y:S01]  /*7e40*/  MUFU.EX2 R12, R12 ;  /* 0x0000000c000c7308 */ /* 0x000ea20000000800 */
[----:B0-----:R-:W-:-:S07]  /*7e50*/  FADD.FTZ R9, R3, R20 ;  /* 0x0000001403097221 */ /* 0x001fce0000010000 */
[----:B------:R-:W0:Y:S01]  /*7e60*/  MUFU.EX2 R57, R57 ;  /* 0x0000003900397308 */ /* 0x000e220000000800 */
[----:B-1----:R-:W-:-:S07]  /*7e70*/  FADD.FTZ R10, R56, R11 ;  /* 0x0000000b380a7221 */ /* 0x002fce0000010000 */
[----:B------:R-:W1:Y:S01]  /*7e80*/  MUFU.EX2 R54, R54 ;  /* 0x0000003600367308 */ /* 0x000e620000000800 */
[C---:B--2---:R-:W-:Y:S01]  /*7e90*/  FADD.FTZ R9, R12.reuse, R9 ;  /* 0x000000090c097221 */ /* 0x044fe20000010000 */
[----:B------:R-:W-:-:S06]  /*7ea0*/  F2FP.F16.F32.PACK_AB R49, R12, R3 ;  /* 0x000000030c31723e */ /* 0x000fcc00000000ff */
[----:B------:R-:W2:Y:S01]  /*7eb0*/  MUFU.EX2 R60, R60 ;  /* 0x0000003c003c7308 */ /* 0x000ea20000000800 */
[C---:B0-----:R-:W-:Y:S01]  /*7ec0*/  FADD.FTZ R11, R57.reuse, R10 ;  /* 0x0000000a390b7221 */ /* 0x041fe20000010000 */
[----:B------:R-:W-:-:S06]  /*7ed0*/  F2FP.F16.F32.PACK_AB R56, R57, R56 ;  /* 0x000000383938723e */ /* 0x000fcc00000000ff */
[----:B------:R-:W0:Y:S01]  /*7ee0*/  MUFU.EX2 R55, R55 ;  /* 0x0000003700377308 */ /* 0x000e220000000800 */
[----:B-1----:R-:W-:-:S07]  /*7ef0*/  FADD.FTZ R8, R54, R9 ;  /* 0x0000000936087221 */ /* 0x002fce0000010000 */
[----:B------:R-:W1:Y:S01]  /*7f00*/  MUFU.EX2 R61, R61 ;  /* 0x0000003d003d7308 */ /* 0x000e620000000800 */
[----:B--2---:R-:W-:-:S07]  /*7f10*/  FADD.FTZ R4, R60, R11 ;  /* 0x0000000b3c047221 */ /* 0x004fce0000010000 */
[----:B------:R-:W2:Y:S01]  /*7f20*/  MUFU.EX2 R59, R59 ;  /* 0x0000003b003b7308 */ /* 0x000ea20000000800 */
[C---:B0-----:R-:W-:Y:S01]  /*7f30*/  FADD.FTZ R8, R55.reuse, R8 ;  /* 0x0000000837087221 */ /* 0x041fe20000010000 */
[----:B------:R-:W-:-:S05]  /*7f40*/  F2FP.F16.F32.PACK_AB R51, R55, R54 ;  /* 0x000000363733723e */ /* 0x000fca00000000ff */
[----:B------:R4:W-:Y:S01]  /*7f50*/  STSM.16.M88.4 [R23], R48 ;  /* 0x0000003017007844 */ /* 0x0009e20000000200 */
[----:B------:R-:W0:Y:S01]  /*7f60*/  MUFU.EX2 R64, R64 ;  /* 0x0000004000407308 */ /* 0x000e220000000800 */
[C---:B-1----:R-:W-:Y:S01]  /*7f70*/  FADD.FTZ R11, R61.reuse, R4 ;  /* 0x000000043d0b7221 */ /* 0x042fe20000010000 */
[----:B------:R-:W-:-:S06]  /*7f80*/  F2FP.F16.F32.PACK_AB R58, R61, R60 ;  /* 0x0000003c3d3a723e */ /* 0x000fcc00000000ff */
[----:B------:R-:W1:Y:S01]  /*7f90*/  MUFU.EX2 R14, R75 ;  /* 0x0000004b000e7308 */ /* 0x000e620000000800 */
[----:B--2---:R-:W-:-:S07]  /*7fa0*/  FADD.FTZ R9, R59, R8 ;  /* 0x000000083b097221 */ /* 0x004fce0000010000 */
[----:B------:R-:W2:Y:S01]  /*7fb0*/  MUFU.EX2 R68, R68 ;  /* 0x0000004400447308 */ /* 0x000ea20000000800 */
[----:B0-----:R-:W-:-:S07]  /*7fc0*/  FADD.FTZ R11, R64, R11 ;  /* 0x0000000b400b7221 */ /* 0x001fce0000010000 */
[----:B------:R-:W0:Y:S01]  /*7fd0*/  MUFU.EX2 R78, R78 ;  /* 0x0000004e004e7308 */ /* 0x000e220000000800 */
[C---:B-1----:R-:W-:Y:S01]  /*7fe0*/  FADD.FTZ R9, R14.reuse, R9 ;  /* 0x000000090e097221 */ /* 0x042fe20000010000 */
[----:B------:R-:W-:-:S06]  /*7ff0*/  F2FP.F16.F32.PACK_AB R57, R14, R59 ;  /* 0x0000003b0e39723e */ /* 0x000fcc00000000ff */
[----:B------:R-:W1:Y:S01]  /*8000*/  MUFU.EX2 R79, R79 ;  /* 0x0000004f004f7308 */ /* 0x000e620000000800 */
[C---:B--2---:R-:W-:Y:S01]  /*8010*/  FADD.FTZ R20, R68.reuse, R11 ;  /* 0x0000000b44147221 */ /* 0x044fe20000010000 */
[----:B------:R-:W-:-:S06]  /*8020*/  F2FP.F16.F32.PACK_AB R8, R68, R64 ;  /* 0x000000404408723e */ /* 0x000fcc00000000ff */
[----:B------:R-:W-:Y:S01]  /*8030*/  MUFU.EX2 R65, R65 ;  /* 0x0000004100417308 */ /* 0x000fe20000000800 */
[----:B0-----:R-:W-:-:S07]  /*8040*/  FADD.FTZ R4, R78, R9 ;  /* 0x000000094e047221 */ /* 0x001fce0000010000 */
[----:B------:R-:W0:Y:S01]  /*8050*/  MUFU.EX2 R0, R85 ;  /* 0x0000005500007308 */ /* 0x000e220000000800 */
[C---:B-1----:R-:W-:Y:S01]  /*8060*/  F2FP.F16.F32.PACK_AB R59, R79.reuse, R78 ;  /* 0x0000004e4f3b723e */ /* 0x042fe200000000ff */
[----:B------:R-:W-:-:S04]  /*8070*/  FADD.FTZ R4, R79, R4 ;  /* 0x000000044f047221 */ /* 0x000fc80000010000 */
[----:B------:R4:W-:Y:S02]  /*8080*/  STSM.16.M88.4 [R19+0x6000], R56 ;  /* 0x0060003813007844 */ /* 0x0009e40000000200 */
[----:B------:R-:W1:Y:S08]  /*8090*/  MUFU.EX2 R21, R82 ;  /* 0x0000005200157308 */ /* 0x000e700000000800 */
[----:B------:R-:W2:Y:S01]  /*80a0*/  MUFU.EX2 R83, R83 ;  /* 0x0000005300537308 */ /* 0x000ea20000000800 */
[----:B0-----:R-:W-:Y:S01]  /*80b0*/  F2FP.F16.F32.PACK_AB R10, R0, R65 ;  /* 0x00000041000a723e */ /* 0x001fe200000000ff */
[----:B------:R-:W-:-:S06]  /*80c0*/  FADD.FTZ R65, R65, R20 ;  /* 0x0000001441417221 */ /* 0x000fcc0000010000 */
[----:B------:R-:W0:Y:S01]  /*80d0*/  MUFU.EX2 R13, R86 ;  /* 0x00000056000d7308 */ /* 0x000e220000000800 */
[----:B-1----:R-:W-:-:S07]  /*80e0*/  FADD.FTZ R4, R21, R4 ;  /* 0x0000000415047221 */ /* 0x002fce0000010000 */
[----:B------:R-:W1:Y:S01]  /*80f0*/  MUFU.EX2 R72, R72 ;  /* 0x0000004800487308 */ /* 0x000e620000000800 */
[C---:B--2---:R-:W-:Y:S01]  /*8100*/  F2FP.F16.F32.PACK_AB R9, R83.reuse, R21 ;  /* 0x000000155309723e */ /* 0x044fe200000000ff */
        /* <DEDUP_REMOVED lines=11> */
[----:B------:R-:W-:Y:S01]  /*81c0*/  IMAD.MOV.U32 R5, RZ, RZ, R7 ;  /* 0x000000ffff057224 */ /* 0x000fe200078e0007 */
[----:B------:R-:W-:Y:S01]  /*81d0*/  UMOV UR46, UR55 ;  /* 0x00000037002e7c82 */ /* 0x000fe20008000000 */
[----:B------:R-:W-:Y:S01]  /*81e0*/  IMAD.MOV.U32 R0, RZ, RZ, R6 ;  /* 0x000000ffff007224 */ /* 0x000fe200078e0006 */
[----:B------:R-:W-:-:S06]  /*81f0*/  UMOV UR49, UR54 ;  /* 0x0000003600317c82 */ /* 0x000fcc0008000000 */
.L_x_1097:
[----:B------:R-:W-:Y:S01]  /*8200*/  ULDC UR6, c[0x0][0x448] ;  /* 0x0001120000067ab9 */ /* 0x000fe20000000800 */
[----:B------:R-:W-:Y:S01]  /*8210*/  ULDC UR14, c[0x0][0x9e4] ;  /* 0x00027900000e7ab9 */ /* 0x000fe20000000800 */
[----:B------:R-:W-:Y:S02]  /*8220*/  UISETP.NE.AND UP0, UPT, UR6, 0x1, UPT ;  /* 0x000000010600788c */ /* 0x000fe4000bf05270 */
[----:B------:R-:W-:Y:S02]  /*8230*/  UISETP.GE.AND UP1, UPT, UR14, 0x1, UPT ;  /* 0x000000010e00788c */ /* 0x000fe4000bf26270 */
[----:B------:R-:W-:Y:S02]  /*8240*/  UIADD3 UR10, UR39, 0xbf, URZ ;  /* 0x000000bf270a7890 */ /* 0x000fe4000fffe03f */
[----:B------:R-:W-:Y:S02]  /*8250*/  UIADD3 UR11, UR38, 0x1, -UR45 ;  /* 0x00000001260b7890 */ /* 0x000fe4000fffe82d */
[----:B------:R-:W-:-:S03]  /*8260*/  PLOP3.LUT P5, PT, PT, PT, UP1, 0x80, 0x0 ;  /* 0x000000000000781c */ /* 0x000fc60003faf018 */
[----:B------:R-:W-:Y:S01]  /*8270*/  @UP0 ULDC UR6, c[0x0][0x44c] ;  /* 0x0001130000060ab9 */ /* 0x000fe20000000800 */
[----:B------:R-:W-:Y:S01]  /*8280*/  @UP0 ULDC UR15, c[0x0][0x450] ;  /* 0x00011400000f0ab9 */ /* 0x000fe20000000800 */
[----:B------:R-:W-:-:S04]  /*8290*/  UIMAD.WIDE.U32 UR6, UR10, UR6, URZ ;  /* 0x000000060a0672a5 */ /* 0x000fc8000f8e003f */
[----:B------:R-:W-:-:S04]  /*82a0*/  @UP0 USHF.R.U32.HI UR10, URZ, UR15, UR7 ;  /* 0x0000000f3f0a0299 */ /* 0x000fc80008011607 */
[----:B------:R-:W-:-:S04]  /*82b0*/  UIADD3 UR10, UR11, UR10, URZ ;  /* 0x0000000a0b0a7290 */ /* 0x000fc8000fffe03f */
        /* <DEDUP_REMOVED lines=12> */
.L_x_1116:
[----:B------:R-:W-:-:S11]  /*8380*/  UISETP.NE.AND UP1, UPT, UR14, 0x1, UPT ;  /* 0x000000010e00788c */ /* 0x000fd6000bf25270 */
[----:B------:R-:W-:Y:S02]  /*8390*/  @UP1 ULDC.64 UR18, c[0x0][0x9e8] ;  /* 0x00027a0000121ab9 */ /* 0x000fe40000000a00 */
[----:B------:R-:W-:-:S04]  /*83a0*/  UIMAD.WIDE.U32 UR6, UR10, UR18, URZ ;  /* 0x000000120a0672a5 */ /* 0x000fc8000f8e003f */
[----:B------:R-:W-:-:S12]  /*83b0*/  @UP1 USHF.R.U32.HI UR10, URZ, UR19, UR7 ;  /* 0x000000133f0a1299 */ /* 0x000fd80008011607 */
.L_x_1117:
[----:B------:R-:W-:-:S04]  /*83c0*/  UIMAD UR10, UR10, UR14, URZ ;  /* 0x0000000e0a0a72a4 */ /* 0x000fc8000f8e023f */
[----:B------:R-:W-:-:S04]  /*83d0*/  UISETP.LT.AND UP1, UPT, UR35, UR10, UPT ;  /* 0x0000000a2300728c */ /* 0x000fc8000bf21270 */
[----:B------:R-:W-:-:S12]  /*83e0*/  USEL UR35, UR35, UR10, !UP1 ;  /* 0x0000000a23237287 */ /* 0x000fd8000c800000 */
.L_x_1115:
[----:B------:R-:W-:-:S04]  /*83f0*/  UIADD3 UR35, UR35, 0x7f, URZ ;  /* 0x0000007f23237890 */ /* 0x000fc8000fffe03f */
[----:B------:R-:W-:-:S04]  /*8400*/  USHF.R.S32.HI UR6, URZ, 0x1f, UR35 ;  /* 0x0000001f3f067899 */ /* 0x000fc80008011423 */
[----:B------:R-:W-:-:S04]  /*8410*/  ULEA.HI UR6, UR6, UR35, URZ, 0x7 ;  /* 0x0000002306067291 */ /* 0x000fc8000f8f383f */
[----:B------:R-:W-:-:S04]  /*8420*/  USHF.R.S32.HI UR6, URZ, 0x7, UR6 ;  /* 0x000000073f067899 */ /* 0x000fc80008011406 */
[----:B------:R-:W-:-:S04]  /*8430*/  UISETP.LT.AND UP1, UPT, UR37, UR6, UPT ;  /* 0x000000062500728c */ /* 0x000fc8000bf21270 */
[----:B------:R-:W-:-:S06]  /*8440*/  USEL UR34, UR37, UR6, !UP1 ;  /* 0x0000000625227287 */ /* 0x000fcc000c800000 */
[----:B------:R-:W-:-:S13]  /*8450*/  ISETP.GE.AND P2, PT, R2, UR34, PT ;  /* 0x0000002202007c0c */ /* 0x000fda000bf46270 */
[----:B------:R-:W-:Y:S05]  /*8460*/  @!P2 BRA `(.L_x_1118) ;  /* 0x000000200024a947 */ /* 0x000fea0003800000 */
[----:B------:R-:W-:Y:S01]  /*8470*/  IMAD.MOV.U32 R6, RZ, RZ, R5 ;  /* 0x000000ffff067224 */ /* 0x000fe200078e0005 */
[----:B------:R-:W-:Y:S01]  /*8480*/  UMOV UR28, UR49 ;  /* 0x00000031001c7c82 */ /* 0x000fe20008000000 */
[----:B------:R-:W-:Y:S01]  /*8490*/  IMAD.MOV.U32 R7, RZ, RZ, R0 ;  /* 0x000000ffff077224 */ /* 0x000fe200078e0000 */
[----:B------:R-:W-:Y:S01]  /*84a0*/  UMOV UR35, UR46 ;  /* 0x0000002e00237c82 */ /* 0x000fe20008000000 */
[----:B------:R-:W-:-:S05]  /*84b0*/  ULDC UR33, c[0x0][0x988] ;  /* 0x0002620000217ab9 */ /* 0x000fca0000000800 */
.L_x_1127:
        /* <DEDUP_REMOVED lines=9> */
.L_x_1120:
[----:B------:R-:W-:Y:S01]  /*8550*/  ULEA UR6, UR46, UR42, 0x3 ;  /* 0x0000002a2e067291 */ /* 0x000fe2000f8e183f */
[----:B------:R-:W-:-:S05]  /*8560*/  IMAD.U32 R0, RZ, RZ, UR49 ;  /* 0x00000031ff007e24 */ /* 0x000fca000f8e00ff */
[----:B------:R-:W-:-:S04]  /*8570*/  SHF.L.U32 R0, R0, 0x1f, RZ ;  /* 0x0000001f00007819 */ /* 0x000fc800000006ff */
[----:B------:R0:W1:Y:S01]  /*8580*/  SYNCS.PHASECHK.TRANS64.TRYWAIT P2, [UR6+0x2d830], R0 ;  /* 0x02d83000ff0075a7 */ /* 0x0000620008040146 */
[----:B------:R-:W-:Y:S05]  /*8590*/  @!P0 BRA `(.L_x_1121) ;  /* 0x0000000000048947 */ /* 0x000fea0003800000 */
[----:B------:R-:W-:Y:S01]  /*85a0*/  BPT.TRAP 0x1 ;  /* 0x000000040000795c */ /* 0x000fe20000300000 */
.L_x_1121:
[----:B-1----:R-:W-:Y:S05]  /*85b0*/  @P2 BRA `(.L_x_1119) ;  /* 0x0000000000082947 */ /* 0x002fea0003800000 */
[----:B------:R-:W1:Y:S02]  /*85c0*/  SYNCS.PHASECHK.TRANS64.TRYWAIT P2, [UR6+0x2d830], R0 ;  /* 0x02d83000ff0075a7 */ /* 0x000e640008040146 */
[----:B-1----:R-:W-:Y:S05]  /*85d0*/  @!P2 BRA `(.L_x_1122) ;  /* 0x000000dc00cca947 */ /* 0x002fea0003800000 */
.L_x_1119:
        /* <DEDUP_REMOVED lines=16> */
[----:B--2-4-:R-:W-:-:S06]  /*86e0*/  WARPGROUP.ARRIVE ;  /* 0x00000000000079c5 */ /* 0x014fcc0000000000 */
        /* <DEDUP_REMOVED lines=20> */
.L_x_1124:
[----:B------:R-:W-:Y:S01]  /*8830*/  ULEA UR6, UR35, UR42, 0x3 ;  /* 0x0000002a23067291 */ /* 0x000fe2000f8e183f */
[----:B------:R-:W-:-:S05]  /*8840*/  IMAD.U32 R0, RZ, RZ, UR28 ;  /* 0x0000001cff007e24 */ /* 0x000fca000f8e00ff */
[----:B------:R-:W-:-:S04]  /*8850*/  SHF.L.U32 R0, R0, 0x1f, RZ ;  /* 0x0000001f00007819 */ /* 0x000fc800000006ff */
[----:B------:R0:W1:Y:S01]  /*8860*/  SYNCS.PHASECHK.TRANS64.TRYWAIT P2, [UR6+0x2d850], R0 ;  /* 0x02d85000ff0075a7 */ /* 0x0000620008040146 */
[----:B------:R-:W-:Y:S05]  /*8870*/  @!P0 BRA `(.L_x_1125) ;  /* 0x0000000000048947 */ /* 0x000fea0003800000 */
[----:B------:R-:W-:Y:S01]  /*8880*/  BPT.TRAP 0x1 ;  /* 0x000000040000795c */ /* 0x000fe20000300000 */
.L_x_1125:
[----:B-1----:R-:W-:Y:S05]  /*8890*/  @P2 BRA `(.L_x_1123) ;  /* 0x0000000000082947 */ /* 0x002fea0003800000 */
[----:B------:R-:W1:Y:S02]  /*88a0*/  SYNCS.PHASECHK.TRANS64.TRYWAIT P2, [UR6+0x2d850], R0 ;  /* 0x02d85000ff0075a7 */ /* 0x000e640008040146 */
[----:B-1----:R-:W-:Y:S05]  /*88b0*/  @!P2 BRA `(.L_x_1126) ;  /* 0x000000dc002ca947 */ /* 0x002fea0003800000 */
.L_x_1123:
        /* <DEDUP_REMOVED lines=64> */
[----:B------:R-:W-:-:S04]  /*8cc0*/  FMNMX.FTZ R5, R31, R14, !PT ;  /* 0x0000000e1f057209 */ /* 0x000fc80007810000 */
[----:B------:R-:W-:-:S04]  /*8cd0*/  FMNMX.FTZ R20, R34, R5, !PT ;  /* 0x0000000522147209 */ /* 0x000fc80007810000 */
[----:B------:R-:W-:-:S04]  /*8ce0*/  FMNMX.FTZ R5, R35, R20, !PT ;  /* 0x0000001423057209 */ /* 0x000fc80007810000 */
[----:B------:R-:W-:-:S04]  /*8cf0*/  FMNMX.FTZ R20, R38, R5, !PT ;  /* 0x0000000526147209 */ /* 0x000fc80007810000 */
[----:B------:R-:W-:Y:S02]  /*8d00*/  FMNMX.FTZ R5, R39, R20, !PT ;  /* 0x0000001427057209 */ /* 0x000fe40007810000 */
[----:B0-----:R-:W-:-:S05]  /*8d10*/  FMNMX.FTZ R0, R11, R0, !PT ;  /* 0x000000000b007209 */ /* 0x001fca0007810000 */
[C---:B------:R-:W-:Y:S01]  /*8d20*/  FMUL.FTZ R8, R0.reuse, UR33 ;  /* 0x0000002100087c20 */ /* 0x040fe20008410000 */
[----:B------:R-:W-:-:S03]  /*8d30*/  FADD.FTZ R7, -R0, R7 ;  /* 0x0000000700077221 */ /* 0x000fc60000010100 */
        /* <DEDUP_REMOVED lines=15> */
[----:B------:R-:W-:Y:S01]  /*8e30*/  MUFU.EX2 R24, R41 ;  /* 0x0000002900187308 */ /* 0x000fe20000000800 */
        /* <DEDUP_REMOVED lines=11> */
[--C-:B------:R-:W-:Y:S01]  /*8ef0*/  FFMA.FTZ R61, R76, UR33, -R8.reuse ;  /* 0x000000214c3d7c23 */ /* 0x100fe20008010808 */
[--C-:B------:R-:W-:Y:S01]  /*8f00*/  FFMA.FTZ R72, R85, UR33, -R8.reuse ;  /* 0x0000002155487c23 */ /* 0x100fe20008010808 */
[----:B------:R-:W-:Y:S01]  /*8f10*/  FMNMX.FTZ R5, R55, R28, !PT ;  /* 0x0000001c37057209 */ /* 0x000fe20007810000 */
[----:B------:R-:W-:Y:S01]  /*8f20*/  FMUL.FTZ R7, R7, UR33 ;  /* 0x0000002107077c20 */ /* 0x000fe20008410000 */
[----:B------:R1:W-:Y:S01]  /*8f30*/  MUFU.EX2 R20, R37 ;  /* 0x0000002500147308 */ /* 0x0003e20000000800 */
[--C-:B0-----:R-:W-:Y:S01]  /*8f40*/  FFMA.FTZ R33, R52, UR33, -R8.reuse ;  /* 0x0000002134217c23 */ /* 0x101fe20008010808 */
[----:B------:R-:W-:Y:S01]  /*8f50*/  FMNMX.FTZ R32, R58, R5, !PT ;  /* 0x000000053a207209 */ /* 0x000fe20007810000 */
[--C-:B------:R-:W-:Y:S01]  /*8f60*/  FFMA.FTZ R52, R65, UR33, -R8.reuse ;  /* 0x0000002141347c23 */ /* 0x100fe20008010808 */
[----:B------:R-:W-:Y:S01]  /*8f70*/  FFMA.FTZ R65, R80, UR33, -R8 ;  /* 0x0000002150417c23 */ /* 0x000fe20008010808 */
[----:B------:R-:W-:-:S02]  /*8f80*/  WARPGROUP.DEPBAR.LE gsb0, 0x0 ;  /* 0x00008000000079c5 */ /* 0x000fc40000010000 */
[----:B------:R-:W-:Y:S01]  /*8f90*/  WARPGROUP.ARRIVE ;  /* 0x00000000000079c5 */ /* 0x000fe20000000000 */
[----:B------:R-:W-:Y:S01]  /*8fa0*/  FMNMX.FTZ R5, R59, R32, !PT ;  /* 0x000000203b057209 */ /* 0x000fe20007810000 */
[----:B------:R0:W-:Y:S01]  /*8fb0*/  MUFU.EX2 R28, R45 ;  /* 0x0000002d001c7308 */ /* 0x0001e20000000800 */
[--C-:B-1----:R-:W-:Y:S01]  /*8fc0*/  FFMA.FTZ R37, R56, UR33, -R8.reuse ;  /* 0x0000002138257c23 */ /* 0x102fe20008010808 */
[--C-:B------:R-:W-:Y:S01]  /*8fd0*/  FFMA.FTZ R56, R69, UR33, -R8.reuse ;  /* 0x0000002145387c23 */ /* 0x100fe20008010808 */
        /* <DEDUP_REMOVED lines=8> */
[----:B------:R1:W-:Y:S01]  /*9060*/  MUFU.EX2 R32, R49 ;  /* 0x0000003100207308 */ /* 0x0003e20000000800 */
[----:B------:R-:W-:Y:S01]  /*9070*/  FMNMX.FTZ R36, R66, R5, !PT ;  /* 0x0000000542247209 */ /* 0x000fe20007810000 */
[--C-:B0-----:R-:W-:Y:S01]  /*9080*/  FFMA.FTZ R45, R60, UR33, -R8.reuse ;  /* 0x000000213c2d7c23 */ /* 0x101fe20008010808 */
[----:B------:R-:W-:-:S02]  /*9090*/  FFMA.FTZ R60, R73, UR33, -R8 ;  /* 0x00000021493c7c23 */ /* 0x000fc40008010808 */
[----:B------:R-:W-:-:S03]  /*90a0*/  FMNMX.FTZ R5, R67, R36, !PT ;  /* 0x0000002443057209 */ /* 0x000fc60007810000 */
[----:B------:R-:W-:Y:S01]  /*90b0*/  MUFU.EX2 R7, R7 ;  /* 0x0000000700077308 */ /* 0x000fe20000000800 */
[----:B------:R-:W-:Y:S01]  /*90c0*/  FMNMX.FTZ R36, R70, R5, !PT ;  /* 0x0000000546247209 */ /* 0x000fe20007810000 */
[--C-:B-1----:R-:W-:Y:S01]  /*90d0*/  FFMA.FTZ R49, R64, UR33, -R8.reuse ;  /* 0x0000002140317c23 */ /* 0x102fe20008010808 */
[----:B------:R-:W-:Y:S02]  /*90e0*/  FFMA.FTZ R64, R77, UR33, -R8 ;  /* 0x000000214d407c23 */ /* 0x000fe40008010808 */
[----:B------:R-:W-:-:S03]  /*90f0*/  FMNMX.FTZ R5, R71, R36, !PT ;  /* 0x0000002447057209 */ /* 0x000fc60007810000 */
[----:B------:R0:W-:Y:S01]  /*9100*/  MUFU.EX2 R36, R53 ;  /* 0x0000003500247308 */ /* 0x0001e20000000800 */
[----:B------:R-:W-:-:S04]  /*9110*/  FMNMX.FTZ R40, R74, R5, !PT ;  /* 0x000000054a287209 */ /* 0x000fc80007810000 */
[----:B------:R-:W-:-:S03]  /*9120*/  FMNMX.FTZ R5, R75, R40, !PT ;  /* 0x000000284b057209 */ /* 0x000fc60007810000 */
[----:B------:R-:W1:Y:S01]  /*9130*/  MUFU.EX2 R9, R9 ;  /* 0x0000000900097308 */ /* 0x000e620000000800 */
[----:B------:R-:W-:Y:S01]  /*9140*/  FMNMX.FTZ R40, R78, R5, !PT ;  /* 0x000000054e287209 */ /* 0x000fe20007810000 */
[--C-:B0-----:R-:W-:Y:S01]  /*9150*/  FFMA.FTZ R53, R68, UR33, -R8.reuse ;  /* 0x0000002144357c23 */ /* 0x101fe20008010808 */
[----:B------:R-:W-:Y:S02]  /*9160*/  FFMA.FTZ R68, R81, UR33, -R8 ;  /* 0x0000002151447c23 */ /* 0x000fe40008010808 */
[----:B------:R-:W-:-:S03]  /*9170*/  FMNMX.FTZ R5, R79, R40, !PT ;  /* 0x000000284f057209 */ /* 0x000fc60007810000 */
[----:B------:R-:W0:Y:S01]  /*9180*/  MUFU.EX2 R10, R10 ;  /* 0x0000000a000a7308 */ /* 0x000e220000000800 */
[----:B------:R-:W-:-:S04]  /*9190*/  FMNMX.FTZ R40, R82, R5, !PT ;  /* 0x0000000552287209 */ /* 0x000fc80007810000 */
[----:B------:R-:W-:-:S03]  /*91a0*/  FMNMX.FTZ R5, R83, R40, !PT ;  /* 0x0000002853057209 */ /* 0x000fc60007810000 */
[----:B------:R-:W2:Y:S01]  /*91b0*/  MUFU.EX2 R11, R11 ;  /* 0x0000000b000b7308 */ /* 0x000ea20000000800 */
[----:B------:R-:W-:-:S04]  /*91c0*/  FMNMX.FTZ R40, R86, R5, !PT ;  /* 0x0000000556287209 */ /* 0x000fc80007810000 */
[----:B------:R-:W-:-:S03]  /*91d0*/  FMNMX.FTZ R40, R87, R40, !PT ;  /* 0x0000002857287209 */ /* 0x000fc60007810000 */
[----:B------:R-:W-:Y:S02]  /*91e0*/  MUFU.EX2 R12, R12 ;  /* 0x0000000c000c7308 */ /* 0x000fe40000000800 */
[----:B------:R-:W3:Y:S06]  /*91f0*/  SHFL.BFLY PT, R5, R40, 0x2, 0x1f ;  /* 0x0c401f0028057f89 */ /* 0x000eec00000e0000 */
[----:B------:R-:W-:Y:S08]  /*9200*/  MUFU.EX2 R13, R13 ;  /* 0x0000000d000d7308 */ /* 0x000ff00000000800 */
[----:B------:R-:W-:Y:S08]  /*9210*/  MUFU.EX2 R15, R15 ;  /* 0x0000000f000f7308 */ /* 0x000ff00000000800 */
[----:B------:R-:W-:Y:S01]  /*9220*/  MUFU.EX2 R21, R21 ;  /* 0x0000001500157308 */ /* 0x000fe20000000800 */
[----:B---3--:R-:W-:-:S05]  /*9230*/  FMNMX.FTZ R41, R40, R5, !PT ;  /* 0x0000000528297209 */ /* 0x008fca0007810000 */
[----:B------:R-:W3:Y:S02]  /*9240*/  SHFL.BFLY PT, R40, R41, 0x1, 0x1f ;  /* 0x0c201f0029287f89 */ /* 0x000ee400000e0000 */
[----:B------:R-:W-:Y:S08]  /*9250*/  MUFU.EX2 R25, R25 ;  /* 0x0000001900197308 */ /* 0x000ff00000000800 */
[----:B------:R-:W-:Y:S01]  /*9260*/  MUFU.EX2 R29, R29 ;  /* 0x0000001d001d7308 */ /* 0x000fe20000000800 */
[----:B------:R-:W-:-:S02]  /*9270*/  WARPGROUP.DEPBAR.LE gsb0, 0x0 ;  /* 0x00008000000079c5 */ /* 0x000fc40000010000 */
[----:B------:R-:W-:-:S05]  /*9280*/  WARPGROUP.ARRIVE ;  /* 0x00000000000079c5 */ /* 0x000fca0000000000 */
[----:B------:R-:W-:Y:S01]  /*9290*/  MUFU.EX2 R33, R33 ;  /* 0x0000002100217308 */ /* 0x000fe20000000800 */
[----:B------:R-:W-:Y:S01]  /*92a0*/  HGMMA.64x96x16.F32 R88, gdesc[UR28].tnspB, R88, gsb0 ;  /* 0x416000001c5879f0 */ /* 0x000fe20008000858 */
[----:B------:R-:W-:Y:S01]  /*92b0*/  UIADD3 UR28, UR6, 0x600, URZ ;  /* 0x00000600061c7890 */ /* 0x000fe2000fffe03f */
[----:B---3--:R-:W-:Y:S01]  /*92c0*/  FMNMX.FTZ R5, R41, R40, !PT ;  /* 0x0000002829057209 */ /* 0x008fe20007810000 */
[----:B------:R-:W-:-:S04]  /*92d0*/  UIADD3 UR30, UR7, 0x100, URZ ;  /* 0x00000100071e7890 */ /* 0x000fc8000fffe03f */
[----:B------:R-:W-:Y:S01]  /*92e0*/  MUFU.EX2 R37, R37 ;  /* 0x0000002500257308 */ /* 0x000fe20000000800 */
[----:B------:R-:W-:Y:S01]  /*92f0*/  UMOV UR29, 0x40000040 ;  /* 0x40000040001d7882 */ /* 0x000fe20000000000 */
[----:B------:R-:W-:Y:S01]  /*9300*/  UMOV UR31, 0x80000020 ;  /* 0x80000020001f7882 */ /* 0x000fe20000000000 */
[C---:B------:R-:W-:Y:S01]  /*9310*/  FADD.FTZ R6, -R5.reuse, R6 ;  /* 0x0000000605067221 */ /* 0x040fe20000010100 */
[----:B------:R-:W-:-:S03]  /*9320*/  FMUL.FTZ R8, R5, UR33 ;  /* 0x0000002105087c20 */ /* 0x000fc60008410000 */
[----:B------:R-:W-:Y:S01]  /*9330*/  FMUL.FTZ R6, R6, UR33 ;  /* 0x0000002106067c20 */ /* 0x000fe20008410000 */
[--C-:B------:R-:W-:Y:S01]  /*9340*/  FFMA.FTZ R26, R26, UR33, -R8.reuse ;  /* 0x000000211a1a7c23 */ /* 0x100fe20008010808 */
[--C-:B------:R-:W-:Y:S01]  /*9350*/  FFMA.FTZ R41, R42, UR33, -R8.reuse ;  /* 0x000000212a297c23 */ /* 0x100fe20008010808 */
[----:B------:R-:W-:Y:S02]  /*9360*/  IMAD.U32 R42, RZ, RZ, UR46 ;  /* 0x0000002eff2a7e24 */ /* 0x000fe4000f8e00ff */
[--C-:B------:R-:W-:Y:S01]  /*9370*/  FFMA.FTZ R27, R27, UR33, -R8.reuse ;  /* 0x000000211b1b7c23 */ /* 0x100fe20008010808 */
[--C-:B------:R-:W-:Y:S01]  /*9380*/  FFMA.FTZ R76, R31, UR33, -R8.reuse ;  /* 0x000000211f4c7c23 */ /* 0x100fe20008010808 */
[----:B------:R-:W-:Y:S01]  /*9390*/  MUFU.EX2 R6, R6 ;  /* 0x0000000600067308 */ /* 0x000fe20000000800 */
[--C-:B------:R-:W-:Y:S01]  /*93a0*/  FFMA.FTZ R31, R54, UR33, -R8.reuse ;  /* 0x00000021361f7c23 */ /* 0x100fe20008010808 */
[----:B------:R-:W-:Y:S02]  /*93b0*/  IMAD.U32 R54, RZ, RZ, UR35 ;  /* 0x00000023ff367e24 */ /* 0x000fe4000f8e00ff */
[----:B------:R-:W-:Y:S01]  /*93c0*/  FFMA.FTZ R73, R30, UR33, -R8 ;  /* 0x000000211e497c23 */ /* 0x000fe20008010808 */
[----:B------:R-:W-:Y:S01]  /*93d0*/  @!P1 LEA R42, R42, UR42, 0x3 ;  /* 0x0000002a2a2a9c11 */ /* 0x000fe2000f8e18ff */
[----:B------:R-:W-:-:S02]  /*93e0*/  VIADD R30, R149, 0x9 ;  /* 0x00000009951e7836 */ /* 0x000fc40000000000 */
[--C-:B------:R-:W-:Y:S01]  /*93f0*/  FFMA.FTZ R77, R35, UR33, -R8.reuse ;  /* 0x00000021234d7c23 */ /* 0x100fe20008010808 */
[----:B------:R-:W-:Y:S01]  /*9400*/  @!P1 LEA R54, R54, UR42, 0x3 ;  /* 0x0000002a36369c11 */ /* 0x000fe2000f8e18ff */
[----:B------:R-:W3:Y:S01]  /*9410*/  MUFU.EX2 R26, R26 ;  /* 0x0000001a001a7308 */ /* 0x000ee20000000800 */
[--C-:B------:R-:W-:Y:S01]  /*9420*/  FFMA.FTZ R35, R38, UR33, -R8.reuse ;  /* 0x0000002126237c23 */ /* 0x100fe20008010808 */
[----:B------:R-:W-:Y:S02]  /*9430*/  @!P1 VIADD R42, R42, 0x2d840 ;  /* 0x0002d8402a2a9836 */ /* 0x000fe40000000000 */
[--C-:B------:R-:W-:Y:S01]  /*9440*/  FFMA.FTZ R38, R39, UR33, -R8.reuse ;  /* 0x0000002127267c23 */ /* 0x100fe20008010808 */
[--C-:B------:R-:W-:Y:S01]  /*9450*/  FFMA.FTZ R39, R43, UR33, -R8.reuse ;  /* 0x000000212b277c23 */ /* 0x100fe20008010808 */
[--C-:B------:R-:W-:Y:S01]  /*9460*/  FFMA.FTZ R40, R34, UR33, -R8.reuse ;  /* 0x0000002122287c23 */ /* 0x100fe20008010808 */
[--C-:B------:R-:W-:Y:S01]  /*9470*/  FFMA.FTZ R43, R46, UR33, -R8.reuse ;  /* 0x000000212e2b7c23 */ /* 0x100fe20008010808 */
[----:B------:R-:W-:Y:S01]  /*9480*/  SEL R80, R30, 0x9, !P2 ;  /* 0x000000091e507807 */ /* 0x000fe20005000000 */
[----:B------:R-:W4:Y:S01]  /*9490*/  MUFU.EX2 R27, R27 ;  /* 0x0000001b001b7308 */ /* 0x000f220000000800 */
[----:B------:R-:W-:Y:S01]  /*94a0*/  FFMA.FTZ R46, R47, UR33, -R8 ;  /* 0x000000212f2e7c23 */ /* 0x000fe20008010808 */
[----:B------:R-:W-:-:S02]  /*94b0*/  @!P1 VIADD R54, R54, 0x2d860 ;  /* 0x0002d86036369836 */ /* 0x000fc40000000000 */
[----:B------:R-:W-:Y:S01]  /*94c0*/  FFMA.FTZ R47, R51, UR33, -R8 ;  /* 0x00000021332f7c23 */ /* 0x000fe20008010808 */
[----:B------:R-:W-:Y:S01]  /*94d0*/  @!P1 PRMT R42, RZ, 0x654, R42 ;  /* 0x00000654ff2a9816 */ /* 0x000fe2000000002a */
[--C-:B------:R-:W-:Y:S01]  /*94e0*/  FFMA.FTZ R51, R59, UR33, -R8.reuse ;  /* 0x000000213b337c23 */ /* 0x100fe20008010808 */
[--C-:B------:R-:W-:Y:S01]  /*94f0*/  FFMA.FTZ R34, R50, UR33, -R8.reuse ;  /* 0x0000002132227c23 */ /* 0x100fe20008010808 */
[----:B-1----:R-:W-:Y:S01]  /*9500*/  FFMA.FTZ R59, R7, R4, R9 ;  /* 0x00000004073b7223 */ /* 0x002fe20000010009 */
[----:B------:R-:W1:Y:S01]  /*9510*/  MUFU.EX2 R73, R73 ;  /* 0x0000004900497308 */ /* 0x000e620000000800 */
[----:B------:R-:W-:Y:S01]  /*9520*/  FFMA.FTZ R50, R55, UR33, -R8 ;  /* 0x0000002137327c23 */ /* 0x000fe20008010808 */
[----:B------:R-:W-:Y:S01]  /*9530*/  @!P1 PRMT R55, RZ, 0x654, R54 ;  /* 0x00000654ff379816 */ /* 0x000fe20000000036 */
[--C-:B------:R-:W-:Y:S01]  /*9540*/  FFMA.FTZ R54, R62, UR33, -R8.reuse ;  /* 0x000000213e367c23 */ /* 0x100fe20008010808 */
[----:B0-----:R-:W-:Y:S01]  /*9550*/  FADD.FTZ R62, R10, R59 ;  /* 0x0000003b0a3e7221 */ /* 0x001fe20000010000 */
[--C-:B------:R-:W-:Y:S01]  /*9560*/  FFMA.FTZ R63, R63, UR33, -R8.reuse ;  /* 0x000000213f3f7c23 */ /* 0x100fe20008010808 */
[--C-:B------:R-:W-:Y:S01]  /*9570*/  FFMA.FTZ R30, R58, UR33, -R8.reuse ;  /* 0x000000213a1e7c23 */ /* 0x100fe20008010808 */
[----:B------:R-:W-:Y:S01]  /*9580*/  FFMA.FTZ R4, R66, UR33, -R8 ;  /* 0x0000002142047c23 */ /* 0x000fe20008010808 */
[----:B------:R-:W0:Y:S01]  /*9590*/  MUFU.EX2 R76, R76 ;  /* 0x0000004c004c7308 */ /* 0x000e220000000800 */
[----:B--2---:R-:W-:Y:S01]  /*95a0*/  FADD.FTZ R59, R11, R62 ;  /* 0x0000003e0b3b7221 */ /* 0x004fe20000010000 */
[--C-:B------:R-:W-:Y:S01]  /*95b0*/  FFMA.FTZ R58, R70, UR33, -R8.reuse ;  /* 0x00000021463a7c23 */ /* 0x100fe20008010808 */
[--C-:B------:R-:W-:Y:S01]  /*95c0*/  FFMA.FTZ R71, R71, UR33, -R8.reuse ;  /* 0x0000002147477c23 */ /* 0x100fe20008010808 */
[--C-:B------:R-:W-:Y:S01]  /*95d0*/  FFMA.FTZ R74, R74, UR33, -R8.reuse ;  /* 0x000000214a4a7c23 */ /* 0x100fe20008010808 */
[--C-:B------:R-:W-:Y:S01]  /*95e0*/  FFMA.FTZ R75, R75, UR33, -R8.reuse ;  /* 0x000000214b4b7c23 */ /* 0x100fe20008010808 */
[--C-:B------:R-:W-:Y:S01]  /*95f0*/  FFMA.FTZ R78, R78, UR33, -R8.reuse ;  /* 0x000000214e4e7c23 */ /* 0x100fe20008010808 */
[--C-:B------:R-:W-:Y:S01]  /*9600*/  FFMA.FTZ R79, R79, UR33, -R8.reuse ;  /* 0x000000214f4f7c23 */ /* 0x100fe20008010808 */
[----:B------:R-:W2:Y:S01]  /*9610*/  MUFU.EX2 R40, R40 ;  /* 0x0000002800287308 */ /* 0x000ea20000000800 */
[--C-:B------:R-:W-:Y:S01]  /*9620*/  FFMA.FTZ R82, R82, UR33, -R8.reuse ;  /* 0x0000002152527c23 */ /* 0x100fe20008010808 */
[--C-:B------:R-:W-:Y:S01]  /*9630*/  FFMA.FTZ R83, R83, UR33, -R8.reuse ;  /* 0x0000002153537c23 */ /* 0x100fe20008010808 */
[--C-:B------:R-:W-:Y:S01]  /*9640*/  FFMA.FTZ R86, R86, UR33, -R8.reuse ;  /* 0x0000002156567c23 */ /* 0x100fe20008010808 */
[----:B------:R-:W-:Y:S01]  /*9650*/  FFMA.FTZ R87, R87, UR33, -R8 ;  /* 0x0000002157577c23 */ /* 0x000fe20008010808 */
[C---:B------:R-:W-:Y:S01]  /*9660*/  ISETP.GT.AND P2, PT, R2.reuse, UR34, PT ;  /* 0x0000002202007c0c */ /* 0x040fe2000bf44270 */
[----:B------:R-:W-:Y:S01]  /*9670*/  UMOV UR35, UR46 ;  /* 0x0000002e00237c82 */ /* 0x000fe20008000000 */
[----:B------:R-:W-:Y:S01]  /*9680*/  VIADD R2, R2, 0xffffffff ;  /* 0xffffffff02027836 */ /* 0x000fe20000000000 */
        /* <DEDUP_REMOVED lines=10> */
[----:B------:R-:W-:-:S04]  /*9730*/  UIADD3 UR30, UR7, 0x140, URZ ;  /* 0x00000140071e7890 */ /* 0x000fc8000fffe03f */
[----:B------:R-:W5:Y:S01]  /*9740*/  MUFU.EX2 R46, R46 ;  /* 0x0000002e002e7308 */ /* 0x000f620000000800 */
[----:B------:R-:W-:Y:S01]  /*9750*/  UMOV UR29, 0x40000040 ;  /* 0x40000040001d7882 */ /* 0x000fe20000000000 */
[----:B------:R-:W-:-:S06]  /*9760*/  UMOV UR31, 0x80000020 ;  /* 0x80000020001f7882 */ /* 0x000fcc0000000000 */
[----:B------:R-:W5:Y:S08]  /*9770*/  MUFU.EX2 R34, R34 ;  /* 0x0000002200227308 */ /* 0x000f700000000800 */
[----:B------:R-:W5:Y:S08]  /*9780*/  MUFU.EX2 R47, R47 ;  /* 0x0000002f002f7308 */ /* 0x000f700000000800 */
[----:B------:R-:W5:Y:S08]  /*9790*/  MUFU.EX2 R31, R31 ;  /* 0x0000001f001f7308 */ /* 0x000f700000000800 */
[----:B------:R-:W5:Y:S08]  /*97a0*/  MUFU.EX2 R50, R50 ;  /* 0x0000003200327308 */ /* 0x000f700000000800 */
[----:B------:R-:W-:Y:S08]  /*97b0*/  MUFU.EX2 R44, R44 ;  /* 0x0000002c002c7308 */ /* 0x000ff00000000800 */
[----:B------:R-:W5:Y:S08]  /*97c0*/  MUFU.EX2 R30, R30 ;  /* 0x0000001e001e7308 */ /* 0x000f700000000800 */
[----:B------:R-:W-:Y:S08]  /*97d0*/  MUFU.EX2 R45, R45 ;  /* 0x0000002d002d7308 */ /* 0x000ff00000000800 */
[----:B------:R-:W5:Y:S08]  /*97e0*/  MUFU.EX2 R51, R51 ;  /* 0x0000003300337308 */ /* 0x000f700000000800 */
[----:B------:R-:W-:Y:S08]  /*97f0*/  MUFU.EX2 R48, R48 ;  /* 0x0000003000307308 */ /* 0x000ff00000000800 */
[----:B------:R-:W5:Y:S08]  /*9800*/  MUFU.EX2 R54, R54 ;  /* 0x0000003600367308 */ /* 0x000f700000000800 */
        /* <DEDUP_REMOVED lines=47> */
[----:B---3--:R-:W-:Y:S01]  /*9b00*/  FFMA.FTZ R42, R6, R3, R26 ;  /* 0x00000003062a7223 */ /* 0x008fe2000001001a */
[----:B------:R3:W-:Y:S01]  /*9b10*/  @!P1 SYNCS.ARRIVE.TRANS64.RED.A1T0 RZ, [R55+URZ], RZ ;  /* 0x000000ff37ff99a7 */ /* 0x0007e2000810043f */
[----:B------:R5:W5:Y:S01]  /*9b20*/  MUFU.EX2 R3, R63 ;  /* 0x0000003f00037308 */ /* 0x000b620000000800 */
[-C--:B------:R-:W-:Y:S01]  /*9b30*/  FMUL.FTZ R101, R101, R7.reuse ;  /* 0x0000000765657220 */ /* 0x080fe20000410000 */
[----:B----4-:R-:W-:Y:S01]  /*9b40*/  FADD.FTZ R42, R27, R42 ;  /* 0x0000002a1b2a7221 */ /* 0x010fe20000010000 */
[-C--:B------:R-:W-:Y:S01]  /*9b50*/  FMUL.FTZ R104, R104, R7.reuse ;  /* 0x0000000768687220 */ /* 0x080fe20000410000 */
[-C--:B------:R-:W-:Y:S01]  /*9b60*/  FMUL.FTZ R105, R105, R7.reuse ;  /* 0x0000000769697220 */ /* 0x080fe20000410000 */
[-C--:B------:R-:W-:Y:S01]  /*9b70*/  FMUL.FTZ R108, R108, R7.reuse ;  /* 0x000000076c6c7220 */ /* 0x080fe20000410000 */
[----:B------:R-:W-:Y:S01]  /*9b80*/  FMUL.FTZ R109, R109, R7 ;  /* 0x000000076d6d7220 */ /* 0x000fe20000410000 */
[----:B---3--:R-:W-:Y:S01]  /*9b90*/  FFMA.FTZ R55, R67, UR33, -R8 ;  /* 0x0000002143377c23 */ /* 0x008fe20008010808 */
[----:B-1----:R-:W-:Y:S01]  /*9ba0*/  FADD.FTZ R67, R73, R42 ;  /* 0x0000002a49437221 */ /* 0x002fe20000010000 */
[----:B------:R-:W-:Y:S01]  /*9bb0*/  FADD.FTZ R42, R12, R59 ;  /* 0x0000003b0c2a7221 */ /* 0x000fe20000010000 */
[----:B------:R-:W-:Y:S01]  /*9bc0*/  F2FP.F16.F32.PACK_AB R8, R10, R9 ;  /* 0x000000090a08723e */ /* 0x000fe200000000ff */
[----:B------:R-:W-:Y:S01]  /*9bd0*/  FMUL.FTZ R112, R112, R7 ;  /* 0x0000000770707220 */ /* 0x000fe20000410000 */
[----:B0-----:R-:W-:Y:S01]  /*9be0*/  FADD.FTZ R67, R76, R67 ;  /* 0x000000434c437221 */ /* 0x001fe20000010000 */
[----:B------:R-:W-:Y:S01]  /*9bf0*/  FADD.FTZ R59, R13, R42 ;  /* 0x0000002a0d3b7221 */ /* 0x000fe20000010000 */
[----:B------:R-:W-:Y:S01]  /*9c00*/  F2FP.F16.F32.PACK_AB R10, R12, R11 ;  /* 0x0000000b0c0a723e */ /* 0x000fe200000000ff */
[----:B------:R-:W0:Y:S01]  /*9c10*/  MUFU.EX2 R55, R55 ;  /* 0x0000003700377308 */ /* 0x000e220000000800 */
[----:B--2---:R-:W-:Y:S01]  /*9c20*/  FADD.FTZ R42, R40, R67 ;  /* 0x00000043282a7221 */ /* 0x004fe20000010000 */
[----:B------:R-:W-:Y:S01]  /*9c30*/  FADD.FTZ R62, R14, R59 ;  /* 0x0000003b0e3e7221 */ /* 0x000fe20000010000 */
[----:B------:R-:W-:Y:S01]  /*9c40*/  F2FP.F16.F32.PACK_AB R9, R27, R26 ;  /* 0x0000001a1b09723e */ /* 0x000fe200000000ff */
[----:B------:R-:W-:Y:S01]  /*9c50*/  FMUL.FTZ R113, R113, R7 ;  /* 0x0000000771717220 */ /* 0x000fe20000410000 */
[----:B-----5:R-:W-:Y:S01]  /*9c60*/  FADD.FTZ R42, R77, R42 ;  /* 0x0000002a4d2a7221 */ /* 0x020fe20000010000 */
[----:B------:R-:W-:Y:S01]  /*9c70*/  FADD.FTZ R59, R15, R62 ;  /* 0x0000003e0f3b7221 */ /* 0x000fe20000010000 */
[----:B------:R-:W-:Y:S01]  /*9c80*/  F2FP.F16.F32.PACK_AB R11, R76, R73 ;  /* 0x000000494c0b723e */ /* 0x000fe200000000ff */
[----:B------:R-:W1:Y:S01]  /*9c90*/  MUFU.EX2 R27, R71 ;  /* 0x00000047001b7308 */ /* 0x000e620000000800 */
[----:B------:R-:W-:Y:S01]  /*9ca0*/  FADD.FTZ R63, R35, R42 ;  /* 0x0000002a233f7221 */ /* 0x000fe20000010000 */
[----:B------:R-:W-:Y:S01]  /*9cb0*/  FADD.FTZ R42, R20, R59 ;  /* 0x0000003b142a7221 */ /* 0x000fe20000010000 */
[----:B------:R-:W-:Y:S01]  /*9cc0*/  FMUL.FTZ R116, R116, R7 ;  /* 0x0000000774747220 */ /* 0x000fe20000410000 */
[----:B------:R2:W-:Y:S01]  /*9cd0*/  STSM.16.M88.4 [R17+0x21800], R8 ;  /* 0x0218000811007844 */ /* 0x0005e20000000200 */
[----:B------:R-:W-:Y:S01]  /*9ce0*/  FADD.FTZ R62, R38, R63 ;  /* 0x0000003f263e7221 */ /* 0x000fe20000010000 */
[----:B------:R-:W-:Y:S01]  /*9cf0*/  FADD.FTZ R59, R21, R42 ;  /* 0x0000002a153b7221 */ /* 0x000fe20000010000 */
[----:B------:R-:W-:Y:S01]  /*9d00*/  F2FP.F16.F32.PACK_AB R42, R28, R25 ;  /* 0x000000191c2a723e */ /* 0x000fe200000000ff */
[----:B------:R-:W-:Y:S01]  /*9d10*/  FMUL.FTZ R117, R117, R7 ;  /* 0x0000000775757220 */ /* 0x000fe20000410000 */
[----:B------:R-:W-:Y:S01]  /*9d20*/  FADD.FTZ R62, R41, R62 ;  /* 0x0000003e293e7221 */ /* 0x000fe20000010000 */
[----:B------:R-:W-:Y:S01]  /*9d30*/  FADD.FTZ R12, R24, R59 ;  /* 0x0000003b180c7221 */ /* 0x000fe20000010000 */
[C---:B------:R-:W-:Y:S01]  /*9d40*/  F2FP.F16.F32.PACK_AB R41, R39.reuse, R41 ;  /* 0x000000292729723e */ /* 0x040fe200000000ff */
[----:B------:R-:W-:Y:S01]  /*9d50*/  FMUL.FTZ R120, R120, R7 ;  /* 0x0000000778787220 */ /* 0x000fe20000410000 */
[----:B------:R-:W-:Y:S01]  /*9d60*/  FADD.FTZ R62, R39, R62 ;  /* 0x0000003e273e7221 */ /* 0x000fe20000010000 */
[----:B------:R-:W-:Y:S01]  /*9d70*/  FADD.FTZ R59, R25, R12 ;  /* 0x0000000c193b7221 */ /* 0x000fe20000010000 */
[----:B------:R-:W-:Y:S01]  /*9d80*/  F2FP.F16.F32.PACK_AB R12, R14, R13 ;  /* 0x0000000d0e0c723e */ /* 0x000fe200000000ff */
[----:B------:R-:W-:Y:S01]  /*9d90*/  FMUL.FTZ R121, R121, R7 ;  /* 0x0000000779797220 */ /* 0x000fe20000410000 */
[----:B------:R-:W-:Y:S01]  /*9da0*/  FADD.FTZ R63, R43, R62 ;  /* 0x0000003e2b3f7221 */ /* 0x000fe20000010000 */
[----:B------:R-:W-:Y:S01]  /*9db0*/  FADD.FTZ R14, R28, R59 ;  /* 0x0000003b1c0e7221 */ /* 0x000fe20000010000 */
[----:B------:R-:W-:Y:S01]  /*9dc0*/  F2FP.F16.F32.PACK_AB R13, R77, R40 ;  /* 0x000000284d0d723e */ /* 0x000fe200000000ff */
[----:B------:R-:W-:Y:S01]  /*9dd0*/  MUFU.EX2 R28, R87 ;  /* 0x00000057001c7308 */ /* 0x000fe20000000800 */
        /* <DEDUP_REMOVED lines=14> */
[----:B--2---:R-:W-:Y:S01]  /*9ec0*/  F2FP.F16.F32.PACK_AB R8, R32, R29 ;  /* 0x0000001d2008723e */ /* 0x004fe200000000ff */
[----:B------:R2:W-:Y:S01]  /*9ed0*/  STSM.16.M88.4 [R22], R12 ;  /* 0x0000000c16007844 */ /* 0x0005e20000000200 */
[C---:B------:R-:W-:Y:S01]  /*9ee0*/  FADD.FTZ R35, R50.reuse, R35 ;  /* 0x0000002332237221 */ /* 0x040fe20000010000 */
[----:B------:R-:W-:Y:S01]  /*9ef0*/  FADD.FTZ R21, R37, R20 ;  /* 0x0000001425157221 */ /* 0x000fe20000010000 */
[----:B------:R-:W-:Y:S01]  /*9f00*/  F2FP.F16.F32.PACK_AB R11, R50, R31 ;  /* 0x0000001f320b723e */ /* 0x000fe200000000ff */
[----:B------:R-:W3:Y:S01]  /*9f10*/  MUFU.EX2 R29, R82 ;  /* 0x00000052001d7308 */ /* 0x000ee20000000800 */
[----:B------:R-:W-:Y:S01]  /*9f20*/  FADD.FTZ R20, R30, R35 ;  /* 0x000000231e147221 */ /* 0x000fe20000010000 */
[----:B------:R-:W-:Y:S01]  /*9f30*/  FADD.FTZ R24, R44, R21 ;  /* 0x000000152c187221 */ /* 0x000fe20000010000 */
[----:B------:R-:W-:Y:S01]  /*9f40*/  F2FP.F16.F32.PACK_AB R43, R46, R43 ;  /* 0x0000002b2e2b723e */ /* 0x000fe200000000ff */
[----:B------:R-:W-:Y:S01]  /*9f50*/  FMUL.FTZ R129, R129, R7 ;  /* 0x0000000781817220 */ /* 0x000fe20000410000 */
[----:B------:R-:W-:Y:S01]  /*9f60*/  FADD.FTZ R21, R51, R20 ;  /* 0x0000001433157221 */ /* 0x000fe20000010000 */
[----:B------:R-:W-:Y:S01]  /*9f70*/  FADD.FTZ R25, R45, R24 ;  /* 0x000000182d197221 */ /* 0x000fe20000010000 */
[----:B------:R-:W-:Y:S01]  /*9f80*/  F2FP.F16.F32.PACK_AB R9, R47, R34 ;  /* 0x000000222f09723e */ /* 0x000fe200000000ff */
[----:B------:R-:W4:Y:S01]  /*9f90*/  MUFU.EX2 R31, R86 ;  /* 0x00000056001f7308 */ /* 0x000f220000000800 */
[----:B------:R-:W-:Y:S01]  /*9fa0*/  FADD.FTZ R20, R54, R21 ;  /* 0x0000001536147221 */ /* 0x000fe20000010000 */
[----:B------:R-:W-:Y:S01]  /*9fb0*/  FADD.FTZ R24, R48, R25 ;  /* 0x0000001930187221 */ /* 0x000fe20000010000 */
[----:B------:R-:W-:Y:S01]  /*9fc0*/  F2FP.F16.F32.PACK_AB R10, R36, R33 ;  /* 0x00000021240a723e */ /* 0x000fe200000000ff */
[----:B------:R-:W-:Y:S01]  /*9fd0*/  STSM.16.M88.4 [R19], R40 ;  /* 0x0000002813007844 */ /* 0x000fe20000000200 */
[----:B--2---:R-:W-:Y:S01]  /*9fe0*/  FADD.FTZ R13, R3, R20 ;  /* 0x00000014030d7221 */ /* 0x004fe20000010000 */
[----:B------:R-:W-:Y:S01]  /*9ff0*/  FADD.FTZ R15, R49, R24 ;  /* 0x00000018310f7221 */ /* 0x000fe20000010000 */
[----:B------:R-:W-:Y:S01]  /*a000*/  F2FP.F16.F32.PACK_AB R12, R44, R37 ;  /* 0x000000252c0c723e */ /* 0x000fe200000000ff */
[----:B------:R2:W-:Y:S01]  /*a010*/  STSM.16.M88.4 [R18], R8 ;  /* 0x0000000812007844 */ /* 0x0005e20000000200 */
[----:B------:R-:W-:Y:S01]  /*a020*/  FADD.FTZ R14, R4, R13 ;  /* 0x0000000d040e7221 */ /* 0x000fe20000010000 */
[----:B------:R-:W-:Y:S01]  /*a030*/  FADD.FTZ R20, R52, R15 ;  /* 0x0000000f34147221 */ /* 0x000fe20000010000 */
[----:B------:R-:W-:Y:S01]  /*a040*/  F2FP.F16.F32.PACK_AB R13, R51, R30 ;  /* 0x0000001e330d723e */ /* 0x000fe200000000ff */
[----:B------:R-:W-:Y:S01]  /*a050*/  FMUL.FTZ R132, R132, R7 ;  /* 0x0000000784847220 */ /* 0x000fe20000410000 */
[----:B0-----:R-:W-:Y:S01]  /*a060*/  FADD.FTZ R15, R55, R14 ;  /* 0x0000000e370f7221 */ /* 0x001fe20000010000 */
[----:B------:R-:W-:Y:S01]  /*a070*/  FADD.FTZ R21, R53, R20 ;  /* 0x0000001435157221 */ /* 0x000fe20000010000 */
[----:B------:R-:W-:Y:S01]  /*a080*/  F2FP.F16.F32.PACK_AB R14, R48, R45 ;  /* 0x0000002d300e723e */ /* 0x000fe200000000ff */
[----:B------:R-:W-:Y:S01]  /*a090*/  FMUL.FTZ R133, R133, R7 ;  /* 0x0000000785857220 */ /* 0x000fe20000410000 */
[----:B------:R-:W-:Y:S01]  /*a0a0*/  FADD.FTZ R20, R58, R15 ;  /* 0x0000000f3a147221 */ /* 0x000fe20000010000 */
[----:B------:R-:W-:Y:S01]  /*a0b0*/  FADD.FTZ R24, R56, R21 ;  /* 0x0000001538187221 */ /* 0x000fe20000010000 */
[----:B------:R-:W-:Y:S01]  /*a0c0*/  F2FP.F16.F32.PACK_AB R15, R3, R54 ;  /* 0x00000036030f723e */ /* 0x000fe200000000ff */
[----:B------:R-:W-:Y:S01]  /*a0d0*/  FMUL.FTZ R90, R90, R6 ;  /* 0x000000065a5a7220 */ /* 0x000fe20000410000 */
[----:B-1----:R-:W-:Y:S01]  /*a0e0*/  FADD.FTZ R3, R27, R20 ;  /* 0x000000141b037221 */ /* 0x002fe20000010000 */
[----:B------:R-:W-:Y:S01]  /*a0f0*/  FADD.FTZ R21, R57, R24 ;  /* 0x0000001839157221 */ /* 0x000fe20000010000 */
[----:B------:R-:W-:Y:S01]  /*a100*/  F2FP.F16.F32.PACK_AB R25, R55, R4 ;  /* 0x000000043719723e */ /* 0x000fe200000000ff */
[----:B------:R0:W-:Y:S01]  /*a110*/  STSM.16.M88.4 [R17+0x27800], R12 ;  /* 0x0278000c11007844 */ /* 0x0001e20000000200 */
[----:B------:R-:W-:Y:S01]  /*a120*/  FADD.FTZ R20, R74, R3 ;  /* 0x000000034a147221 */ /* 0x000fe20000010000 */
[----:B------:R-:W-:Y:S01]  /*a130*/  FADD.FTZ R26, R60, R21 ;  /* 0x000000153c1a7221 */ /* 0x000fe20000010000 */
[----:B------:R-:W-:Y:S01]  /*a140*/  F2FP.F16.F32.PACK_AB R24, R52, R49 ;  /* 0x000000313418723e */ /* 0x000fe200000000ff */
[-C--:B------:R-:W-:Y:S01]  /*a150*/  FMUL.FTZ R91, R91, R6.reuse ;  /* 0x000000065b5b7220 */ /* 0x080fe20000410000 */
[----:B------:R-:W-:Y:S01]  /*a160*/  FADD.FTZ R3, R75, R20 ;  /* 0x000000144b037221 */ /* 0x000fe20000010000 */
[----:B--2---:R-:W-:Y:S01]  /*a170*/  FADD.FTZ R9, R61, R26 ;  /* 0x0000001a3d097221 */ /* 0x004fe20000010000 */
[----:B------:R-:W-:Y:S01]  /*a180*/  F2FP.F16.F32.PACK_AB R26, R56, R53 ;  /* 0x00000035381a723e */ /* 0x000fe200000000ff */
[----:B------:R-:W-:Y:S01]  /*a190*/  FMUL.FTZ R94, R94, R6 ;  /* 0x000000065e5e7220 */ /* 0x000fe20000410000 */
[----:B------:R-:W-:Y:S01]  /*a1a0*/  FADD.FTZ R4, R78, R3 ;  /* 0x000000034e047221 */ /* 0x000fe20000010000 */
[----:B------:R-:W-:Y:S01]  /*a1b0*/  FADD.FTZ R10, R64, R9 ;  /* 0x00000009400a7221 */ /* 0x000fe20000010000 */
[----:B------:R-:W-:Y:S01]  /*a1c0*/  F2FP.F16.F32.PACK_AB R27, R27, R58 ;  /* 0x0000003a1b1b723e */ /* 0x000fe200000000ff */
[----:B------:R-:W-:Y:S01]  /*a1d0*/  FMUL.FTZ R95, R95, R6 ;  /* 0x000000065f5f7220 */ /* 0x000fe20000410000 */
[----:B------:R-:W-:Y:S01]  /*a1e0*/  F2FP.F16.F32.PACK_AB R8, R60, R57 ;  /* 0x000000393c08723e */ /* 0x000fe200000000ff */
[----:B------:R-:W-:Y:S01]  /*a1f0*/  FADD.FTZ R3, R65, R10 ;  /* 0x0000000a41037221 */ /* 0x000fe20000010000 */
[----:B------:R-:W-:Y:S01]  /*a200*/  F2FP.F16.F32.PACK_AB R9, R75, R74 ;  /* 0x0000004a4b09723e */ /* 0x000fe200000000ff */
[----:B------:R1:W-:Y:S01]  /*a210*/  STSM.16.M88.4 [R23], R24 ;  /* 0x0000001817007844 */ /* 0x0003e20000000200 */
[----:B------:R-:W-:Y:S01]  /*a220*/  F2FP.F16.F32.PACK_AB R10, R64, R61 ;  /* 0x0000003d400a723e */ /* 0x000fe200000000ff */
[C---:B------:R-:W-:Y:S01]  /*a230*/  FADD.FTZ R4, R79.reuse, R4 ;  /* 0x000000044f047221 */ /* 0x040fe20000010000 */
[----:B------:R-:W-:Y:S01]  /*a240*/  F2FP.F16.F32.PACK_AB R11, R79, R78 ;  /* 0x0000004e4f0b723e */ /* 0x000fe200000000ff */
[C---:B------:R-:W-:Y:S01]  /*a250*/  FADD.FTZ R20, R68.reuse, R3 ;  /* 0x0000000344147221 */ /* 0x040fe20000010000 */
[----:B0-----:R-:W-:Y:S01]  /*a260*/  F2FP.F16.F32.PACK_AB R12, R68, R65 ;  /* 0x00000041440c723e */ /* 0x001fe200000000ff */
[----:B---3--:R-:W-:Y:S01]  /*a270*/  FADD.FTZ R4, R29, R4 ;  /* 0x000000041d047221 */ /* 0x008fe20000010000 */
[C---:B------:R-:W-:Y:S01]  /*a280*/  F2FP.F16.F32.PACK_AB R13, R83.reuse, R29 ;  /* 0x0000001d530d723e */ /* 0x040fe200000000ff */
[----:B------:R1:W-:Y:S01]  /*a290*/  STSM.16.M88.4 [R19+0x6000], R8 ;  /* 0x0060000813007844 */ /* 0x0003e20000000200 */
[----:B------:R-:W-:Y:S01]  /*a2a0*/  F2FP.F16.F32.PACK_AB R14, R72, R69 ;  /* 0x00000045480e723e */ /* 0x000fe200000000ff */
[----:B------:R-:W-:Y:S01]  /*a2b0*/  FADD.FTZ R4, R83, R4 ;  /* 0x0000000453047221 */ /* 0x000fe20000010000 */
[----:B----4-:R-:W-:Y:S01]  /*a2c0*/  F2FP.F16.F32.PACK_AB R15, R28, R31 ;  /* 0x0000001f1c0f723e */ /* 0x010fe200000000ff */
[----:B------:R-:W-:Y:S01]  /*a2d0*/  FADD.FTZ R69, R69, R20 ;  /* 0x0000001445457221 */ /* 0x000fe20000010000 */
[-C--:B------:R-:W-:Y:S01]  /*a2e0*/  FMUL.FTZ R98, R98, R6.reuse ;  /* 0x0000000662627220 */ /* 0x080fe20000410000 */
[----:B------:R-:W-:Y:S01]  /*a2f0*/  FADD.FTZ R3, R31, R4 ;  /* 0x000000041f037221 */ /* 0x000fe20000010000 */
[-C--:B------:R-:W-:Y:S01]  /*a300*/  FMUL.FTZ R99, R99, R6.reuse ;  /* 0x0000000663637220 */ /* 0x080fe20000410000 */
[----:B------:R1:W-:Y:S01]  /*a310*/  STSM.16.M88.4 [R18+0x6000], R12 ;  /* 0x0060000c12007844 */ /* 0x0003e20000000200 */
[-C--:B------:R-:W-:Y:S01]  /*a320*/  FMUL.FTZ R102, R102, R6.reuse ;  /* 0x0000000666667220 */ /* 0x080fe20000410000 */
[-C--:B------:R-:W-:Y:S01]  /*a330*/  FMUL.FTZ R103, R103, R6.reuse ;  /* 0x0000000667677220 */ /* 0x080fe20000410000 */
[-C--:B------:R-:W-:Y:S01]  /*a340*/  FMUL.FTZ R106, R106, R6.reuse ;  /* 0x000000066a6a7220 */ /* 0x080fe20000410000 */
[----:B------:R-:W-:Y:S01]  /*a350*/  @!PT LDS RZ, [RZ] ;  /* 0x00000000fffff984 */ /* 0x000fe20000000800 */
[----:B------:R-:W-:Y:S01]  /*a360*/  @!PT LDS RZ, [RZ] ;  /* 0x00000000fffff984 */ /* 0x000fe20000000800 */
[----:B------:R-:W-:Y:S01]  /*a370*/  @!PT LDS RZ, [RZ] ;  /* 0x00000000fffff984 */ /* 0x000fe20000000800 */
[----:B------:R-:W-:Y:S01]  /*a380*/  @!PT LDS RZ, [RZ] ;  /* 0x00000000fffff984 */ /* 0x000fe20000000800 */
[----:B------:R0:W-:Y:S06]  /*a390*/  MEMBAR.ALL.CTA ;  /* 0x0000000000007992 */ /* 0x0001ec0000008000 */
[----:B0-----:R-:W0:Y:S01]  /*a3a0*/  FENCE.VIEW.ASYNC.S ;  /* 0x00000000000073c6 */ /* 0x001e220000000000 */
        /* <DEDUP_REMOVED lines=15> */
[----:B------:R-:W-:Y:S01]  /*a4a0*/  FADD.FTZ R4, R72, R69 ;  /* 0x0000004548047221 */ /* 0x000fe20000010000 */
[----:B------:R-:W-:Y:S01]  /*a4b0*/  FADD.FTZ R3, R28, R3 ;  /* 0x000000031c037221 */ /* 0x000fe20000010000 */
[----:B------:R-:W-:-:S02]  /*a4c0*/  IMAD.MOV.U32 R6, RZ, RZ, R5 ;  /* 0x000000ffff067224 */ /* 0x000fc400078e0005 */
[----:B------:R-:W-:Y:S01]  /*a4d0*/  IMAD.MOV.U32 R7, RZ, RZ, R0 ;  /* 0x000000ffff077224 */ /* 0x000fe200078e0000 */
[----:B0-----:R-:W-:Y:S01]  /*a4e0*/  NOP ;  /* 0x0000000000007918 */ /* 0x001fe20000000000 */
[----:B-1----:R-:W-:Y:S05]  /*a4f0*/  @P2 BRA `(.L_x_1127) ;  /* 0xffffffdc00f02947 */ /* 0x002fea000383ffff */
.L_x_1118:
        /* <DEDUP_REMOVED lines=9> */
[----:B------:R-:W-:-:S05]  /*a590*/  ULDC UR35, c[0x0][0x9e0] ;  /* 0x0002780000237ab9 */ /* 0x000fca0000000800 */
.L_x_1145:
        /* <DEDUP_REMOVED lines=9> */
.L_x_1130:
[----:B------:R-:W-:Y:S01]  /*a630*/  ULEA UR6, UR46, UR42, 0x3 ;  /* 0x0000002a2e067291 */ /* 0x000fe2000f8e183f */
[----:B------:R-:W-:-:S05]  /*a640*/  IMAD.U32 R0, RZ, RZ, UR49 ;  /* 0x00000031ff007e24 */ /* 0x000fca000f8e00ff */
[----:B------:R-:W-:-:S04]  /*a650*/  SHF.L.U32 R0, R0, 0x1f, RZ ;  /* 0x0000001f00007819 */ /* 0x000fc800000006ff */
[----:B------:R0:W1:Y:S01]  /*a660*/  SYNCS.PHASECHK.TRANS64.TRYWAIT P2, [UR6+0x2d830], R0 ;  /* 0x02d83000ff0075a7 */ /* 0x0000620008040146 */
[----:B------:R-:W-:Y:S05]  /*a670*/  @!P0 BRA `(.L_x_1131) ;  /* 0x0000000000048947 */ /* 0x000fea0003800000 */
[----:B------:R-:W-:Y:S01]  /*a680*/  BPT.TRAP 0x1 ;  /* 0x000000040000795c */ /* 0x000fe20000300000 */
.L_x_1131:
[----:B-1----:R-:W-:Y:S05]  /*a690*/  @P2 BRA `(.L_x_1129) ;  /* 0x0000000000082947 */ /* 0x002fea0003800000 */
[----:B------:R-:W1:Y:S02]  /*a6a0*/  SYNCS.PHASECHK.TRANS64.TRYWAIT P2, [UR6+0x2d830], R0 ;  /* 0x02d83000ff0075a7 */ /* 0x000e640008040146 */
[----:B-1----:R-:W-:Y:S05]  /*a6b0*/  @!P2 BRA `(.L_x_1132) ;  /* 0x000000bc00c4a947 */ /* 0x002fea0003800000 */
.L_x_1129:
        /* <DEDUP_REMOVED lines=37> */
.L_x_1134:
[----:B------:R-:W-:Y:S01]  /*a910*/  ULEA UR6, UR53, UR42, 0x3 ;  /* 0x0000002a35067291 */ /* 0x000fe2000f8e183f */
[----:B------:R-:W-:-:S05]  /*a920*/  IMAD.U32 R0, RZ, RZ, UR28 ;  /* 0x0000001cff007e24 */ /* 0x000fca000f8e00ff */
[----:B------:R-:W-:-:S04]  /*a930*/  SHF.L.U32 R0, R0, 0x1f, RZ ;  /* 0x0000001f00007819 */ /* 0x000fc800000006ff */
[----:B------:R0:W1:Y:S01]  /*a940*/  SYNCS.PHASECHK.TRANS64.TRYWAIT P2, [UR6+0x2d850], R0 ;  /* 0x02d85000ff0075a7 */ /* 0x0000620008040146 */
[----:B------:R-:W-:Y:S05]  /*a950*/  @!P0 BRA `(.L_x_1135) ;  /* 0x0000000000048947 */ /* 0x000fea0003800000 */
[----:B------:R-:W-:Y:S01]  /*a960*/  BPT.TRAP 0x1 ;  /* 0x000000040000795c */ /* 0x000fe20000300000 */
.L_x_1135:
[----:B-1----:R-:W-:Y:S05]  /*a970*/  @P2 BRA `(.L_x_1133) ;  /* 0x0000000000082947 */ /* 0x002fea0003800000 */
[----:B------:R-:W1:Y:S02]  /*a980*/  SYNCS.PHASECHK.TRANS64.TRYWAIT P2, [UR6+0x2d850], R0 ;  /* 0x02d85000ff0075a7 */ /* 0x000e640008040146 */
[----:B-1----:R-:W-:Y:S05]  /*a990*/  @!P2 BRA `(.L_x_1136) ;  /* 0x000000bc0024a947 */ /* 0x002fea0003800000 */
.L_x_1133:
[----:B------:R-:W-:Y:S01]  /*a9a0*/  UIADD3 UR6, UR42, 0x400, URZ ;  /* 0x000004002a067890 */ /* 0x000fe2000fffe03f */
[----:B------:R-:W-:Y:S01]  /*a9b0*/  WARPGROUP.ARRIVE ;  /* 0x00000000000079c5 */ /* 0x000fe20000000000 */
[----:B------:R-:W-:Y:S01]  /*a9c0*/  UMOV UR29, 0x40000040 ;  /* 0x40000040001d7882 */ /* 0x000fe20000000000 */
[----:B------:R-:W-:Y:S01]  /*a9d0*/  UMOV UR31, 0x80000020 ;  /* 0x80000020001f7882 */ /* 0x000fe20000000000 */
[----:B------:R-:W-:-:S03]  /*a9e0*/  USHF.R.U32.HI UR6, URZ, 0x4, UR6 ;  /* 0x000000043f067899 */ /* 0x000fc60008011606 */
[----:B------:R-:W2:Y:S01]  /*a9f0*/  S2R R9, SR_TID.X ;  /* 0x0000000000097919 */ /* 0x000ea20000002100 */
[----:B------:R-:W-:Y:S01]  /*aa00*/  PLOP3.LUT P2, PT, PT, PT, UP0, 0x80, 0x0 ;  /* 0x000000000000781c */ /* 0x000fe20003f4f008 */
[----:B------:R-:W-:Y:S01]  /*aa10*/  VIADD R13, R136, UR39 ;  /* 0x00000027880d7c36 */ /* 0x000fe20008000000 */
[----:B------:R-:W-:Y:S01]  /*aa20*/  ULOP3.LUT UR6, UR6, 0x3fff, URZ, 0xc0, !UPT ;  /* 0x00003fff06067892 */ /* 0x000fe2000f8ec03f */
[----:B-1----:R-:W-:Y:S02]  /*aa30*/  IMAD.U32 R5, RZ, RZ, UR46 ;  /* 0x0000002eff057e24 */ /* 0x002fe4000f8e00ff */
[----:B------:R-:W-:Y:S01]  /*aa40*/  IMAD.SHL.U32 R12, R2, 0x80, RZ ;  /* 0x00000080020c7824 */ /* 0x000fe200078e00ff */
[----:B------:R-:W-:Y:S02]  /*aa50*/  ULOP3.LUT UR7, UR6, 0x2000000, URZ, 0xfc, !UPT ;  /* 0x0200000006077892 */ /* 0x000fe4000f8efc3f */
[----:B------:R-:W-:Y:S01]  /*aa60*/  ULOP3.LUT UR6, UR43, 0x10000, URZ, 0xfc, !UPT ;  /* 0x000100002b067892 */ /* 0x000fe2000f8efc3f */
[----:B------:R-:W-:Y:S01]  /*aa70*/  @!P1 LEA R5, R5, UR42, 0x3 ;  /* 0x0000002a05059c11 */ /* 0x000fe2000f8e18ff */
[----:B------:R-:W-:-:S05]  /*aa80*/  UIMAD UR7, UR53, 0x600, UR7 ;  /* 0x00000600350778a4 */ /* 0x000fca000f8e0207 */
[----:B------:R-:W-:Y:S02]  /*aa90*/  UMOV UR28, UR6 ;  /* 0x00000006001c7c82 */ /* 0x000fe40008000000 */
[----:B------:R-:W-:Y:S02]  /*aaa0*/  UMOV UR30, UR7 ;  /* 0x00000007001e7c82 */ /* 0x000fe40008000000 */
[----:B------:R-:W-:Y:S01]  /*aab0*/  HGMMA.64x96x16.F32 R88, gdesc[UR28].tnspB, R88, gsb0 ;  /* 0x416000001c5879f0 */ /* 0x000fe20008000858 */
[----:B------:R-:W-:Y:S02]  /*aac0*/  UIADD3 UR28, UR6, 0x2, URZ ;  /* 0x00000002061c7890 */ /* 0x000fe4000fffe03f */
        /* <DEDUP_REMOVED lines=48> */
[----:B------:R-:W-:-:S04]  /*add0*/  @UP0 ULDC UR6, c[0x0][0x450] ;  /* 0x0001140000060ab9 */ /* 0x000fc80000000800 */
[----:B------:R-:W-:Y:S01]  /*ade0*/  @P2 SHF.R.U32.HI R13, RZ, UR6, R0 ;  /* 0x00000006ff0d2c19 */ /* 0x000fe20008011600 */
[----:B------:R-:W-:Y:S01]  /*adf0*/  VIADD R0, R8, 0x9 ;  /* 0x0000000908007836 */ /* 0x000fe20000000000 */
[----:B------:R-:W-:Y:S01]  /*ae00*/  ISETP.GE.U32.AND P2, PT, R9, 0x180, PT ;  /* 0x000001800900780c */ /* 0x000fe20003f46070 */
[----:B------:R-:W-:Y:S01]  /*ae10*/  @!P1 VIADD R9, R5, 0x2d840 ;  /* 0x0002d84005099836 */ /* 0x000fe20000000000 */
[----:B------:R-:W-:Y:S01]  /*ae20*/  IADD3 R5, -R12, 0x1, RZ ;  /* 0x000000010c057810 */ /* 0x000fe20007ffe1ff */
[----:B------:R-:W0:Y:S01]  /*ae30*/  SHFL.IDX PT, R15, R13, RZ, 0x1c1f ;  /* 0x001c1fff0d0f7589 */ /* 0x000e2200000e0000 */
[----:B------:R-:W-:Y:S01]  /*ae40*/  SEL R8, R0, 0x9, !P2 ;  /* 0x0000000900087807 */ /* 0x000fe20005000000 */
[----:B------:R-:W-:Y:S01]  /*ae50*/  IMAD.U32 R0, RZ, RZ, UR45 ;  /* 0x0000002dff007e24 */ /* 0x000fe2000f8e00ff */
[----:B------:R-:W-:Y:S01]  /*ae60*/  ULOP3.LUT UR6, URZ, UR52, URZ, 0x33, !UPT ;  /* 0x000000343f067292 */ /* 0x000fe2000f8e333f */
[----:B------:R-:W-:Y:S01]  /*ae70*/  IMAD R5, R16, -0x2, R5 ;  /* 0xfffffffe10057824 */ /* 0x000fe200078e0205 */
[----:B------:R-:W-:-:S04]  /*ae80*/  @!P1 PRMT R9, RZ, 0x654, R9 ;  /* 0x00000654ff099816 */ /* 0x000fc80000000009 */
[----:B------:R-:W-:-:S05]  /*ae90*/  IADD3 R5, -R0, UR38, R5 ;  /* 0x0000002600057c10 */ /* 0x000fca000fffe105 */
[C---:B------:R-:W-:Y:S02]  /*aea0*/  VIADD R11, R5.reuse, UR35 ;  /* 0x00000023050b7c36 */ /* 0x040fe40008000000 */
[----:B------:R-:W-:Y:S02]  /*aeb0*/  VIADD R10, R5, UR6 ;  /* 0x00000006050a7c36 */ /* 0x000fe40008000000 */
[C---:B0-----:R-:W-:Y:S02]  /*aec0*/  IMAD.IADD R5, R15.reuse, 0x1, R11 ;  /* 0x000000010f057824 */ /* 0x041fe400078e020b */
[----:B------:R-:W-:Y:S01]  /*aed0*/  IMAD.IADD R0, R15, 0x1, R10 ;  /* 0x000000010f007824 */ /* 0x000fe200078e020a */
[----:B------:R-:W-:Y:S02]  /*aee0*/  WARPGROUP.DEPBAR.LE gsb0, 0x0 ;  /* 0x00008000000079c5 */ /* 0x000fe40000010000 */
[----:B------:R-:W-:-:S06]  /*aef0*/  WARPGROUP.ARRIVE ;  /* 0x00000000000079c5 */ /* 0x000fcc0000000000 */
[----:B------:R-:W-:Y:S03]  /*af00*/  HGMMA.64x96x16.F32 R88, gdesc[UR28].tnspB, R88, gsb0 ;  /* 0x416000001c5879f0 */ /* 0x000fe60008000858 */
[----:B------:R-:W-:Y:S02]  /*af10*/  WARPGROUP.DEPBAR.LE gsb0, 0x0 ;  /* 0x00008000000079c5 */ /* 0x000fe40000010000 */
[----:B------:R0:W-:Y:S06]  /*af20*/  BAR.ARV R8, 0x100 ;  /* 0x000400080000751d */ /* 0x0001ec0000002000 */
[----:B------:R0:W-:Y:S01]  /*af30*/  @!P1 SYNCS.ARRIVE.TRANS64.RED.A1T0 RZ, [R9+URZ], RZ ;  /* 0x000000ff09ff99a7 */ /* 0x0001e2000810043f */
[----:B------:R-:W-:Y:S05]  /*af40*/  @!P5 BRA `(.L_x_1137) ;  /* 0x00000000005cd947 */ /* 0x000fea0003800000 */
[----:B0-----:R-:W-:Y:S01]  /*af50*/  IMAD.U32 R8, RZ, RZ, UR45 ;  /* 0x0000002dff087e24 */ /* 0x001fe2000f8e00ff */
        /* <DEDUP_REMOVED lines=12> */
.L_x_1139:
[----:B------:R-:W-:-:S05]  /*b020*/  IMAD.U32 R14, RZ, RZ, UR34 ;  /* 0x00000022ff0e7e24 */ /* 0x000fca000f8e00ff */
[----:B------:R-:W-:-:S13]  /*b030*/  ISETP.NE.AND P2, PT, R14, 0x1, PT ;  /* 0x000000010e00780c */ /* 0x000fda0003f45270 */
[----:B------:R-:W0:Y:S02]  /*b040*/  @P2 LDC.64 R8, c[0x0][0x9e8] ;  /* 0x00027a00ff082b82 */ /* 0x000e240000000a00 */
[----:B0-----:R-:W-:-:S05]  /*b050*/  @P2 IMAD.HI.U32 R8, R15, R8, RZ ;  /* 0x000000080f082227 */ /* 0x001fca00078e00ff */
[----:B------:R-:W-:-:S07]  /*b060*/  @P2 SHF.R.U32.HI R15, RZ, R9, R8 ;  /* 0x00000009ff0f2219 */ /* 0x000fce0000011608 */
.L_x_1140:
[----:B------:R-:W-:Y:S05]  /*b070*/  BSYNC B0 ;  /* 0x0000000000007941 */ /* 0x000fea0003800000 */
.L_x_1138:
[----:B------:R-:W-:-:S04]  /*b080*/  IMAD R15, R15, R14, -R12 ;  /* 0x0000000e0f0f7224 */ /* 0x000fc800078e0a0c */
[----:B------:R-:W-:-:S05]  /*b090*/  IMAD R15, R16, -0x2, R15 ;  /* 0xfffffffe100f7824 */ /* 0x000fca00078e020f */
[----:B------:R-:W-:Y:S02]  /*b0a0*/  VIADDMNMX R5, R15, R14, R5, PT ;  /* 0x0000000e0f057246 */ /* 0x000fe40003800105 */
[----:B------:R-:W-:-:S07]  /*b0b0*/  VIMNMX R0, R0, R15, !PT ;  /* 0x0000000f00007248 */ /* 0x000fce0007fe0100 */
.L_x_1137:
[----:B------:R-:W-:Y:S01]  /*b0c0*/  ISETP.GT.AND P2, PT, R2, -0x1, PT ;  /* 0xffffffff0200780c */ /* 0x000fe20003f44270 */
[----:B------:R-:W1:Y:S03]  /*b0d0*/  SHFL.IDX PT, R13, R13, 0x1, 0x1c1f ;  /* 0x003c1f000d0d7f89 */ /* 0x000e6600000e0000 */
[C---:B------:R-:W-:Y:S02]  /*b0e0*/  ISETP.GT.AND P4, PT, R0.reuse, RZ, P2 ;  /* 0x000000ff0000720c */ /* 0x040fe40001784270 */
[----:B------:R-:W-:Y:S02]  /*b0f0*/  ISETP.GT.AND P6, PT, R0, 0x1, P2 ;  /* 0x000000010000780c */ /* 0x000fe400017c4270 */
[C---:B------:R-:W-:Y:S02]  /*b100*/  ISETP.LT.OR P4, PT, R5.reuse, 0x1, P4 ;  /* 0x000000010500780c */ /* 0x040fe40002781670 */
[----:B------:R-:W-:-:S02]  /*b110*/  ISETP.LT.OR P6, PT, R5, 0x2, P6 ;  /* 0x000000020500780c */ /* 0x000fc400037c1670 */
[----:B------:R-:W-:Y:S02]  /*b120*/  FSEL R24, R24, -INF , !P4 ;  /* 0xff80000018187808 */ /* 0x000fe40006000000 */
[----:B------:R-:W-:Y:S02]  /*b130*/  FSEL R25, R25, -INF , !P6 ;  /* 0xff80000019197808 */ /* 0x000fe40007000000 */
[C---:B------:R-:W-:Y:S02]  /*b140*/  ISETP.GT.AND P3, PT, R0.reuse, 0x8, P2 ;  /* 0x000000080000780c */ /* 0x040fe40001764270 */
[C---:B------:R-:W-:Y:S02]  /*b150*/  ISETP.GT.AND P4, PT, R0.reuse, 0x9, P2 ;  /* 0x000000090000780c */ /* 0x040fe40001784270 */
[----:B------:R-:W-:Y:S02]  /*b160*/  ISETP.GT.AND P6, PT, R0, 0x10, P2 ;  /* 0x000000100000780c */ /* 0x000fe400017c4270 */
[----:B------:R-:W-:-:S02]  /*b170*/  ISETP.LT.OR P3, PT, R5, 0x9, P3 ;  /* 0x000000090500780c */ /* 0x000fc40001f61670 */
[----:B------:R-:W-:Y:S01]  /*b180*/  ISETP.LT.OR P4, PT, R5, 0xa, P4 ;  /* 0x0000000a0500780c */ /* 0x000fe20002781670 */
[--C-:B-1----:R-:W-:Y:S01]  /*b190*/  IMAD.IADD R11, R11, 0x1, R13.reuse ;  /* 0x000000010b0b7824 */ /* 0x102fe200078e020d */
[----:B------:R-:W-:Y:S01]  /*b1a0*/  ISETP.LT.OR P6, PT, R5, 0x11, P6 ;  /* 0x000000110500780c */ /* 0x000fe200037c1670 */
[----:B------:R-:W-:Y:S01]  /*b1b0*/  IMAD.IADD R10, R10, 0x1, R13 ;  /* 0x000000010a0a7824 */ /* 0x000fe200078e020d */
[----:B------:R-:W-:Y:S02]  /*b1c0*/  FSEL R28, R28, -INF , !P3 ;  /* 0xff8000001c1c7808 */ /* 0x000fe40005800000 */
[----:B------:R-:W-:Y:S02]  /*b1d0*/  FSEL R29, R29, -INF , !P4 ;  /* 0xff8000001d1d7808 */ /* 0x000fe40006000000 */
[----:B------:R-:W-:Y:S02]  /*b1e0*/  FSEL R32, R32, -INF , !P6 ;  /* 0xff80000020207808 */ /* 0x000fe40007000000 */
[----:B------:R-:W-:-:S02]  /*b1f0*/  ISETP.GT.AND P3, PT, R0, 0x11, P2 ;  /* 0x000000110000780c */ /* 0x000fc40001764270 */
[C---:B------:R-:W-:Y:S02]  /*b200*/  ISETP.GT.AND P4, PT, R0.reuse, 0x18, P2 ;  /* 0x000000180000780c */ /* 0x040fe40001784270 */
[----:B------:R-:W-:Y:S02]  /*b210*/  ISETP.GT.AND P6, PT, R0, 0x19, P2 ;  /* 0x000000190000780c */ /* 0x000fe400017c4270 */
[C---:B------:R-:W-:Y:S02]  /*b220*/  ISETP.LT.OR P3, PT, R5.reuse, 0x12, P3 ;  /* 0x000000120500780c */ /* 0x040fe40001f61670 */
[C---:B------:R-:W-:Y:S02]  /*b230*/  ISETP.LT.OR P4, PT, R5.reuse, 0x19, P4 ;  /* 0x000000190500780c */ /* 0x040fe40002781670 */
[----:B------:R-:W-:Y:S02]  /*b240*/  ISETP.LT.OR P6, PT, R5, 0x1a, P6 ;  /* 0x0000001a0500780c */ /* 0x000fe400037c1670 */
[----:B------:R-:W-:-:S02]  /*b250*/  FSEL R33, R33, -INF , !P3 ;  /* 0xff80000021217808 */ /* 0x000fc40005800000 */
[----:B------:R-:W-:Y:S02]  /*b260*/  FSEL R36, R36, -INF , !P4 ;  /* 0xff80000024247808 */ /* 0x000fe40006000000 */
[----:B------:R-:W-:Y:S02]  /*b270*/  FSEL R37, R37, -INF , !P6 ;  /* 0xff80000025257808 */ /* 0x000fe40007000000 */
[C---:B------:R-:W-:Y:S02]  /*b280*/  ISETP.GT.AND P3, PT, R0.reuse, 0x20, P2 ;  /* 0x000000200000780c */ /* 0x040fe40001764270 */
[C---:B------:R-:W-:Y:S02]  /*b290*/  ISETP.GT.AND P4, PT, R0.reuse, 0x21, P2 ;  /* 0x000000210000780c */ /* 0x040fe40001784270 */
[----:B------:R-:W-:Y:S02]  /*b2a0*/  ISETP.GT.AND P6, PT, R0, 0x28, P2 ;  /* 0x000000280000780c */ /* 0x000fe400017c4270 */
[----:B------:R-:W-:-:S02]  /*b2b0*/  ISETP.LT.OR P3, PT, R5, 0x21, P3 ;  /* 0x000000210500780c */ /* 0x000fc40001f61670 */
[C---:B------:R-:W-:Y:S02]  /*b2c0*/  ISETP.LT.OR P4, PT, R5.reuse, 0x22, P4 ;  /* 0x000000220500780c */ /* 0x040fe40002781670 */
[----:B------:R-:W-:Y:S02]  /*b2d0*/  ISETP.LT.OR P6, PT, R5, 0x29, P6 ;  /* 0x000000290500780c */ /* 0x000fe400037c1670 */
        /* <DEDUP_REMOVED lines=65> */
[----:B------:R-:W-:Y:S01]  /*b6f0*/  FSEL R85, R85, -INF , !P6 ;  /* 0xff80000055557808 */ /* 0x000fe20007000000 */
[----:B------:R-:W-:Y:S06]  /*b700*/  @!P5 BRA `(.L_x_1141) ;  /* 0x00000000005cd947 */ /* 0x000fec0003800000 */
        /* <DEDUP_REMOVED lines=8> */
[----:B0-----:R-:W0:Y:S02]  /*b790*/  @P3 LDC.64 R8, c[0x0][0x9e8] ;  /* 0x00027a00ff083b82 */ /* 0x001e240000000a00 */
[----:B0-----:R-:W-:-:S05]  /*b7a0*/  @P3 IMAD.HI.U32 R8, R5, R8, RZ ;  /* 0x0000000805083227 */ /* 0x001fca00078e00ff */
[----:B------:R-:W-:-:S04]  /*b7b0*/  @P3 SHF.R.U32.HI R5, RZ, R9, R8 ;  /* 0x00000009ff053219 */ /* 0x000fc80000011608 */
[----:B------:R-:W-:Y:S01]  /*b7c0*/  LOP3.LUT R5, RZ, R5, RZ, 0x33, !PT ;  /* 0x00000005ff057212 */ /* 0x000fe200078e33ff */
[----:B------:R-:W-:Y:S06]  /*b7d0*/  BRA `(.L_x_1144) ;  /* 0x0000000000147947 */ /* 0x000fec0003800000 */
.L_x_1143:
[----:B------:R-:W-:-:S05]  /*b7e0*/  IMAD.U32 R0, RZ, RZ, UR34 ;  /* 0x00000022ff007e24 */ /* 0x000fca000f8e00ff */
[----:B------:R-:W-:-:S13]  /*b7f0*/  ISETP.NE.AND P3, PT, R0, 0x1, PT ;  /* 0x000000010000780c */ /* 0x000fda0003f65270 */
[----:B0-----:R-:W0:Y:S02]  /*b800*/  @P3 LDC.64 R8, c[0x0][0x9e8] ;  /* 0x00027a00ff083b82 */ /* 0x001e240000000a00 */
[----:B0-----:R-:W-:-:S05]  /*b810*/  @P3 IMAD.HI.U32 R8, R5, R8, RZ ;  /* 0x0000000805083227 */ /* 0x001fca00078e00ff */
[----:B------:R-:W-:-:S07]  /*b820*/  @P3 SHF.R.U32.HI R5, RZ, R9, R8 ;  /* 0x00000009ff053219 */ /* 0x000fce0000011608 */
.L_x_1144:
[----:B------:R-:W-:Y:S05]  /*b830*/  BSYNC B0 ;  /* 0x0000000000007941 */ /* 0x000fea0003800000 */
.L_x_1142:
[----:B------:R-:W-:-:S04]  /*b840*/  IMAD R5, R5, R0, -R12 ;  /* 0x0000000005057224 */ /* 0x000fc800078e0a0c */
[----:B------:R-:W-:-:S05]  /*b850*/  IMAD R5, R16, -0x2, R5 ;  /* 0xfffffffe10057824 */ /* 0x000fca00078e0205 */
[----:B------:R-:W-:Y:S02]  /*b860*/  VIADDMNMX R11, R5, R0, R11, PT ;  /* 0x00000000050b7246 */ /* 0x000fe4000380010b */
[----:B------:R-:W-:-:S07]  /*b870*/  VIMNMX R10, R10, R5, !PT ;  /* 0x000000050a0a7248 */ /* 0x000fce0007fe0100 */
.L_x_1141:
        /* <DEDUP_REMOVED lines=18> */
[----:B------:R-:W-:-:S02]  /*b9a0*/  ISETP.GT.AND P4, PT, R10, 0x1, P2 ;  /* 0x000000010a00780c */ /* 0x000fc40001784270 */
[----:B------:R-:W-:Y:S02]  /*b9b0*/  FMNMX.FTZ R5, R41, R0, !PT ;  /* 0x0000000029057209 */ /* 0x000fe40007810000 */
[----:B------:R-:W-:Y:S02]  /*b9c0*/  FSEL R39, R39, -INF , !P3 ;  /* 0xff80000027277808 */ /* 0x000fe40005800000 */
        /* <DEDUP_REMOVED lines=13> */
[----:B------:R-:W-:Y:S02]  /*baa0*/  ISETP.GT.AND P3, PT, R10, RZ, P2 ;  /* 0x000000ff0a00720c */ /* 0x000fe40001764270 */
        /* <DEDUP_REMOVED lines=9> */
[----:B------:R-:W-:Y:S02]  /*bb40*/  ISETP.GT.AND P4, PT, R10, 0x18, P2 ;  /* 0x000000180a00780c */ /* 0x000fe40001784270 */
[----:B------:R-:W-:Y:S02]  /*bb50*/  FMNMX.FTZ R0, R68, R5, !PT ;  /* 0x0000000544007209 */ /* 0x000fe40007810000 */
[----:B------:R-:W-:Y:S02]  /*bb60*/  FSEL R26, R26, -INF , !P3 ;  /* 0xff8000001a1a7808 */ /* 0x000fe40005800000 */
[----:B------:R-:W-:Y:S02]  /*bb70*/  FMNMX.FTZ R5, R69, R0, !PT ;  /* 0x0000000045057209 */ /* 0x000fe40007810000 */
[----:B------:R-:W-:-:S02]  /*bb80*/  ISETP.LT.OR P6, PT, R11, 0x9, P6 ;  /* 0x000000090b00780c */ /* 0x000fc400037c1670 */
[----:B------:R-:W-:Y:S02]  /*bb90*/  FMNMX.FTZ R0, R72, R5, !PT ;  /* 0x0000000548007209 */ /* 0x000fe40007810000 */
[----:B------:R-:W-:Y:S02]  /*bba0*/  ISETP.LT.OR P4, PT, R11, 0x19, P4 ;  /* 0x000000190b00780c */ /* 0x000fe40002781670 */
[----:B------:R-:W-:Y:S02]  /*bbb0*/  FMNMX.FTZ R5, R73, R0, !PT ;  /* 0x0000000049057209 */ /* 0x000fe40007810000 */
[----:B------:R-:W-:Y:S02]  /*bbc0*/  FMNMX.FTZ R20, R26, R7, !PT ;  /* 0x000000071a147209 */ /* 0x000fe40007810000 */
[----:B------:R-:W-:Y:S02]  /*bbd0*/  FMNMX.FTZ R0, R76, R5, !PT ;  /* 0x000000054c007209 */ /* 0x000fe40007810000 */
[----:B------:R-:W-:-:S02]  /*bbe0*/  FSEL R30, R30, -INF , !P6 ;  /* 0xff8000001e1e7808 */ /* 0x000fc40007000000 */
[----:B------:R-:W-:Y:S02]  /*bbf0*/  FMNMX.FTZ R5, R77, R0, !PT ;  /* 0x000000004d057209 */ /* 0x000fe40007810000 */
[----:B------:R-:W-:Y:S02]  /*bc00*/  FSEL R38, R38, -INF , !P4 ;  /* 0xff80000026267808 */ /* 0x000fe40006000000 */
[----:B------:R-:W-:Y:S02]  /*bc10*/  FMNMX.FTZ R0, R80, R5, !PT ;  /* 0x0000000550007209 */ /* 0x000fe40007810000 */
[----:B------:R-:W-:Y:S02]  /*bc20*/  FMNMX.FTZ R21, R27, R20, !PT ;  /* 0x000000141b157209 */ /* 0x000fe40007810000 */
[----:B------:R-:W-:Y:S02]  /*bc30*/  FMNMX.FTZ R5, R81, R0, !PT ;  /* 0x0000000051057209 */ /* 0x000fe40007810000 */
[----:B------:R-:W-:-:S02]  /*bc40*/  ISETP.GT.AND P4, PT, R10, 0x20, P2 ;  /* 0x000000200a00780c */ /* 0x000fc40001784270 */
[----:B------:R-:W-:Y:S02]  /*bc50*/  FMNMX.FTZ R0, R84, R5, !PT ;  /* 0x0000000554007209 */ /* 0x000fe40007810000 */
[----:B------:R-:W-:Y:S02]  /*bc60*/  FMNMX.FTZ R20, R30, R21, !PT ;  /* 0x000000151e147209 */ /* 0x000fe40007810000 */
[----:B------:R-:W-:Y:S02]  /*bc70*/  FMNMX.FTZ R5, R85, R0, !PT ;  /* 0x0000000055057209 */ /* 0x000fe40007810000 */
[----:B------:R-:W-:Y:S02]  /*bc80*/  ISETP.LT.OR P4, PT, R11, 0x21, P4 ;  /* 0x000000210b00780c */ /* 0x000fe40002781670 */
[----:B------:R-:W-:Y:S01]  /*bc90*/  FMNMX.FTZ R21, R31, R20, !PT ;  /* 0x000000141f157209 */ /* 0x000fe20007810000 */
[----:B------:R-:W0:Y:S01]  /*bca0*/  SHFL.BFLY PT, R0, R5, 0x2, 0x1f ;  /* 0x0c401f0005007f89 */ /* 0x000e2200000e0000 */
[----:B------:R-:W-:-:S02]  /*bcb0*/  FSEL R42, R42, -INF , !P4 ;  /* 0xff8000002a2a7808 */ /* 0x000fc40006000000 */
[C---:B------:R-:W-:Y:S02]  /*bcc0*/  ISETP.GT.AND P4, PT, R10.reuse, 0x28, P2 ;  /* 0x000000280a00780c */ /* 0x040fe40001784270 */
[----:B------:R-:W-:Y:S02]  /*bcd0*/  ISETP.GT.AND P3, PT, R10, 0x30, P2 ;  /* 0x000000300a00780c */ /* 0x000fe40001764270 */
[C---:B------:R-:W-:Y:S02]  /*bce0*/  ISETP.LT.OR P4, PT, R11.reuse, 0x29, P4 ;  /* 0x000000290b00780c */ /* 0x040fe40002781670 */
[----:B------:R-:W-:Y:S02]  /*bcf0*/  ISETP.LT.OR P3, PT, R11, 0x31, P3 ;  /* 0x000000310b00780c */ /* 0x000fe40001f61670 */
[----:B------:R-:W-:Y:S02]  /*bd00*/  FSEL R46, R46, -INF , !P4 ;  /* 0xff8000002e2e7808 */ /* 0x000fe40006000000 */
[----:B------:R-:W-:-:S02]  /*bd10*/  ISETP.GT.AND P4, PT, R10, 0x29, P2 ;  /* 0x000000290a00780c */ /* 0x000fc40001784270 */
[----:B------:R-:W-:Y:S02]  /*bd20*/  FSEL R50, R50, -INF , !P3 ;  /* 0xff80000032327808 */ /* 0x000fe40005800000 */
[----:B------:R-:W-:Y:S02]  /*bd30*/  ISETP.LT.OR P4, PT, R11, 0x2a, P4 ;  /* 0x0000002a0b00780c */ /* 0x000fe40002781670 */
[C---:B------:R-:W-:Y:S02]  /*bd40*/  ISETP.GT.AND P3, PT, R10.reuse, 0x38, P2 ;  /* 0x000000380a00780c */ /* 0x040fe40001764270 */
[----:B------:R-:W-:Y:S02]  /*bd50*/  FSEL R47, R47, -INF , !P4 ;  /* 0xff8000002f2f7808 */ /* 0x000fe40006000000 */
[----:B------:R-:W-:Y:S02]  /*bd60*/  ISETP.GT.AND P4, PT, R10, 0x31, P2 ;  /* 0x000000310a00780c */ /* 0x000fe40001784270 */
[----:B0-----:R-:W-:-:S02]  /*bd70*/  FMNMX.FTZ R8, R5, R0, !PT ;  /* 0x0000000005087209 */ /* 0x001fc40007810000 */
[C---:B------:R-:W-:Y:S02]  /*bd80*/  ISETP.LT.OR P4, PT, R11.reuse, 0x32, P4 ;  /* 0x000000320b00780c */ /* 0x040fe40002781670 */
[----:B------:R-:W-:Y:S01]  /*bd90*/  ISETP.LT.OR P3, PT, R11, 0x39, P3 ;  /* 0x000000390b00780c */ /* 0x000fe20001f61670 */
[----:B------:R-:W0:Y:S01]  /*bda0*/  SHFL.BFLY PT, R9, R8, 0x1, 0x1f ;  /* 0x0c201f0008097f89 */ /* 0x000e2200000e0000 */
[----:B------:R-:W-:Y:S02]  /*bdb0*/  FSEL R51, R51, -INF , !P4 ;  /* 0xff80000033337808 */ /* 0x000fe40006000000 */
[----:B------:R-:W-:Y:S02]  /*bdc0*/  ISETP.GT.AND P4, PT, R10, 0x39, P2 ;  /* 0x000000390a00780c */ /* 0x000fe40001784270 */
[----:B------:R-:W-:Y:S02]  /*bdd0*/  FSEL R54, R54, -INF , !P3 ;  /* 0xff80000036367808 */ /* 0x000fe40005800000 */
        /* <DEDUP_REMOVED lines=8> */
[----:B------:R-:W-:Y:S02]  /*be60*/  ISETP.LT.OR P3, PT, R11, 0x49, P3 ;  /* 0x000000490b00780c */ /* 0x000fe40001f61670 */
[----:B0-----:R-:W-:Y:S02]  /*be70*/  FMNMX.FTZ R0, R8, R9, !PT ;  /* 0x0000000908007209 */ /* 0x001fe40007810000 */
[----:B------:R-:W-:Y:S02]  /*be80*/  FSEL R59, R59, -INF , !P4 ;  /* 0xff8000003b3b7808 */ /* 0x000fe40006000000 */
[C---:B------:R-:W-:Y:S01]  /*be90*/  FSETP.NEU.FTZ.AND P6, PT, R0.reuse, -INF , PT ;  /* 0xff8000000000780b */ /* 0x040fe20003fdd000 */
[----:B------:R-:W-:Y:S01]  /*bea0*/  FMUL.FTZ R5, R0, UR33 ;  /* 0x0000002100057c20 */ /* 0x000fe20008410000 */
[----:B------:R-:W-:-:S02]  /*beb0*/  ISETP.GT.AND P4, PT, R10, 0x49, P2 ;  /* 0x000000490a00780c */ /* 0x000fc40001784270 */
[----:B------:R-:W-:Y:S02]  /*bec0*/  FSEL R62, R62, -INF , !P3 ;  /* 0xff8000003e3e7808 */ /* 0x000fe40005800000 */
[----:B------:R-:W-:Y:S02]  /*bed0*/  FSEL R5, R5, RZ, P6 ;  /* 0x000000ff05057208 */ /* 0x000fe40003000000 */
[----:B------:R-:W-:Y:S02]  /*bee0*/  ISETP.GT.AND P3, PT, R10, 0x50, P2 ;  /* 0x000000500a00780c */ /* 0x000fe40001764270 */
[----:B------:R-:W-:Y:S01]  /*bef0*/  ISETP.LT.OR P4, PT, R11, 0x4a, P4 ;  /* 0x0000004a0b00780c */ /* 0x000fe20002781670 */
        /* <DEDUP_REMOVED lines=11> */
[----:B------:R-:W-:Y:S01]  /*bfb0*/  ISETP.LT.OR P3, PT, R11, 0x51, P3 ;  /* 0x000000510b00780c */ /* 0x000fe20001f61670 */
[----:B------:R0:W-:Y:S01]  /*bfc0*/  MUFU.EX2 R20, R36 ;  /* 0x0000002400147308 */ /* 0x0001e20000000800 */
[----:B------:R-:W-:Y:S01]  /*bfd0*/  FMNMX.FTZ R25, R39, R24, !PT ;  /* 0x0000001827197209 */ /* 0x000fe20007810000 */
[--C-:B------:R-:W-:Y:S01]  /*bfe0*/  FFMA.FTZ R40, R40, UR33, -R5.reuse ;  /* 0x0000002128287c23 */ /* 0x100fe20008010805 */
[----:B------:R-:W-:Y:S01]  /*bff0*/  FSEL R63, R63, -INF , !P4 ;  /* 0xff8000003f3f7808 */ /* 0x000fe20006000000 */
[--C-:B------:R-:W-:Y:S01]  /*c000*/  FFMA.FTZ R44, R44, UR33, -R5.reuse ;  /* 0x000000212c2c7c23 */ /* 0x100fe20008010805 */
[----:B------:R-:W-:Y:S01]  /*c010*/  FMNMX.FTZ R28, R42, R25, !PT ;  /* 0x000000192a1c7209 */ /* 0x000fe20007810000 */
[--C-:B------:R-:W-:Y:S01]  /*c020*/  FFMA.FTZ R25, R41, UR33, -R5.reuse ;  /* 0x0000002129197c23 */ /* 0x100fe20008010805 */
[----:B------:R-:W-:Y:S01]  /*c030*/  ISETP.GT.AND P4, PT, R10, 0x51, P2 ;  /* 0x000000510a00780c */ /* 0x000fe20001784270 */
[----:B------:R-:W-:Y:S01]  /*c040*/  MUFU.EX2 R24, R40 ;  /* 0x0000002800187308 */ /* 0x000fe20000000800 */
[----:B------:R-:W-:Y:S01]  /*c050*/  FMNMX.FTZ R29, R43, R28, !PT ;  /* 0x0000001c2b1d7209 */ /* 0x000fe20007810000 */
[--C-:B------:R-:W-:Y:S01]  /*c060*/  FFMA.FTZ R48, R48, UR33, -R5.reuse ;  /* 0x0000002130307c23 */ /* 0x100fe20008010805 */
[----:B------:R-:W-:Y:S01]  /*c070*/  FSEL R66, R66, -INF , !P3 ;  /* 0xff80000042427808 */ /* 0x000fe20005800000 */
[--C-:B------:R-:W-:Y:S01]  /*c080*/  FFMA.FTZ R56, R56, UR33, -R5.reuse ;  /* 0x0000002138387c23 */ /* 0x100fe20008010805 */
[----:B------:R-:W-:Y:S01]  /*c090*/  FMNMX.FTZ R28, R46, R29, !PT ;  /* 0x0000001d2e1c7209 */ /* 0x000fe20007810000 */
[--C-:B------:R-:W-:Y:S01]  /*c0a0*/  FFMA.FTZ R52, R52, UR33, -R5.reuse ;  /* 0x0000002134347c23 */ /* 0x100fe20008010805 */
[----:B------:R-:W-:Y:S01]  /*c0b0*/  ISETP.GT.AND P3, PT, R10, 0x58, P2 ;  /* 0x000000580a00780c */ /* 0x000fe20001764270 */
[--C-:B------:R-:W-:Y:S01]  /*c0c0*/  FFMA.FTZ R60, R60, UR33, -R5.reuse ;  /* 0x000000213c3c7c23 */ /* 0x100fe20008010805 */
[----:B------:R-:W-:Y:S01]  /*c0d0*/  FMNMX.FTZ R29, R47, R28, !PT ;  /* 0x0000001c2f1d7209 */ /* 0x000fe20007810000 */
[--C-:B------:R-:W-:Y:S01]  /*c0e0*/  FFMA.FTZ R85, R85, UR33, -R5.reuse ;  /* 0x0000002155557c23 */ /* 0x100fe20008010805 */
[----:B------:R-:W-:Y:S01]  /*c0f0*/  ISETP.LT.OR P4, PT, R11, 0x52, P4 ;  /* 0x000000520b00780c */ /* 0x000fe20002781670 */
[----:B------:R-:W-:Y:S01]  /*c100*/  MUFU.EX2 R28, R44 ;  /* 0x0000002c001c7308 */ /* 0x000fe20000000800 */
[----:B------:R-:W-:Y:S01]  /*c110*/  FMNMX.FTZ R32, R50, R29, !PT ;  /* 0x0000001d32207209 */ /* 0x000fe20007810000 */
[----:B------:R-:W-:Y:S01]  /*c120*/  FFMA.FTZ R29, R45, UR33, -R5 ;  /* 0x000000212d1d7c23 */ /* 0x000fe20008010805 */
[----:B------:R-:W-:-:S02]  /*c130*/  ISETP.LT.OR P3, PT, R11, 0x59, P3 ;  /* 0x000000590b00780c */ /* 0x000fc40001f61670 */
[----:B------:R-:W-:Y:S02]  /*c140*/  FMNMX.FTZ R33, R51, R32, !PT ;  /* 0x0000002033217209 */ /* 0x000fe40007810000 */
[----:B------:R-:W-:Y:S01]  /*c150*/  FSEL R67, R67, -INF , !P4 ;  /* 0xff80000043437808 */ /* 0x000fe20006000000 */
[----:B------:R-:W-:Y:S01]  /*c160*/  MUFU.EX2 R8, R8 ;  /* 0x0000000800087308 */ /* 0x000fe20000000800 */
[----:B------:R-:W-:Y:S02]  /*c170*/  FMNMX.FTZ R32, R54, R33, !PT ;  /* 0x0000002136207209 */ /* 0x000fe40007810000 */
[----:B------:R-:W-:Y:S02]  /*c180*/  ISETP.GT.AND P4, PT, R10, 0x59, P2 ;  /* 0x000000590a00780c */ /* 0x000fe40001784270 */
[----:B------:R-:W-:Y:S02]  /*c190*/  FMNMX.FTZ R33, R55, R32, !PT ;  /* 0x0000002037217209 */ /* 0x000fe40007810000 */
[----:B------:R-:W-:Y:S01]  /*c1a0*/  FSEL R70, R70, -INF , !P3 ;  /* 0xff80000046467808 */ /* 0x000fe20005800000 */
[----:B------:R1:W-:Y:S01]  /*c1b0*/  MUFU.EX2 R32, R48 ;  /* 0x0000003000207308 */ /* 0x0003e20000000800 */
[----:B0-----:R-:W-:Y:S01]  /*c1c0*/  FMNMX.FTZ R36, R58, R33, !PT ;  /* 0x000000213a247209 */ /* 0x001fe20007810000 */
        /* <DEDUP_REMOVED lines=8> */
[--C-:B-1----:R-:W-:Y:S01]  /*c250*/  FFMA.FTZ R48, R65, UR33, -R5.reuse ;  /* 0x0000002141307c23 */ /* 0x102fe20008010805 */
        /* <DEDUP_REMOVED lines=10> */
[----:B------:R-:W-:Y:S01]  /*c300*/  FSEL R74, R74, -INF , !P3 ;  /* 0xff8000004a4a7808 */ /* 0x000fe20005800000 */
[----:B------:R-:W-:Y:S01]  /*c310*/  MUFU.EX2 R12, R12 ;  /* 0x0000000c000c7308 */ /* 0x000fe20000000800 */
[----:B------:R-:W-:Y:S01]  /*c320*/  FMNMX.FTZ R40, R70, R41, !PT ;  /* 0x0000002946287209 */ /* 0x000fe20007810000 */
[----:B0-----:R-:W-:Y:S01]  /*c330*/  FFMA.FTZ R52, R69, UR33, -R5 ;  /* 0x0000002145347c23 */ /* 0x001fe20008010805 */
[----:B------:R-:W-:-:S02]  /*c340*/  ISETP.GT.AND P3, PT, R10, 0x68, P2 ;  /* 0x000000680a00780c */ /* 0x000fc40001764270 */
[----:B------:R-:W-:Y:S02]  /*c350*/  ISETP.LT.OR P4, PT, R11, 0x62, P4 ;  /* 0x000000620b00780c */ /* 0x000fe40002781670 */
[----:B------:R-:W-:Y:S01]  /*c360*/  FMNMX.FTZ R41, R71, R40, !PT ;  /* 0x0000002847297209 */ /* 0x000fe20007810000 */
[----:B------:R-:W-:Y:S01]  /*c370*/  MUFU.EX2 R13, R13 ;  /* 0x0000000d000d7308 */ /* 0x000fe20000000800 */
[----:B------:R-:W-:Y:S02]  /*c380*/  ISETP.LT.OR P3, PT, R11, 0x69, P3 ;  /* 0x000000690b00780c */ /* 0x000fe40001f61670 */
[----:B------:R-:W-:Y:S02]  /*c390*/  FSEL R75, R75, -INF , !P4 ;  /* 0xff8000004b4b7808 */ /* 0x000fe40006000000 */
[----:B------:R-:W-:Y:S02]  /*c3a0*/  ISETP.GT.AND P4, PT, R10, 0x69, P2 ;  /* 0x000000690a00780c */ /* 0x000fe40001784270 */
[----:B------:R-:W-:Y:S01]  /*c3b0*/  FMNMX.FTZ R44, R74, R41, !PT ;  /* 0x000000294a2c7209 */ /* 0x000fe20007810000 */
[----:B------:R0:W-:Y:S01]  /*c3c0*/  MUFU.EX2 R40, R56 ;  /* 0x0000003800287308 */ /* 0x0001e20000000800 */
[----:B------:R-:W-:Y:S01]  /*c3d0*/  FSEL R78, R78, -INF , !P3 ;  /* 0xff8000004e4e7808 */ /* 0x000fe20005800000 */
[--C-:B------:R-:W-:Y:S01]  /*c3e0*/  FFMA.FTZ R41, R57, UR33, -R5.reuse ;  /* 0x0000002139297c23 */ /* 0x100fe20008010805 */
[----:B------:R-:W-:Y:S01]  /*c3f0*/  ISETP.GT.AND P3, PT, R10, 0x70, P2 ;  /* 0x000000700a00780c */ /* 0x000fe20001764270 */
[----:B------:R-:W-:Y:S01]  /*c400*/  FFMA.FTZ R57, R73, UR33, -R5 ;  /* 0x0000002149397c23 */ /* 0x000fe20008010805 */
[----:B------:R-:W-:-:S02]  /*c410*/  ISETP.LT.OR P4, PT, R11, 0x6a, P4 ;  /* 0x0000006a0b00780c */ /* 0x000fc40002781670 */
[----:B------:R-:W-:Y:S01]  /*c420*/  FMNMX.FTZ R45, R75, R44, !PT ;  /* 0x0000002c4b2d7209 */ /* 0x000fe20007810000 */
[----:B------:R-:W-:Y:S01]  /*c430*/  MUFU.EX2 R14, R14 ;  /* 0x0000000e000e7308 */ /* 0x000fe20000000800 */
[----:B------:R-:W-:Y:S01]  /*c440*/  ISETP.LT.OR P3, PT, R11, 0x71, P3 ;  /* 0x000000710b00780c */ /* 0x000fe20001f61670 */
[--C-:B0-----:R-:W-:Y:S01]  /*c450*/  FFMA.FTZ R56, R61, UR33, -R5.reuse ;  /* 0x000000213d387c23 */ /* 0x101fe20008010805 */
[----:B------:R-:W-:Y:S01]  /*c460*/  FSEL R79, R79, -INF , !P4 ;  /* 0xff8000004f4f7808 */ /* 0x000fe20006000000 */
[----:B------:R-:W-:Y:S01]  /*c470*/  FFMA.FTZ R61, R77, UR33, -R5 ;  /* 0x000000214d3d7c23 */ /* 0x000fe20008010805 */
[----:B------:R-:W-:Y:S02]  /*c480*/  ISETP.GT.AND P4, PT, R10, 0x71, P2 ;  /* 0x000000710a00780c */ /* 0x000fe40001784270 */
[----:B------:R-:W-:Y:S01]  /*c490*/  FMNMX.FTZ R44, R78, R45, !PT ;  /* 0x0000002d4e2c7209 */ /* 0x000fe20007810000 */
[----:B------:R-:W-:Y:S01]  /*c4a0*/  MUFU.EX2 R15, R15 ;  /* 0x0000000f000f7308 */ /* 0x000fe20000000800 */
[----:B------:R-:W-:-:S02]  /*c4b0*/  FSEL R82, R82, -INF , !P3 ;  /* 0xff80000052527808 */ /* 0x000fc40005800000 */
[C---:B------:R-:W-:Y:S02]  /*c4c0*/  ISETP.GT.AND P3, PT, R10.reuse, 0x78, P2 ;  /* 0x000000780a00780c */ /* 0x040fe40001764270 */
[----:B------:R-:W-:Y:S02]  /*c4d0*/  ISETP.LT.OR P4, PT, R11, 0x72, P4 ;  /* 0x000000720b00780c */ /* 0x000fe40002781670 */
[----:B------:R-:W-:Y:S01]  /*c4e0*/  FMNMX.FTZ R45, R79, R44, !PT ;  /* 0x0000002c4f2d7209 */ /* 0x000fe20007810000 */
[----:B------:R-:W-:Y:S01]  /*c4f0*/  MUFU.EX2 R21, R21 ;  /* 0x0000001500157308 */ /* 0x000fe20000000800 */
[----:B------:R-:W-:Y:S02]  /*c500*/  ISETP.GT.AND P2, PT, R10, 0x79, P2 ;  /* 0x000000790a00780c */ /* 0x000fe40001744270 */
[----:B------:R-:W-:Y:S02]  /*c510*/  ISETP.LT.OR P3, PT, R11, 0x79, P3 ;  /* 0x000000790b00780c */ /* 0x000fe40001f61670 */
[----:B------:R-:W-:-:S02]  /*c520*/  FSEL R83, R83, -INF , !P4 ;  /* 0xff80000053537808 */ /* 0x000fc40006000000 */
[----:B------:R-:W-:Y:S01]  /*c530*/  FMNMX.FTZ R10, R82, R45, !PT ;  /* 0x0000002d520a7209 */ /* 0x000fe20007810000 */
[----:B------:R0:W-:Y:S01]  /*c540*/  MUFU.EX2 R44, R60 ;  /* 0x0000003c002c7308 */ /* 0x0001e20000000800 */
[----:B------:R-:W-:Y:S01]  /*c550*/  ISETP.LT.OR P2, PT, R11, 0x7a, P2 ;  /* 0x0000007a0b00780c */ /* 0x000fe20001741670 */
[--C-:B------:R-:W-:Y:S01]  /*c560*/  FFMA.FTZ R45, R64, UR33, -R5.reuse ;  /* 0x00000021402d7c23 */ /* 0x100fe20008010805 */
[----:B------:R-:W-:Y:S01]  /*c570*/  FSEL R86, R86, -INF , !P3 ;  /* 0xff80000056567808 */ /* 0x000fe20005800000 */
[--C-:B------:R-:W-:Y:S01]  /*c580*/  FFMA.FTZ R64, R84, UR33, -R5.reuse ;  /* 0x0000002154407c23 */ /* 0x100fe20008010805 */
[----:B------:R-:W-:Y:S02]  /*c590*/  FMNMX.FTZ R11, R83, R10, !PT ;  /* 0x0000000a530b7209 */ /* 0x000fe40007810000 */
[----:B------:R-:W-:Y:S01]  /*c5a0*/  FSEL R87, R87, -INF , !P2 ;  /* 0xff80000057577808 */ /* 0x000fe20005000000 */
[----:B------:R-:W-:Y:S01]  /*c5b0*/  MUFU.EX2 R25, R25 ;  /* 0x0000001900197308 */ /* 0x000fe20000000800 */
[----:B------:R-:W-:Y:S01]  /*c5c0*/  FMNMX.FTZ R10, R86, R11, !PT ;  /* 0x0000000b560a7209 */ /* 0x000fe20007810000 */
[----:B0-----:R-:W-:Y:S01]  /*c5d0*/  FFMA.FTZ R60, R76, UR33, -R5 ;  /* 0x000000214c3c7c23 */ /* 0x001fe20008010805 */
[----:B------:R-:W-:-:S02]  /*c5e0*/  FSEL R69, R0, RZ, P6 ;  /* 0x000000ff00457208 */ /* 0x000fc40003000000 */
[----:B------:R-:W-:-:S03]  /*c5f0*/  FMNMX.FTZ R10, R87, R10, !PT ;  /* 0x0000000a570a7209 */ /* 0x000fc60007810000 */
[----:B------:R-:W-:Y:S01]  /*c600*/  FADD.FTZ R69, -R69, R6 ;  /* 0x0000000645457221 */ /* 0x000fe20000010100 */
[----:B------:R-:W-:Y:S01]  /*c610*/  MUFU.EX2 R29, R29 ;  /* 0x0000001d001d7308 */ /* 0x000fe20000000800 */
[----:B------:R-:W0:Y:S02]  /*c620*/  SHFL.BFLY PT, R11, R10, 0x2, 0x1f ;  /* 0x0c401f000a0b7f89 */ /* 0x000e2400000e0000 */
[----:B------:R-:W-:-:S05]  /*c630*/  FMUL.FTZ R69, R69, UR33 ;  /* 0x0000002145457c20 */ /* 0x000fca0008410000 */
[----:B------:R-:W-:Y:S08]  /*c640*/  MUFU.EX2 R33, R33 ;  /* 0x0000002100217308 */ /* 0x000ff00000000800 */
[----:B------:R-:W1:Y:S08]  /*c650*/  MUFU.EX2 R69, R69 ;  /* 0x0000004500457308 */ /* 0x000e700000000800 */
[----:B------:R-:W-:Y:S01]  /*c660*/  MUFU.EX2 R37, R37 ;  /* 0x0000002500257308 */ /* 0x000fe20000000800 */
[----:B0-----:R-:W-:-:S05]  /*c670*/  FMNMX.FTZ R11, R10, R11, !PT ;  /* 0x0000000b0a0b7209 */ /* 0x001fca0007810000 */
[----:B------:R-:W0:Y:S02]  /*c680*/  SHFL.BFLY PT, R10, R11, 0x1, 0x1f ;  /* 0x0c201f000b0a7f89 */ /* 0x000e2400000e0000 */
[----:B------:R-:W-:Y:S01]  /*c690*/  MUFU.EX2 R41, R41 ;  /* 0x0000002900297308 */ /* 0x000fe20000000800 */
[-C--:B-1----:R-:W-:Y:S01]  /*c6a0*/  FMUL.FTZ R88, R88, R69.reuse ;  /* 0x0000004558587220 */ /* 0x082fe20000410000 */
        /* <DEDUP_REMOVED lines=20> */
[----:B0-----:R-:W-:Y:S01]  /*c7f0*/  FMNMX.FTZ R5, R11, R10, !PT ;  /* 0x0000000a0b057209 */ /* 0x001fe20007810000 */
[-C--:B------:R-:W-:Y:S01]  /*c800*/  FMUL.FTZ R125, R125, R69.reuse ;  /* 0x000000457d7d7220 */ /* 0x080fe20000410000 */
[----:B------:R-:W-:Y:S01]  /*c810*/  MUFU.EX2 R48, R48 ;  /* 0x0000003000307308 */ /* 0x000fe20000000800 */
[-C--:B------:R-:W-:Y:S01]  /*c820*/  FMUL.FTZ R128, R128, R69.reuse ;  /* 0x0000004580807220 */ /* 0x080fe20000410000 */
[C---:B------:R-:W-:Y:S01]  /*c830*/  FSETP.NEU.FTZ.AND P2, PT, R5.reuse, -INF , PT ;  /* 0xff8000000500780b */ /* 0x040fe20003f5d000 */
[----:B------:R-:W-:Y:S01]  /*c840*/  FMUL.FTZ R72, R5, UR33 ;  /* 0x0000002105487c20 */ /* 0x000fe20008410000 */
[-C--:B------:R-:W-:Y:S01]  /*c850*/  FMUL.FTZ R129, R129, R69.reuse ;  /* 0x0000004581817220 */ /* 0x080fe20000410000 */
[-C--:B------:R-:W-:Y:S01]  /*c860*/  FMUL.FTZ R132, R132, R69.reuse ;  /* 0x0000004584847220 */ /* 0x080fe20000410000 */
[----:B------:R-:W-:Y:S01]  /*c870*/  FSEL R10, R5, RZ, P2 ;  /* 0x000000ff050a7208 */ /* 0x000fe20001000000 */
[----:B------:R-:W-:Y:S01]  /*c880*/  FMUL.FTZ R133, R133, R69 ;  /* 0x0000004585857220 */ /* 0x000fe20000410000 */
[----:B------:R-:W-:Y:S01]  /*c890*/  FSEL R72, R72, RZ, P2 ;  /* 0x000000ff48487208 */ /* 0x000fe20001000000 */
[----:B------:R-:W-:Y:S01]  /*c8a0*/  MUFU.EX2 R49, R49 ;  /* 0x0000003100317308 */ /* 0x000fe20000000800 */
[----:B------:R-:W-:Y:S01]  /*c8b0*/  ISETP.GT.AND P2, PT, R2, UR37, PT ;  /* 0x0000002502007c0c */ /* 0x000fe2000bf44270 */
[----:B------:R-:W-:Y:S01]  /*c8c0*/  FADD.FTZ R10, -R10, R7 ;  /* 0x000000070a0a7221 */ /* 0x000fe20000010100 */
[----:B------:R-:W-:-:S02]  /*c8d0*/  VIADD R2, R2, 0xffffffff ;  /* 0xffffffff02027836 */ /* 0x000fc40000000000 */
[--C-:B------:R-:W-:Y:S01]  /*c8e0*/  FFMA.FTZ R11, R26, UR33, -R72.reuse ;  /* 0x000000211a0b7c23 */ /* 0x100fe20008010848 */
[--C-:B------:R-:W-:Y:S01]  /*c8f0*/  FFMA.FTZ R26, R27, UR33, -R72.reuse ;  /* 0x000000211b1a7c23 */ /* 0x100fe20008010848 */
[----:B------:R-:W-:Y:S01]  /*c900*/  FMUL.FTZ R7, R10, UR33 ;  /* 0x000000210a077c20 */ /* 0x000fe20008410000 */
[--C-:B------:R-:W-:Y:S01]  /*c910*/  FFMA.FTZ R27, R34, UR33, -R72.reuse ;  /* 0x00000021221b7c23 */ /* 0x100fe20008010848 */
[--C-:B------:R-:W-:Y:S01]  /*c920*/  FFMA.FTZ R34, R35, UR33, -R72.reuse ;  /* 0x0000002123227c23 */ /* 0x100fe20008010848 */
[--C-:B------:R-:W-:Y:S01]  /*c930*/  FFMA.FTZ R35, R54, UR33, -R72.reuse ;  /* 0x0000002136237c23 */ /* 0x100fe20008010848 */
[----:B------:R-:W-:Y:S01]  /*c940*/  MUFU.EX2 R11, R11 ;  /* 0x0000000b000b7308 */ /* 0x000fe20000000800 */
[----:B------:R-:W-:Y:S02]  /*c950*/  IMAD.U32 R54, RZ, RZ, UR53 ;  /* 0x00000035ff367e24 */ /* 0x000fe4000f8e00ff */
        /* <DEDUP_REMOVED lines=8> */
[----:B------:R-:W-:Y:S01]  /*c9e0*/  FFMA.FTZ R38, R38, UR33, -R72 ;  /* 0x0000002126267c23 */ /* 0x000fe20008010848 */
[----:B------:R-:W-:-:S02]  /*c9f0*/  @!P1 VIADD R54, R54, 0x2d860 ;  /* 0x0002d86036369836 */ /* 0x000fc40000000000 */
        /* <DEDUP_REMOVED lines=21> */
[C---:B-1----:R-:W-:Y:S01]  /*cb50*/  FADD.FTZ R54, R26.reuse, R3 ;  /* 0x000000031a367221 */ /* 0x042fe20000010000 */
[----:B------:R-:W-:Y:S01]  /*cb60*/  FADD.FTZ R3, R13, R10 ;  /* 0x0000000a0d037221 */ /* 0x000fe20000010000 */
        /* <DEDUP_REMOVED lines=10> */
[----:B------:R-:W-:Y:S01]  /*cc10*/  FFMA.FTZ R86, R86, UR33, -R72 ;  /* 0x0000002156567c23 */ /* 0x000fe20008010848 */
[----:B------:R-:W-:Y:S01]  /*cc20*/  UMOV UR53, UR46 ;  /* 0x0000002e00357c82 */ /* 0x000fe20008000000 */
[----:B------:R-:W-:Y:S01]  /*cc30*/  FMUL.FTZ R90, R90, R7 ;  /* 0x000000075a5a7220 */ /* 0x000fe20000410000 */
[----:B------:R-:W2:Y:S01]  /*cc40*/  MUFU.EX2 R34, R34 ;  /* 0x0000002200227308 */ /* 0x000ea20000000800 */
[----:B0-----:R-:W-:Y:S01]  /*cc50*/  FADD.FTZ R12, R77, R54 ;  /* 0x000000364d0c7221 */ /* 0x001fe20000010000 */
[----:B------:R-:W-:Y:S01]  /*cc60*/  FFMA.FTZ R54, R67, UR33, -R72 ;  /* 0x0000002143367c23 */ /* 0x000fe20008010848 */
[----:B------:R-:W-:Y:S01]  /*cc70*/  F2FP.F16.F32.PACK_AB R11, R77, R73 ;  /* 0x000000494d0b723e */ /* 0x000fe200000000ff */
[-C--:B------:R-:W-:Y:S01]  /*cc80*/  FMUL.FTZ R91, R91, R7.reuse ;  /* 0x000000075b5b7220 */ /* 0x080fe20000410000 */
[-C--:B------:R-:W-:Y:S01]  /*cc90*/  FMUL.FTZ R94, R94, R7.reuse ;  /* 0x000000075e5e7220 */ /* 0x080fe20000410000 */
[-C--:B------:R-:W-:Y:S01]  /*cca0*/  FMUL.FTZ R95, R95, R7.reuse ;  /* 0x000000075f5f7220 */ /* 0x080fe20000410000 */
[-C--:B------:R-:W-:Y:S01]  /*ccb0*/  FMUL.FTZ R98, R98, R7.reuse ;  /* 0x0000000762627220 */ /* 0x080fe20000410000 */
        /* <DEDUP_REMOVED lines=11> */
[----:B------:R-:W-:Y:S01]  /*cd70*/  F2FP.F16.F32.PACK_AB R24, R25, R24 ;  /* 0x000000181918723e */ /* 0x000fe200000000ff */
[-C--:B------:R-:W-:Y:S01]  /*cd80*/  FMUL.FTZ R106, R106, R7.reuse ;  /* 0x000000076a6a7220 */ /* 0x080fe20000410000 */
[-C--:B------:R-:W-:Y:S01]  /*cd90*/  FMUL.FTZ R107, R107, R7.reuse ;  /* 0x000000076b6b7220 */ /* 0x080fe20000410000 */
[----:B------:R-:W-:Y:S01]  /*cda0*/  FADD.FTZ R67, R25, R26 ;  /* 0x0000001a19437221 */ /* 0x000fe20000010000 */
[-C--:B------:R-:W-:Y:S01]  /*cdb0*/  FMUL.FTZ R110, R110, R7.reuse ;  /* 0x000000076e6e7220 */ /* 0x080fe20000410000 */
[----:B------:R-:W-:Y:S01]  /*cdc0*/  MUFU.EX2 R42, R42 ;  /* 0x0000002a002a7308 */ /* 0x000fe20000000800 */
[-C--:B------:R-:W-:Y:S01]  /*cdd0*/  FMUL.FTZ R111, R111, R7.reuse ;  /* 0x000000076f6f7220 */ /* 0x080fe20000410000 */
[----:B------:R-:W-:Y:S01]  /*cde0*/  FADD.FTZ R26, R28, R67 ;  /* 0x000000431c1a7221 */ /* 0x000fe20000010000 */
[----:B0-----:R-:W-:Y:S01]  /*cdf0*/  F2FP.F16.F32.PACK_AB R8, R15, R14 ;  /* 0x0000000e0f08723e */ /* 0x001fe200000000ff */
[----:B------:R-:W-:Y:S01]  /*ce00*/  FMUL.FTZ R114, R114, R7 ;  /* 0x0000000772727220 */ /* 0x000fe20000410000 */
[----:B------:R-:W-:Y:S01]  /*ce10*/  F2FP.F16.F32.PACK_AB R10, R21, R20 ;  /* 0x00000014150a723e */ /* 0x000fe200000000ff */
[----:B------:R-:W-:Y:S01]  /*ce20*/  FADD.FTZ R67, R29, R26 ;  /* 0x0000001a1d437221 */ /* 0x000fe20000010000 */
[----:B--2---:R-:W-:Y:S01]  /*ce30*/  F2FP.F16.F32.PACK_AB R9, R34, R27 ;  /* 0x0000001b2209723e */ /* 0x004fe200000000ff */
[----:B------:R-:W0:Y:S01]  /*ce40*/  MUFU.EX2 R43, R43 ;  /* 0x0000002b002b7308 */ /* 0x000e220000000800 */
[----:B-1----:R-:W-:Y:S01]  /*ce50*/  F2FP.F16.F32.PACK_AB R11, R39, R38 ;  /* 0x00000026270b723e */ /* 0x002fe200000000ff */
[-C--:B------:R-:W-:Y:S01]  /*ce60*/  FMUL.FTZ R115, R115, R7.reuse ;  /* 0x0000000773737220 */ /* 0x080fe20000410000 */
[----:B------:R-:W-:Y:S01]  /*ce70*/  F2FP.F16.F32.PACK_AB R26, R29, R28 ;  /* 0x0000001c1d1a723e */ /* 0x000fe200000000ff */
        /* <DEDUP_REMOVED lines=10> */
[-C--:B------:R-:W-:Y:S01]  /*cf20*/  FMUL.FTZ R134, R134, R7.reuse ;  /* 0x0000000786867220 */ /* 0x080fe20000410000 */
[----:B------:R-:W-:Y:S01]  /*cf30*/  FMUL.FTZ R135, R135, R7 ;  /* 0x0000000787877220 */ /* 0x000fe20000410000 */
[----:B------:R-:W3:Y:S01]  /*cf40*/  MUFU.EX2 R46, R46 ;  /* 0x0000002e002e7308 */ /* 0x000ee20000000800 */
[----:B--2---:R-:W-:Y:S01]  /*cf50*/  FADD.FTZ R63, R34, R59 ;  /* 0x0000003b223f7221 */ /* 0x004fe20000010000 */
[--C-:B------:R-:W-:Y:S01]  /*cf60*/  FFMA.FTZ R59, R74, UR33, -R72.reuse ;  /* 0x000000214a3b7c23 */ /* 0x100fe20008010848 */
[----:B------:R-:W-:Y:S01]  /*cf70*/  FFMA.FTZ R72, R87, UR33, -R72 ;  /* 0x0000002157487c23 */ /* 0x000fe20008010848 */
[----:B0-----:R-:W-:Y:S01]  /*cf80*/  F2FP.F16.F32.PACK_AB R25, R43, R42 ;  /* 0x0000002a2b19723e */ /* 0x001fe200000000ff */
[----:B------:R-:W-:Y:S01]  /*cf90*/  FADD.FTZ R12, R38, R63 ;  /* 0x0000003f260c7221 */ /* 0x000fe20000010000 */
[----:B------:R-:W-:Y:S01]  /*cfa0*/  F2FP.F16.F32.PACK_AB R34, R37, R36 ;  /* 0x000000242522723e */ /* 0x000fe200000000ff */
[----:B------:R-:W-:Y:S01]  /*cfb0*/  IMAD.MOV.U32 R7, RZ, RZ, R5 ;  /* 0x000000ffff077224 */ /* 0x000fe200078e0005 */
        /* <DEDUP_REMOVED lines=14> */
[----:B------:R-:W-:Y:S02]  /*d0a0*/  FADD.FTZ R15, R37, R14 ;  /* 0x0000000e250f7221 */ /* 0x000fe40000010000 */
[----:B------:R-:W0:Y:S01]  /*d0b0*/  MUFU.EX2 R35, R35 ;  /* 0x0000002300237308 */ /* 0x000e220000000800 */
[----:B--2---:R-:W-:Y:S01]  /*d0c0*/  FADD.FTZ R12, R30, R63 ;  /* 0x0000003f1e0c7221 */ /* 0x004fe20000010000 */
[----:B------:R-:W-:Y:S01]  /*d0d0*/  FADD.FTZ R20, R40, R15 ;  /* 0x0000000f28147221 */ /* 0x000fe20000010000 */
[----:B------:R2:W-:Y:S01]  /*d0e0*/  STSM.16.M88.4 [R19], R24 ;  /* 0x0000001813007844 */ /* 0x0005e20000000200 */
[C---:B------:R-:W-:Y:S02]  /*d0f0*/  F2FP.F16.F32.PACK_AB R40, R41.reuse, R40 ;  /* 0x000000282928723e */ /* 0x040fe400000000ff */
[----:B------:R-:W-:Y:S02]  /*d100*/  FADD.FTZ R21, R41, R20 ;  /* 0x0000001429157221 */ /* 0x000fe40000010000 */
[----:B------:R-:W4:Y:S01]  /*d110*/  MUFU.EX2 R47, R47 ;  /* 0x0000002f002f7308 */ /* 0x000f220000000800 */
[C---:B---3--:R-:W-:Y:S01]  /*d120*/  FADD.FTZ R12, R31.reuse, R12 ;  /* 0x0000000c1f0c7221 */ /* 0x048fe20000010000 */
[----:B------:R-:W-:Y:S01]  /*d130*/  FADD.FTZ R21, R44, R21 ;  /* 0x000000152c157221 */ /* 0x000fe20000010000 */
[----:B------:R-:W-:-:S03]  /*d140*/  F2FP.F16.F32.PACK_AB R33, R31, R30 ;  /* 0x0000001e1f21723e */ /* 0x000fc600000000ff */
[----:B------:R-:W-:Y:S02]  /*d150*/  FADD.FTZ R20, R56, R21 ;  /* 0x0000001538147221 */ /* 0x000fe40000010000 */
[----:B------:R-:W3:Y:S01]  /*d160*/  MUFU.EX2 R50, R50 ;  /* 0x0000003200327308 */ /* 0x000ee20000000800 */
[----:B0-----:R-:W-:-:S07]  /*d170*/  FADD.FTZ R12, R35, R12 ;  /* 0x0000000c230c7221 */ /* 0x001fce0000010000 */
[----:B------:R-:W0:Y:S01]  /*d180*/  MUFU.EX2 R51, R51 ;  /* 0x0000003300337308 */ /* 0x000e220000000800 */
[C---:B----4-:R-:W-:Y:S01]  /*d190*/  FADD.FTZ R15, R47.reuse, R12 ;  /* 0x0000000c2f0f7221 */ /* 0x050fe20000010000 */
[----:B------:R-:W-:-:S05]  /*d1a0*/  F2FP.F16.F32.PACK_AB R35, R47, R35 ;  /* 0x000000232f23723e */ /* 0x000fca00000000ff */
[----:B------:R4:W-:Y:S01]  /*d1b0*/  STSM.16.M88.4 [R18], R32 ;  /* 0x0000002012007844 */ /* 0x0009e20000000200 */
[----:B------:R-:W5:Y:S01]  /*d1c0*/  MUFU.EX2 R4, R4 ;  /* 0x0000000400047308 */ /* 0x000f620000000800 */
[----:B---3--:R-:W-:-:S07]  /*d1d0*/  FADD.FTZ R12, R50, R15 ;  /* 0x0000000f320c7221 */ /* 0x008fce0000010000 */
[----:B------:R-:W1:Y:S01]  /*d1e0*/  MUFU.EX2 R3, R3 ;  /* 0x0000000300037308 */ /* 0x000e620000000800 */
[C---:B0-----:R-:W-:Y:S01]  /*d1f0*/  FADD.FTZ R15, R51.reuse, R12 ;  /* 0x0000000c330f7221 */ /* 0x041fe20000010000 */
[----:B------:R-:W-:-:S06]  /*d200*/  F2FP.F16.F32.PACK_AB R41, R51, R50 ;  /* 0x000000323329723e */ /* 0x000fcc00000000ff */
[----:B------:R-:W0:Y:S01]  /*d210*/  MUFU.EX2 R54, R54 ;  /* 0x0000003600367308 */ /* 0x000e220000000800 */
[----:B-----5:R-:W-:Y:S01]  /*d220*/  FADD.FTZ R12, R4, R15 ;  /* 0x0000000f040c7221 */ /* 0x020fe20000010000 */
[----:B------:R-:W-:Y:S01]  /*d230*/  FADD.FTZ R15, R45, R20 ;  /* 0x000000142d0f7221 */ /* 0x000fe20000010000 */
[C---:B------:R-:W-:Y:S02]  /*d240*/  F2FP.F16.F32.PACK_AB R43, R13.reuse, R4 ;  /* 0x000000040d2b723e */ /* 0x040fe400000000ff */
[----:B------:R-:W-:Y:S01]  /*d250*/  FADD.FTZ R12, R13, R12 ;  /* 0x0000000c0d0c7221 */ /* 0x000fe20000010000 */
[C---:B------:R-:W-:Y:S01]  /*d260*/  FADD.FTZ R20, R48.reuse, R15 ;  /* 0x0000000f30147221 */ /* 0x040fe20000010000 */
[----:B------:R-:W-:Y:S01]  /*d270*/  F2FP.F16.F32.PACK_AB R48, R48, R45 ;  /* 0x0000002d3030723e */ /* 0x000fe200000000ff */
[----:B------:R-:W3:Y:S01]  /*d280*/  MUFU.EX2 R52, R52 ;  /* 0x0000003400347308 */ /* 0x000ee20000000800 */
[----:B-1----:R-:W-:Y:S01]  /*d290*/  FADD.FTZ R9, R3, R12 ;  /* 0x0000000c03097221 */ /* 0x002fe20000010000 */
[----:B------:R-:W-:Y:S01]  /*d2a0*/  FADD.FTZ R11, R49, R20 ;  /* 0x00000014310b7221 */ /* 0x000fe20000010000 */
[----:B------:R4:W-:Y:S05]  /*d2b0*/  STSM.16.M88.4 [R17+0x27800], R40 ;  /* 0x0278002811007844 */ /* 0x0009ea0000000200 */
[----:B------:R-:W1:Y:S01]  /*d2c0*/  MUFU.EX2 R55, R55 ;  /* 0x0000003700377308 */ /* 0x000e620000000800 */
[----:B0-----:R-:W-:-:S07]  /*d2d0*/  FADD.FTZ R8, R54, R9 ;  /* 0x0000000936087221 */ /* 0x001fce0000010000 */
[----:B------:R-:W0:Y:S01]  /*d2e0*/  MUFU.EX2 R53, R53 ;  /* 0x0000003500357308 */ /* 0x000e220000000800 */
[C---:B---3--:R-:W-:Y:S01]  /*d2f0*/  FADD.FTZ R10, R52.reuse, R11 ;  /* 0x0000000b340a7221 */ /* 0x048fe20000010000 */
[----:B------:R-:W-:Y:S02]  /*d300*/  F2FP.F16.F32.PACK_AB R50, R52, R49 ;  /* 0x000000313432723e */ /* 0x000fe400000000ff */
[----:B------:R-:W-:-:S04]  /*d310*/  F2FP.F16.F32.PACK_AB R49, R54, R3 ;  /* 0x000000033631723e */ /* 0x000fc800000000ff */
        /* <DEDUP_REMOVED lines=9> */
[----:B-1----:R-:W-:-:S07]  /*d3b0*/  FADD.FTZ R11, R57, R10 ;  /* 0x0000000a390b7221 */ /* 0x002fce0000010000 */
[----:B------:R-:W1:Y:S01]  /*d3c0*/  MUFU.EX2 R14, R75 ;  /* 0x0000004b000e7308 */ /* 0x000e620000000800 */
[----:B0-----:R-:W-:-:S07]  /*d3d0*/  FADD.FTZ R9, R59, R4 ;  /* 0x000000043b097221 */ /* 0x001fce0000010000 */
        /* <DEDUP_REMOVED lines=8> */
[----:B---3--:R-:W-:-:S07]  /*d460*/  FADD.FTZ R4, R78, R9 ;  /* 0x000000094e047221 */ /* 0x008fce0000010000 */
[----:B------:R-:W3:Y:S01]  /*d470*/  MUFU.EX2 R68, R68 ;  /* 0x0000004400447308 */ /* 0x000ee20000000800 */
[----:B-1----:R-:W-:Y:S01]  /*d480*/  FADD.FTZ R9, R65, R8 ;  /* 0x0000000841097221 */ /* 0x002fe20000010000 */
[----:B------:R-:W-:-:S06]  /*d490*/  F2FP.F16.F32.PACK_AB R8, R57, R53 ;  /* 0x000000353908723e */ /* 0x000fcc00000000ff */
[----:B------:R-:W1:Y:S01]  /*d4a0*/  MUFU.EX2 R15, R82 ;  /* 0x00000052000f7308 */ /* 0x000e620000000800 */
[C---:B0-----:R-:W-:Y:S01]  /*d4b0*/  FADD.FTZ R4, R79.reuse, R4 ;  /* 0x000000044f047221 */ /* 0x041fe20000010000 */
[----:B------:R-:W-:-:S06]  /*d4c0*/  F2FP.F16.F32.PACK_AB R11, R79, R78 ;  /* 0x0000004e4f0b723e */ /* 0x000fcc00000000ff */
[----:B------:R-:W0:Y:S01]  /*d4d0*/  MUFU.EX2 R83, R83 ;  /* 0x0000005300537308 */ /* 0x000e220000000800 */
[----:B---3--:R-:W-:Y:S01]  /*d4e0*/  FADD.FTZ R21, R68, R9 ;  /* 0x0000000944157221 */ /* 0x008fe20000010000 */
[----:B------:R-:W-:Y:S02]  /*d4f0*/  F2FP.F16.F32.PACK_AB R9, R14, R59 ;  /* 0x0000003b0e09723e */ /* 0x000fe400000000ff */
[----:B------:R-:W-:-:S03]  /*d500*/  F2FP.F16.F32.PACK_AB R12, R68, R65 ;  /* 0x00000041440c723e */ /* 0x000fc600000000ff */
[----:B------:R4:W-:Y:S01]  /*d510*/  STSM.16.M88.4 [R19+0x6000], R8 ;  /* 0x0060000813007844 */ /* 0x0009e20000000200 */
[----:B------:R-:W3:Y:S01]  /*d520*/  MUFU.EX2 R64, R64 ;  /* 0x0000004000407308 */ /* 0x000ee20000000800 */
[----:B-1----:R-:W-:-:S07]  /*d530*/  FADD.FTZ R4, R15, R4 ;  /* 0x000000040f047221 */ /* 0x002fce0000010000 */
[----:B------:R-:W1:Y:S01]  /*d540*/  MUFU.EX2 R6, R85 ;  /* 0x0000005500067308 */ /* 0x000e620000000800 */
[C---:B0-----:R-:W-:Y:S01]  /*d550*/  F2FP.F16.F32.PACK_AB R13, R83.reuse, R15 ;  /* 0x0000000f530d723e */ /* 0x041fe200000000ff */
[----:B------:R-:W-:-:S06]  /*d560*/  FADD.FTZ R4, R83, R4 ;  /* 0x0000000453047221 */ /* 0x000fcc0000010000 */
[----:B--2---:R-:W0:Y:S01]  /*d570*/  MUFU.EX2 R25, R86 ;  /* 0x0000005600197308 */ /* 0x004e220000000800 */
[----:B---3--:R-:W-:-:S07]  /*d580*/  FADD.FTZ R21, R64, R21 ;  /* 0x0000001540157221 */ /* 0x008fce0000010000 */
[----:B------:R-:W2:Y:S01]  /*d590*/  MUFU.EX2 R72, R72 ;  /* 0x0000004800487308 */ /* 0x000ea20000000800 */
[C---:B-1----:R-:W-:Y:S01]  /*d5a0*/  F2FP.F16.F32.PACK_AB R14, R6.reuse, R64 ;  /* 0x00000040060e723e */ /* 0x042fe200000000ff */
[----:B0-----:R-:W-:Y:S01]  /*d5b0*/  FADD.FTZ R3, R25, R4 ;  /* 0x0000000419037221 */ /* 0x001fe20000010000 */
[----:B------:R-:W-:Y:S01]  /*d5c0*/  FADD.FTZ R4, R6, R21 ;  /* 0x0000001506047221 */ /* 0x000fe20000010000 */
[----:B------:R-:W-:Y:S01]  /*d5d0*/  IMAD.MOV.U32 R6, RZ, RZ, R0 ;  /* 0x000000ffff067224 */ /* 0x000fe200078e0000 */
[C---:B--2---:R-:W-:Y:S01]  /*d5e0*/  F2FP.F16.F32.PACK_AB R15, R72.reuse, R25 ;  /* 0x00000019480f723e */ /* 0x044fe200000000ff */
[----:B------:R-:W-:-:S04]  /*d5f0*/  FADD.FTZ R3, R72, R3 ;  /* 0x0000000348037221 */ /* 0x000fc80000010000 */
[----:B------:R4:W-:Y:S01]  /*d600*/  STSM.16.M88.4 [R18+0x6000], R12 ;  /* 0x0060000c12007844 */ /* 0x0009e20000000200 */
[----:B------:R0:W-:Y:S06]  /*d610*/  MEMBAR.ALL.CTA ;  /* 0x0000000000007992 */ /* 0x0001ec0000008000 */
[----:B0-----:R-:W0:Y:S02]  /*d620*/  FENCE.VIEW.ASYNC.S ;  /* 0x00000000000073c6 */ /* 0x001e240000000000 */
[----:B0-----:R-:W-:Y:S01]  /*d630*/  NOP ;  /* 0x0000000000007918 */ /* 0x001fe20000000000 */
[----:B------:R-:W-:Y:S05]  /*d640*/  @P2 BRA `(.L_x_1145) ;  /* 0xffffffcc00d42947 */ /* 0x000fea000383ffff */
.L_x_1128:
[----:B------:R-:W-:Y:S06]  /*d650*/  BAR.ARV 0x8, 0x200 ;  /* 0x0208000000007b1d */ /* 0x000fec0000002000 */
[----:B------:R-:W-:Y:S05]  /*d660*/  @!P0 BRA `(.L_x_1146) ;  /* 0x0000000000048947 */ /* 0x000fea0003800000 */
[----:B------:R-:W-:Y:S01]  /*d670*/  BPT.TRAP 0x1 ;  /* 0x000000040000795c */ /* 0x000fe20000300000 */
.L_x_1146:
[----:B------:R-:W-:Y:S01]  /*d680*/  ULEA UR9, UR46, UR42, 0x3 ;  /* 0x0000002a2e097291 */ /* 0x000fe2000f8e183f */
[----:B------:R-:W-:-:S05]  /*d690*/  IMAD.U32 R2, RZ, RZ, UR49 ;  /* 0x00000031ff027e24 */ /* 0x000fca000f8e00ff */
[----:B------:R-:W-:-:S04]  /*d6a0*/  SHF.L.U32 R2, R2, 0x1f, RZ ;  /* 0x0000001f02027819 */ /* 0x000fc800000006ff */
[----:B------:R0:W1:Y:S01]  /*d6b0*/  SYNCS.PHASECHK.TRANS64.TRYWAIT P2, [UR9+0x2d850], R2 ;  /* 0x02d85002ff0075a7 */ /* 0x0000620008040149 */
[----:B------:R-:W-:Y:S05]  /*d6c0*/  @!P0 BRA `(.L_x_1147) ;  /* 0x0000000000048947 */ /* 0x000fea0003800000 */
[----:B------:R-:W-:Y:S01]  /*d6d0*/  BPT.TRAP 0x1 ;  /* 0x000000040000795c */ /* 0x000fe20000300000 */
.L_x_1147:
[----:B-1----:R-:W-:Y:S05]  /*d6e0*/  @P2 BRA `(.L_x_1148) ;  /* 0x0000000000082947 */ /* 0x002fea0003800000 */
[----:B------:R-:W1:Y:S02]  /*d6f0*/  SYNCS.PHASECHK.TRANS64.TRYWAIT P0, [UR9+0x2d850], R2 ;  /* 0x02d85002ff0075a7 */ /* 0x000e640008000149 */
[----:B-1----:R-:W-:Y:S05]  /*d700*/  @!P0 BRA `(.L_x_1149) ;  /* 0x0000008c00e08947 */ /* 0x002fea0003800000 */
.L_x_1148:
[----:B------:R-:W-:Y:S01]  /*d710*/  UIADD3 UR42, UR42, 0x400, URZ ;  /* 0x000004002a2a7890 */ /* 0x000fe2000fffe03f */
[----:B------:R-:W-:Y:S01]  /*d720*/  WARPGROUP.ARRIVE ;  /* 0x00000000000079c5 */ /* 0x000fe20000000000 */
[----:B------:R-:W-:Y:S01]  /*d730*/  ULOP3.LUT UR43, UR43, 0x10000, URZ, 0xfc, !UPT ;  /* 0x000100002b2b7892 */ /* 0x000fe2000f8efc3f */
[----:B-1----:R-:W1:Y:S01]  /*d740*/  SHFL.BFLY PT, R7, R4, 0x2, 0x1f ;  /* 0x0c401f0004077f89 */ /* 0x002e6200000e0000 */
[----:B------:R-:W-:Y:S01]  /*d750*/  USHF.R.U32.HI UR42, URZ, 0x4, UR42 ;  /* 0x000000043f2a7899 */ /* 0x000fe2000801162a */
[----:B--2-4-:R-:W-:Y:S01]  /*d760*/  IMAD.U32 R13, RZ, RZ, UR33 ;  /* 0x00000021ff0d7e24 */ /* 0x014fe2000f8e00ff */
[----:B------:R-:W-:Y:S01]  /*d770*/  UMOV UR5, 0x40000040 ;  /* 0x4000004000057882 */ /* 0x000fe20000000000 */
[----:B------:R-:W-:Y:S01]  /*d780*/  UMOV UR7, 0x80000020 ;  /* 0x8000002000077882 */ /* 0x000fe20000000000 */
[----:B------:R-:W-:Y:S01]  /*d790*/  ULOP3.LUT UR42, UR42, 0x3fff, URZ, 0xc0, !UPT ;  /* 0x00003fff2a2a7892 */ /* 0x000fe2000f8ec03f */
[----:B0-----:R-:W0:Y:S01]  /*d7a0*/  SHFL.BFLY PT, R2, R3, 0x2, 0x1f ;  /* 0x0c401f0003027f89 */ /* 0x001e2200000e0000 */
[----:B------:R-:W-:Y:S01]  /*d7b0*/  UMOV UR4, UR43 ;  /* 0x0000002b00047c82 */ /* 0x000fe20008000000 */
[----:B------:R-:W-:-:S02]  /*d7c0*/  UIADD3 UR47, UR47, 0x1, URZ ;  /* 0x000000012f2f7890 */ /* 0x000fc4000fffe03f */
[----:B------:R-:W-:-:S04]  /*d7d0*/  ULOP3.LUT UR8, UR42, 0x2000000, URZ, 0xfc, !UPT ;  /* 0x020000002a087892 */ /* 0x000fc8000f8efc3f */
        /* <DEDUP_REMOVED lines=8> */
[----:B------:R-:W-:Y:S01]  /*d860*/  IMAD.MOV.U32 R4, RZ, RZ, RZ ;  /* 0x000000ffff047224 */ /* 0x000fe200078e00ff */
[----:B------:R-:W-:Y:S01]  /*d870*/  UMOV UR5, 0x40000040 ;  /* 0x4000004000057882 */ /* 0x000fe20000000000 */
[----:B------:R-:W-:Y:S01]  /*d880*/  UMOV UR7, 0x80000020 ;  /* 0x8000002000077882 */ /* 0x000fe20000000000 */
[----:B0-----:R-:W-:Y:S01]  /*d890*/  FADD.FTZ R6, R2, R3 ;  /* 0x0000000302067221 */ /* 0x001fe20000010000 */
[----:B------:R-:W-:Y:S01]  /*d8a0*/  IMAD.MOV.U32 R3, RZ, RZ, -0x800000 ;  /* 0xff800000ff037424 */ /* 0x000fe200078e00ff */
[----:B------:R-:W0:Y:S01]  /*d8b0*/  SHFL.BFLY PT, R2, R7, 0x1, 0x1f ;  /* 0x0c201f0007027f89 */ /* 0x000e2200000e0000 */
[----:B------:R-:W-:-:S03]  /*d8c0*/  USEL UR46, UR46, URZ, UP0 ;  /* 0x0000003f2e2e7287 */ /* 0x000fc60008000000 */
[----:B------:R-:W1:Y:S01]  /*d8d0*/  SHFL.BFLY PT, R9, R6, 0x1, 0x1f ;  /* 0x0c201f0006097f89 */ /* 0x000e6200000e0000 */
[----:B0-----:R-:W-:Y:S01]  /*d8e0*/  FADD.FTZ R11, R7, R2 ;  /* 0x00000002070b7221 */ /* 0x001fe20000010000 */
[----:B------:R-:W-:Y:S02]  /*d8f0*/  IMAD.U32 R7, RZ, RZ, UR33 ;  /* 0x00000021ff077e24 */ /* 0x000fe4000f8e00ff */
[----:B------:R-:W-:Y:S02]  /*d900*/  IMAD.MOV.U32 R2, RZ, RZ, -0x800000 ;  /* 0xff800000ff027424 */ /* 0x000fe400078e00ff */
[----:B-1----:R-:W-:Y:S01]  /*d910*/  FADD.FTZ R12, R6, R9 ;  /* 0x00000009060c7221 */ /* 0x002fe20000010000 */
[----:B------:R-:W-:Y:S01]  /*d920*/  FSETP.NE.FTZ.AND P0, PT, R11, RZ, PT ;  /* 0x000000ff0b00720b */ /* 0x000fe20003f15000 */
[----:B------:R-:W-:Y:S02]  /*d930*/  IMAD.U32 R6, RZ, RZ, UR9 ;  /* 0x00000009ff067e24 */ /* 0x000fe4000f8e00ff */
[----:B------:R-:W-:Y:S01]  /*d940*/  IMAD.MOV.U32 R9, RZ, RZ, RZ ;  /* 0x000000ffff097224 */ /* 0x000fe200078e00ff */
[----:B------:R-:W-:Y:S01]  /*d950*/  FSETP.NE.FTZ.AND P2, PT, R12, RZ, PT ;  /* 0x000000ff0c00720b */ /* 0x000fe20003f55000 */
[----:B------:R-:W-:-:S05]  /*d960*/  @!P1 VIADD R6, R6, 0x2d860 ;  /* 0x0002d86006069836 */ /* 0x000fca0000000000 */
[----:B------:R-:W-:-:S03]  /*d970*/  @!P1 PRMT R6, RZ, 0x654, R6 ;  /* 0x00000654ff069816 */ /* 0x000fc60000000006 */
[----:B------:R-:W0:Y:S01]  /*d980*/  @P0 MUFU.LG2 R8, R11 ;  /* 0x0000000b00080308 */ /* 0x000e220000000c00 */
[----:B------:R-:W-:-:S07]  /*d990*/  @P0 FMUL.FTZ R7, R7, 0.69314718246459960938 ;  /* 0x3f31721807070820 */ /* 0x000fce0000410000 */
[----:B------:R-:W1:Y:S08]  /*d9a0*/  @P2 MUFU.LG2 R10, R12 ;  /* 0x0000000c000a2308 */ /* 0x000e700000000c00 */
[----:B------:R2:W3:Y:S01]  /*d9b0*/  @P0 MUFU.RCP R4, R11 ;  /* 0x0000000b00040308 */ /* 0x0004e20000001000 */
[----:B0-----:R-:W-:-:S04]  /*d9c0*/  @P0 FMUL.FTZ R8, R8, 0.69314718246459960938 ;  /* 0x3f31721808080820 */ /* 0x001fc80000410000 */
[----:B------:R-:W-:Y:S01]  /*d9d0*/  @P0 FFMA.FTZ R3, R7, R0, R8 ;  /* 0x0000000007030223 */ /* 0x000fe20000010008 */
[----:B------:R-:W-:Y:S02]  /*d9e0*/  PLOP3.LUT P0, PT, PT, PT, PT, 0x8, 0x0 ;  /* 0x000000000000781c */ /* 0x000fe40003f0e170 */
[----:B------:R-:W0:Y:S01]  /*d9f0*/  @P2 MUFU.RCP R9, R12 ;  /* 0x0000000c00092308 */ /* 0x000e220000001000 */
[----:B--2---:R-:W-:Y:S01]  /*da00*/  @P2 FMUL.FTZ R11, R13, 0.69314718246459960938 ;  /* 0x3f3172180d0b2820 */ /* 0x004fe20000410000 */
        /* <DEDUP_REMOVED lines=98> */
[----:B-1----:R-:W-:-:S07]  /*e030*/  FMUL.FTZ R135, R135, R9 ;  /* 0x0000000987877220 */ /* 0x002fce0000410000 */
.L_x_1079:
[----:B------:R-:W0:Y:S08]  /*e040*/  S2UR UR4, SR_CgaCtaId ;  /* 0x00000000000479c3 */ /* 0x000e300000008800 */
[----:B------:R-:W-:Y:S06]  /*e050*/  BAR.SYNC.DEFER_BLOCKING 0x5, 0x200 ;  /* 0x0148000000007b1d */ /* 0x000fec0000010000 */
[----:B------:R-:W-:Y:S01]  /*e060*/  UMOV UR42, 0x400 ;  /* 0x00000400002a7882 */ /* 0x000fe20000000000 */
[----:B------:R-:W-:Y:S01]  /*e070*/  BSSY B0, `(.L_x_1150) ;  /* 0x00001b8000007945 */ /* 0x000fe20003800000 */
[----:B0-----:R-:W-:-:S09]  /*e080*/  ULEA UR42, UR4, UR42, 0x18 ;  /* 0x0000002a042a7291 */ /* 0x001fd2000f8ec03f */
[----:B------:R-:W0:Y:S02]  /*e090*/  LDS.128 R4, [UR42+0x2d8d0] ;  /* 0x02d8d02aff047984 */ /* 0x000e240008000c00 */
[----:B0-----:R-:W-:Y:S02]  /*e0a0*/  R2UR UR5, R5 ;  /* 0x00000000050572ca */ /* 0x001fe400000e0000 */
[----:B------:R-:W-:Y:S02]  /*e0b0*/  R2UR UR7, R6 ;  /* 0x00000000060772ca */ /* 0x000fe400000e0000 */
[----:B------:R-:W-:Y:S01]  /*e0c0*/  R2UR UR6, R7 ;  /* 0x00000000070672ca */ /* 0x000fe200000e0000 */
[----:B------:R-:W-:Y:S06]  /*e0d0*/  BAR.ARV 0x4, 0x200 ;  /* 0x0108000000007b1d */ /* 0x000fec0000002000 */
[----:B------:R-:W-:Y:S08]  /*e0e0*/  @P0 BRA `(.L_x_1151) ;  /* 0x0000001000480947 */ /* 0x000ff00003800000 */
[----:B------:R-:W0:Y:S08]  /*e0f0*/  S2UR UR4, SR_SWINHI ;  /* 0x00000000000479c3 */ /* 0x000e300000002f00 */
[----:B------:R-:W-:Y:S01]  /*e100*/  BAR.SYNC.DEFER_BLOCKING 0x1, 0x180 ;  /* 0x0046000000007b1d */ /* 0x000fe20000010000 */
[----:B------:R-:W-:Y:S02]  /*e110*/  F2FP.F16.F32.PACK_AB R6, R93, R92 ;  /* 0x0000005c5d06723e */ /* 0x000fe400000000ff */
[----:B------:R-:W-:-:S02]  /*e120*/  F2FP.F16.F32.PACK_AB R26, R125, R26 ;  /* 0x0000001a7d1a723e */ /* 0x000fc400000000ff */
[----:B------:R-:W-:-:S03]  /*e130*/  F2FP.F16.F32.PACK_AB R27, R27, R126 ;  /* 0x0000007e1b1b723e */ /* 0x000fc600000000ff */
[----:B------:R-:W1:Y:S01]  /*e140*/  LDC R41, c[0x0][0xbe8] ;  /* 0x0002fa00ff297b82 */ /* 0x000e620000000800 */
[----:B------:R-:W-:Y:S01]  /*e150*/  UMOV UR8, UR42 ;  /* 0x0000002a00087c82 */ /* 0x000fe20008000000 */
[----:B0-----:R-:W-:Y:S01]  /*e160*/  UMOV UR9, UR4 ;  /* 0x0000000400097c82 */ /* 0x001fe20008000000 */
[----:B------:R-:W-:Y:S02]  /*e170*/  IMAD.U32 R20, RZ, RZ, UR8 ;  /* 0x00000008ff147e24 */ /* 0x000fe4000f8e00ff */
[----:B------:R-:W-:Y:S01]  /*e180*/  IMAD.U32 R21, RZ, RZ, UR9 ;  /* 0x00000009ff157e24 */ /* 0x000fe2000f8e00ff */
[----:B------:R-:W-:Y:S02]  /*e190*/  ULDC.64 UR8, c[0x0][0xc00] ;  /* 0x0003000000087ab9 */ /* 0x000fe40000000a00 */
[----:B------:R-:W-:Y:S01]  /*e1a0*/  UISETP.NE.U32.AND UP0, UPT, UR8, URZ, UPT ;  /* 0x0000003f0800728c */ /* 0x000fe2000bf05070 */
[----:B------:R-:W-:-:S03]  /*e1b0*/  IMAD.WIDE R4, R145, 0x2, R20 ;  /* 0x0000000291047825 */ /* 0x000fc600078e0214 */
[----:B------:R-:W-:Y:S01]  /*e1c0*/  UISETP.NE.AND.EX UP0, UPT, UR9, URZ, UPT, UP0 ;  /* 0x0000003f0900728c */ /* 0x000fe2000bf05300 */
[C---:B------:R-:W-:Y:S02]  /*e1d0*/  LOP3.LUT R7, R4.reuse, 0x180, RZ, 0xc0, !PT ;  /* 0x0000018004077812 */ /* 0x040fe400078ec0ff */
[----:B------:R-:W-:Y:S01]  /*e1e0*/  ULDC.64 UR8, c[0x0][0xc00] ;  /* 0x0003000000087ab9 */ /* 0x000fe20000000a00 */
[C---:B------:R-:W-:Y:S01]  /*e1f0*/  IADD3 R9, P0, R4.reuse, 0x6020, RZ ;  /* 0x0000602004097810 */ /* 0x040fe20007f1e0ff */
[----:B------:R-:W-:Y:S01]  /*e200*/  UIMAD.WIDE UR8, UR40, 0x4, UR8 ;  /* 0x00000004280878a5 */ /* 0x000fe2000f8e0208 */
[----:B------:R-:W-:Y:S02]  /*e210*/  SHF.R.U64 R7, R7, 0x3, RZ ;  /* 0x0000000307077819 */ /* 0x000fe400000012ff */
[C---:B------:R-:W-:Y:S02]  /*e220*/  IADD3 R11, P1, R4.reuse, 0x6000, RZ ;  /* 0x00006000040b7810 */ /* 0x040fe40007f3e0ff */
[----:B------:R-:W-:-:S02]  /*e230*/  IADD3 R33, P2, R4, 0x3020, RZ ;  /* 0x0000302004217810 */ /* 0x000fc40007f5e0ff */
[C---:B------:R-:W-:Y:S02]  /*e240*/  IADD3 R31, P3, R4.reuse, 0x3000, RZ ;  /* 0x00003000041f7810 */ /* 0x040fe40007f7e0ff */
[----:B------:R-:W-:Y:S01]  /*e250*/  IADD3 R29, P4, R4, 0x20, RZ ;  /* 0x00000020041d7810 */ /* 0x000fe20007f9e0ff */
[--C-:B------:R-:W-:Y:S01]  /*e260*/  IMAD.X R13, RZ, RZ, R5.reuse, P2 ;  /* 0x000000ffff0d7224 */ /* 0x100fe200010e0605 */
[----:B------:R-:W-:Y:S01]  /*e270*/  LOP3.LUT R4, R7, R4, RZ, 0x3c, !PT ;  /* 0x0000000407047212 */ /* 0x000fe200078e3cff */
[--C-:B------:R-:W-:Y:S01]  /*e280*/  IMAD.X R15, RZ, RZ, R5.reuse, P3 ;  /* 0x000000ffff0f7224 */ /* 0x100fe200018e0605 */
[----:B------:R-:W-:Y:S01]  /*e290*/  LOP3.LUT R8, R9, 0x180, RZ, 0xc0, !PT ;  /* 0x0000018009087812 */ /* 0x000fe200078ec0ff */
[----:B------:R-:W-:Y:S01]  /*e2a0*/  IMAD.X R25, RZ, RZ, R5, P4 ;  /* 0x000000ffff197224 */ /* 0x000fe200020e0605 */
[----:B------:R-:W-:Y:S02]  /*e2b0*/  LOP3.LUT R10, R11, 0x180, RZ, 0xc0, !PT ;  /* 0x000001800b0a7812 */ /* 0x000fe400078ec0ff */
[----:B------:R-:W-:-:S02]  /*e2c0*/  MOV R28, R4 ;  /* 0x00000004001c7202 */ /* 0x000fc40000000f00 */
[----:B------:R-:W-:Y:S02]  /*e2d0*/  F2FP.F16.F32.PACK_AB R4, R89, R0 ;  /* 0x000000005904723e */ /* 0x000fe400000000ff */
[----:B------:R-:W-:Y:S02]  /*e2e0*/  LOP3.LUT R0, R29, 0x180, RZ, 0xc0, !PT ;  /* 0x000001801d007812 */ /* 0x000fe400078ec0ff */
[----:B------:R-:W-:Y:S02]  /*e2f0*/  SHF.R.U64 R8, R8, 0x3, RZ ;  /* 0x0000000308087819 */ /* 0x000fe400000012ff */
[----:B------:R-:W-:Y:S02]  /*e300*/  SHF.R.U64 R10, R10, 0x3, RZ ;  /* 0x000000030a0a7819 */ /* 0x000fe400000012ff */
[----:B------:R-:W-:Y:S02]  /*e310*/  LOP3.LUT R14, R31, 0x180, RZ, 0xc0, !PT ;  /* 0x000001801f0e7812 */ /* 0x000fe400078ec0ff */
[----:B------:R-:W-:-:S02]  /*e320*/  LOP3.LUT R12, R33, 0x180, RZ, 0xc0, !PT ;  /* 0x00000180210c7812 */ /* 0x000fc400078ec0ff */
[----:B------:R-:W-:Y:S02]  /*e330*/  SHF.R.U64 R0, R0, 0x3, RZ ;  /* 0x0000000300007819 */ /* 0x000fe400000012ff */
[----:B------:R-:W-:Y:S01]  /*e340*/  LOP3.LUT R8, R8, R9, RZ, 0x3c, !PT ;  /* 0x0000000908087212 */ /* 0x000fe200078e3cff */
[--C-:B------:R-:W-:Y:S01]  /*e350*/  IMAD.X R9, RZ, RZ, R5.reuse, P0 ;  /* 0x000000ffff097224 */ /* 0x100fe200000e0605 */
[----:B------:R-:W-:Y:S01]  /*e360*/  LOP3.LUT R10, R10, R11, RZ, 0x3c, !PT ;  /* 0x0000000b0a0a7212 */ /* 0x000fe200078e3cff */
[----:B------:R-:W-:Y:S01]  /*e370*/  IMAD.X R11, RZ, RZ, R5, P1 ;  /* 0x000000ffff0b7224 */ /* 0x000fe200008e0605 */
[----:B------:R-:W-:Y:S02]  /*e380*/  SHF.R.U64 R14, R14, 0x3, RZ ;  /* 0x000000030e0e7819 */ /* 0x000fe400000012ff */
[----:B------:R-:W-:Y:S02]  /*e390*/  SHF.R.U64 R12, R12, 0x3, RZ ;  /* 0x000000030c0c7819 */ /* 0x000fe400000012ff */
[----:B------:R-:W-:Y:S01]  /*e3a0*/  LOP3.LUT R24, R0, R29, RZ, 0x3c, !PT ;  /* 0x0000001d00187212 */ /* 0x000fe200078e3cff */
[----:B------:R-:W-:Y:S01]  /*e3b0*/  IMAD.U32 R29, RZ, RZ, UR9 ;  /* 0x00000009ff1d7e24 */ /* 0x000fe2000f8e00ff */
[----:B------:R-:W-:-:S02]  /*e3c0*/  F2FP.F16.F32.PACK_AB R5, R91, R90 ;  /* 0x0000005a5b05723e */ /* 0x000fc400000000ff */
[----:B------:R-:W-:Y:S02]  /*e3d0*/  F2FP.F16.F32.PACK_AB R7, R95, R94 ;  /* 0x0000005e5f07723e */ /* 0x000fe400000000ff */
[----:B------:R-:W-:Y:S02]  /*e3e0*/  LOP3.LUT R14, R14, R31, RZ, 0x3c, !PT ;  /* 0x0000001f0e0e7212 */ /* 0x000fe400078e3cff */
[----:B------:R-:W-:Y:S01]  /*e3f0*/  MOV R30, R8 ;  /* 0x00000008001e7202 */ /* 0x000fe20000000f00 */
[----:B------:R0:W-:Y:S01]  /*e400*/  STSM.16.M88.4 [R28], R4 ;  /* 0x000000041c007844 */ /* 0x0001e20000000200 */
[----:B------:R-:W-:Y:S02]  /*e410*/  MOV R31, R10 ;  /* 0x0000000a001f7202 */ /* 0x000fe40000000f00 */
[----:B------:R-:W-:Y:S02]  /*e420*/  LOP3.LUT R12, R12, R33, RZ, 0x3c, !PT ;  /* 0x000000210c0c7212 */ /* 0x000fe400078e3cff */
[----:B------:R-:W-:-:S02]  /*e430*/  MOV R25, R24 ;  /* 0x0000001800197202 */ /* 0x000fc40000000f00 */
[----:B------:R-:W-:Y:S02]  /*e440*/  F2FP.F16.F32.PACK_AB R8, R97, R96 ;  /* 0x000000606108723e */ /* 0x000fe400000000ff */
[----:B------:R-:W-:Y:S02]  /*e450*/  F2FP.F16.F32.PACK_AB R9, R99, R98 ;  /* 0x000000626309723e */ /* 0x000fe400000000ff */
[----:B------:R-:W-:Y:S02]  /*e460*/  F2FP.F16.F32.PACK_AB R10, R101, R100 ;  /* 0x00000064650a723e */ /* 0x000fe400000000ff */
[----:B------:R-:W-:Y:S02]  /*e470*/  F2FP.F16.F32.PACK_AB R11, R103, R102 ;  /* 0x00000066670b723e */ /* 0x000fe400000000ff */
[----:B------:R-:W-:Y:S01]  /*e480*/  MOV R32, R12 ;  /* 0x0000000c00207202 */ /* 0x000fe20000000f00 */
[----:B0-----:R-:W-:Y:S01]  /*e490*/  IMAD.U32 R28, RZ, RZ, UR8 ;  /* 0x00000008ff1c7e24 */ /* 0x001fe2000f8e00ff */
[----:B------:R-:W-:Y:S01]  /*e4a0*/  MOV R33, R14 ;  /* 0x0000000e00217202 */ /* 0x000fe20000000f00 */
[----:B------:R0:W-:Y:S01]  /*e4b0*/  STSM.16.M88.4 [R25], R8 ;  /* 0x0000000819007844 */ /* 0x0001e20000000200 */
[----:B------:R-:W-:Y:S01]  /*e4c0*/  F2FP.F16.F32.PACK_AB R4, R105, R104 ;  /* 0x000000686904723e */ /* 0x000fe200000000ff */
[----:B------:R-:W-:Y:S01]  /*e4d0*/  ULDC.64 UR8, c[0x0][0xc08] ;  /* 0x0003020000087ab9 */ /* 0x000fe20000000a00 */
[----:B------:R-:W-:-:S02]  /*e4e0*/  F2FP.F16.F32.PACK_AB R5, R107, R106 ;  /* 0x0000006a6b05723e */ /* 0x000fc400000000ff */
[----:B------:R-:W-:Y:S02]  /*e4f0*/  F2FP.F16.F32.PACK_AB R6, R109, R108 ;  /* 0x0000006c6d06723e */ /* 0x000fe400000000ff */
[----:B------:R-:W-:Y:S02]  /*e500*/  F2FP.F16.F32.PACK_AB R7, R111, R110 ;  /* 0x0000006e6f07723e */ /* 0x000fe400000000ff */
[----:B------:R-:W-:Y:S02]  /*e510*/  F2FP.F16.F32.PACK_AB R12, R113, R112 ;  /* 0x00000070710c723e */ /* 0x000fe400000000ff */
[----:B------:R-:W-:Y:S01]  /*e520*/  F2FP.F16.F32.PACK_AB R13, R115, R114 ;  /* 0x00000072730d723e */ /* 0x000fe200000000ff */
[----:B------:R2:W-:Y:S01]  /*e530*/  STSM.16.M88.4 [R33], R4 ;  /* 0x0000000421007844 */ /* 0x0005e20000000200 */
[----:B------:R-:W-:Y:S02]  /*e540*/  F2FP.F16.F32.PACK_AB R14, R117, R116 ;  /* 0x00000074750e723e */ /* 0x000fe400000000ff */
[----:B------:R-:W-:-:S02]  /*e550*/  F2FP.F16.F32.PACK_AB R15, R119, R118 ;  /* 0x00000076770f723e */ /* 0x000fc400000000ff */
[----:B------:R-:W-:Y:S02]  /*e560*/  F2FP.F16.F32.PACK_AB R24, R121, R120 ;  /* 0x000000787918723e */ /* 0x000fe400000000ff */
[----:B0-----:R-:W-:Y:S01]  /*e570*/  F2FP.F16.F32.PACK_AB R25, R123, R122 ;  /* 0x0000007a7b19723e */ /* 0x001fe200000000ff */
[----:B------:R-:W-:Y:S01]  /*e580*/  STSM.16.M88.4 [R32], R12 ;  /* 0x0000000c20007844 */ /* 0x000fe20000000200 */
[----:B------:R-:W-:Y:S02]  /*e590*/  F2FP.F16.F32.PACK_AB R8, R129, R128 ;  /* 0x000000808108723e */ /* 0x000fe400000000ff */
[----:B------:R-:W-:Y:S01]  /*e5a0*/  F2FP.F16.F32.PACK_AB R9, R131, R130 ;  /* 0x000000828309723e */ /* 0x000fe200000000ff */
[----:B------:R-:W-:Y:S01]  /*e5b0*/  STSM.16.M88.4 [R31], R24 ;  /* 0x000000181f007844 */ /* 0x000fe20000000200 */
[----:B------:R-:W-:Y:S02]  /*e5c0*/  F2FP.F16.F32.PACK_AB R10, R133, R132 ;  /* 0x00000084850a723e */ /* 0x000fe400000000ff */
[----:B------:R-:W-:-:S02]  /*e5d0*/  F2FP.F16.F32.PACK_AB R11, R135, R134 ;  /* 0x00000086870b723e */ /* 0x000fc400000000ff */
[----:B------:R-:W-:-:S03]  /*e5e0*/  PLOP3.LUT P0, PT, PT, PT, UP0, 0x80, 0x0 ;  /* 0x000000000000781c */ /* 0x000fc60003f0f008 */
[----:B------:R0:W-:Y:S01]  /*e5f0*/  STSM.16.M88.4 [R30], R8 ;  /* 0x000000081e007844 */ /* 0x0001e20000000200 */
[----:B------:R-:W-:Y:S09]  /*e600*/  BAR.SYNC.DEFER_BLOCKING 0x1, 0x180 ;  /* 0x0046000000007b1d */ /* 0x000ff20000010000 */
[----:B------:R-:W3:Y:S01]  /*e610*/  @P0 LDG.E R0, desc[UR50][R28.64] ;  /* 0x000000321c000981 */ /* 0x000ee2000c1e1900 */
[----:B------:R-:W-:Y:S01]  /*e620*/  UISETP.NE.U32.AND UP1, UPT, UR8, URZ, UPT ;  /* 0x0000003f0800728c */ /* 0x000fe2000bf25070 */
[----:B-1----:R-:W-:Y:S01]  /*e630*/  ISETP.NE.AND P1, PT, R41, 0x1, PT ;  /* 0x000000012900780c */ /* 0x002fe20003f25270 */
[----:B------:R-:W-:Y:S01]  /*e640*/  ULDC UR10, c[0x0][0xa88] ;  /* 0x0002a200000a7ab9 */ /* 0x000fe20000000800 */
[----:B------:R-:W-:Y:S01]  /*e650*/  UMOV UR4, URZ ;  /* 0x0000003f00047c82 */ /* 0x000fe20008000000 */
[----:B------:R-:W-:-:S06]  /*e660*/  UISETP.NE.AND.EX UP1, UPT, UR9, URZ, UPT, UP1 ;  /* 0x0000003f0900728c */ /* 0x000fcc000bf25310 */
[----:B------:R-:W-:-:S04]  /*e670*/  PLOP3.LUT P2, PT, PT, PT, UP1, 0x80, 0x0 ;  /* 0x000000000000781c */ /* 0x000fc80003f4f018 */
[----:B--2---:R-:W1:Y:S01]  /*e680*/  @P1 LDC R5, c[0x0][0xbec] ;  /* 0x0002fb00ff051b82 */ /* 0x004e620000000800 */
[----:B------:R-:W-:Y:S02]  /*e690*/  @UP1 ULDC.64 UR8, c[0x0][0xc08] ;  /* 0x0003020000081ab9 */ /* 0x000fe40000000a00 */
[----:B------:R-:W-:-:S05]  /*e6a0*/  @UP1 UIMAD.WIDE UR8, UR40, 0x4, UR8 ;  /* 0x00000004280818a5 */ /* 0x000fca000f8e0208 */
[----:B------:R-:W2:Y:S01]  /*e6b0*/  @P1 LDC R6, c[0x0][0xbf0] ;  /* 0x0002fc00ff061b82 */ /* 0x000ea20000000800 */
[----:B0-----:R-:W-:Y:S02]  /*e6c0*/  IMAD.U32 R8, RZ, RZ, UR8 ;  /* 0x00000008ff087e24 */ /* 0x001fe4000f8e00ff */
[----:B------:R-:W-:Y:S01]  /*e6d0*/  IMAD.U32 R9, RZ, RZ, UR9 ;  /* 0x00000009ff097e24 */ /* 0x000fe2000f8e00ff */
[----:B---3--:R-:W-:Y:S01]  /*e6e0*/  @P0 R2UR UR4, R0 ;  /* 0x00000000000402ca */ /* 0x008fe200000e0000 */
[----:B------:R-:W-:-:S06]  /*e6f0*/  IMAD.U32 R0, RZ, RZ, UR10 ;  /* 0x0000000aff007e24 */ /* 0x000fcc000f8e00ff */
[----:B------:R0:W5:Y:S01]  /*e700*/  @P2 LDG.E R0, desc[UR50][R8.64] ;  /* 0x0000003208002981 */ /* 0x000162000c1e1900 */
[----:B-12---:R-:W-:Y:S07]  /*e710*/  @P2 BRA `(.L_x_1152) ;  /* 0x0000000000102947 */ /* 0x006fee0003800000 */
[----:B------:R-:W-:Y:S05]  /*e720*/  @!P0 BRA `(.L_x_1152) ;  /* 0x00000000000c8947 */ /* 0x000fea0003800000 */
[----:B------:R-:W2:Y:S04]  /*e730*/  LDG.E R7, desc[UR50][R28.64] ;  /* 0x000000321c077981 */ /* 0x000ea8000c1e1900 */
[----:B-----5:R-:W2:Y:S02]  /*e740*/  LDG.E R0, desc[UR50][R28.64+0x4] ;  /* 0x000004321c007981 */ /* 0x020ea4000c1e1900 */
[----:B--2---:R-:W-:-:S07]  /*e750*/  IMAD.IADD R0, R0, 0x1, -R7 ;  /* 0x0000000100007824 */ /* 0x004fce00078e0a07 */
.L_x_1152:
[----:B0-----:R-:W-:Y:S01]  /*e760*/  VIADD R8, R136, UR39 ;  /* 0x0000002788087c36 */ /* 0x001fe20008000000 */
[----:B------:R-:W-:Y:S01]  /*e770*/  USHF.R.S32.HI UR9, URZ, 0x1f, UR4 ;  /* 0x0000001f3f097899 */ /* 0x000fe20008011404 */
[----:B-----5:R-:W-:Y:S01]  /*e780*/  IMAD R43, R0, R41, RZ ;  /* 0x00000029002b7224 */ /* 0x020fe200078e02ff */
[----:B------:R-:W-:Y:S01]  /*e790*/  USHF.R.S32.HI UR16, URZ, 0x1f, UR41 ;  /* 0x0000001f3f107899 */ /* 0x000fe20008011429 */
[----:B------:R-:W-:Y:S01]  /*e7a0*/  @P1 IMAD.HI.U32 R5, R8, R5, RZ ;  /* 0x0000000508051227 */ /* 0x000fe200078e00ff */
[----:B------:R-:W-:Y:S01]  /*e7b0*/  ULDC.64 UR14, c[0x0][0xb90] ;  /* 0x0002e400000e7ab9 */ /* 0x000fe20000000a00 */
[----:B------:R-:W-:Y:S01]  /*e7c0*/  UMOV UR8, UR4 ;  /* 0x0000000400087c82 */ /* 0x000fe20008000000 */
[----:B------:R-:W-:Y:S01]  /*e7d0*/  UIMAD UR12, UR16, UR14, URZ ;  /* 0x0000000e100c72a4 */ /* 0x000fe2000f8e023f */
[----:B------:R-:W-:Y:S01]  /*e7e0*/  IMAD.MOV.U32 R4, RZ, RZ, R8 ;  /* 0x000000ffff047224 */ /* 0x000fe200078e0008 */
[----:B------:R-:W-:Y:S01]  /*e7f0*/  UIMAD.WIDE.U32 UR10, UR41, UR14, UR8 ;  /* 0x0000000e290a72a5 */ /* 0x000fe2000f8e0008 */
[----:B------:R-:W-:Y:S01]  /*e800*/  @P1 SHF.R.U32.HI R4, RZ, R6, R5 ;  /* 0x00000006ff041219 */ /* 0x000fe20000011605 */
[----:B------:R-:W-:Y:S01]  /*e810*/  USHF.R.S32.HI UR8, URZ, 0x1f, UR40 ;  /* 0x0000001f3f087899 */ /* 0x000fe20008011428 */
[----:B------:R-:W-:Y:S01]  /*e820*/  IMAD R5, R141, 0x20, R137 ;  /* 0x000000208d057824 */ /* 0x000fe200078e0289 */
[----:B------:R-:W-:Y:S01]  /*e830*/  UIMAD UR12, UR41, UR15, UR12 ;  /* 0x0000000f290c72a4 */ /* 0x000fe2000f8e020c */
[----:B------:R-:W0:Y:S01]  /*e840*/  @P1 LDC R45, c[0x0][0xbec] ;  /* 0x0002fb00ff2d1b82 */ /* 0x000e220000000800 */
[----:B------:R-:W-:Y:S01]  /*e850*/  USEL UR18, UR8, URZ, !UP0 ;  /* 0x0000003f08127287 */ /* 0x000fe2000c000000 */
[----:B------:R-:W-:Y:S01]  /*e860*/  IMAD.MOV R6, RZ, RZ, -R4 ;  /* 0x000000ffff067224 */ /* 0x000fe200078e0a04 */
[----:B------:R-:W-:Y:S01]  /*e870*/  ULDC.64 UR14, c[0x0][0xb98] ;  /* 0x0002e600000e7ab9 */ /* 0x000fe20000000a00 */
[----:B------:R-:W-:Y:S01]  /*e880*/  USEL UR17, UR40, URZ, !UP0 ;  /* 0x0000003f28117287 */ /* 0x000fe2000c000000 */
[----:B------:R-:W-:Y:S01]  /*e890*/  IMAD.WIDE R20, R5, 0x2, R20 ;  /* 0x0000000205147825 */ /* 0x000fe200078e0214 */
[----:B------:R-:W-:-:S02]  /*e8a0*/  UIMAD UR8, UR18, UR14, URZ ;  /* 0x0000000e120872a4 */ /* 0x000fc4000f8e023f */
[----:B------:R-:W-:Y:S01]  /*e8b0*/  UIADD3 UR11, UR11, UR12, URZ ;  /* 0x0000000c0b0b7290 */ /* 0x000fe2000fffe03f */
[----:B------:R-:W-:Y:S01]  /*e8c0*/  IMAD R7, R41, R6, R8 ;  /* 0x0000000629077224 */ /* 0x000fe200078e0208 */
[----:B------:R-:W-:Y:S01]  /*e8d0*/  UIMAD UR8, UR17, UR15, UR8 ;  /* 0x0000000f110872a4 */ /* 0x000fe2000f8e0208 */
[----:B------:R-:W-:Y:S01]  /*e8e0*/  IADD3 R9, P2, R20, 0x1800, RZ ;  /* 0x0000180014097810 */ /* 0x000fe20007f5e0ff */
[----:B------:R-:W-:Y:S01]  /*e8f0*/  UIMAD.WIDE.U32 UR10, UR17, UR14, UR10 ;  /* 0x0000000e110a72a5 */ /* 0x000fe2000f8e000a */
[----:B------:R-:W-:Y:S01]  /*e900*/  SHF.R.S32.HI R6, RZ, 0x1f, R4 ;  /* 0x0000001fff067819 */ /* 0x000fe20000011404 */
[----:B------:R-:W-:Y:S01]  /*e910*/  ULDC.64 UR12, c[0x0][0xb88] ;  /* 0x0002e200000c7ab9 */ /* 0x000fe20000000a00 */
[----:B------:R-:W-:Y:S01]  /*e920*/  SHF.R.S32.HI R5, RZ, 0x1f, R7 ;  /* 0x0000001fff057819 */ /* 0x000fe20000011407 */
[----:B------:R-:W-:Y:S01]  /*e930*/  IMAD.U32 R11, RZ, RZ, UR8 ;  /* 0x00000008ff0b7e24 */ /* 0x000fe2000f8e00ff */
[----:B------:R-:W-:Y:S02]  /*e940*/  LOP3.LUT R8, R9, 0x180, RZ, 0xc0, !PT ;  /* 0x0000018009087812 */ /* 0x000fe400078ec0ff */
[----:B------:R-:W-:Y:S01]  /*e950*/  IADD3 R4, P0, R4, UR10, RZ ;  /* 0x0000000a04047c10 */ /* 0x000fe2000ff1e0ff */
[----:B------:R-:W-:Y:S01]  /*e960*/  IMAD R10, R5, UR12, RZ ;  /* 0x0000000c050a7c24 */ /* 0x000fe2000f8e02ff */
[----:B------:R-:W-:-:S02]  /*e970*/  SHF.R.U64 R8, R8, 0x3, RZ ;  /* 0x0000000308087819 */ /* 0x000fc400000012ff */
[----:B------:R-:W-:Y:S01]  /*e980*/  IADD3.X R5, R6, UR11, R11, P0, !PT ;  /* 0x0000000b06057c10 */ /* 0x000fe200087fe40b */
[----:B------:R-:W-:Y:S01]  /*e990*/  ULDC.64 UR10, c[0x0][0xb50] ;  /* 0x0002d400000a7ab9 */ /* 0x000fe20000000a00 */
[----:B------:R-:W-:Y:S01]  /*e9a0*/  LOP3.LUT R6, R8, R9, RZ, 0x3c, !PT ;  /* 0x0000000908067212 */ /* 0x000fe200078e3cff */
[C---:B------:R-:W-:Y:S01]  /*e9b0*/  IMAD R9, R7.reuse, UR13, R10 ;  /* 0x0000000d07097c24 */ /* 0x040fe2000f8e020a */
[C---:B------:R-:W-:Y:S01]  /*e9c0*/  IADD3 R25, P6, R20.reuse, 0x3000, RZ ;  /* 0x0000300014197810 */ /* 0x040fe20007fde0ff */
[----:B------:R-:W-:Y:S01]  /*e9d0*/  IMAD.WIDE.U32 R4, R7, UR12, R4 ;  /* 0x0000000c07047c25 */ /* 0x000fe2000f8e0004 */
[----:B------:R-:W-:Y:S01]  /*e9e0*/  ULDC.64 UR12, c[0x0][0xaa0] ;  /* 0x0002a800000c7ab9 */ /* 0x000fe20000000a00 */
[----:B------:R-:W-:Y:S02]  /*e9f0*/  IADD3 R13, P5, R20, 0x4800, RZ ;  /* 0x00004800140d7810 */ /* 0x000fe40007fbe0ff */
[----:B------:R-:W-:Y:S01]  /*ea00*/  IMAD.IADD R5, R5, 0x1, R9 ;  /* 0x0000000105057824 */ /* 0x000fe200078e0209 */
[----:B------:R-:W-:Y:S01]  /*ea10*/  LEA R8, P0, R4, UR10, 0x2 ;  /* 0x0000000a04087c11 */ /* 0x000fe2000f8010ff */
[----:B------:R-:W-:Y:S01]  /*ea20*/  VIADD R10, R144, UR39 ;  /* 0x00000027900a7c36 */ /* 0x000fe20008000000 */
[----:B------:R-:W-:Y:S01]  /*ea30*/  IADD3 R33, P4, R20, 0x6000, RZ ;  /* 0x0000600014217810 */ /* 0x000fe20007f9e0ff */
[----:B------:R-:W-:Y:S01]  /*ea40*/  IMAD.X R7, RZ, RZ, R21, P2 ;  /* 0x000000ffff077224 */ /* 0x000fe200010e0615 */
[----:B------:R-:W-:Y:S01]  /*ea50*/  LEA.HI.X R4, R4, UR11, R5, 0x2, P0 ;  /* 0x0000000b04047c11 */ /* 0x000fe200080f1405 */
[----:B------:R-:W-:Y:S01]  /*ea60*/  SHFL.IDX PT, R36, R8, RZ, 0x1c1f ;  /* 0x001c1fff08247589 */ /* 0x000fe200000e0000 */
[----:B------:R-:W-:Y:S01]  /*ea70*/  LOP3.LUT P0, RZ, R142, 0x3, RZ, 0xc0, !PT ;  /* 0x000000038eff7812 */ /* 0x000fe2000780c0ff */
[----:B------:R-:W-:Y:S01]  /*ea80*/  VIADD R0, R10, 0x8 ;  /* 0x000000080a007836 */ /* 0x000fe20000000000 */
[----:B------:R-:W-:Y:S01]  /*ea90*/  IADD3 R5, P3, R20, 0x7800, RZ ;  /* 0x0000780014057810 */ /* 0x000fe20007f7e0ff */
[----:B------:R-:W1:Y:S01]  /*eaa0*/  SHFL.IDX PT, R37, R4, RZ, 0x1c1f ;  /* 0x001c1fff04257589 */ /* 0x000e6200000e0000 */
[----:B------:R-:W-:-:S02]  /*eab0*/  ISETP.GE.OR P2, PT, R10, R43, P0 ;  /* 0x0000002b0a00720c */ /* 0x000fc40000746670 */
[----:B------:R-:W-:Y:S01]  /*eac0*/  ISETP.GE.OR P0, PT, R0, R43, P0 ;  /* 0x0000002b0000720c */ /* 0x000fe20000706670 */
[----:B------:R-:W-:Y:S01]  /*ead0*/  SHFL.IDX PT, R38, R8, 0x1, 0x1c1f ;  /* 0x003c1f0008267f89 */ /* 0x000fe200000e0000 */
[----:B------:R-:W-:Y:S01]  /*eae0*/  LOP3.LUT R0, R5, 0x180, RZ, 0xc0, !PT ;  /* 0x0000018005007812 */ /* 0x000fe200078ec0ff */
[----:B------:R-:W-:Y:S01]  /*eaf0*/  UIMAD UR10, UR9, UR12, URZ ;  /* 0x0000000c090a72a4 */ /* 0x000fe2000f8e023f */
[----:B------:R-:W-:Y:S01]  /*eb00*/  LOP3.LUT R9, R20, 0x180, RZ, 0xc0, !PT ;  /* 0x0000018014097812 */ /* 0x000fe200078ec0ff */
[----:B------:R-:W2:Y:S01]  /*eb10*/  SHFL.IDX PT, R39, R4, 0x1, 0x1c1f ;  /* 0x003c1f0004277f89 */ /* 0x000ea200000e0000 */
[----:B------:R-:W-:Y:S01]  /*eb20*/  SHF.R.U64 R0, R0, 0x3, RZ ;  /* 0x0000000300007819 */ /* 0x000fe200000012ff */
[----:B------:R-:W-:Y:S01]  /*eb30*/  UIMAD.WIDE.U32 UR8, UR4, UR12, URZ ;  /* 0x0000000c040872a5 */ /* 0x000fe2000f8e003f */
[----:B------:R-:W-:Y:S01]  /*eb40*/  LOP3.LUT R24, R25, 0x180, RZ, 0xc0, !PT ;  /* 0x0000018019187812 */ /* 0x000fe200078ec0ff */
[----:B------:R-:W-:Y:S01]  /*eb50*/  IMAD.X R29, RZ, RZ, R21, P3 ;  /* 0x000000ffff1d7224 */ /* 0x000fe200018e0615 */
[----:B------:R-:W-:-:S02]  /*eb60*/  LOP3.LUT R28, R0, R5, RZ, 0x3c, !PT ;  /* 0x00000005001c7212 */ /* 0x000fc400078e3cff */
[----:B------:R-:W-:Y:S02]  /*eb70*/  LOP3.LUT R12, R13, 0x180, RZ, 0xc0, !PT ;  /* 0x000001800d0c7812 */ /* 0x000fe400078ec0ff */
[----:B------:R-:W-:Y:S01]  /*eb80*/  LOP3.LUT R32, R33, 0x180, RZ, 0xc0, !PT ;  /* 0x0000018021207812 */ /* 0x000fe200078ec0ff */
[----:B-1----:R1:W-:Y:S01]  /*eb90*/  @!P2 ST.E desc[UR50][R36.64], R3 ;  /* 0x000000032400a985 */ /* 0x0023e2000c101932 */
[----:B------:R-:W-:Y:S01]  /*eba0*/  IMAD R0, R140, 0x60, R141 ;  /* 0x000000608c007824 */ /* 0x000fe200078e028d */
[----:B------:R-:W-:Y:S01]  /*ebb0*/  UIMAD UR10, UR4, UR13, UR10 ;  /* 0x0000000d040a72a4 */ /* 0x000fe2000f8e020a */
[----:B------:R-:W-:Y:S02]  /*ebc0*/  SHF.R.U64 R9, R9, 0x3, RZ ;  /* 0x0000000309097819 */ /* 0x000fe400000012ff */
[----:B------:R-:W-:Y:S01]  /*ebd0*/  ULDC.64 UR12, c[0x0][0xae8] ;  /* 0x0002ba00000c7ab9 */ /* 0x000fe20000000a00 */
[----:B------:R-:W-:Y:S02]  /*ebe0*/  SHF.R.U64 R24, R24, 0x3, RZ ;  /* 0x0000000318187819 */ /* 0x000fe400000012ff */
[----:B------:R-:W-:-:S02]  /*ebf0*/  SHF.R.U64 R12, R12, 0x3, RZ ;  /* 0x000000030c0c7819 */ /* 0x000fc400000012ff */
[----:B------:R-:W-:Y:S01]  /*ec00*/  SHF.R.U64 R32, R32, 0x3, RZ ;  /* 0x0000000320207819 */ /* 0x000fe200000012ff */
[----:B-1----:R-:W1:Y:S01]  /*ec10*/  @P1 LDC R3, c[0x0][0xbf0] ;  /* 0x0002fc00ff031b82 */ /* 0x002e620000000800 */
[----:B------:R-:W-:Y:S01]  /*ec20*/  VIADD R36, R0, UR39 ;  /* 0x0000002700247c36 */ /* 0x000fe20008000000 */
[----:B------:R-:W-:Y:S01]  /*ec30*/  UIADD3 UR9, UR9, UR10, URZ ;  /* 0x0000000a09097290 */ /* 0x000fe2000fffe03f */
[----:B------:R-:W-:Y:S01]  /*ec40*/  LOP3.LUT R20, R9, R20, RZ, 0x3c, !PT ;  /* 0x0000001409147212 */ /* 0x000fe200078e3cff */
[----:B------:R-:W-:Y:S01]  /*ec50*/  UIMAD UR4, UR16, UR12, URZ ;  /* 0x0000000c100472a4 */ /* 0x000fe2000f8e023f */
[----:B0-----:R-:W-:Y:S01]  /*ec60*/  @P1 IMAD.HI.U32 R0, R36, R45, RZ ;  /* 0x0000002d24001227 */ /* 0x001fe200078e00ff */
[----:B------:R-:W-:Y:S01]  /*ec70*/  UIMAD.WIDE.U32 UR8, UR41, UR12, UR8 ;  /* 0x0000000c290872a5 */ /* 0x000fe2000f8e0008 */
[----:B------:R-:W-:Y:S01]  /*ec80*/  LOP3.LUT R24, R24, R25, RZ, 0x3c, !PT ;  /* 0x0000001918187212 */ /* 0x000fe200078e3cff */
[----:B------:R-:W-:Y:S01]  /*ec90*/  UIMAD UR4, UR41, UR13, UR4 ;  /* 0x0000000d290472a4 */ /* 0x000fe2000f8e0204 */
[----:B------:R-:W-:Y:S01]  /*eca0*/  LOP3.LUT R12, R12, R13, RZ, 0x3c, !PT ;  /* 0x0000000d0c0c7212 */ /* 0x000fe200078e3cff */
[----:B--2---:R0:W-:Y:S01]  /*ecb0*/  @!P0 ST.E desc[UR50][R38.64], R2 ;  /* 0x0000000226008985 */ /* 0x0041e2000c101932 */
[----:B------:R-:W-:Y:S01]  /*ecc0*/  LOP3.LUT R32, R32, R33, RZ, 0x3c, !PT ;  /* 0x0000002120207212 */ /* 0x000fe200078e3cff */
[--C-:B------:R-:W-:Y:S01]  /*ecd0*/  IMAD.X R25, RZ, RZ, R21.reuse, P6 ;  /* 0x000000ffff197224 */ /* 0x100fe200030e0615 */
[----:B------:R-:W-:Y:S01]  /*ece0*/  ULDC.64 UR10, c[0x0][0xaf0] ;  /* 0x0002bc00000a7ab9 */ /* 0x000fe20000000a00 */
[--C-:B------:R-:W-:Y:S01]  /*ecf0*/  IMAD.X R13, RZ, RZ, R21.reuse, P5 ;  /* 0x000000ffff0d7224 */ /* 0x100fe200028e0615 */
[----:B------:R2:W5:Y:S01]  /*ed00*/  LD.E.128 R8, desc[UR50][R20.64] ;  /* 0x0000003214087980 */ /* 0x000562000c101d00 */
[----:B------:R-:W-:Y:S01]  /*ed10*/  IMAD.X R33, RZ, RZ, R21, P4 ;  /* 0x000000ffff217224 */ /* 0x000fe200020e0615 */
[----:B------:R-:W-:-:S02]  /*ed20*/  UIADD3 UR9, UR9, UR4, URZ ;  /* 0x0000000409097290 */ /* 0x000fc4000fffe03f */
[----:B------:R-:W-:Y:S01]  /*ed30*/  UIMAD UR4, UR18, UR10, URZ ;  /* 0x0000000a120472a4 */ /* 0x000fe2000f8e023f */
[----:B------:R-:W5:Y:S04]  /*ed40*/  LD.E.128 R4, desc[UR50][R6.64] ;  /* 0x0000003206047980 */ /* 0x000f68000c101d00 */
[----:B------:R-:W5:Y:S01]  /*ed50*/  LD.E.128 R24, desc[UR50][R24.64] ;  /* 0x0000003218187980 */ /* 0x000f62000c101d00 */
[----:B--2---:R-:W-:Y:S01]  /*ed60*/  IMAD.MOV.U32 R21, RZ, RZ, R36 ;  /* 0x000000ffff157224 */ /* 0x004fe200078e0024 */
[----:B-1----:R-:W-:Y:S01]  /*ed70*/  @P1 SHF.R.U32.HI R21, RZ, R3, R0 ;  /* 0x00000003ff151219 */ /* 0x002fe20000011600 */
[----:B------:R-:W-:Y:S01]  /*ed80*/  UIMAD UR4, UR17, UR11, UR4 ;  /* 0x0000000b110472a4 */ /* 0x000fe2000f8e0204 */
[----:B------:R-:W5:Y:S01]  /*ed90*/  LD.E.128 R12, desc[UR50][R12.64] ;  /* 0x000000320c0c7980 */ /* 0x000f62000c101d00 */
[----:B------:R-:W-:Y:S01]  /*eda0*/  UIMAD.WIDE.U32 UR8, UR17, UR10, UR8 ;  /* 0x0000000a110872a5 */ /* 0x000fe2000f8e0008 */
[--C-:B------:R-:W-:Y:S01]  /*edb0*/  SHF.R.S32.HI R0, RZ, 0x1f, R21.reuse ;  /* 0x0000001fff007819 */ /* 0x100fe20000011415 */
[----:B------:R-:W-:Y:S01]  /*edc0*/  IMAD.MOV R20, RZ, RZ, -R21 ;  /* 0x000000ffff147224 */ /* 0x000fe200078e0a15 */
[----:B------:R-:W-:Y:S01]  /*edd0*/  ULDC.64 UR10, c[0x0][0xae0] ;  /* 0x0002b800000a7ab9 */ /* 0x000fe20000000a00 */
[----:B------:R-:W-:Y:S01]  /*ede0*/  UIADD3 UR4, UR9, UR4, URZ ;  /* 0x0000000409047290 */ /* 0x000fe2000fffe03f */
[----:B------:R-:W5:Y:S01]  /*edf0*/  LD.E.128 R32, desc[UR50][R32.64] ;  /* 0x0000003220207980 */ /* 0x000f62000c101d00 */
[----:B------:R-:W-:-:S02]  /*ee00*/  IMAD R0, R0, UR10, RZ ;  /* 0x0000000a00007c24 */ /* 0x000fc4000f8e02ff */
[----:B------:R-:W-:Y:S01]  /*ee10*/  IMAD R37, R41, R20, R36 ;  /* 0x0000001429257224 */ /* 0x000fe200078e0224 */
[----:B------:R-:W5:Y:S01]  /*ee20*/  LD.E.128 R28, desc[UR50][R28.64] ;  /* 0x000000321c1c7980 */ /* 0x000f62000c101d00 */
[----:B0-----:R-:W-:Y:S02]  /*ee30*/  IMAD R39, R21, UR11, R0 ;  /* 0x0000000b15277c24 */ /* 0x001fe4000f8e0200 */
[----:B------:R-:W-:Y:S01]  /*ee40*/  IMAD.U32 R3, RZ, RZ, UR9 ;  /* 0x00000009ff037e24 */ /* 0x000fe2000f8e00ff */
[----:B------:R-:W-:Y:S01]  /*ee50*/  SHF.R.S32.HI R0, RZ, 0x1f, R37 ;  /* 0x0000001fff007819 */ /* 0x000fe20000011425 */
[----:B------:R-:W-:Y:S01]  /*ee60*/  IMAD.U32 R2, RZ, RZ, UR8 ;  /* 0x00000008ff027e24 */ /* 0x000fe2000f8e00ff */
[----:B------:R-:W-:Y:S01]  /*ee70*/  ULDC.64 UR8, c[0x0][0xad8] ;  /* 0x0002b60000087ab9 */ /* 0x000fe20000000a00 */
[----:B------:R-:W-:Y:S01]  /*ee80*/  IMAD.U32 R3, RZ, RZ, UR4 ;  /* 0x00000004ff037e24 */ /* 0x000fe2000f8e00ff */
[----:B------:R-:W-:Y:S01]  /*ee90*/  @!PT LDS RZ, [RZ] ;  /* 0x00000000fffff984 */ /* 0x000fe20000000800 */
[----:B------:R-:W-:Y:S01]  /*eea0*/  @!PT LDS RZ, [RZ] ;  /* 0x00000000fffff984 */ /* 0x000fe20000000800 */
[----:B------:R-:W-:Y:S01]  /*eeb0*/  @!PT LDS RZ, [RZ] ;  /* 0x00000000fffff984 */ /* 0x000fe20000000800 */
[----:B------:R-:W-:Y:S01]  /*eec0*/  @!PT LDS RZ, [RZ] ;  /* 0x00000000fffff984 */ /* 0x000fe20000000800 */
[----:B------:R0:W-:Y:S06]  /*eed0*/  MEMBAR.ALL.CTA ;  /* 0x0000000000007992 */ /* 0x0001ec0000008000 */
[----:B0-----:R-:W0:Y:S01]  /*eee0*/  FENCE.VIEW.ASYNC.S ;  /* 0x00000000000073c6 */ /* 0x001e220000000000 */
[----:B------:R-:W-:-:S02]  /*eef0*/  IMAD R0, R0, UR8, RZ ;  /* 0x0000000800007c24 */ /* 0x000fc4000f8e02ff */
[----:B------:R-:W-:-:S04]  /*ef00*/  IMAD.WIDE.U32 R2, R21, UR10, R2 ;  /* 0x0000000a15027c25 */ /* 0x000fc8000f8e0002 */
[----:B------:R-:W-:Y:S02]  /*ef10*/  IMAD.IADD R3, R3, 0x1, R39 ;  /* 0x0000000103037824 */ /* 0x000fe400078e0227 */
[----:B------:R-:W-:Y:S02]  /*ef20*/  IMAD R21, R37, UR9, R0 ;  /* 0x0000000925157c24 */ /* 0x000fe4000f8e0200 */
[----:B------:R-:W-:Y:S01]  /*ef30*/  VIADD R0, R141, UR39 ;  /* 0x000000278d007c36 */ /* 0x000fe20008000000 */
[----:B------:R-:W-:Y:S01]  /*ef40*/  UIADD3 UR4, UR42, 0x2d820, URZ ;  /* 0x0002d8202a047890 */ /* 0x000fe2000fffe03f */
[----:B------:R-:W-:Y:S01]  /*ef50*/  IMAD.WIDE.U32 R2, R37, UR8, R2 ;  /* 0x0000000825027c25 */ /* 0x000fe2000f8e0002 */
[----:B------:R-:W-:Y:S02]  /*ef60*/  ULDC.64 UR8, c[0x0][0xa80] ;  /* 0x0002a00000087ab9 */ /* 0x000fe40000000a00 */
[----:B------:R-:W-:Y:S01]  /*ef70*/  ISETP.GE.AND P0, PT, R0, R43, PT ;  /* 0x0000002b0000720c */ /* 0x000fe20003f06270 */
[----:B------:R-:W-:Y:S01]  /*ef80*/  IMAD.IADD R3, R3, 0x1, R21 ;  /* 0x0000000103037824 */ /* 0x000fe200078e0215 */
[----:B------:R-:W-:Y:S01]  /*ef90*/  LEA R40, P1, R2, UR8, 0x1 ;  /* 0x0000000802287c11 */ /* 0x000fe2000f8208ff */
[----:B------:R-:W-:-:S03]  /*efa0*/  UPRMT UR4, URZ, 0x654, UR4 ;  /* 0x000006543f047896 */ /* 0x000fc60008000004 */
[----:B------:R-:W-:Y:S01]  /*efb0*/  LEA.HI.X R41, R2, UR9, R3, 0x1, P1 ;  /* 0x0000000902297c11 */ /* 0x000fe200088f0c03 */
[----:B0-----:R0:W1:Y:S01]  /*efc0*/  SHFL.IDX PT, R20, R40, RZ, 0x1c1f ;  /* 0x001c1fff28147589 */ /* 0x00106200000e0000 */
[----:B------:R-:W-:Y:S03]  /*efd0*/  BSSY B1, `(.L_x_1153) ;  /* 0x0000010000017945 */ /* 0x000fe60003800000 */
[----:B------:R0:W2:Y:S01]  /*efe0*/  SHFL.IDX PT, R21, R41, RZ, 0x1c1f ;  /* 0x001c1fff29157589 */ /* 0x0000a200000e0000 */
[----:B------:R-:W-:Y:S01]  /*eff0*/  SYNCS.ARRIVE.TRANS64.RED.A1T0 RZ, [UR4], RZ ;  /* 0x000000ffffff79a7 */ /* 0x000fe20008100404 */
        /* <DEDUP_REMOVED lines=10> */
[----:B-----5:R3:W-:Y:S04]  /*f0a0*/  @!P0 ST.E.128 desc[UR50][R2.64], R8 ;  /* 0x0000000802008985 */ /* 0x0207e8000c101d32 */
[----:B------:R3:W-:Y:S04]  /*f0b0*/  @!P1 ST.E.128 desc[UR50][R36.64], R24 ;  /* 0x0000001824009985 */ /* 0x0007e8000c101d32 */
[----:B------:R3:W-:Y:S02]  /*f0c0*/  @!P2 ST.E.128 desc[UR50][R38.64], R32 ;  /* 0x000000202600a985 */ /* 0x0007e4000c101d32 */
.L_x_1154:
[----:B------:R-:W-:Y:S05]  /*f0d0*/  BSYNC B1 ;  /* 0x0000000000017941 */ /* 0x000fea0003800000 */
.L_x_1153:
        /* <DEDUP_REMOVED lines=8> */
[C---:B0-----:R-:W-:Y:S02]  /*f160*/  @!P2 LEA R10, P0, R138.reuse, R8, 0x1 ;  /* 0x000000088a0aa211 */ /* 0x041fe400078008ff */
        /* <DEDUP_REMOVED lines=10> */
.L_x_1151:
[----:B------:R-:W-:Y:S01]  /*f210*/  ULDC.64 UR8, c[0x0][0xc00] ;  /* 0x0003000000087ab9 */ /* 0x000fe20000000a00 */
[----:B------:R-:W-:Y:S01]  /*f220*/  ULDC UR4, c[0x0][0xa88] ;  /* 0x0002a20000047ab9 */ /* 0x000fe20000000800 */
[----:B------:R-:W-:Y:S01]  /*f230*/  UISETP.NE.U32.AND UP0, UPT, UR8, URZ, UPT ;  /* 0x0000003f0800728c */ /* 0x000fe2000bf05070 */
[----:B------:R-:W0:Y:S03]  /*f240*/  LDC R11, c[0x0][0xbe8] ;  /* 0x0002fa00ff0b7b82 */ /* 0x000e260000000800 */
[----:B------:R-:W-:-:S03]  /*f250*/  UISETP.NE.AND.EX UP0, UPT, UR9, URZ, UPT, UP0 ;  /* 0x0000003f0900728c */ /* 0x000fc6000bf05300 */
[----:B------:R-:W-:Y:S02]  /*f260*/  ULDC.64 UR8, c[0x0][0xc00] ;  /* 0x0003000000087ab9 */ /* 0x000fe40000000a00 */
[----:B------:R-:W-:Y:S01]  /*f270*/  UIMAD.WIDE UR8, UR40, 0x4, UR8 ;  /* 0x00000004280878a5 */ /* 0x000fe2000f8e0208 */
[----:B------:R-:W-:-:S05]  /*f280*/  PLOP3.LUT P2, PT, PT, PT, UP0, 0x80, 0x0 ;  /* 0x000000000000781c */ /* 0x000fca0003f4f008 */
[----:B------:R-:W-:Y:S02]  /*f290*/  IMAD.U32 R2, RZ, RZ, UR8 ;  /* 0x00000008ff027e24 */ /* 0x000fe4000f8e00ff */
[----:B------:R-:W-:Y:S01]  /*f2a0*/  IMAD.U32 R3, RZ, RZ, UR9 ;  /* 0x00000009ff037e24 */ /* 0x000fe2000f8e00ff */
[----:B------:R-:W-:Y:S02]  /*f2b0*/  ULDC.64 UR8, c[0x0][0xc08] ;  /* 0x0003020000087ab9 */ /* 0x000fe40000000a00 */
[----:B------:R-:W-:Y:S01]  /*f2c0*/  UISETP.NE.U32.AND UP1, UPT, UR8, URZ, UPT ;  /* 0x0000003f0800728c */ /* 0x000fe2000bf25070 */
[----:B------:R-:W-:Y:S02]  /*f2d0*/  IMAD.U32 R0, RZ, RZ, UR4 ;  /* 0x00000004ff007e24 */ /* 0x000fe4000f8e00ff */
[----:B------:R-:W2:Y:S01]  /*f2e0*/  @P2 LDG.E R6, desc[UR50][R2.64] ;  /* 0x0000003202062981 */ /* 0x000ea2000c1e1900 */
[----:B------:R-:W-:-:S06]  /*f2f0*/  UISETP.NE.AND.EX UP1, UPT, UR9, URZ, UPT, UP1 ;  /* 0x0000003f0900728c */ /* 0x000fcc000bf25310 */
[----:B------:R-:W-:-:S05]  /*f300*/  PLOP3.LUT P3, PT, PT, PT, UP1, 0x80, 0x0 ;  /* 0x000000000000781c */ /* 0x000fca0003f6f018 */
[----:B------:R-:W-:Y:S02]  /*f310*/  @UP1 ULDC.64 UR8, c[0x0][0xc08] ;  /* 0x0003020000081ab9 */ /* 0x000fe40000000a00 */
[----:B------:R-:W-:-:S06]  /*f320*/  @UP1 UIMAD.WIDE UR8, UR40, 0x4, UR8 ;  /* 0x00000004280818a5 */ /* 0x000fcc000f8e0208 */
[----:B------:R-:W-:Y:S02]  /*f330*/  IMAD.U32 R4, RZ, RZ, UR8 ;  /* 0x00000008ff047e24 */ /* 0x000fe4000f8e00ff */
[----:B------:R-:W-:-:S05]  /*f340*/  IMAD.U32 R5, RZ, RZ, UR9 ;  /* 0x00000009ff057e24 */ /* 0x000fca000f8e00ff */
[----:B------:R1:W5:Y:S01]  /*f350*/  @P3 LDG.E R0, desc[UR50][R4.64] ;  /* 0x0000003204003981 */ /* 0x000362000c1e1900 */
[----:B0-----:R-:W-:Y:S01]  /*f360*/  ISETP.NE.AND P0, PT, R11, 0x1, PT ;  /* 0x000000010b00780c */ /* 0x001fe20003f05270 */
[----:B------:R-:W-:Y:S01]  /*f370*/  UMOV UR4, URZ ;  /* 0x0000003f00047c82 */ /* 0x000fe20008000000 */
[----:B------:R-:W-:Y:S01]  /*f380*/  USHF.R.S32.HI UR13, URZ, 0x1f, UR41 ;  /* 0x0000001f3f0d7899 */ /* 0x000fe20008011429 */
[----:B------:R-:W-:-:S10]  /*f390*/  ISETP.GE.AND P1, PT, R148, 0xc0, PT ;  /* 0x000000c09400780c */ /* 0x000fd40003f26270 */
[----:B------:R-:W0:Y:S01]  /*f3a0*/  @P0 LDC R9, c[0x0][0xbec] ;  /* 0x0002fb00ff090b82 */ /* 0x000e220000000800 */
[----:B--2---:R-:W-:Y:S01]  /*f3b0*/  @P2 R2UR UR4, R6 ;  /* 0x00000000060422ca */ /* 0x004fe200000e0000 */
[----:B01----:R-:W-:-:S14]  /*f3c0*/  @P3 BRA `(.L_x_1156) ;  /* 0x0000000000103947 */ /* 0x003fdc0003800000 */
[----:B------:R-:W-:Y:S05]  /*f3d0*/  @!P2 BRA `(.L_x_1156) ;  /* 0x00000000000ca947 */ /* 0x000fea0003800000 */
[----:B------:R-:W2:Y:S04]  /*f3e0*/  LDG.E R5, desc[UR50][R2.64] ;  /* 0x0000003202057981 */ /* 0x000ea8000c1e1900 */
[----:B-----5:R-:W2:Y:S02]  /*f3f0*/  LDG.E R0, desc[UR50][R2.64+0x4] ;  /* 0x0000043202007981 */ /* 0x020ea4000c1e1900 */
[----:B--2---:R-:W-:-:S07]  /*f400*/  IMAD.IADD R0, R0, 0x1, -R5 ;  /* 0x0000000100007824 */ /* 0x004fce00078e0a05 */
.L_x_1156:
[----:B------:R-:W-:Y:S01]  /*f410*/  USHF.R.S32.HI UR9, URZ, 0x1f, UR40 ;  /* 0x0000001f3f097899 */ /* 0x000fe20008011428 */
[----:B------:R-:W-:Y:S01]  /*f420*/  BSSY B1, `(.L_x_1157) ;  /* 0x000002e000017945 */ /* 0x000fe20003800000 */
[----:B------:R-:W-:Y:S02]  /*f430*/  USHF.R.S32.HI UR12, URZ, 0x1f, UR4 ;  /* 0x0000001f3f0c7899 */ /* 0x000fe40008011404 */
[----:B------:R-:W-:Y:S02]  /*f440*/  USEL UR8, UR40, URZ, !UP0 ;  /* 0x0000003f28087287 */ /* 0x000fe4000c000000 */
[----:B------:R-:W-:Y:S01]  /*f450*/  USEL UR14, UR9, URZ, !UP0 ;  /* 0x0000003f090e7287 */ /* 0x000fe2000c000000 */
[----:B------:R-:W-:Y:S11]  /*f460*/  @P1 BRA `(.L_x_1158) ;  /* 0x0000000000a41947 */ /* 0x000ff60003800000 */
[----:B------:R-:W0:Y:S01]  /*f470*/  S2R R3, SR_TID.X ;  /* 0x0000000000037919 */ /* 0x000e220000002100 */
[----:B------:R-:W1:Y:S01]  /*f480*/  LDC R7, c[0x0][0xbe8] ;  /* 0x0002fa00ff077b82 */ /* 0x000e620000000800 */
[----:B------:R-:W-:Y:S02]  /*f490*/  IMAD.U32 R4, RZ, RZ, UR39 ;  /* 0x00000027ff047e24 */ /* 0x000fe4000f8e00ff */
[----:B-1---5:R-:W-:-:S03]  /*f4a0*/  IMAD R2, R0, R7, RZ ;  /* 0x0000000700027224 */ /* 0x022fc600078e02ff */
[----:B0-----:R-:W-:-:S04]  /*f4b0*/  IADD3 R4, R4, -0x80, R3 ;  /* 0xffffff8004047810 */ /* 0x001fc80007ffe003 */
[----:B------:R-:W-:-:S13]  /*f4c0*/  ISETP.GE.AND P1, PT, R4, R2, PT ;  /* 0x000000020400720c */ /* 0x000fda0003f26270 */
[----:B------:R-:W-:Y:S05]  /*f4d0*/  @P1 BRA `(.L_x_1158) ;  /* 0x0000000000881947 */ /* 0x000fea0003800000 */
[----:B------:R-:W-:Y:S01]  /*f4e0*/  ISETP.NE.AND P1, PT, R7, 0x1, PT ;  /* 0x000000010700780c */ /* 0x000fe20003f25270 */
[----:B------:R-:W-:Y:S01]  /*f4f0*/  ULDC.64 UR16, c[0x0][0xb90] ;  /* 0x0002e40000107ab9 */ /* 0x000fe20000000a00 */
[----:B------:R-:W-:Y:S01]  /*f500*/  UMOV UR10, UR4 ;  /* 0x00000004000a7c82 */ /* 0x000fe20008000000 */
[----:B------:R-:W-:Y:S01]  /*f510*/  UIMAD UR9, UR13, UR16, URZ ;  /* 0x000000100d0972a4 */ /* 0x000fe2000f8e023f */
[----:B------:R-:W-:Y:S01]  /*f520*/  IMAD.MOV.U32 R2, RZ, RZ, R4 ;  /* 0x000000ffff027224 */ /* 0x000fe200078e0004 */
[----:B------:R-:W-:Y:S02]  /*f530*/  UMOV UR11, UR12 ;  /* 0x0000000c000b7c82 */ /* 0x000fe40008000000 */
[----:B------:R-:W-:Y:S02]  /*f540*/  UIMAD.WIDE.U32 UR10, UR41, UR16, UR10 ;  /* 0x00000010290a72a5 */ /* 0x000fe4000f8e000a */
[----:B------:R-:W-:-:S03]  /*f550*/  UIMAD UR9, UR41, UR17, UR9 ;  /* 0x00000011290972a4 */ /* 0x000fc6000f8e0209 */
[----:B------:R-:W-:Y:S01]  /*f560*/  ULDC.64 UR16, c[0x0][0xb98] ;  /* 0x0002e60000107ab9 */ /* 0x000fe20000000a00 */
[----:B------:R-:W0:Y:S01]  /*f570*/  @P1 LDC R3, c[0x0][0xbec] ;  /* 0x0002fb00ff031b82 */ /* 0x000e220000000800 */
[----:B------:R-:W-:Y:S02]  /*f580*/  UIADD3 UR11, UR11, UR9, URZ ;  /* 0x000000090b0b7290 */ /* 0x000fe4000fffe03f */
[----:B------:R-:W-:Y:S02]  /*f590*/  UIMAD UR9, UR14, UR16, URZ ;  /* 0x000000100e0972a4 */ /* 0x000fe4000f8e023f */
[----:B------:R-:W-:Y:S02]  /*f5a0*/  UIMAD.WIDE.U32 UR10, UR8, UR16, UR10 ;  /* 0x00000010080a72a5 */ /* 0x000fe4000f8e000a */
[----:B------:R-:W-:Y:S01]  /*f5b0*/  UIMAD UR9, UR8, UR17, UR9 ;  /* 0x00000011080972a4 */ /* 0x000fe2000f8e0209 */
[----:B------:R-:W1:Y:S02]  /*f5c0*/  @P1 LDC R6, c[0x0][0xbf0] ;  /* 0x0002fc00ff061b82 */ /* 0x000e640000000800 */
[----:B------:R-:W-:Y:S01]  /*f5d0*/  ULDC.64 UR16, c[0x0][0xb88] ;  /* 0x0002e20000107ab9 */ /* 0x000fe20000000a00 */
[----:B0-----:R-:W-:-:S05]  /*f5e0*/  @P1 IMAD.HI.U32 R3, R4, R3, RZ ;  /* 0x0000000304031227 */ /* 0x001fca00078e00ff */
[----:B-1----:R-:W-:Y:S01]  /*f5f0*/  @P1 SHF.R.U32.HI R2, RZ, R6, R3 ;  /* 0x00000006ff021219 */ /* 0x002fe20000011603 */
[----:B------:R-:W-:-:S03]  /*f600*/  IMAD.U32 R6, RZ, RZ, UR9 ;  /* 0x00000009ff067e24 */ /* 0x000fc6000f8e00ff */
[--C-:B------:R-:W-:Y:S01]  /*f610*/  SHF.R.S32.HI R3, RZ, 0x1f, R2.reuse ;  /* 0x0000001fff037819 */ /* 0x100fe20000011402 */
[----:B------:R-:W-:Y:S01]  /*f620*/  IMAD.MOV R5, RZ, RZ, -R2 ;  /* 0x000000ffff057224 */ /* 0x000fe200078e0a02 */
[----:B------:R-:W-:-:S03]  /*f630*/  IADD3 R2, P1, R2, UR10, RZ ;  /* 0x0000000a02027c10 */ /* 0x000fc6000ff3e0ff */
[----:B------:R-:W-:Y:S01]  /*f640*/  IMAD R5, R7, R5, R4 ;  /* 0x0000000507057224 */ /* 0x000fe200078e0204 */
[----:B------:R-:W-:Y:S01]  /*f650*/  IADD3.X R3, R3, UR11, R6, P1, !PT ;  /* 0x0000000b03037c10 */ /* 0x000fe20008ffe406 */
[----:B------:R-:W-:-:S03]  /*f660*/  ULDC.64 UR10, c[0x0][0xb50] ;  /* 0x0002d400000a7ab9 */ /* 0x000fc60000000a00 */
[----:B------:R-:W-:Y:S01]  /*f670*/  SHF.R.S32.HI R4, RZ, 0x1f, R5 ;  /* 0x0000001fff047819 */ /* 0x000fe20000011405 */
[----:B------:R-:W-:-:S04]  /*f680*/  IMAD.WIDE.U32 R2, R5, UR16, R2 ;  /* 0x0000001005027c25 */ /* 0x000fc8000f8e0002 */
[----:B------:R-:W-:-:S04]  /*f690*/  IMAD R4, R4, UR16, RZ ;  /* 0x0000001004047c24 */ /* 0x000fc8000f8e02ff */
[----:B------:R-:W-:Y:S01]  /*f6a0*/  IMAD R7, R5, UR17, R4 ;  /* 0x0000001105077c24 */ /* 0x000fe2000f8e0204 */
[----:B------:R-:W-:-:S03]  /*f6b0*/  LEA R4, P1, R2, UR10, 0x2 ;  /* 0x0000000a02047c11 */ /* 0x000fc6000f8210ff */
[----:B------:R-:W-:-:S05]  /*f6c0*/  IMAD.IADD R3, R3, 0x1, R7 ;  /* 0x0000000103037824 */ /* 0x000fca00078e0207 */
[----:B------:R-:W-:Y:S01]  /*f6d0*/  LEA.HI.X R5, R2, UR11, R3, 0x2, P1 ;  /* 0x0000000b02057c11 */ /* 0x000fe200088f1403 */
[----:B------:R-:W-:-:S05]  /*f6e0*/  IMAD.MOV.U32 R3, RZ, RZ, -0x800000 ;  /* 0xff800000ff037424 */ /* 0x000fca00078e00ff */
[----:B------:R0:W-:Y:S02]  /*f6f0*/  STG.E desc[UR50][R4.64], R3 ;  /* 0x0000000304007986 */ /* 0x0001e4000c101932 */
.L_x_1158:
[----:B------:R-:W-:Y:S05]  /*f700*/  BSYNC B1 ;  /* 0x0000000000017941 */ /* 0x000fea0003800000 */
.L_x_1157:
[----:B0-----:R-:W0:Y:S01]  /*f710*/  @P0 LDC R3, c[0x0][0xbf0] ;  /* 0x0002fc00ff030b82 */ /* 0x001e220000000800 */
[----:B------:R-:W-:Y:S01]  /*f720*/  ULDC.64 UR16, c[0x0][0xaa0] ;  /* 0x0002a80000107ab9 */ /* 0x000fe20000000a00 */
[----:B------:R-:W-:Y:S01]  /*f730*/  IMAD R2, R140, 0x60, R141 ;  /* 0x000000608c027824 */ /* 0x000fe200078e028d */
[----:B------:R-:W-:Y:S01]  /*f740*/  UIMAD UR9, UR12, UR16, URZ ;  /* 0x000000100c0972a4 */ /* 0x000fe2000f8e023f */
[----:B------:R-:W-:Y:S01]  /*f750*/  BSSY B1, `(.L_x_1159) ;  /* 0x0000038000017945 */ /* 0x000fe20003800000 */
[----:B------:R-:W-:Y:S01]  /*f760*/  UIMAD.WIDE.U32 UR10, UR4, UR16, URZ ;  /* 0x00000010040a72a5 */ /* 0x000fe2000f8e003f */
[----:B------:R-:W-:Y:S01]  /*f770*/  VIADD R4, R2, UR39 ;  /* 0x0000002702047c36 */ /* 0x000fe20008000000 */
[----:B------:R-:W-:-:S03]  /*f780*/  UIMAD UR9, UR4, UR17, UR9 ;  /* 0x00000011040972a4 */ /* 0x000fc6000f8e0209 */
[----:B------:R-:W-:Y:S01]  /*f790*/  ULDC.64 UR16, c[0x0][0xae8] ;  /* 0x0002ba0000107ab9 */ /* 0x000fe20000000a00 */
[----:B------:R-:W-:Y:S01]  /*f7a0*/  UIADD3 UR11, UR11, UR9, URZ ;  /* 0x000000090b0b7290 */ /* 0x000fe2000fffe03f */
[----:B------:R-:W-:Y:S01]  /*f7b0*/  @P0 IMAD.HI.U32 R2, R4, R9, RZ ;  /* 0x0000000904020227 */ /* 0x000fe200078e00ff */
[----:B------:R-:W-:Y:S02]  /*f7c0*/  UIMAD UR4, UR13, UR16, URZ ;  /* 0x000000100d0472a4 */ /* 0x000fe4000f8e023f */
[----:B------:R-:W-:Y:S01]  /*f7d0*/  UIMAD.WIDE.U32 UR10, UR41, UR16, UR10 ;  /* 0x00000010290a72a5 */ /* 0x000fe2000f8e000a */
[----:B------:R-:W-:Y:S01]  /*f7e0*/  IMAD.MOV.U32 R5, RZ, RZ, R4 ;  /* 0x000000ffff057224 */ /* 0x000fe200078e0004 */
[----:B------:R-:W-:Y:S01]  /*f7f0*/  UIMAD UR4, UR41, UR17, UR4 ;  /* 0x00000011290472a4 */ /* 0x000fe2000f8e0204 */
[----:B------:R-:W-:-:S03]  /*f800*/  ULDC.64 UR12, c[0x0][0xaf0] ;  /* 0x0002bc00000c7ab9 */ /* 0x000fc60000000a00 */
[----:B------:R-:W-:Y:S02]  /*f810*/  UIADD3 UR11, UR11, UR4, URZ ;  /* 0x000000040b0b7290 */ /* 0x000fe4000fffe03f */
[----:B------:R-:W-:Y:S01]  /*f820*/  UIMAD UR4, UR14, UR12, URZ ;  /* 0x0000000c0e0472a4 */ /* 0x000fe2000f8e023f */
[----:B0-----:R-:W-:-:S03]  /*f830*/  @P0 SHF.R.U32.HI R5, RZ, R3, R2 ;  /* 0x00000003ff050219 */ /* 0x001fc60000011602 */
[----:B------:R-:W-:Y:S01]  /*f840*/  UIMAD UR4, UR8, UR13, UR4 ;  /* 0x0000000d080472a4 */ /* 0x000fe2000f8e0204 */
[--C-:B------:R-:W-:Y:S01]  /*f850*/  SHF.R.S32.HI R2, RZ, 0x1f, R5.reuse ;  /* 0x0000001fff027819 */ /* 0x100fe20000011405 */
[----:B------:R-:W-:Y:S01]  /*f860*/  UIMAD.WIDE.U32 UR8, UR8, UR12, UR10 ;  /* 0x0000000c080872a5 */ /* 0x000fe2000f8e000a */
[----:B------:R-:W-:Y:S02]  /*f870*/  IMAD.MOV R7, RZ, RZ, -R5 ;  /* 0x000000ffff077224 */ /* 0x000fe400078e0a05 */
[----:B------:R-:W-:Y:S01]  /*f880*/  ULDC.64 UR10, c[0x0][0xae0] ;  /* 0x0002b800000a7ab9 */ /* 0x000fe20000000a00 */
[----:B------:R-:W-:Y:S01]  /*f890*/  UIADD3 UR4, UR9, UR4, URZ ;  /* 0x0000000409047290 */ /* 0x000fe2000fffe03f */
[----:B------:R-:W-:Y:S02]  /*f8a0*/  IMAD R7, R11, R7, R4 ;  /* 0x000000070b077224 */ /* 0x000fe400078e0204 */
[----:B------:R-:W-:Y:S02]  /*f8b0*/  IMAD R6, R2, UR10, RZ ;  /* 0x0000000a02067c24 */ /* 0x000fe4000f8e02ff */
[----:B------:R-:W-:Y:S01]  /*f8c0*/  IMAD.U32 R3, RZ, RZ, UR9 ;  /* 0x00000009ff037e24 */ /* 0x000fe2000f8e00ff */
[----:B------:R-:W-:Y:S01]  /*f8d0*/  SHF.R.S32.HI R4, RZ, 0x1f, R7 ;  /* 0x0000001fff047819 */ /* 0x000fe20000011407 */
[----:B------:R-:W-:Y:S01]  /*f8e0*/  IMAD.U32 R2, RZ, RZ, UR8 ;  /* 0x00000008ff027e24 */ /* 0x000fe2000f8e00ff */
[----:B------:R-:W-:Y:S01]  /*f8f0*/  ULDC.64 UR8, c[0x0][0xad8] ;  /* 0x0002b60000087ab9 */ /* 0x000fe20000000a00 */
[----:B------:R-:W-:-:S02]  /*f900*/  IMAD.U32 R3, RZ, RZ, UR4 ;  /* 0x00000004ff037e24 */ /* 0x000fc4000f8e00ff */
[C---:B------:R-:W-:Y:S02]  /*f910*/  IMAD R9, R5.reuse, UR11, R6 ;  /* 0x0000000b05097c24 */ /* 0x040fe4000f8e0206 */
[----:B------:R-:W-:-:S04]  /*f920*/  IMAD.WIDE.U32 R2, R5, UR10, R2 ;  /* 0x0000000a05027c25 */ /* 0x000fc8000f8e0002 */
[----:B------:R-:W-:Y:S02]  /*f930*/  IMAD R4, R4, UR8, RZ ;  /* 0x0000000804047c24 */ /* 0x000fe4000f8e02ff */
[----:B------:R-:W-:Y:S02]  /*f940*/  IMAD.IADD R3, R3, 0x1, R9 ;  /* 0x0000000103037824 */ /* 0x000fe400078e0209 */
[----:B-----5:R-:W-:Y:S02]  /*f950*/  IMAD R11, R0, R11, RZ ;  /* 0x0000000b000b7224 */ /* 0x020fe400078e02ff */
[----:B------:R-:W-:Y:S02]  /*f960*/  VIADD R0, R141, UR39 ;  /* 0x000000278d007c36 */ /* 0x000fe40008000000 */
[C---:B------:R-:W-:Y:S02]  /*f970*/  IMAD R5, R7.reuse, UR9, R4 ;  /* 0x0000000907057c24 */ /* 0x040fe4000f8e0204 */
[----:B------:R-:W-:Y:S01]  /*f980*/  IMAD.WIDE.U32 R2, R7, UR8, R2 ;  /* 0x0000000807027c25 */ /* 0x000fe2000f8e0002 */
[----:B------:R-:W-:Y:S01]  /*f990*/  ISETP.GE.AND P0, PT, R0, R11, PT ;  /* 0x0000000b0000720c */ /* 0x000fe20003f06270 */
[----:B------:R-:W-:-:S02]  /*f9a0*/  ULDC.64 UR8, c[0x0][0xa80] ;  /* 0x0002a00000087ab9 */ /* 0x000fc40000000a00 */
[----:B------:R-:W-:Y:S01]  /*f9b0*/  IMAD.IADD R3, R3, 0x1, R5 ;  /* 0x0000000103037824 */ /* 0x000fe200078e0205 */
[----:B------:R-:W-:-:S04]  /*f9c0*/  LEA R4, P1, R2, UR8, 0x1 ;  /* 0x0000000802047c11 */ /* 0x000fc8000f8208ff */
[----:B------:R-:W-:Y:S02]  /*f9d0*/  LEA.HI.X R5, R2, UR9, R3, 0x1, P1 ;  /* 0x0000000902057c11 */ /* 0x000fe400088f0c03 */
[----:B------:R0:W1:Y:S04]  /*f9e0*/  SHFL.IDX PT, R2, R4, RZ, 0x1c1f ;  /* 0x001c1fff04027589 */ /* 0x00006800000e0000 */
[----:B------:R0:W2:Y:S01]  /*f9f0*/  SHFL.IDX PT, R3, R5, RZ, 0x1c1f ;  /* 0x001c1fff05037589 */ /* 0x0000a200000e0000 */
        /* <DEDUP_REMOVED lines=13> */
.L_x_1160:
[----:B------:R-:W-:Y:S05]  /*fad0*/  BSYNC B1 ;  /* 0x0000000000017941 */ /* 0x000fea0003800000 */
.L_x_1159:
        /* <DEDUP_REMOVED lines=9> */
[CC--:B-1-3--:R-:W-:Y:S02]  /*fb70*/  @!P3 LEA R6, P0, R138.reuse, R2.reuse, 0x1 ;  /* 0x000000028a06b211 */ /* 0x0cafe400078008ff */
[----:B------:R-:W-:Y:S02]  /*fb80*/  @!P4 LEA R8, P1, R139, R2, 0x1 ;  /* 0x000000028b08c211 */ /* 0x000fe400078208ff */
[----:B0---4-:R-:W-:Y:S01]  /*fb90*/  @!P2 IMAD.WIDE R4, R137, 0x2, R2 ;  /* 0x000000028904a825 */ /* 0x011fe200078e0202 */
[-C--:B------:R-:W-:Y:S02]  /*fba0*/  @!P3 LEA.HI.X R7, R138, R3.reuse, R147, 0x1, P0 ;  /* 0x000000038a07b211 */ /* 0x080fe400000f0c93 */
[----:B------:R-:W-:Y:S02]  /*fbb0*/  @!P4 LEA.HI.X R9, R139, R3, R146, 0x1, P1 ;  /* 0x000000038b09c211 */ /* 0x000fe400008f0c92 */
[----:B------:R0:W-:Y:S04]  /*fbc0*/  @!P2 ST.E.128 desc[UR50][R4.64], RZ ;  /* 0x000000ff0400a985 */ /* 0x0001e8000c101d32 */
[----:B------:R0:W-:Y:S04]  /*fbd0*/  @!P3 ST.E.128 desc[UR50][R6.64], RZ ;  /* 0x000000ff0600b985 */ /* 0x0001e8000c101d32 */
[----:B------:R0:W-:Y:S02]  /*fbe0*/  @!P4 ST.E.128 desc[UR50][R8.64], RZ ;  /* 0x000000ff0800c985 */ /* 0x0001e4000c101d32 */
.L_x_1155:
[----:B------:R-:W-:Y:S05]  /*fbf0*/  BSYNC B0 ;  /* 0x0000000000007941 */ /* 0x000fea0003800000 */
.L_x_1150:
[----:B------:R-:W-:Y:S02]  /*fc00*/  ULDC UR4, c[0x0][0xc3c] ;  /* 0x00030f0000047ab9 */ /* 0x000fe40000000800 */
[----:B------:R-:W-:-:S06]  /*fc10*/  UISETP.GE.AND UP0, UPT, UR6, UR4, UPT ;  /* 0x000000040600728c */ /* 0x000fcc000bf06270 */
[----:B------:R-:W-:-:S13]  /*fc20*/  PLOP3.LUT P0, PT, PT, PT, UP0, 0x80, 0x0 ;  /* 0x000000000000781c */ /* 0x000fda0003f0f008 */
[----:B------:R-:W-:Y:S05]  /*fc30*/  @!P0 BRA `(.L_x_1161) ;  /* 0xffffff1000c88947 */ /* 0x000fea000383ffff */
[----:B------:R-:W-:Y:S05]  /*fc40*/  EXIT ;  /* 0x000000000000794d */ /* 0x000fea0003800000 */
.L_x_1068:
[----:B------:R-:W-:-:S08]  /*fc50*/  NOP ;  /* 0x0000000000007918 */ /* 0x000fd00000000000 */
[----:B------:R-:W0:-:S00]  /*fc60*/  USETMAXREG.DEALLOC.CTAPOOL 0x20 ;  /* 0x00000020000079c8 */ /* 0x000e0000080e0500 */
[----:B0-----:R-:W2:Y:S01]  /*fc70*/  LDL.LU R2, [R1] ;  /* 0x0000000001027983 */ /* 0x001ea20000300800 */
[----:B------:R-:W-:-:S06]  /*fc80*/  LOP3.LUT R0, R0, 0x3, RZ, 0xc0, !PT ;  /* 0x0000000300007812 */ /* 0x000fcc00078ec0ff */
[----:B------:R-:W0:Y:S02]  /*fc90*/  SHFL.IDX PT, R0, R0, RZ, 0x1f ;  /* 0x00001fff00007589 */ /* 0x000e2400000e0000 */
[----:B0-----:R-:W-:Y:S01]  /*fca0*/  ISETP.NE.AND P0, PT, R0, RZ, PT ;  /* 0x000000ff0000720c */ /* 0x001fe20003f05270 */
[----:B------:R-:W-:Y:S01]  /*fcb0*/  IMAD.MOV.U32 R0, RZ, RZ, RZ ;  /* 0x000000ffff007224 */ /* 0x000fe200078e00ff */
[----:B--2---:R-:W-:-:S11]  /*fcc0*/  LOP3.LUT R2, R2, 0xfffffffd, RZ, 0xc0, !PT ;  /* 0xfffffffd02027812 */ /* 0x004fd600078ec0ff */
[----:B------:R-:W-:-:S05]  /*fcd0*/  @P0 LOP3.LUT R2, R2, 0x2, RZ, 0xfc, !PT ;  /* 0x0000000202020812 */ /* 0x000fca00078efcff */
[----:B------:R0:W-:Y:S01]  /*fce0*/  STL [R1], R2 ;  /* 0x0000000201007387 */ /* 0x0001e20000100800 */
        /* <DEDUP_REMOVED lines=8> */
.L_x_1162:
        /* <DEDUP_REMOVED lines=42> */
.L_x_1168:
        /* <DEDUP_REMOVED lines=12> */
.L_x_1167:
[----:B------:R-:W-:Y:S05]  /*100d0*/  BSYNC B0 ;  /* 0x0000000000007941 */ /* 0x000fea0003800000 */
.L_x_1166:
        /* <DEDUP_REMOVED lines=21> */
.L_x_1164:
[----:B------:R-:W-:-:S04]  /*10230*/  IMAD.IADD R13, R4, 0x1, -R3 ;  /* 0x00000001040d7824 */ /* 0x000fc800078e0a03 */
[----:B------:R-:W-:-:S05]  /*10240*/  IMAD R2, R6, UR5, R13 ;  /* 0x0000000506027c24 */ /* 0x000fca000f8e020d */
[----:B------:R-:W-:Y:S02]  /*10250*/  ISETP.GT.AND P0, PT, R2, UR6, PT ;  /* 0x0000000602007c0c */ /* 0x000fe4000bf04270 */
[----:B------:R-:W0:Y:S11]  /*10260*/  LDC.64 R2, c[0x0][0xc90] ;  /* 0x00032400ff027b82 */ /* 0x000e360000000a00 */
[----:B------:R-:W-:-:S04]  /*10270*/  VOTE.ANY R9, PT, !P0 ;  /* 0x0000000000097806 */ /* 0x000fc800040e0100 */
[----:B------:R-:W1:Y:S02]  /*10280*/  POPC R15, R9 ;  /* 0x00000009000f7309 */ /* 0x000e640000000000 */
[----:B-1----:R-:W-:-:S04]  /*10290*/  VIADD R19, R15, UR4 ;  /* 0x000000040f137c36 */ /* 0x002fc80008000000 */
[----:B0-----:R-:W-:-:S05]  /*102a0*/  IMAD.WIDE R2, R19, 0x4, R2 ;  /* 0x0000000413027825 */ /* 0x001fca00078e0202 */
[----:B------:R-:W2:Y:S01]  /*102b0*/  LDG.E R7, desc[UR50][R2.64] ;  /* 0x0000003202077981 */ /* 0x000ea2000c1e1900 */
[----:B------:R-:W-:-:S03]  /*102c0*/  ISETP.NE.AND P0, PT, R9, RZ, PT ;  /* 0x000000ff0900720c */ /* 0x000fc60003f05270 */
[----:B------:R-:W2:Y:S02]  /*102d0*/  SHFL.IDX PT, R0, R0, R15, 0x1f ;  /* 0x00001f0f00007589 */ /* 0x000ea400000e0000 */
[----:B--2---:R-:W-:-:S05]  /*102e0*/  IMAD R4, R0, R7, RZ ;  /* 0x0000000700047224 */ /* 0x004fca00078e02ff */
[----:B------:R-:W-:-:S04]  /*102f0*/  IABS R8, R4 ;  /* 0x0000000400087213 */ /* 0x000fc80000000000 */
[----:B------:R-:W0:Y:S08]  /*10300*/  I2F.RP R10, R8 ;  /* 0x00000008000a7306 */ /* 0x000e300000209400 */
[----:B0-----:R-:W0:Y:S02]  /*10310*/  MUFU.RCP R10, R10 ;  /* 0x0000000a000a7308 */ /* 0x001e240000001000 */
[----:B0-----:R-:W-:-:S06]  /*10320*/  VIADD R11, R10, 0xffffffe ;  /* 0x0ffffffe0a0b7836 */ /* 0x001fcc0000000000 */
[----:B------:R-:W0:Y:S02]  /*10330*/  F2I.FTZ.U32.TRUNC.NTZ R3, R11 ;  /* 0x0000000b00037305 */ /* 0x000e24000021f000 */
[----:B0-----:R-:W-:Y:S01]  /*10340*/  IMAD.MOV R11, RZ, RZ, -R3 ;  /* 0x000000ffff0b7224 */ /* 0x001fe200078e0a03 */
[----:B------:R-:W-:Y:S06]  /*10350*/  @!P0 BRA `(.L_x_1169) ;  /* 0x0000000000088947 */ /* 0x000fec0003800000 */
[----:B------:R-:W-:-:S05]  /*10360*/  VIADD R9, R15, 0xffffffff ;  /* 0xffffffff0f097836 */ /* 0x000fca0000000000 */
[----:B------:R0:W1:Y:S02]  /*10370*/  SHFL.IDX PT, R16, R6, R9, 0x1f ;  /* 0x00001f0906107589 */ /* 0x00006400000e0000 */
.L_x_1169:
[----:B-1----:R-:W-:Y:S01]  /*10380*/  IMAD R16, R16, UR5, R13 ;  /* 0x0000000510107c24 */ /* 0x002fe2000f8e020d */
[----:B------:R-:W-:Y:S01]  /*10390*/  IABS R10, R4 ;  /* 0x00000004000a7213 */ /* 0x000fe20000000000 */
[----:B------:R-:W-:Y:S02]  /*103a0*/  IMAD R11, R11, R8, RZ ;  /* 0x000000080b0b7224 */ /* 0x000fe400078e02ff */
[----:B------:R-:W-:Y:S01]  /*103b0*/  IMAD.MOV.U32 R2, RZ, RZ, RZ ;  /* 0x000000ffff027224 */ /* 0x000fe200078e00ff */
[----:B0-----:R-:W-:Y:S01]  /*103c0*/  IADD3 R9, -R16, UR6, RZ ;  /* 0x0000000610097c10 */ /* 0x001fe2000fffe1ff */
[----:B------:R-:W-:Y:S02]  /*103d0*/  IMAD.MOV R10, RZ, RZ, -R10 ;  /* 0x000000ffff0a7224 */ /* 0x000fe400078e0a0a */
[----:B------:R-:W-:Y:S01]  /*103e0*/  IMAD.HI.U32 R2, R3, R11, R2 ;  /* 0x0000000b03027227 */ /* 0x000fe200078e0002 */
[----:B------:R-:W-:-:S05]  /*103f0*/  IABS R6, R9 ;  /* 0x0000000900067213 */ /* 0x000fca0000000000 */
        /* <DEDUP_REMOVED lines=14> */
[----:B------:R-:W-:Y:S02]  /*104e0*/  IMAD R6, R7, R2, RZ ;  /* 0x0000000207067224 */ /* 0x000fe400078e02ff */
[----:B------:R-:W-:Y:S02]  /*104f0*/  IMAD.MOV R2, RZ, RZ, -R2 ;  /* 0x000000ffff027224 */ /* 0x000fe400078e0a02 */
[----:B------:R-:W-:Y:S02]  /*10500*/  IMAD.MOV R8, RZ, RZ, -R6 ;  /* 0x000000ffff087224 */ /* 0x000fe400078e0a06 */
[----:B------:R-:W-:Y:S02]  /*10510*/  IMAD R4, R4, R2, R9 ;  /* 0x0000000204047224 */ /* 0x000fe400078e0209 */
[----:B------:R-:W-:Y:S01]  /*10520*/  IMAD.MOV.U32 R2, RZ, RZ, RZ ;  /* 0x000000ffff027224 */ /* 0x000fe200078e00ff */
[----:B------:R-:W-:-:S04]  /*10530*/  VIADDMNMX R7, R8, UR5, R7, PT ;  /* 0x0000000508077c46 */ /* 0x000fc8000b800107 */
[-C--:B------:R-:W-:Y:S02]  /*10540*/  IABS R8, R7.reuse ;  /* 0x0000000700087213 */ /* 0x080fe40000000000 */
[----:B------:R-:W-:Y:S02]  /*10550*/  IABS R12, R7 ;  /* 0x00000007000c7213 */ /* 0x000fe40000000000 */
[----:B------:R-:W0:Y:S08]  /*10560*/  I2F.RP R10, R8 ;  /* 0x00000008000a7306 */ /* 0x000e300000209400 */
[----:B0-----:R-:W0:Y:S02]  /*10570*/  MUFU.RCP R10, R10 ;  /* 0x0000000a000a7308 */ /* 0x001e240000001000 */
[----:B0-----:R-:W-:-:S06]  /*10580*/  VIADD R3, R10, 0xffffffe ;  /* 0x0ffffffe0a037836 */ /* 0x001fcc0000000000 */
[----:B------:R-:W0:Y:S02]  /*10590*/  F2I.FTZ.U32.TRUNC.NTZ R3, R3 ;  /* 0x0000000300037305 */ /* 0x000e24000021f000 */
[----:B0-----:R-:W-:-:S04]  /*105a0*/  IMAD.MOV R11, RZ, RZ, -R3 ;  /* 0x000000ffff0b7224 */ /* 0x001fc800078e0a03 */
[----:B------:R-:W-:Y:S01]  /*105b0*/  IMAD R9, R11, R8, RZ ;  /* 0x000000080b097224 */ /* 0x000fe200078e02ff */
[----:B------:R-:W-:-:S03]  /*105c0*/  IABS R11, R4 ;  /* 0x00000004000b7213 */ /* 0x000fc60000000000 */
[----:B------:R-:W-:-:S04]  /*105d0*/  IMAD.HI.U32 R2, R3, R9, R2 ;  /* 0x0000000903027227 */ /* 0x000fc800078e0002 */
[----:B------:R-:W-:Y:S02]  /*105e0*/  IMAD.MOV.U32 R9, RZ, RZ, R11 ;  /* 0x000000ffff097224 */ /* 0x000fe400078e000b */
        /* <DEDUP_REMOVED lines=9> */
[----:B------:R-:W-:Y:S01]  /*10680*/  ISETP.GE.AND P2, PT, R3, RZ, PT ;  /* 0x000000ff0300720c */ /* 0x000fe20003f46270 */
[----:B------:R-:W-:-:S06]  /*10690*/  IMAD.IADD R3, R4, 0x1, R6 ;  /* 0x0000000104037824 */ /* 0x000fcc00078e0206 */
[----:B------:R-:W-:-:S06]  /*106a0*/  @P0 VIADD R2, R2, 0x1 ;  /* 0x0000000102020836 */ /* 0x000fcc0000000000 */
[----:B------:R-:W-:Y:S01]  /*106b0*/  @!P2 IMAD.MOV R2, RZ, RZ, -R2 ;  /* 0x000000ffff02a224 */ /* 0x000fe200078e0a02 */
[----:B------:R-:W-:Y:S01]  /*106c0*/  @!P1 LOP3.LUT R2, RZ, R7, RZ, 0x33, !PT ;  /* 0x00000007ff029212 */ /* 0x000fe200078e33ff */
[----:B------:R-:W-:-:S03]  /*106d0*/  IMAD.MOV R7, RZ, RZ, -R7 ;  /* 0x000000ffff077224 */ /* 0x000fc600078e0a07 */
[----:B------:R-:W-:Y:S01]  /*106e0*/  LOP3.LUT R17, RZ, R2, RZ, 0x33, !PT ;  /* 0x00000002ff117212 */ /* 0x000fe200078e33ff */
[----:B------:R-:W-:-:S04]  /*106f0*/  IMAD R18, R2, R7, R3 ;  /* 0x0000000702127224 */ /* 0x000fc800078e0203 */
[----:B------:R-:W-:Y:S01]  /*10700*/  IMAD.IADD R17, R0, 0x1, R17 ;  /* 0x0000000100117824 */ /* 0x000fe200078e0211 */
[----:B------:R-:W-:Y:S06]  /*10710*/  BRA `(.L_x_1170) ;  /* 0x00000000000c7947 */ /* 0x000fec0003800000 */
.L_x_1165:
[----:B------:R-:W-:Y:S02]  /*10720*/  IMAD.MOV.U32 R17, RZ, RZ, RZ ;  /* 0x000000ffff117224 */ /* 0x000fe400078e00ff */
[----:B------:R-:W-:Y:S02]  /*10730*/  IMAD.U32 R16, RZ, RZ, UR6 ;  /* 0x00000006ff107e24 */ /* 0x000fe4000f8e00ff */
[----:B------:R-:W-:-:S07]  /*10740*/  IMAD.MOV.U32 R18, RZ, RZ, RZ ;  /* 0x000000ffff127224 */ /* 0x000fce00078e00ff */
.L_x_1170:
[----:B------:R-:W-:-:S13]  /*10750*/  ISETP.NE.AND P0, PT, R5, RZ, PT ;  /* 0x000000ff0500720c */ /* 0x000fda0003f05270 */
[----:B------:R-:W0:Y:S01]  /*10760*/  @!P0 S2R R3, SR_CgaCtaId ;  /* 0x0000000000038919 */ /* 0x000e220000008800 */
[----:B------:R-:W-:-:S04]  /*10770*/  @!P0 MOV R0, 0x400 ;  /* 0x0000040000008802 */ /* 0x000fc80000000f00 */
[----:B0-----:R-:W-:-:S05]  /*10780*/  @!P0 LEA R0, R3, R0, 0x18 ;  /* 0x0000000003008211 */ /* 0x001fca00078ec0ff */
[----:B------:R0:W-:Y:S01]  /*10790*/  @!P0 STS.128 [R0+0x2d8d0], R16 ;  /* 0x02d8d01000008388 */ /* 0x0001e20000000c00 */
[----:B------:R-:W-:Y:S06]  /*107a0*/  BAR.ARV 0x5, 0x200 ;  /* 0x0148000000007b1d */ /* 0x000fec0000002000 */
.L_x_1163:
[----:B------:R2:W-:Y:S01]  /*107b0*/  STL [R1+0x1c], RZ ;  /* 0x00001cff01007387 */ /* 0x0005e20000100800 */
[----:B------:R-:W-:Y:S01]  /*107c0*/  ULDC UR4, c[0x0][0xc3c] ;  /* 0x00030f0000047ab9 */ /* 0x000fe20000000800 */
[----:B------:R-:W-:Y:S01]  /*107d0*/  IMAD.MOV.U32 R26, RZ, RZ, 0x1 ;  /* 0x00000001ff1a7424 */ /* 0x000fe200078e00ff */
[----:B-1----:R-:W-:Y:S01]  /*107e0*/  ISETP.GE.AND P0, PT, R19, UR4, PT ;  /* 0x0000000413007c0c */ /* 0x002fe2000bf06270 */
[----:B------:R-:W-:-:S12]  /*107f0*/  IMAD.MOV.U32 R23, RZ, RZ, RZ ;  /* 0x000000ffff177224 */ /* 0x000fd800078e00ff */
[----:B--2---:R-:W-:Y:S05]  /*10800*/  @P0 BRA `(.L_x_1171) ;  /* 0x0000005400fc0947 */ /* 0x004fea0003800000 */
[----:B------:R-:W1:Y:S01]  /*10810*/  S2R R6, SR_TID.X ;  /* 0x0000000000067919 */ /* 0x000e620000002100 */
        /* <DEDUP_REMOVED lines=10> */
[C---:B-1----:R-:W-:Y:S01]  /*108c0*/  LOP3.LUT R5, R6.reuse, 0x7f, RZ, 0xc0, !PT ;  /* 0x0000007f06057812 */ /* 0x042fe200078ec0ff */
[----:B0-----:R-:W-:-:S04]  /*108d0*/  IMAD.SHL.U32 R0, R6, 0x8, RZ ;  /* 0x0000000806007824 */ /* 0x001fc800078e00ff */
        /* <DEDUP_REMOVED lines=8> */
[----:B------:R-:W-:-:S04]  /*10960*/  LOP3.LUT R0, R0, 0x18, RZ, 0xc0, !PT ;  /* 0x0000001800007812 */ /* 0x000fc800078ec0ff */
[----:B------:R-:W-:Y:S01]  /*10970*/  LOP3.LUT R5, R4, 0x60, R2, 0xf8, !PT ;  /* 0x0000006004057812 */ /* 0x000fe200078ef802 */
[----:B------:R-:W-:Y:S01]  /*10980*/  IMAD R2, R3, 0x2, R22 ;  /* 0x0000000203027824 */ /* 0x000fe200078e0216 */
[C---:B------:R-:W-:Y:S02]  /*10990*/  LOP3.LUT R4, R0.reuse, 0x20, RZ, 0xfc, !PT ;  /* 0x0000002000047812 */ /* 0x040fe400078efcff */
[----:B------:R-:W-:Y:S02]  /*109a0*/  LOP3.LUT R0, R0, 0x40, RZ, 0xfc, !PT ;  /* 0x0000004000007812 */ /* 0x000fe400078efcff */
[----:B------:R3:W-:Y:S05]  /*109b0*/  STL [R1+0x4], R2 ;  /* 0x0000040201007387 */ /* 0x0007ea0000100800 */
.L_x_1283:
[----:B------:R-:W-:Y:S05]  /*109c0*/  YIELD ;  /* 0x0000000000007946 */ /* 0x000fea0003800000 */
[----:B------:R-:W-:Y:S01]  /*109d0*/  ULDC.64 UR4, c[0x0][0xa28] ;  /* 0x00028a0000047ab9 */ /* 0x000fe20000000a00 */
[----:B------:R-:W-:Y:S01]  /*109e0*/  IMAD.MOV.U32 R0, RZ, RZ, RZ ;  /* 0x000000ffff007224 */ /* 0x000fe200078e00ff */
[----:B------:R-:W-:Y:S01]  /*109f0*/  ISETP.NE.U32.AND P0, PT, RZ, UR4, PT ;  /* 0x00000004ff007c0c */ /* 0x000fe2000bf05070 */
[----:B0-----:R-:W0:Y:S01]  /*10a00*/  LDC.64 R4, c[0x0][0xa00] ;  /* 0x00028000ff047b82 */ /* 0x001e220000000a00 */
[----:B------:R-:W-:Y:S01]  /*10a10*/  IMAD.MOV.U32 R8, RZ, RZ, RZ ;  /* 0x000000ffff087224 */ /* 0x000fe200078e00ff */
[----:B------:R-:W-:Y:S01]  /*10a20*/  ULDC.64 UR6, c[0x0][0xa08] ;  /* 0x0002820000067ab9 */ /* 0x000fe20000000a00 */
[----:B------:R-:W-:Y:S01]  /*10a30*/  ISETP.NE.AND.EX P0, PT, RZ, UR5, PT, P0 ;  /* 0x00000005ff007c0c */ /* 0x000fe2000bf05300 */
[----:B------:R-:W-:-:S12]  /*10a40*/  ULDC.64 UR4, c[0x0][0xa18] ;  /* 0x0002860000047ab9 */ /* 0x000fd80000000a00 */
[----:B-1-3--:R-:W1:Y:S02]  /*10a50*/  @P0 LDC.64 R2, c[0x0][0xa28] ;  /* 0x00028a00ff020b82 */ /* 0x00ae640000000a00 */
[----:B-1----:R-:W-:-:S05]  /*10a60*/  @P0 IMAD.WIDE R2, R19, 0x4, R2 ;  /* 0x0000000413020825 */ /* 0x002fca00078e0202 */
[----:B------:R1:W5:Y:S01]  /*10a70*/  @P0 LDG.E R0, desc[UR50][R2.64] ;  /* 0x0000003202000981 */ /* 0x000362000c1e1900 */
[----:B------:R-:W-:Y:S01]  /*10a80*/  ISETP.NE.U32.AND P0, PT, RZ, UR4, PT ;  /* 0x00000004ff007c0c */ /* 0x000fe2000bf05070 */
[----:B0-----:R-:W-:Y:S01]  /*10a90*/  IMAD.WIDE R4, R19, 0x4, R4 ;  /* 0x0000000413047825 */ /* 0x001fe200078e0204 */
[----:B------:R-:W-:Y:S02]  /*10aa0*/  ISETP.NE.U32.AND P1, PT, RZ, UR6, PT ;  /* 0x00000006ff007c0c */ /* 0x000fe4000bf25070 */
[----:B------:R-:W-:Y:S01]  /*10ab0*/  ISETP.NE.AND.EX P2, PT, RZ, UR5, PT, P0 ;  /* 0x00000005ff007c0c */ /* 0x000fe2000bf45300 */
[----:B------:R-:W-:Y:S01]  /*10ac0*/  ULDC.64 UR4, c[0x0][0xa00] ;  /* 0x0002800000047ab9 */ /* 0x000fe20000000a00 */
[----:B------:R-:W-:Y:S01]  /*10ad0*/  ISETP.NE.AND.EX P1, PT, RZ, UR7, PT, P1 ;  /* 0x00000007ff007c0c */ /* 0x000fe2000bf25310 */
[----:B------:R-:W-:Y:S01]  /*10ae0*/  IMAD.MOV.U32 R27, RZ, RZ, RZ ;  /* 0x000000ffff1b7224 */ /* 0x000fe200078e00ff */
[----:B------:R-:W-:Y:S01]  /*10af0*/  ISETP.NE.U32.AND P0, PT, RZ, UR4, PT ;  /* 0x00000004ff007c0c */ /* 0x000fe2000bf05070 */
[----:B-1----:R-:W0:Y:S03]  /*10b00*/  LDC.64 R2, c[0x0][0xa08] ;  /* 0x00028200ff027b82 */ /* 0x002e260000000a00 */
[----:B------:R-:W-:-:S05]  /*10b10*/  ISETP.NE.AND.EX P0, PT, RZ, UR5, PT, P0 ;  /* 0x00000005ff007c0c */ /* 0x000fca000bf05300 */
[----:B------:R-:W1:Y:S08]  /*10b20*/  @P2 LDC.64 R6, c[0x0][0xa18] ;  /* 0x00028600ff062b82 */ /* 0x000e700000000a00 */
[----:B--2---:R-:W2:Y:S01]  /*10b30*/  @P0 LDG.E R8, desc[UR50][R4.64] ;  /* 0x0000003204080981 */ /* 0x004ea2000c1e1900 */
[----:B------:R-:W-:Y:S01]  /*10b40*/  ULDC UR4, c[0x0][0x288] ;  /* 0x0000a20000047ab9 */ /* 0x000fe20000000800 */
[----:B0-----:R-:W-:-:S05]  /*10b50*/  IMAD.WIDE R2, R19, 0x4, R2 ;  /* 0x0000000413027825 */ /* 0x001fca00078e0202 */
[----:B------:R-:W5:Y:S01]  /*10b60*/  @P1 LDG.E R27, desc[UR50][R2.64] ;  /* 0x00000032021b1981 */ /* 0x000f62000c1e1900 */
[----:B-1----:R-:W-:-:S03]  /*10b70*/  @P2 IMAD.WIDE R6, R19, 0x4, R6 ;  /* 0x0000000413062825 */ /* 0x002fc600078e0206 */
        /* <DEDUP_REMOVED lines=12> */
[----:B------:R-:W-:Y:S01]  /*10c40*/  IMAD.MOV.U32 R9, RZ, RZ, R8 ;  /* 0x000000ffff097224 */ /* 0x000fe200078e0008 */
[----:B----4-:R-:W-:Y:S06]  /*10c50*/  @P2 BRA `(.L_x_1172) ;  /* 0x0000000000142947 */ /* 0x010fec0003800000 */
[----:B------:R-:W-:Y:S05]  /*10c60*/  @!P0 BRA `(.L_x_1172) ;  /* 0x0000000000108947 */ /* 0x000fea0003800000 */
[----:B0-----:R-:W2:Y:S04]  /*10c70*/  LDG.E R8, desc[UR50][R4.64] ;  /* 0x0000003204087981 */ /* 0x001ea8000c1e1900 */
[----:B------:R-:W2:Y:S02]  /*10c80*/  LDG.E R7, desc[UR50][R4.64+0x4] ;  /* 0x0000043204077981 */ /* 0x000ea4000c1e1900 */
[----:B--2---:R-:W-:-:S05]  /*10c90*/  IMAD.IADD R9, R7, 0x1, -R8 ;  /* 0x0000000107097824 */ /* 0x004fca00078e0a08 */
[----:B------:R1:W-:Y:S02]  /*10ca0*/  STL [R1+0x10], R9 ;  /* 0x0000100901007387 */ /* 0x0003e40000100800 */
.L_x_1172:
[----:B------:R-:W-:Y:S01]  /*10cb0*/  ULDC.64 UR4, c[0x0][0xa20] ;  /* 0x0002880000047ab9 */ /* 0x000fe20000000a00 */
[----:B-----5:R-:W-:Y:S01]  /*10cc0*/  IMAD.IADD R27, R27, 0x1, R0 ;  /* 0x000000011b1b7824 */ /* 0x020fe200078e0200 */
[----:B------:R-:W-:-:S04]  /*10cd0*/  ISETP.NE.U32.AND P0, PT, RZ, UR4, PT ;  /* 0x00000004ff007c0c */ /* 0x000fc8000bf05070 */
[----:B------:R-:W-:-:S13]  /*10ce0*/  ISETP.NE.AND.EX P0, PT, RZ, UR5, PT, P0 ;  /* 0x00000005ff007c0c */ /* 0x000fda000bf05300 */
[----:B------:R-:W-:Y:S05]  /*10cf0*/  @!P0 BRA `(.L_x_1173) ;  /* 0x0000000000108947 */ /* 0x000fea0003800000 */
[----:B------:R-:W2:Y:S02]  /*10d00*/  LDC.64 R2, c[0x0][0xa20] ;  /* 0x00028800ff027b82 */ /* 0x000ea40000000a00 */
[----:B--2---:R-:W-:-:S05]  /*10d10*/  IMAD.WIDE R2, R19, 0x4, R2 ;  /* 0x0000000413027825 */ /* 0x004fca00078e0202 */
[----:B------:R2:W5:Y:S01]  /*10d20*/  LDG.E R6, desc[UR50][R2.64] ;  /* 0x0000003202067981 */ /* 0x000562000c1e1900 */
[----:B------:R-:W-:Y:S05]  /*10d30*/  BRA `(.L_x_1174) ;  /* 0x0000000000107947 */ /* 0x000fea0003800000 */
.L_x_1173:
[----:B------:R-:W-:Y:S05]  /*10d40*/  @!P1 BRA `(.L_x_1174) ;  /* 0x00000000000c9947 */ /* 0x000fea0003800000 */
[----:B------:R-:W2:Y:S04]  /*10d50*/  LDG.E R5, desc[UR50][R2.64] ;  /* 0x0000003202057981 */ /* 0x000ea8000c1e1900 */
[----:B------:R-:W2:Y:S02]  /*10d60*/  LDG.E R6, desc[UR50][R2.64+0x4] ;  /* 0x0000043202067981 */ /* 0x000ea4000c1e1900 */
[----:B--2---:R-:W-:-:S07]  /*10d70*/  IMAD.IADD R6, R6, 0x1, -R5 ;  /* 0x0000000106067824 */ /* 0x004fce00078e0a05 */
.L_x_1174:
[----:B--2---:R-:W2:Y:S01]  /*10d80*/  LDC R2, c[0x0][0x448] ;  /* 0x00011200ff027b82 */ /* 0x004ea20000000800 */
[----:B0-----:R-:W-:Y:S02]  /*10d90*/  IMAD R8, R17, 0xc0, RZ ;  /* 0x000000c011087824 */ /* 0x001fe400078e02ff */
[----:B-----5:R-:W-:Y:S02]  /*10da0*/  IMAD.IADD R6, R6, 0x1, -R0 ;  /* 0x0000000106067824 */ /* 0x020fe400078e0a00 */
[----:B------:R-:W-:Y:S01]  /*10db0*/  VIADD R0, R8, 0xbf ;  /* 0x000000bf08007836 */ /* 0x000fe20000000000 */
[----:B------:R0:W-:Y:S01]  /*10dc0*/  STL [R1+0xc], R8 ;  /* 0x00000c0801007387 */ /* 0x0001e20000100800 */
[----:B--2---:R-:W-:Y:S02]  /*10dd0*/  ISETP.NE.AND P1, PT, R2, 0x1, PT ;  /* 0x000000010200780c */ /* 0x004fe40003f25270 */
[----:B------:R-:W2:Y:S11]  /*10de0*/  LDC.64 R2, c[0x0][0x9e0] ;  /* 0x00027800ff027b82 */ /* 0x000eb60000000a00 */
[----:B------:R-:W3:Y:S08]  /*10df0*/  @P1 LDC R5, c[0x0][0x44c] ;  /* 0x00011300ff051b82 */ /* 0x000ef00000000800 */
[----:B------:R-:W4:Y:S01]  /*10e00*/  @P1 LDC R4, c[0x0][0x450] ;  /* 0x00011400ff041b82 */ /* 0x000f220000000800 */
[----:B--2---:R-:W-:Y:S01]  /*10e10*/  ISETP.GE.AND P2, PT, R3, 0x1, PT ;  /* 0x000000010300780c */ /* 0x004fe20003f46270 */
[----:B---3--:R-:W-:-:S05]  /*10e20*/  @P1 IMAD.HI.U32 R5, R0, R5, RZ ;  /* 0x0000000500051227 */ /* 0x008fca00078e00ff */
[----:B----4-:R-:W-:Y:S02]  /*10e30*/  @P1 SHF.R.U32.HI R0, RZ, R4, R5 ;  /* 0x00000004ff001219 */ /* 0x010fe40000011605 */
[----:B------:R-:W-:-:S05]  /*10e40*/  IADD3 R5, R6, 0x1, -R9 ;  /* 0x0000000106057810 */ /* 0x000fca0007ffe809 */
[----:B------:R-:W-:-:S04]  /*10e50*/  IMAD.IADD R7, R5, 0x1, R0 ;  /* 0x0000000105077824 */ /* 0x000fc800078e0200 */
[----:B------:R-:W-:Y:S01]  /*10e60*/  IMAD.IADD R2, R7, 0x1, R2 ;  /* 0x0000000107027824 */ /* 0x000fe200078e0202 */
[----:B0-----:R-:W-:Y:S06]  /*10e70*/  @!P2 BRA `(.L_x_1175) ;  /* 0x000000000048a947 */ /* 0x001fec0003800000 */
[C---:B------:R-:W-:Y:S01]  /*10e80*/  ISETP.GT.AND P0, PT, R7.reuse, RZ, PT ;  /* 0x000000ff0700720c */ /* 0x040fe20003f04270 */
[----:B------:R-:W-:Y:S01]  /*10e90*/  BSSY B0, `(.L_x_1176) ;  /* 0x000000e000007945 */ /* 0x000fe20003800000 */
[----:B------:R-:W-:-:S11]  /*10ea0*/  VIADD R0, R7, 0xffffffff ;  /* 0xffffffff07007836 */ /* 0x000fd60000000000 */
[----:B------:R-:W-:Y:S05]  /*10eb0*/  @P0 BRA `(.L_x_1177) ;  /* 0x00000000001c0947 */ /* 0x000fea0003800000 */
[----:B------:R-:W-:Y:S01]  /*10ec0*/  ISETP.NE.AND P0, PT, R3, 0x1, PT ;  /* 0x000000010300780c */ /* 0x000fe20003f05270 */
[----:B------:R-:W-:-:S12]  /*10ed0*/  IMAD.MOV R7, RZ, RZ, -R7 ;  /* 0x000000ffff077224 */ /* 0x000fd800078e0a07 */
[----:B------:R-:W0:Y:S02]  /*10ee0*/  @P0 LDC.64 R4, c[0x0][0x9e8] ;  /* 0x00027a00ff040b82 */ /* 0x000e240000000a00 */
[----:B0-----:R-:W-:-:S05]  /*10ef0*/  @P0 IMAD.HI.U32 R4, R7, R4, RZ ;  /* 0x0000000407040227 */ /* 0x001fca00078e00ff */
[----:B------:R-:W-:-:S04]  /*10f00*/  @P0 SHF.R.U32.HI R7, RZ, R5, R4 ;  /* 0x00000005ff070219 */ /* 0x000fc80000011604 */
[----:B------:R-:W-:Y:S01]  /*10f10*/  LOP3.LUT R0, RZ, R7, RZ, 0x33, !PT ;  /* 0x00000007ff007212 */ /* 0x000fe200078e33ff */
[----:B------:R-:W-:Y:S06]  /*10f20*/  BRA `(.L_x_1178) ;  /* 0x0000000000107947 */ /* 0x000fec0003800000 */
.L_x_1177:
[----:B------:R-:W-:-:S13]  /*10f30*/  ISETP.NE.AND P0, PT, R3, 0x1, PT ;  /* 0x000000010300780c */ /* 0x000fda0003f05270 */
[----:B------:R-:W0:Y:S02]  /*10f40*/  @P0 LDC.64 R4, c[0x0][0x9e8] ;  /* 0x00027a00ff040b82 */ /* 0x000e240000000a00 */
[----:B0-----:R-:W-:-:S05]  /*10f50*/  @P0 IMAD.HI.U32 R4, R0, R4, RZ ;  /* 0x0000000400040227 */ /* 0x001fca00078e00ff */
[----:B------:R-:W-:-:S07]  /*10f60*/  @P0 SHF.R.U32.HI R0, RZ, R5, R4 ;  /* 0x00000005ff000219 */ /* 0x000fce0000011604 */
.L_x_1178:
[----:B------:R-:W-:Y:S05]  /*10f70*/  BSYNC B0 ;  /* 0x0000000000007941 */ /* 0x000fea0003800000 */
.L_x_1176:
[----:B------:R-:W-:-:S05]  /*10f80*/  IMAD R5, R0, R3, R3 ;  /* 0x0000000300057224 */ /* 0x000fca00078e0203 */
[----:B------:R-:W-:-:S07]  /*10f90*/  VIMNMX R2, R2, R5, PT ;  /* 0x0000000502027248 */ /* 0x000fce0003fe0100 */
.L_x_1175:
[----:B------:R-:W0:Y:S01]  /*10fa0*/  @P1 LDC R0, c[0x0][0x44c] ;  /* 0x00011300ff001b82 */ /* 0x000e220000000800 */
[----:B------:R-:W-:Y:S01]  /*10fb0*/  VIADD R2, R2, 0x7f ;  /* 0x0000007f02027836 */ /* 0x000fe20000000000 */
[----:B------:R-:W-:Y:S01]  /*10fc0*/  ULDC UR4, c[0x0][0x9dc] ;  /* 0x0002770000047ab9 */ /* 0x000fe20000000800 */
[----:B------:R-:W-:-:S05]  /*10fd0*/  IMAD.MOV.U32 R5, RZ, RZ, R8 ;  /* 0x000000ffff057224 */ /* 0x000fca00078e0008 */
[----:B------:R-:W2:Y:S01]  /*10fe0*/  @P1 LDC R7, c[0x0][0x450] ;  /* 0x00011400ff071b82 */ /* 0x000ea20000000800 */
[----:B0-----:R-:W-:-:S05]  /*10ff0*/  @P1 IMAD.HI.U32 R0, R8, R0, RZ ;  /* 0x0000000008001227 */ /* 0x001fca00078e00ff */
[----:B--2---:R-:W-:Y:S01]  /*11000*/  @P1 SHF.R.U32.HI R5, RZ, R7, R0 ;  /* 0x00000007ff051219 */ /* 0x004fe20000011600 */
[----:B------:R-:W-:Y:S01]  /*11010*/  VIADD R0, R6, 0x7f ;  /* 0x0000007f06007836 */ /* 0x000fe20000000000 */
[----:B------:R-:W-:Y:S02]  /*11020*/  SHF.R.S32.HI R7, RZ, 0x1f, R2 ;  /* 0x0000001fff077819 */ /* 0x000fe40000011402 */
[----:B------:R-:W-:Y:S02]  /*11030*/  IADD3 R6, R5, R6, -R9 ;  /* 0x0000000605067210 */ /* 0x000fe40007ffe809 */
[----:B------:R-:W-:Y:S02]  /*11040*/  LEA.HI R2, R7, R2, RZ, 0x7 ;  /* 0x0000000207027211 */ /* 0x000fe400078f38ff */
[----:B------:R-:W-:Y:S02]  /*11050*/  SHF.R.S32.HI R7, RZ, 0x1f, R0 ;  /* 0x0000001fff077819 */ /* 0x000fe40000011400 */
[----:B------:R-:W-:-:S02]  /*11060*/  SHF.R.S32.HI R2, RZ, 0x7, R2 ;  /* 0x00000007ff027819 */ /* 0x000fc40000011402 */
[----:B------:R-:W-:Y:S01]  /*11070*/  LEA.HI R7, R7, R0, RZ, 0x7 ;  /* 0x0000000007077211 */ /* 0x000fe200078f38ff */
[----:B------:R-:W-:-:S03]  /*11080*/  VIADD R0, R6, -UR4 ;  /* 0x8000000406007c36 */ /* 0x000fc60008000000 */
[----:B------:R-:W-:-:S04]  /*11090*/  SHF.R.S32.HI R7, RZ, 0x7, R7 ;  /* 0x00000007ff077819 */ /* 0x000fc80000011407 */
[----:B------:R-:W-:-:S05]  /*110a0*/  VIMNMX R24, R7, R2, PT ;  /* 0x0000000207187248 */ /* 0x000fca0003fe0100 */
[----:B------:R0:W-:Y:S01]  /*110b0*/  STL [R1+0x8], R24 ;  /* 0x0000081801007387 */ /* 0x0001e20000100800 */
[----:B------:R-:W-:Y:S05]  /*110c0*/  @!P2 BRA `(.L_x_1179) ;  /* 0x000000000048a947 */ /* 0x000fea0003800000 */
[----:B------:R-:W-:Y:S01]  /*110d0*/  IMAD.MOV.U32 R2, RZ, RZ, R6 ;  /* 0x000000ffff027224 */ /* 0x000fe200078e0006 */
[----:B------:R-:W-:Y:S04]  /*110e0*/  BSSY B0, `(.L_x_1180) ;  /* 0x000000e000007945 */ /* 0x000fe80003800000 */
[----:B------:R-:W-:-:S13]  /*110f0*/  ISETP.GT.AND P0, PT, R2, -0x1, PT ;  /* 0xffffffff0200780c */ /* 0x000fda0003f04270 */
[----:B------:R-:W-:Y:S05]  /*11100*/  @P0 BRA `(.L_x_1181) ;  /* 0x00000000001c0947 */ /* 0x000fea0003800000 */
[----:B------:R-:W-:Y:S02]  /*11110*/  ISETP.NE.AND P0, PT, R3, 0x1, PT ;  /* 0x000000010300780c */ /* 0x000fe40003f05270 */
[----:B------:R-:W-:-:S11]  /*11120*/  LOP3.LUT R7, RZ, R2, RZ, 0x33, !PT ;  /* 0x00000002ff077212 */ /* 0x000fd600078e33ff */
[----:B------:R-:W2:Y:S02]  /*11130*/  @P0 LDC.64 R4, c[0x0][0x9e8] ;  /* 0x00027a00ff040b82 */ /* 0x000ea40000000a00 */
[----:B--2---:R-:W-:-:S05]  /*11140*/  @P0 IMAD.HI.U32 R4, R7, R4, RZ ;  /* 0x0000000407040227 */ /* 0x004fca00078e00ff */
[----:B------:R-:W-:-:S04]  /*11150*/  @P0 SHF.R.U32.HI R7, RZ, R5, R4 ;  /* 0x00000005ff070219 */ /* 0x000fc80000011604 */
[----:B------:R-:W-:Y:S01]  /*11160*/  LOP3.LUT R2, RZ, R7, RZ, 0x33, !PT ;  /* 0x00000007ff027212 */ /* 0x000fe200078e33ff */
[----:B------:R-:W-:Y:S06]  /*11170*/  BRA `(.L_x_1182) ;  /* 0x0000000000107947 */ /* 0x000fec0003800000 */
.L_x_1181:
[----:B------:R-:W-:-:S13]  /*11180*/  ISETP.NE.AND P0, PT, R3, 0x1, PT ;  /* 0x000000010300780c */ /* 0x000fda0003f05270 */
[----:B------:R-:W2:Y:S02]  /*11190*/  @P0 LDC.64 R4, c[0x0][0x9e8] ;  /* 0x00027a00ff040b82 */ /* 0x000ea40000000a00 */
[----:B--2---:R-:W-:-:S05]  /*111a0*/  @P0 IMAD.HI.U32 R4, R2, R4, RZ ;  /* 0x0000000402040227 */ /* 0x004fca00078e00ff */
[----:B------:R-:W-:-:S07]  /*111b0*/  @P0 SHF.R.U32.HI R2, RZ, R5, R4 ;  /* 0x00000005ff020219 */ /* 0x000fce0000011604 */
.L_x_1182:
[----:B------:R-:W-:Y:S05]  /*111c0*/  BSYNC B0 ;  /* 0x0000000000007941 */ /* 0x000fea0003800000 */
.L_x_1180:
[----:B------:R-:W-:-:S05]  /*111d0*/  IMAD R3, R2, R3, RZ ;  /* 0x0000000302037224 */ /* 0x000fca00078e02ff */
[----:B------:R-:W-:-:S07]  /*111e0*/  VIMNMX R0, R0, R3, !PT ;  /* 0x0000000300007248 */ /* 0x000fce0007fe0100 */
.L_x_1179:
[----:B------:R-:W-:Y:S01]  /*111f0*/  SHF.R.S32.HI R3, RZ, 0x1f, R0 ;  /* 0x0000001fff037819 */ /* 0x000fe20000011400 */
[----:B------:R-:W-:Y:S03]  /*11200*/  BSSY B7, `(.L_x_1183) ;  /* 0x000041c000077945 */ /* 0x000fe60003800000 */
[----:B------:R-:W-:-:S04]  /*11210*/  LEA.HI R3, R3, R0, RZ, 0x7 ;  /* 0x0000000003037211 */ /* 0x000fc800078f38ff */
[----:B------:R-:W-:-:S04]  /*11220*/  SHF.R.S32.HI R3, RZ, 0x7, R3 ;  /* 0x00000007ff037819 */ /* 0x000fc80000011403 */
[----:B------:R-:W-:-:S04]  /*11230*/  VIMNMX R29, RZ, R3, !PT ;  /* 0x00000003ff1d7248 */ /* 0x000fc80007fe0100 */
[----:B------:R-:W-:-:S13]  /*11240*/  ISETP.GT.AND P0, PT, R24, R29, PT ;  /* 0x0000001d1800720c */ /* 0x000fda0003f04270 */
        /* <DEDUP_REMOVED lines=8> */
[----:B------:R-:W2:Y:S02]  /*112d0*/  FLO.U32 R0, UR4 ;  /* 0x0000000400007d00 */ /* 0x000ea400080e0000 */
[----:B--2---:R-:W-:-:S06]  /*112e0*/  ISETP.EQ.U32.AND P0, PT, R0, R5, PT ;  /* 0x000000050000720c */ /* 0x004fcc0003f02070 */
[----:B------:R-:W3:Y:S07]  /*112f0*/  POPC R5, UR4 ;  /* 0x0000000400057d09 */ /* 0x000eee0008000000 */
[----:B---3--:R-:W2:Y:S01]  /*11300*/  @P0 ATOMG.E.ADD.STRONG.GPU PT, R3, desc[UR50][R2.64], R5 ;  /* 0x00000005020309a8 */ /* 0x008ea200081ee1f2 */
[----:B------:R-:W3:Y:S02]  /*11310*/  S2R R4, SR_LTMASK ;  /* 0x0000000000047919 */ /* 0x000ee40000003900 */
[----:B---3--:R-:W-:-:S04]  /*11320*/  LOP3.LUT R4, R4, UR4, RZ, 0xc0, !PT ;  /* 0x0000000404047c12 */ /* 0x008fc8000f8ec0ff */
[----:B------:R-:W3:Y:S01]  /*11330*/  POPC R7, R4 ;  /* 0x0000000400077309 */ /* 0x000ee20000000000 */
[----:B--2---:R-:W3:Y:S02]  /*11340*/  SHFL.IDX PT, R0, R3, R0, 0x1f ;  /* 0x00001f0003007589 */ /* 0x004ee400000e0000 */
[----:B---3--:R-:W-:Y:S01]  /*11350*/  IADD3 R16, R0, UR37, R7 ;  /* 0x0000002500107c10 */ /* 0x008fe2000fffe007 */
[----:B------:R-:W-:Y:S06]  /*11360*/  BRA `(.L_x_1185) ;  /* 0x0000004000147947 */ /* 0x000fec0003800000 */
.L_x_1184:
        /* <DEDUP_REMOVED lines=19> */
[----:B012---:R-:W-:Y:S05]  /*114a0*/  CALL.ABS.NOINC R2 ;  /* 0x0000000002007343 */ /* 0x007fea0003c00000 */
.L_x_1187:
[----:B------:R-:W-:Y:S05]  /*114b0*/  BSYNC B6 ;  /* 0x0000000000067941 */ /* 0x000fea0003800000 */
.L_x_1186:
        /* <DEDUP_REMOVED lines=17> */
[----:B--2---:R-:W-:-:S07]  /*115d0*/  IMAD.MOV.U32 R13, RZ, RZ, RZ ;  /* 0x000000ffff0d7224 */ /* 0x004fce00078e00ff */
[----:B------:R-:W-:-:S07]  /*115e0*/  LEPC R20, `(.L_x_1190) ;  /* 0x000000001014794e */ /* 0x000fce0000000000 */
[----:B01-3--:R-:W-:Y:S05]  /*115f0*/  CALL.ABS.NOINC R2 ;  /* 0x0000000002007343 */ /* 0x00bfea0003c00000 */
.L_x_1190:
        /* <DEDUP_REMOVED lines=15> */
.L_x_1189:
[----:B------:R-:W-:Y:S05]  /*116f0*/  BSYNC B6 ;  /* 0x0000000000067941 */ /* 0x000fea0003800000 */
.L_x_1188:
[----:B------:R-:W-:Y:S01]  /*11700*/  ULDC.64 UR4, c[0x0][0x9f8] ;  /* 0x00027e0000047ab9 */ /* 0x000fe20000000a00 */
[----:B------:R-:W-:Y:S01]  /*11710*/  IMAD.MOV.U32 R25, RZ, RZ, R19 ;  /* 0x000000ffff197224 */ /* 0x000fe200078e0013 */
[----:B------:R-:W-:-:S04]  /*11720*/  ISETP.NE.U32.AND P0, PT, RZ, UR4, PT ;  /* 0x00000004ff007c0c */ /* 0x000fc8000bf05070 */
[----:B------:R-:W-:Y:S01]  /*11730*/  ISETP.NE.AND.EX P0, PT, RZ, UR5, PT, P0 ;  /* 0x00000005ff007c0c */ /* 0x000fe2000bf05300 */
[----:B------:R-:W-:-:S12]  /*11740*/  ULDC.64 UR4, c[0x0][0xa08] ;  /* 0x0002820000047ab9 */ /* 0x000fd80000000a00 */
[----:B------:R-:W2:Y:S02]  /*11750*/  @P0 LDC.64 R2, c[0x0][0x9f8] ;  /* 0x00027e00ff020b82 */ /* 0x000ea40000000a00 */
[----:B--2---:R-:W-:-:S05]  /*11760*/  @P0 IMAD.WIDE R2, R19, 0x4, R2 ;  /* 0x0000000413020825 */ /* 0x004fca00078e0202 */
[----:B------:R2:W3:Y:S01]  /*11770*/  @P0 LDG.E R25, desc[UR50][R2.64] ;  /* 0x0000003202190981 */ /* 0x0004e2000c1e1900 */
[----:B0-----:R-:W-:Y:S01]  /*11780*/  VIADD R24, R24, 0xffffffff ;  /* 0xffffffff18187836 */ /* 0x001fe20000000000 */
[----:B--2---:R-:W0:Y:S02]  /*11790*/  LDC.64 R2, c[0x0][0x418] ;  /* 0x00010600ff027b82 */ /* 0x004e240000000a00 */
[----:B0-----:R-:W-:Y:S01]  /*117a0*/  LOP3.LUT P0, RZ, R2, UR4, RZ, 0xfc, !PT ;  /* 0x0000000402ff7c12 */ /* 0x001fe2000f80fcff */
[----:B------:R-:W-:-:S03]  /*117b0*/  UMOV UR4, 0xffffffff ;  /* 0xffffffff00047882 */ /* 0x000fc60000000000 */
[----:B------:R-:W-:Y:S02]  /*117c0*/  LOP3.LUT P0, RZ, R3, UR5, RZ, 0xfc, P0 ;  /* 0x0000000503ff7c12 */ /* 0x000fe4000800fcff */
[----:B---3--:R-:W-:Y:S02]  /*117d0*/  SHF.R.S32.HI R28, RZ, 0x1f, R25 ;  /* 0x0000001fff1c7819 */ /* 0x008fe40000011419 */
[----:B------:R-:W-:Y:S01]  /*117e0*/  SEL R17, R25, RZ, !P0 ;  /* 0x000000ff19117207 */ /* 0x000fe20004000000 */
[----:B------:R-:W-:Y:S08]  /*117f0*/  BRA.DIV UR4, `(.L_x_1191) ;  /* 0x0000004e04bc7947 */ /* 0x000ff0000b800000 */
[----:B------:R-:W0:Y:S02]  /*11800*/  S2R R0, SR_TID.X ;  /* 0x0000000000007919 */ /* 0x000e240000002100 */
[----:B0-----:R-:W-:-:S04]  /*11810*/  SHF.R.U32.HI R0, RZ, 0x5, R0 ;  /* 0x00000005ff007819 */ /* 0x001fc80000011600 */
[----:B------:R-:W-:-:S05]  /*11820*/  LOP3.LUT R0, R0, 0x3, RZ, 0xc0, !PT ;  /* 0x0000000300007812 */ /* 0x000fca00078ec0ff */
[----:B------:R0:W2:Y:S02]  /*11830*/  SHFL.IDX PT, R14, R0, RZ, 0x1f ;  /* 0x00001fff000e7589 */ /* 0x0000a400000e0000 */
.L_x_1299:
[----:B0-----:R-:W3:Y:S01]  /*11840*/  LDL.LU R0, [R1] ;  /* 0x0000000001007983 */ /* 0x001ee20000300800 */
[----:B------:R-:W-:Y:S02]  /*11850*/  PLOP3.LUT P1, PT, PT, PT, PT, 0x8, 0x0 ;  /* 0x000000000000781c */ /* 0x000fe40003f2e170 */
[----:B--2---:R-:W-:Y:S02]  /*11860*/  ISETP.NE.AND P0, PT, R14, RZ, PT ;  /* 0x000000ff0e00720c */ /* 0x004fe40003f05270 */
[----:B---3--:R-:W-:-:S09]  /*11870*/  LOP3.LUT R0, R0, 0xfffffffe, RZ, 0xc0, !PT ;  /* 0xfffffffe00007812 */ /* 0x008fd200078ec0ff */
[----:B------:R-:W-:-:S05]  /*11880*/  @P1 LOP3.LUT R0, R0, 0x1, RZ, 0xfc, !PT ;  /* 0x0000000100001812 */ /* 0x000fca00078efcff */
[----:B------:R0:W-:Y:S01]  /*11890*/  STL [R1], R0 ;  /* 0x0000000001007387 */ /* 0x0001e20000100800 */
[----:B------:R-:W-:Y:S05]  /*118a0*/  @P0 BRA `(.L_x_1192) ;  /* 0x0000000400200947 */ /* 0x000fea0003800000 */
[----:B------:R-:W-:-:S03]  /*118b0*/  UMOV UR4, 0xffffffff ;  /* 0xffffffff00047882 */ /* 0x000fc60000000000 */
[----:B------:R-:W-:Y:S05]  /*118c0*/  BRA.DIV UR4, `(.L_x_1193) ;  /* 0x0000004e04bc7947 */ /* 0x000fea000b800000 */
[----:B------:R-:W-:-:S13]  /*118d0*/  ELECT P6, URZ, PT ;  /* 0x00000000003f782f */ /* 0x000fda00038c0000 */
.L_x_1302:
[----:B------:R-:W-:Y:S05]  /*118e0*/  @!P6 BRA `(.L_x_1192) ;  /* 0x000000040010e947 */ /* 0x000fea0003800000 */
[----:B------:R-:W-:-:S04]  /*118f0*/  ISETP.NE.U32.AND P0, PT, R2, RZ, PT ;  /* 0x000000ff0200720c */ /* 0x000fc80003f05070 */
[----:B------:R-:W-:-:S13]  /*11900*/  ISETP.NE.AND.EX P0, PT, R3, RZ, PT, P0 ;  /* 0x000000ff0300720c */ /* 0x000fda0003f05300 */
[----:B------:R-:W-:Y:S05]  /*11910*/  @!P0 BRA `(.L_x_1194) ;  /* 0x0000000000448947 */ /* 0x000fea0003800000 */
[----:B------:R-:W2:Y:S01]  /*11920*/  LDC R6, c[0x0][0x43c] ;  /* 0x00010f00ff067b82 */ /* 0x000ea20000000800 */
[----:B------:R-:W-:Y:S01]  /*11930*/  ULDC.64 UR4, c[0x0][0x428] ;  /* 0x00010a0000047ab9 */ /* 0x000fe20000000a00 */
[----:B--2---:R-:W-:-:S13]  /*11940*/  ISETP.NE.AND P0, PT, R6, 0x1, PT ;  /* 0x000000010600780c */ /* 0x004fda0003f05270 */
[----:B------:R-:W0:Y:S02]  /*11950*/  @P0 LDC.64 R4, c[0x0][0x440] ;  /* 0x00011000ff040b82 */ /* 0x000e240000000a00 */
[----:B0-----:R-:W-:-:S04]  /*11960*/  @P0 IMAD.HI.U32 R0, R24, R4, RZ ;  /* 0x0000000418000227 */ /* 0x001fc800078e00ff */
[----:B------:R-:W-:Y:S01]  /*11970*/  IMAD.MOV.U32 R4, RZ, RZ, R24 ;  /* 0x000000ffff047224 */ /* 0x000fe200078e0018 */
[----:B------:R-:W-:-:S04]  /*11980*/  @P0 SHF.R.U32.HI R4, RZ, R5, R0 ;  /* 0x00000005ff040219 */ /* 0x000fc80000011600 */
[--C-:B------:R-:W-:Y:S01]  /*11990*/  SHF.R.S32.HI R5, RZ, 0x1f, R4.reuse ;  /* 0x0000001fff057819 */ /* 0x100fe20000011404 */
[----:B------:R-:W-:-:S04]  /*119a0*/  IMAD.MOV R0, RZ, RZ, -R4 ;  /* 0x000000ffff007224 */ /* 0x000fc800078e0a04 */
        /* <DEDUP_REMOVED lines=8> */
.L_x_1194:
[----:B0-----:R-:W-:Y:S01]  /*11a30*/  IMAD R0, R23, 0x8, R22 ;  /* 0x0000000817007824 */ /* 0x001fe200078e0216 */
[----:B--2---:R-:W-:-:S04]  /*11a40*/  SHF.L.U32 R3, R26, 0x1f, RZ ;  /* 0x0000001f1a037819 */ /* 0x004fc800000006ff */
[----:B------:R-:W0:Y:S02]  /*11a50*/  SYNCS.PHASECHK.TRANS64.TRYWAIT P0, [R0+URZ+0x2d840], R3 ;  /* 0x02d84003000075a7 */ /* 0x000e24000800017f */
[----:B0-----:R-:W-:Y:S05]  /*11a60*/  @!P0 BRA `(.L_x_1195) ;  /* 0x0000004c00748947 */ /* 0x001fea0003800000 */
.L_x_1303:
[----:B------:R-:W2:Y:S02]  /*11a70*/  S2R R2, SR_TID.X ;  /* 0x0000000000027919 */ /* 0x000ea40000002100 */
[----:B--2---:R-:W-:-:S04]  /*11a80*/  LOP3.LUT R2, R2, 0x7f, RZ, 0xc0, !PT ;  /* 0x0000007f02027812 */ /* 0x004fc800078ec0ff */
[----:B------:R-:W-:-:S13]  /*11a90*/  ISETP.NE.AND P0, PT, R2, RZ, PT ;  /* 0x000000ff0200720c */ /* 0x000fda0003f05270 */
[----:B------:R-:W-:Y:S05]  /*11aa0*/  @P0 BRA `(.L_x_1196) ;  /* 0x00000000001c0947 */ /* 0x000fea0003800000 */
[----:B------:R-:W2:Y:S01]  /*11ab0*/  S2R R2, SR_TID.X ;  /* 0x0000000000027919 */ /* 0x000ea20000002100 */
[----:B0-----:R-:W-:-:S04]  /*11ac0*/  IMAD.MOV.U32 R3, RZ, RZ, 0x6000 ;  /* 0x00006000ff037424 */ /* 0x001fc800078e00ff */
[----:B------:R3:W-:Y:S01]  /*11ad0*/  SYNCS.ARRIVE.TRANS64 RZ, [R0+URZ+0x2d830], R3 ;  /* 0x02d8300300ff79a7 */ /* 0x0007e2000800003f */
[----:B--2---:R-:W-:-:S04]  /*11ae0*/  LOP3.LUT R2, R2, 0x1f, RZ, 0xc0, !PT ;  /* 0x0000001f02027812 */ /* 0x004fc800078ec0ff */
[----:B------:R-:W-:-:S13]  /*11af0*/  ISETP.NE.AND P0, PT, R2, RZ, PT ;  /* 0x000000ff0200720c */ /* 0x000fda0003f05270 */
[----:B---3--:R-:W-:Y:S05]  /*11b00*/  @!P0 BRA `(.L_x_1196) ;  /* 0x0000000000048947 */ /* 0x008fea0003800000 */
[----:B------:R-:W-:Y:S01]  /*11b10*/  BPT.TRAP 0x1 ;  /* 0x000000040000795c */ /* 0x000fe20000300000 */
.L_x_1196:
[----:B------:R-:W2:Y:S01]  /*11b20*/  LDL.LU R2, [R1] ;  /* 0x0000000001027983 */ /* 0x000ea20000300800 */
[----:B------:R-:W-:Y:S01]  /*11b30*/  R2UR UR9, R0 ;  /* 0x00000000000972ca */ /* 0x000fe200000e0000 */
[----:B0-----:R-:W-:Y:S01]  /*11b40*/  IMAD R0, R23, 0x6000, R22 ;  /* 0x0000600017007824 */ /* 0x001fe200078e0216 */
        /* <DEDUP_REMOVED lines=12> */
[----:B------:R-:W-:Y:S02]  /*11c10*/  ULEA UR11, UR11, UR5, 0x7 ;  /* 0x000000050b0b7291 */ /* 0x000fe4000f8e383f */
[----:B------:R-:W-:Y:S02]  /*11c20*/  UIADD3 UR14, UR8, 0x15400, URZ ;  /* 0x00015400080e7890 */ /* 0x000fe4000fffe03f */
[----:B------:R-:W-:Y:S02]  /*11c30*/  UIADD3.X UR5, URZ, UR39, URZ, UP0, !UPT ;  /* 0x000000273f057290 */ /* 0x000fe400087fe43f */
[----:B------:R-:W-:Y:S02]  /*11c40*/  UIADD3 UR15, UR8, 0x17400, URZ ;  /* 0x00017400080f7890 */ /* 0x000fe4000fffe03f */
[----:B------:R-:W-:-:S03]  /*11c50*/  UIADD3 UR17, UR8, 0x19400, URZ ;  /* 0x0001940008117890 */ /* 0x000fc6000fffe03f */
[----:B------:R-:W-:Y:S01]  /*11c60*/  UMOV UR8, UR14 ;  /* 0x0000000e00087c82 */ /* 0x000fe20008000000 */
[----:B------:R-:W-:Y:S01]  /*11c70*/  UMOV UR14, 0x40 ;  /* 0x00000040000e7882 */ /* 0x000fe20000000000 */
[----:B------:R0:W-:Y:S02]  /*11c80*/  UTMALDG.4D [UR8], [UR4], desc[UR6] ;  /* 0x00000608040075b4 */ /* 0x0001e40008019000 */
[----:B0-----:R-:W-:Y:S01]  /*11c90*/  UMOV UR8, UR15 ;  /* 0x0000000f00087c82 */ /* 0x001fe20008000000 */
[----:B------:R-:W-:Y:S02]  /*11ca0*/  UMOV UR10, UR16 ;  /* 0x00000010000a7c82 */ /* 0x000fe40008000000 */
[----:B------:R0:W-:Y:S02]  /*11cb0*/  UTMALDG.4D [UR8], [UR4], desc[UR6] ;  /* 0x00000608040075b4 */ /* 0x0001e40008019000 */
[----:B0-----:R-:W-:Y:S01]  /*11cc0*/  UMOV UR8, UR17 ;  /* 0x0000001100087c82 */ /* 0x001fe20008000000 */
[----:B------:R-:W-:-:S02]  /*11cd0*/  UMOV UR10, UR14 ;  /* 0x0000000e000a7c82 */ /* 0x000fc40008000000 */
[----:B------:R3:W-:Y:S01]  /*11ce0*/  UTMALDG.4D [UR8], [UR4], desc[UR6] ;  /* 0x00000608040075b4 */ /* 0x0007e20008019000 */
[----:B--2---:R-:W-:-:S04]  /*11cf0*/  LOP3.LUT R2, R2, 0xfffffffe, RZ, 0xc0, !PT ;  /* 0xfffffffe02027812 */ /* 0x004fc800078ec0ff */
[----:B------:R-:W-:-:S05]  /*11d00*/  @P0 LOP3.LUT R2, R2, 0x1, RZ, 0xfc, !PT ;  /* 0x0000000102020812 */ /* 0x000fca00078efcff */
[----:B------:R3:W-:Y:S01]  /*11d10*/  STL [R1], R2 ;  /* 0x0000000201007387 */ /* 0x0007e20000100800 */
[----:B------:R-:W-:Y:S01]  /*11d20*/  NOP ;  /* 0x0000000000007918 */ /* 0x000fe20000000000 */
.L_x_1192:
[----:B------:R-:W0:Y:S01]  /*11d30*/  LDL.LU R3, [R1+0x14] ;  /* 0x0000140001037983 */ /* 0x000e220000300800 */
[----:B------:R-:W-:Y:S05]  /*11d40*/  WARPSYNC.ALL ;  /* 0x0000000000007948 */ /* 0x000fea0003800000 */
[----:B---3--:R-:W-:Y:S01]  /*11d50*/  ULDC.64 UR4, c[0x0][0x298] ;  /* 0x0000a60000047ab9 */ /* 0x008fe20000000a00 */
[----:B------:R-:W-:Y:S01]  /*11d60*/  ULDC.64 UR6, c[0x0][0xa00] ;  /* 0x0002800000067ab9 */ /* 0x000fe20000000a00 */
[----:B------:R-:W-:Y:S01]  /*11d70*/  VIADD R2, R22, 0xc400 ;  /* 0x0000c40016027836 */ /* 0x000fe20000000000 */
[----:B------:R-:W-:Y:S01]  /*11d80*/  BAR.SYNC.DEFER_BLOCKING 0x8, 0x200 ;  /* 0x0208000000007b1d */ /* 0x000fe20000010000 */
[----:B------:R-:W-:-:S03]  /*11d90*/  ISETP.NE.U32.AND P0, PT, RZ, UR6, PT ;  /* 0x00000006ff007c0c */ /* 0x000fc6000bf05070 */
[----:B------:R-:W-:Y:S02]  /*11da0*/  LOP3.LUT P1, RZ, R2, 0x1bf, RZ, 0xc0, !PT ;  /* 0x000001bf02ff7812 */ /* 0x000fe4000782c0ff */
[----:B------:R-:W-:Y:S01]  /*11db0*/  ISETP.NE.AND.EX P0, PT, RZ, UR7, PT, P0 ;  /* 0x00000007ff007c0c */ /* 0x000fe2000bf05300 */
[----:B------:R-:W-:Y:S01]  /*11dc0*/  BSSY B6, `(.L_x_1197) ;  /* 0x0000020000067945 */ /* 0x000fe20003800000 */
[----:B------:R-:W-:Y:S02]  /*11dd0*/  SHF.R.S32.HI R2, RZ, 0x1f, R19 ;  /* 0x0000001fff027819 */ /* 0x000fe40000011413 */
[----:B0-----:R-:W-:Y:S01]  /*11de0*/  SHF.R.S32.HI R0, RZ, 0x1f, R3 ;  /* 0x0000001fff007819 */ /* 0x001fe20000011403 */
[----:B------:R-:W-:-:S04]  /*11df0*/  IMAD.WIDE.U32 R4, R3, UR4, RZ ;  /* 0x0000000403047c25 */ /* 0x000fc8000f8e00ff */
[----:B------:R-:W-:Y:S01]  /*11e00*/  IMAD R0, R0, UR4, RZ ;  /* 0x0000000400007c24 */ /* 0x000fe2000f8e02ff */
[----:B------:R-:W-:Y:S03]  /*11e10*/  STL.64 [R1+0x20], R4 ;  /* 0x0000200401007387 */ /* 0x000fe60000100a00 */
[----:B------:R-:W-:Y:S01]  /*11e20*/  IMAD R0, R3, UR5, R0 ;  /* 0x0000000503007c24 */ /* 0x000fe2000f8e0200 */
[----:B------:R-:W-:Y:S02]  /*11e30*/  SEL R3, R2, RZ, !P0 ;  /* 0x000000ff02037207 */ /* 0x000fe40004000000 */
[----:B------:R-:W-:Y:S01]  /*11e40*/  SHF.R.S32.HI R2, RZ, 0x1f, R18 ;  /* 0x0000001fff027819 */ /* 0x000fe20000011412 */
[----:B------:R-:W-:-:S05]  /*11e50*/  IMAD.IADD R0, R5, 0x1, R0 ;  /* 0x0000000105007824 */ /* 0x000fca00078e0200 */
[----:B------:R0:W-:Y:S04]  /*11e60*/  STL [R1+0x28], R0 ;  /* 0x0000280001007387 */ /* 0x0001e80000100800 */
[----:B------:R2:W-:Y:S01]  /*11e70*/  STL [R1+0x30], R3 ;  /* 0x0000300301007387 */ /* 0x0005e20000100800 */
[----:B0-----:R-:W-:-:S05]  /*11e80*/  SEL R0, R19, RZ, !P0 ;  /* 0x000000ff13007207 */ /* 0x001fca0004000000 */
        /* <DEDUP_REMOVED lines=18> */
[----:B01----:R-:W-:Y:S05]  /*11fb0*/  CALL.ABS.NOINC R2 ;  /* 0x0000000002007343 */ /* 0x003fea0003c00000 */
.L_x_1198:
[----:B------:R-:W-:Y:S05]  /*11fc0*/  BSYNC B6 ;  /* 0x0000000000067941 */ /* 0x000fea0003800000 */
.L_x_1197:
[----:B--2---:R-:W2:Y:S01]  /*11fd0*/  LDL.LU R0, [R1+0x28] ;  /* 0x0000280001007983 */ /* 0x004ea20000300800 */
[----:B-1----:R-:W0:Y:S01]  /*11fe0*/  LDC R9, c[0x0][0x448] ;  /* 0x00011200ff097b82 */ /* 0x002e220000000800 */
[----:B------:R-:W-:Y:S01]  /*11ff0*/  ULDC.64 UR4, c[0x0][0x2d8] ;  /* 0x0000b60000047ab9 */ /* 0x000fe20000000a00 */
[----:B------:R-:W-:Y:S01]  /*12000*/  ULDC.64 UR6, c[0x0][0x2c8] ;  /* 0x0000b20000067ab9 */ /* 0x000fe20000000a00 */
[----:B------:R-:W2:Y:S01]  /*12010*/  LDL.LU.64 R2, [R1+0x20] ;  /* 0x0000200001027983 */ /* 0x000ea20000300a00 */
[----:B------:R-:W-:-:S03]  /*12020*/  ULDC.64 UR8, c[0x0][0x280] ;  /* 0x0000a00000087ab9 */ /* 0x000fc60000000a00 */
[----:B------:R-:W3:Y:S04]  /*12030*/  LDL.LU R20, [R1+0x2c] ;  /* 0x00002c0001147983 */ /* 0x000ee80000300800 */
[----:B------:R-:W4:Y:S04]  /*12040*/  LDL.LU R21, [R1+0x30] ;  /* 0x0000300001157983 */ /* 0x000f280000300800 */
[----:B------:R-:W4:Y:S04]  /*12050*/  LDL.LU R4, [R1+0x14] ;  /* 0x0000140001047983 */ /* 0x000f280000300800 */
[----:B------:R-:W4:Y:S01]  /*12060*/  LDL R12, [R1+0xc] ;  /* 0x00000c00010c7983 */ /* 0x000f220000100800 */
[----:B0-----:R-:W-:-:S13]  /*12070*/  ISETP.NE.AND P1, PT, R9, 0x1, PT ;  /* 0x000000010900780c */ /* 0x001fda0003f25270 */
[----:B------:R-:W0:Y:S01]  /*12080*/  @P1 LDC R5, c[0x0][0x450] ;  /* 0x00011400ff051b82 */ /* 0x000e220000000800 */
[----:B------:R-:W1:Y:S01]  /*12090*/  S2R R10, SR_TID.X ;  /* 0x00000000000a7919 */ /* 0x000e620000002100 */
        /* <DEDUP_REMOVED lines=16> */
[----:B---3--:R-:W-:-:S05]  /*121a0*/  IMAD.SHL.U32 R6, R21, 0x20, RZ ;  /* 0x0000002015067824 */ /* 0x008fca00078e00ff */
[----:B------:R-:W-:-:S05]  /*121b0*/  LOP3.LUT R6, R20, 0x60, R6, 0xf8, !PT ;  /* 0x0000006014067812 */ /* 0x000fca00078ef806 */
[----:B------:R-:W-:-:S04]  /*121c0*/  IMAD.IADD R0, R6, 0x1, R12 ;  /* 0x0000000106007824 */ /* 0x000fc800078e020c */
[----:B----4-:R-:W-:-:S04]  /*121d0*/  @P1 IMAD.HI.U32 R6, R0, R4, RZ ;  /* 0x0000000400061227 */ /* 0x010fc800078e00ff */
[----:B------:R-:W-:Y:S01]  /*121e0*/  IMAD.MOV.U32 R4, RZ, RZ, R0 ;  /* 0x000000ffff047224 */ /* 0x000fe200078e0000 */
[----:B0-----:R-:W-:-:S04]  /*121f0*/  @P1 SHF.R.U32.HI R4, RZ, R5, R6 ;  /* 0x00000005ff041219 */ /* 0x001fc80000011606 */
[--C-:B------:R-:W-:Y:S01]  /*12200*/  SHF.R.S32.HI R5, RZ, 0x1f, R4.reuse ;  /* 0x0000001fff057819 */ /* 0x100fe20000011404 */
[----:B------:R-:W-:-:S04]  /*12210*/  IMAD.MOV R6, RZ, RZ, -R4 ;  /* 0x000000ffff067224 */ /* 0x000fc800078e0a04 */
[----:B------:R-:W-:Y:S02]  /*12220*/  IMAD R5, R5, UR4, RZ ;  /* 0x0000000405057c24 */ /* 0x000fe4000f8e02ff */
[----:B------:R-:W-:Y:S02]  /*12230*/  IMAD R6, R9, R6, R0 ;  /* 0x0000000609067224 */ /* 0x000fe400078e0200 */
[C---:B------:R-:W-:Y:S02]  /*12240*/  IMAD R7, R4.reuse, UR5, R5 ;  /* 0x0000000504077c24 */ /* 0x040fe4000f8e0205 */
[----:B------:R-:W-:-:S04]  /*12250*/  IMAD.WIDE.U32 R4, R4, UR4, R2 ;  /* 0x0000000404047c25 */ /* 0x000fc8000f8e0002 */
[----:B------:R-:W-:Y:S01]  /*12260*/  IMAD.IADD R5, R5, 0x1, R7 ;  /* 0x0000000105057824 */ /* 0x000fe200078e0207 */
[----:B------:R-:W-:-:S05]  /*12270*/  SHF.R.S32.HI R7, RZ, 0x1f, R6 ;  /* 0x0000001fff077819 */ /* 0x000fca0000011406 */
[----:B------:R-:W-:Y:S02]  /*12280*/  IMAD R7, R7, UR6, RZ ;  /* 0x0000000607077c24 */ /* 0x000fe4000f8e02ff */
[----:B------:R-:W-:-:S04]  /*12290*/  IMAD.WIDE.U32 R4, R6, UR6, R4 ;  /* 0x0000000606047c25 */ /* 0x000fc8000f8e0004 */
[----:B------:R-:W-:Y:S02]  /*122a0*/  IMAD R6, R6, UR7, R7 ;  /* 0x0000000706067c24 */ /* 0x000fe4000f8e0207 */
[----:B------:R-:W0:Y:S02]  /*122b0*/  @P1 LDC R7, c[0x0][0x450] ;  /* 0x00011400ff071b82 */ /* 0x000e240000000800 */
[----:B------:R-:W-:Y:S01]  /*122c0*/  IMAD.IADD R6, R5, 0x1, R6 ;  /* 0x0000000105067824 */ /* 0x000fe200078e0206 */
[----:B------:R-:W-:-:S04]  /*122d0*/  LEA R5, P0, R4, UR8, 0x1 ;  /* 0x0000000804057c11 */ /* 0x000fc8000f8008ff */
[----:B------:R-:W-:Y:S02]  /*122e0*/  LEA.HI.X R4, R4, UR9, R6, 0x1, P0 ;  /* 0x0000000904047c11 */ /* 0x000fe400080f0c06 */
[----:B------:R-:W2:Y:S01]  /*122f0*/  @P1 LDC R6, c[0x0][0x44c] ;  /* 0x00011300ff061b82 */ /* 0x000ea20000000800 */
[----:B------:R-:W-:Y:S02]  /*12300*/  VIADD R0, R0, 0x80 ;  /* 0x0000008000007836 */ /* 0x000fe40000000000 */
[----:B-1----:R-:W-:-:S05]  /*12310*/  IMAD.SHL.U32 R21, R10, 0x8, RZ ;  /* 0x000000080a157824 */ /* 0x002fca00078e00ff */
[----:B------:R-:W-:Y:S01]  /*12320*/  LOP3.LUT R21, R21, 0x18, RZ, 0xc0, !PT ;  /* 0x0000001815157812 */ /* 0x000fe200078ec0ff */
[----:B--2---:R-:W-:-:S04]  /*12330*/  @P1 IMAD.HI.U32 R8, R0, R6, RZ ;  /* 0x0000000600081227 */ /* 0x004fc800078e00ff */
[----:B------:R-:W-:Y:S01]  /*12340*/  IMAD.MOV.U32 R6, RZ, RZ, R0 ;  /* 0x000000ffff067224 */ /* 0x000fe200078e0000 */
[----:B0-----:R-:W-:-:S05]  /*12350*/  @P1 SHF.R.U32.HI R6, RZ, R7, R8 ;  /* 0x00000007ff061219 */ /* 0x001fca0000011608 */
[----:B------:R-:W-:-:S04]  /*12360*/  IMAD.MOV R7, RZ, RZ, -R6 ;  /* 0x000000ffff077224 */ /* 0x000fc800078e0a06 */
[----:B------:R-:W-:Y:S01]  /*12370*/  IMAD R0, R9, R7, R0 ;  /* 0x0000000709007224 */ /* 0x000fe200078e0200 */
[----:B------:R-:W-:Y:S02]  /*12380*/  SHF.R.S32.HI R7, RZ, 0x1f, R6 ;  /* 0x0000001fff077819 */ /* 0x000fe40000011406 */
[----:B------:R-:W-:Y:S01]  /*12390*/  LOP3.LUT R10, R21, 0x40, RZ, 0xfc, !PT ;  /* 0x00000040150a7812 */ /* 0x000fe200078efcff */
[----:B------:R-:W-:-:S04]  /*123a0*/  IMAD.WIDE.U32 R2, R6, UR4, R2 ;  /* 0x0000000406027c25 */ /* 0x000fc8000f8e0002 */
[----:B------:R-:W-:Y:S01]  /*123b0*/  IMAD R7, R7, UR4, RZ ;  /* 0x0000000407077c24 */ /* 0x000fe2000f8e02ff */
[----:B------:R-:W-:Y:S02]  /*123c0*/  ULDC UR4, c[0x0][0x2b8] ;  /* 0x0000ae0000047ab9 */ /* 0x000fe40000000800 */
[----:B------:R-:W-:Y:S02]  /*123d0*/  ISETP.GE.AND P0, PT, R10, UR4, PT ;  /* 0x000000040a007c0c */ /* 0x000fe4000bf06270 */
[----:B------:R0:W5:Y:S01]  /*123e0*/  LDL R10, [R1+0x4] ;  /* 0x00000400010a7983 */ /* 0x0001620000100800 */
[----:B------:R-:W1:Y:S01]  /*123f0*/  S2R R11, SR_TID.X ;  /* 0x00000000000b7919 */ /* 0x000e620000002100 */
[----:B------:R-:W-:Y:S01]  /*12400*/  IMAD R7, R6, UR5, R7 ;  /* 0x0000000506077c24 */ /* 0x000fe2000f8e0207 */
[----:B------:R-:W-:-:S03]  /*12410*/  SHF.R.S32.HI R6, RZ, 0x1f, R0 ;  /* 0x0000001fff067819 */ /* 0x000fc60000011400 */
[----:B------:R-:W-:Y:S02]  /*12420*/  IMAD.IADD R3, R3, 0x1, R7 ;  /* 0x0000000103037824 */ /* 0x000fe400078e0207 */
[----:B------:R-:W-:Y:S02]  /*12430*/  IMAD R6, R6, UR6, RZ ;  /* 0x0000000606067c24 */ /* 0x000fe4000f8e02ff */
[----:B------:R-:W-:Y:S01]  /*12440*/  IMAD.WIDE.U32 R2, R0, UR6, R2 ;  /* 0x0000000600027c25 */ /* 0x000fe2000f8e0002 */
[----:B------:R-:W-:-:S03]  /*12450*/  LOP3.LUT R13, R21, 0x20, RZ, 0xfc, !PT ;  /* 0x00000020150d7812 */ /* 0x000fc600078efcff */
[----:B------:R-:W-:Y:S01]  /*12460*/  IMAD R6, R0, UR7, R6 ;  /* 0x0000000700067c24 */ /* 0x000fe2000f8e0206 */
[----:B------:R-:W-:-:S03]  /*12470*/  LEA R8, P3, R2, UR8, 0x1 ;  /* 0x0000000802087c11 */ /* 0x000fc6000f8608ff */
[----:B------:R-:W-:Y:S01]  /*12480*/  IMAD.IADD R6, R3, 0x1, R6 ;  /* 0x0000000103067824 */ /* 0x000fe200078e0206 */
[----:B------:R-:W-:Y:S01]  /*12490*/  ISETP.GE.AND P1, PT, R13, UR4, PT ;  /* 0x000000040d007c0c */ /* 0x000fe2000bf26270 */
[----:B-1----:R-:W-:-:S05]  /*124a0*/  IMAD.SHL.U32 R20, R11, 0x8, RZ ;  /* 0x000000080b147824 */ /* 0x002fca00078e00ff */
[----:B------:R-:W-:Y:S02]  /*124b0*/  LOP3.LUT R20, R20, 0x18, RZ, 0xc0, !PT ;  /* 0x0000001814147812 */ /* 0x000fe400078ec0ff */
[----:B------:R-:W-:Y:S02]  /*124c0*/  LOP3.LUT R21, R11, 0x7f, RZ, 0xc0, !PT ;  /* 0x0000007f0b157812 */ /* 0x000fe400078ec0ff */
[----:B------:R-:W-:Y:S01]  /*124d0*/  ISETP.GE.AND P2, PT, R20, UR4, PT ;  /* 0x0000000414007c0c */ /* 0x000fe2000bf46270 */
[----:B------:R-:W-:Y:S01]  /*124e0*/  UMOV UR4, 0xffffffff ;  /* 0xffffffff00047882 */ /* 0x000fe20000000000 */
[----:B------:R-:W-:Y:S02]  /*124f0*/  LEA.HI.X R7, R2, UR9, R6, 0x1, P3 ;  /* 0x0000000902077c11 */ /* 0x000fe400098f0c06 */
[----:B------:R-:W-:Y:S01]  /*12500*/  SHF.R.U32.HI R21, RZ, 0x2, R21 ;  /* 0x00000002ff157819 */ /* 0x000fe20000011615 */
[----:B0-----:R-:W-:Y:S08]  /*12510*/  BRA.DIV UR4, `(.L_x_1199) ;  /* 0x0000004204dc7947 */ /* 0x001ff0000b800000 */
[----:B------:R-:W2:Y:S04]  /*12520*/  LDL.LU R2, [R1+0x10] ;  /* 0x0000100001027983 */ /* 0x000ea80000300800 */
[----:B------:R-:W3:Y:S04]  /*12530*/  LDL.LU R11, [R1+0xc] ;  /* 0x00000c00010b7983 */ /* 0x000ee80000300800 */
[----:B------:R-:W0:Y:S04]  /*12540*/  SHFL.IDX PT, R3, R5, RZ, 0x1c1f ;  /* 0x001c1fff05037589 */ /* 0x000e2800000e0000 */
[----:B------:R-:W-:Y:S01]  /*12550*/  SHFL.IDX PT, R14, R8, 0x1, 0x1c1f ;  /* 0x003c1f00080e7f89 */ /* 0x000fe200000e0000 */
[----:B--2---:R-:W-:-:S03]  /*12560*/  IMAD R6, R2, R9, RZ ;  /* 0x0000000902067224 */ /* 0x004fc600078e02ff */
[----:B------:R-:W1:Y:S01]  /*12570*/  SHFL.IDX PT, R2, R4, RZ, 0x1c1f ;  /* 0x001c1fff04027589 */ /* 0x000e6200000e0000 */
[----:B---3--:R-:W-:-:S05]  /*12580*/  IMAD.IADD R0, R21, 0x1, R11 ;  /* 0x0000000115007824 */ /* 0x008fca00078e020b */
[----:B------:R-:W-:-:S13]  /*12590*/  ISETP.GE.AND P4, PT, R0, R6, PT ;  /* 0x000000060000720c */ /* 0x000fda0003f86270 */
[----:B0-----:R-:W-:-:S05]  /*125a0*/  @!P4 LEA R3, P3, R20, R3, 0x1 ;  /* 0x000000031403c211 */ /* 0x001fca00078608ff */
[----:B-1----:R-:W-:-:S05]  /*125b0*/  @!P4 IMAD.X R2, RZ, RZ, R2, P3 ;  /* 0x000000ffff02c224 */ /* 0x002fca00018e0602 */
[----:B------:R-:W-:-:S04]  /*125c0*/  @!P4 LOP3.LUT R3, R3, R2, RZ, 0x3c, !PT ;  /* 0x000000020303c212 */ /* 0x000fc800078e3cff */
[----:B------:R-:W-:-:S04]  /*125d0*/  @!P4 LOP3.LUT R2, R3, R2, RZ, 0x3c, !PT ;  /* 0x000000020302c212 */ /* 0x000fc800078e3cff */
[----:B------:R-:W-:-:S05]  /*125e0*/  @!P4 LOP3.LUT R3, R3, R2, RZ, 0x3c, !PT ;  /* 0x000000020303c212 */ /* 0x000fca00078e3cff */
        /* <DEDUP_REMOVED lines=29> */
[----:B------:R-:W-:-:S05]  /*127c0*/  VIADD R2, R0, 0x80 ;  /* 0x0000008000027836 */ /* 0x000fca0000000000 */
[----:B------:R-:W-:Y:S01]  /*127d0*/  ISETP.GE.AND P3, PT, R2, R6, PT ;  /* 0x000000060200720c */ /* 0x000fe20003f66270 */
[----:B------:R-:W-:-:S05]  /*127e0*/  VIADD R2, R0, 0x60 ;  /* 0x0000006000027836 */ /* 0x000fca0000000000 */
[----:B------:R-:W-:Y:S02]  /*127f0*/  ISETP.GE.AND P4, PT, R2, R6, PT ;  /* 0x000000060200720c */ /* 0x000fe40003f86270 */
[----:B------:R-:W-:Y:S04]  /*12800*/  SHFL.IDX PT, R2, R7, RZ, 0x1c1f ;  /* 0x001c1fff07027589 */ /* 0x000fe800000e0000 */
[----:B------:R-:W-:Y:S07]  /*12810*/  SHFL.IDX PT, R7, R7, 0x1, 0x1c1f ;  /* 0x003c1f0007077f89 */ /* 0x000fee00000e0000 */
[----:B0-----:R-:W-:-:S05]  /*12820*/  @!P4 LEA R3, P5, R20, R3, 0x1 ;  /* 0x000000031403c211 */ /* 0x001fca00078a08ff */
[----:B------:R-:W-:Y:S02]  /*12830*/  @!P4 IMAD.X R9, RZ, RZ, R4, P5 ;  /* 0x000000ffff09c224 */ /* 0x000fe400028e0604 */
[----:B------:R-:W0:Y:S02]  /*12840*/  SHFL.IDX PT, R4, R8, RZ, 0x1c1f ;  /* 0x001c1fff08047589 */ /* 0x000e2400000e0000 */
[----:B0-----:R-:W-:-:S05]  /*12850*/  @!P3 LEA R4, P5, R20, R4, 0x1 ;  /* 0x000000041404b211 */ /* 0x001fca00078a08ff */
[----:B------:R-:W-:Y:S02]  /*12860*/  @!P3 IMAD.X R5, RZ, RZ, R2, P5 ;  /* 0x000000ffff05b224 */ /* 0x000fe400028e0602 */
[----:B------:R-:W-:Y:S02]  /*12870*/  @!P4 IMAD.MOV.U32 R2, RZ, RZ, R3 ;  /* 0x000000ffff02c224 */ /* 0x000fe400078e0003 */
[----:B------:R-:W-:-:S05]  /*12880*/  @!P4 IMAD.MOV.U32 R3, RZ, RZ, R9 ;  /* 0x000000ffff03c224 */ /* 0x000fca00078e0009 */
[----:B------:R-:W-:Y:S04]  /*12890*/  @!P4 LDGSTS.E.BYPASS.LTC128B.128 [R10+0xdc00], desc[UR50][R2.64], !P2 ;  /* 0x0dc00000020acfae */ /* 0x000fe8000d101d72 */
[----:B------:R-:W-:Y:S04]  /*128a0*/  @!P4 LDGSTS.E.BYPASS.LTC128B.128 [R10+0x10c00], desc[UR50][R2.64+0x40], !P1 ;  /* 0x10c00040020acfae */ /* 0x000fe8000c901d72 */
[----:B------:R0:W-:Y:S02]  /*128b0*/  @!P4 LDGSTS.E.BYPASS.LTC128B.128 [R10+0x13c00], desc[UR50][R2.64+0x80], !P0 ;  /* 0x13c00080020acfae */ /* 0x0001e4000c101d72 */
[----:B0-----:R-:W-:-:S02]  /*128c0*/  @!P3 IMAD.MOV.U32 R2, RZ, RZ, R4 ;  /* 0x000000ffff02b224 */ /* 0x001fc400078e0004 */
[----:B------:R-:W-:-:S05]  /*128d0*/  @!P3 IMAD.MOV.U32 R3, RZ, RZ, R5 ;  /* 0x000000ffff03b224 */ /* 0x000fca00078e0005 */
[----:B------:R0:W-:Y:S04]  /*128e0*/  @!P3 LDGSTS.E.BYPASS.LTC128B.128 [R10+0xe400], desc[UR50][R2.64], !P2 ;  /* 0x0e400000020abfae */ /* 0x0001e8000d101d72 */
[----:B------:R0:W-:Y:S04]  /*128f0*/  @!P3 LDGSTS.E.BYPASS.LTC128B.128 [R10+0x11400], desc[UR50][R2.64+0x40], !P1 ;  /* 0x11400040020abfae */ /* 0x0001e8000c901d72 */
[----:B------:R0:W-:Y:S02]  /*12900*/  @!P3 LDGSTS.E.BYPASS.LTC128B.128 [R10+0x14400], desc[UR50][R2.64+0x80], !P0 ;  /* 0x14400080020abfae */ /* 0x0001e4000c101d72 */
.L_x_1316:
[----:B0-----:R-:W-:Y:S02]  /*12910*/  VIADD R3, R0, 0xa0 ;  /* 0x000000a000037836 */ /* 0x001fe40000000000 */
[----:B------:R-:W-:-:S03]  /*12920*/  VIADD R8, R22, 0x2d800 ;  /* 0x0002d80016087836 */ /* 0x000fc60000000000 */
[----:B------:R-:W-:-:S13]  /*12930*/  ISETP.GE.AND P3, PT, R3, R6, PT ;  /* 0x000000060300720c */ /* 0x000fda0003f66270 */
[----:B------:R-:W-:-:S05]  /*12940*/  @!P3 LEA R2, P4, R20, R14, 0x1 ;  /* 0x0000000e1402b211 */ /* 0x000fca00078808ff */
        /* <DEDUP_REMOVED lines=9> */
.L_x_1200:
[----:B------:R-:W-:Y:S02]  /*129e0*/  PLOP3.LUT P1, PT, P1, P0, PT, 0xa2, 0x0 ;  /* 0x000000000000781c */ /* 0x000fe40000f21472 */
[----:B------:R-:W-:-:S08]  /*129f0*/  @P0 R2UR P1, UR4, R22 ;  /* 0x00000000160402ca */ /* 0x000fd00000020000 */
[----:B------:R-:W-:-:S05]  /*12a00*/  @P0 PLOP3.LUT P0, PT, P1, PT, PT, 0x80, 0x0 ;  /* 0x000000000000081c */ /* 0x000fca0000f0f070 */
[----:B------:R-:W-:Y:S01]  /*12a10*/  @!P1 SYNCS.ARRIVE.TRANS64.RED.A0T1 RZ, [UR4+0x2d800], RZ ;  /* 0x02d800ffffff99a7 */ /* 0x000fe20008200404 */
[----:B------:R-:W-:Y:S07]  /*12a20*/  @!P1 ARRIVES.LDGSTSBAR.64.TRANSCNT [UR4+0x2d800] ;  /* 0x02d80000ff0099b0 */ /* 0x000fee0008000a84 */
[----:B------:R-:W-:Y:S05]  /*12a30*/  @P0 BRA.U.ANY `(.L_x_1200) ;  /* 0xfffffffd00e80947 */ /* 0x000fea000393ffff */
[----:B0-----:R-:W2:Y:S02]  /*12a40*/  LDL.LU R2, [R1+0x1c] ;  /* 0x00001c0001027983 */ /* 0x001ea40000300800 */
[----:B--2---:R-:W-:-:S05]  /*12a50*/  VIADD R2, R2, 0x1 ;  /* 0x0000000102027836 */ /* 0x004fca0000000000 */
[----:B------:R0:W-:Y:S01]  /*12a60*/  STL [R1+0x1c], R2 ;  /* 0x00001c0201007387 */ /* 0x0001e20000100800 */
[----:B------:R-:W-:-:S04]  /*12a70*/  LEA.HI R0, R2, R2, RZ, 0x1 ;  /* 0x0000000202007211 */ /* 0x000fc800078f08ff */
[----:B------:R-:W-:-:S05]  /*12a80*/  LOP3.LUT R0, R0, 0xfffffffe, RZ, 0xc0, !PT ;  /* 0xfffffffe00007812 */ /* 0x000fca00078ec0ff */
[----:B------:R-:W-:-:S05]  /*12a90*/  IMAD.IADD R0, R2, 0x1, -R0 ;  /* 0x0000000102007824 */ /* 0x000fca00078e0a00 */
[----:B------:R-:W-:Y:S01]  /*12aa0*/  SHF.L.U32 R3, R0, 0x1f, RZ ;  /* 0x0000001f00037819 */ /* 0x000fe200000006ff */
[----:B------:R-:W-:Y:S01]  /*12ab0*/  NOP ;  /* 0x0000000000007918 */ /* 0x000fe20000000000 */
[----:B0-----:R-:W2:Y:S01]  /*12ac0*/  LDL R2, [R1+0x8] ;  /* 0x0000080001027983 */ /* 0x001ea20000100800 */
[----:B------:R0:W-:Y:S01]  /*12ad0*/  SYNCS.ARRIVE.TRANS64.A1T0 RZ, [R22+URZ+0x2d800], RZ ;  /* 0x02d800ff16ff79a7 */ /* 0x0001e2000810003f */
[----:B------:R-:W-:Y:S01]  /*12ae0*/  BSSY B0, `(.L_x_1201) ;  /* 0x0000005000007945 */ /* 0x000fe20003800000 */
[----:B------:R-:W1:Y:S01]  /*12af0*/  SYNCS.PHASECHK.TRANS64.TRYWAIT P0, [R22+URZ+0x2d820], R3 ;  /* 0x02d82003160075a7 */ /* 0x000e62000800017f */
[----:B--2---:R-:W-:-:S05]  /*12b00*/  VIADD R0, R2, 0xfffffffe ;  /* 0xfffffffe02007836 */ /* 0x004fca0000000000 */
[----:B------:R-:W-:Y:S01]  /*12b10*/  ISETP.GE.AND P1, PT, R0, R29, PT ;  /* 0x0000001d0000720c */ /* 0x000fe20003f26270 */
[----:B01----:R-:W-:-:S12]  /*12b20*/  @!P0 BRA `(.L_x_1202) ;  /* 0x0000004400708947 */ /* 0x003fd80003800000 */
.L_x_1317:
[----:B------:R-:W-:Y:S05]  /*12b30*/  BSYNC B0 ;  /* 0x0000000000007941 */ /* 0x000fea0003800000 */
.L_x_1201:
[----:B------:R-:W-:Y:S04]  /*12b40*/  BSSY B0, `(.L_x_1203) ;  /* 0x0000228000007945 */ /* 0x000fe80003800000 */
[----:B------:R-:W-:Y:S05]  /*12b50*/  @!P1 BRA `(.L_x_1204) ;  /* 0x0000002000989947 */ /* 0x000fea0003800000 */
[----:B------:R-:W0:Y:S01]  /*12b60*/  LDL R2, [R1+0x8] ;  /* 0x0000080001027983 */ /* 0x000e220000100800 */
[----:B------:R-:W-:Y:S01]  /*12b70*/  LOP3.LUT R6, RZ, R29, RZ, 0x33, !PT ;  /* 0x0000001dff067212 */ /* 0x000fe200078e33ff */
[----:B------:R-:W-:Y:S01]  /*12b80*/  BSSY B2, `(.L_x_1205) ;  /* 0x00000bb000027945 */ /* 0x000fe20003800000 */
[----:B0-----:R-:W-:-:S05]  /*12b90*/  IMAD.MOV R3, RZ, RZ, -R2 ;  /* 0x000000ffff037224 */ /* 0x001fca00078e0a02 */
[----:B------:R-:W-:-:S05]  /*12ba0*/  VIADDMNMX R6, R3, 0x1, R6, !PT ;  /* 0x0000000103067846 */ /* 0x000fca0007800106 */
[----:B------:R-:W-:-:S05]  /*12bb0*/  IMAD.IADD R2, R2, 0x1, R6 ;  /* 0x0000000102027824 */ /* 0x000fca00078e0206 */
[----:B------:R-:W-:-:S04]  /*12bc0*/  LOP3.LUT R2, R2, 0x1, RZ, 0xc0, !PT ;  /* 0x0000000102027812 */ /* 0x000fc800078ec0ff */
[----:B------:R-:W-:-:S13]  /*12bd0*/  ISETP.NE.U32.AND P0, PT, R2, 0x1, PT ;  /* 0x000000010200780c */ /* 0x000fda0003f05070 */
[----:B------:R-:W-:Y:S05]  /*12be0*/  @P0 BRA `(.L_x_1206) ;  /* 0x0000000800d00947 */ /* 0x000fea0003800000 */
[----:B------:R-:W2:Y:S01]  /*12bf0*/  LDL R4, [R1] ;  /* 0x0000000001047983 */ /* 0x000ea20000100800 */
        /* <DEDUP_REMOVED lines=25> */
[----:B------:R-:W-:-:S04]  /*12d90*/  IMAD.WIDE.U32 R2, R25, UR6, R2 ;  /* 0x0000000619027c25 */ /* 0x000fc8000f8e0002 */
[----:B------:R-:W-:Y:S01]  /*12da0*/  IMAD.IADD R3, R4, 0x1, R3 ;  /* 0x0000000104037824 */ /* 0x000fe200078e0203 */
[----:B------:R-:W-:-:S04]  /*12db0*/  LEA R4, P0, R2, UR4, 0x2 ;  /* 0x0000000402047c11 */ /* 0x000fc8000f8010ff */
[----:B------:R-:W-:-:S06]  /*12dc0*/  LEA.HI.X R5, R2, UR5, R3, 0x2, P0 ;  /* 0x0000000502057c11 */ /* 0x000fcc00080f1403 */
[----:B------:R0:W5:Y:S03]  /*12dd0*/  LDG.E R5, desc[UR50][R4.64] ;  /* 0x0000003204057981 */ /* 0x000166000c1e1900 */
.L_x_1209:
[----:B------:R-:W-:Y:S01]  /*12de0*/  IMAD R3, R7, 0x8, R22 ;  /* 0x0000000807037824 */ /* 0x000fe200078e0216 */
[----:B------:R-:W-:Y:S01]  /*12df0*/  SHF.L.U32 R2, R9, 0x1f, RZ ;  /* 0x0000001f09027819 */ /* 0x000fe200000006ff */
[----:B------:R-:W-:Y:S03]  /*12e00*/  BSSY B3, `(.L_x_1210) ;  /* 0x0000003000037945 */ /* 0x000fe60003800000 */
[----:B------:R-:W1:Y:S02]  /*12e10*/  SYNCS.PHASECHK.TRANS64.TRYWAIT P0, [R3+URZ+0x2d840], R2 ;  /* 0x02d84002030075a7 */ /* 0x000e64000800017f */
[----:B-1----:R-:W-:Y:S05]  /*12e20*/  @!P0 BRA `(.L_x_1211) ;  /* 0x0000004000c48947 */ /* 0x002fea0003800000 */
.L_x_1318:
[----:B------:R-:W-:Y:S05]  /*12e30*/  BSYNC B3 ;  /* 0x0000000000037941 */ /* 0x000fea0003800000 */
.L_x_1210:
        /* <DEDUP_REMOVED lines=12> */
.L_x_1213:
[----:B------:R-:W-:Y:S05]  /*12f00*/  BSYNC B3 ;  /* 0x0000000000037941 */ /* 0x000fea0003800000 */
.L_x_1212:
        /* <DEDUP_REMOVED lines=11> */
.L_x_1214:
        /* <DEDUP_REMOVED lines=16> */
.L_x_1215:
        /* <DEDUP_REMOVED lines=16> */
.L_x_1216:
        /* <DEDUP_REMOVED lines=15> */
.L_x_1319:
[----:B------:R-:W-:Y:S05]  /*132b0*/  BSYNC B3 ;  /* 0x0000000000037941 */ /* 0x000fea0003800000 */
.L_x_1217:
        /* <DEDUP_REMOVED lines=12> */
.L_x_1220:
[----:B------:R-:W-:Y:S05]  /*13380*/  BSYNC B3 ;  /* 0x0000000000037941 */ /* 0x000fea0003800000 */
.L_x_1219:
        /* <DEDUP_REMOVED lines=11> */
.L_x_1221:
        /* <DEDUP_REMOVED lines=15> */
.L_x_1222:
        /* <DEDUP_REMOVED lines=15> */
.L_x_1223:
        /* <DEDUP_REMOVED lines=12> */
.L_x_1208:
[----:B------:R-:W-:Y:S05]  /*136e0*/  BSYNC B1 ;  /* 0x0000000000017941 */ /* 0x000fea0003800000 */
.L_x_1207:
[----:B------:R-:W2:Y:S01]  /*136f0*/  LDL R0, [R1+0x8] ;  /* 0x0000080001007983 */ /* 0x000ea20000100800 */
[----:B------:R-:W-:Y:S02]  /*13700*/  IMAD.MOV.U32 R23, RZ, RZ, R7 ;  /* 0x000000ffff177224 */ /* 0x000fe400078e0007 */
[----:B------:R-:W-:Y:S02]  /*13710*/  IMAD.MOV.U32 R26, RZ, RZ, R9 ;  /* 0x000000ffff1a7224 */ /* 0x000fe400078e0009 */
[----:B--2---:R-:W-:-:S07]  /*13720*/  VIADD R0, R0, 0xfffffffd ;  /* 0xfffffffd00007836 */ /* 0x004fce0000000000 */
.L_x_1206:
[----:B------:R-:W-:Y:S05]  /*13730*/  BSYNC B2 ;  /* 0x0000000000027941 */ /* 0x000fea0003800000 */
.L_x_1205:
[----:B------:R-:W2:Y:S01]  /*13740*/  LDL.LU R2, [R1+0x8] ;  /* 0x0000080001027983 */ /* 0x000ea20000300800 */
[----:B------:R-:W-:Y:S01]  /*13750*/  VIADD R6, R6, 0xfffffffe ;  /* 0xfffffffe06067836 */ /* 0x000fe20000000000 */
[----:B--2---:R-:W-:-:S04]  /*13760*/  LOP3.LUT R3, RZ, R2, RZ, 0x33, !PT ;  /* 0x00000002ff037212 */ /* 0x004fc800078e33ff */
[----:B------:R-:W-:-:S13]  /*13770*/  ISETP.NE.AND P0, PT, R6, R3, PT ;  /* 0x000000030600720c */ /* 0x000fda0003f05270 */
[----:B------:R-:W-:Y:S05]  /*13780*/  @!P0 BRA `(.L_x_1204) ;  /* 0x00000014008c8947 */ /* 0x000fea0003800000 */
[----:B------:R-:W-:-:S07]  /*13790*/  IMAD.MOV.U32 R4, RZ, RZ, R17 ;  /* 0x000000ffff047224 */ /* 0x000fce00078e0011 */
.L_x_1258:
[----:B------:R-:W2:Y:S01]  /*137a0*/  LDL R2, [R1] ;  /* 0x0000000001027983 */ /* 0x000ea20000100800 */
        /* <DEDUP_REMOVED lines=29> */
[----:B------:R-:W-:-:S05]  /*13980*/  LEA.HI.X R5, R2, UR5, R3, 0x2, P0 ;  /* 0x0000000502057c11 */ /* 0x000fca00080f1403 */
[----:B------:R0:W5:Y:S04]  /*13990*/  LDG.E R4, desc[UR50][R4.64] ;  /* 0x0000003204047981 */ /* 0x000168000c1e1900 */
.L_x_1226:
[----:B------:R-:W-:Y:S01]  /*139a0*/  IMAD R3, R6, 0x8, R22 ;  /* 0x0000000806037824 */ /* 0x000fe200078e0216 */
[----:B------:R-:W-:Y:S01]  /*139b0*/  SHF.L.U32 R2, R7, 0x1f, RZ ;  /* 0x0000001f07027819 */ /* 0x000fe200000006ff */
[----:B------:R-:W-:Y:S03]  /*139c0*/  BSSY B2, `(.L_x_1227) ;  /* 0x0000003000027945 */ /* 0x000fe60003800000 */
[----:B------:R-:W1:Y:S02]  /*139d0*/  SYNCS.PHASECHK.TRANS64.TRYWAIT P0, [R3+URZ+0x2d840], R2 ;  /* 0x02d84002030075a7 */ /* 0x000e64000800017f */
[----:B-1----:R-:W-:Y:S05]  /*139e0*/  @!P0 BRA `(.L_x_1228) ;  /* 0x0000003400fc8947 */ /* 0x002fea0003800000 */
.L_x_1320:
[----:B------:R-:W-:Y:S05]  /*139f0*/  BSYNC B2 ;  /* 0x0000000000027941 */ /* 0x000fea0003800000 */
.L_x_1227:
        /* <DEDUP_REMOVED lines=12> */
.L_x_1230:
[----:B------:R-:W-:Y:S05]  /*13ac0*/  BSYNC B2 ;  /* 0x0000000000027941 */ /* 0x000fea0003800000 */
.L_x_1229:
        /* <DEDUP_REMOVED lines=11> */
.L_x_1231:
        /* <DEDUP_REMOVED lines=16> */
.L_x_1232:
        /* <DEDUP_REMOVED lines=16> */
.L_x_1233:
        /* <DEDUP_REMOVED lines=15> */
.L_x_1321:
[----:B------:R-:W-:Y:S05]  /*13e70*/  BSYNC B2 ;  /* 0x0000000000027941 */ /* 0x000fea0003800000 */
.L_x_1234:
        /* <DEDUP_REMOVED lines=11> */
.L_x_1237:
[----:B------:R-:W-:Y:S05]  /*13f30*/  BSYNC B2 ;  /* 0x0000000000027941 */ /* 0x000fea0003800000 */
.L_x_1236:
        /* <DEDUP_REMOVED lines=10> */
.L_x_1238:
        /* <DEDUP_REMOVED lines=15> */
.L_x_1239:
        /* <DEDUP_REMOVED lines=15> */
.L_x_1240:
        /* <DEDUP_REMOVED lines=12> */
.L_x_1225:
[----:B------:R-:W-:Y:S05]  /*14280*/  BSYNC B1 ;  /* 0x0000000000017941 */ /* 0x000fea0003800000 */
.L_x_1224:
[----:B------:R-:W2:Y:S01]  /*14290*/  LDL R2, [R1] ;  /* 0x0000000001027983 */ /* 0x000ea20000100800 */
[----:B------:R-:W-:Y:S01]  /*142a0*/  VIADD R23, R6, 0x1 ;  /* 0x0000000106177836 */ /* 0x000fe20000000000 */
[----:B------:R-:W-:Y:S01]  /*142b0*/  BSSY B1, `(.L_x_1241) ;  /* 0x00000ad000017945 */ /* 0x000fe20003800000 */
[----:B------:R-:W-:-:S03]  /*142c0*/  VIADD R9, R0, 0xffffffff ;  /* 0xffffffff00097836 */ /* 0x000fc60000000000 */
        /* <DEDUP_REMOVED lines=28> */
.L_x_1243:
[----:B------:R-:W-:Y:S01]  /*14490*/  IMAD R2, R23, 0x8, R22 ;  /* 0x0000000817027824 */ /* 0x000fe200078e0216 */
[----:B------:R-:W-:Y:S01]  /*144a0*/  SHF.L.U32 R3, R26, 0x1f, RZ ;  /* 0x0000001f1a037819 */ /* 0x000fe200000006ff */
[----:B------:R-:W-:Y:S03]  /*144b0*/  BSSY B2, `(.L_x_1244) ;  /* 0x0000003000027945 */ /* 0x000fe60003800000 */
[----:B------:R-:W1:Y:S02]  /*144c0*/  SYNCS.PHASECHK.TRANS64.TRYWAIT P0, [R2+URZ+0x2d840], R3 ;  /* 0x02d84003020075a7 */ /* 0x000e64000800017f */
[----:B-1----:R-:W-:Y:S05]  /*144d0*/  @!P0 BRA `(.L_x_1245) ;  /* 0x0000002c00688947 */ /* 0x002fea0003800000 */
.L_x_1322:
[----:B------:R-:W-:Y:S05]  /*144e0*/  BSYNC B2 ;  /* 0x0000000000027941 */ /* 0x000fea0003800000 */
.L_x_1244:
        /* <DEDUP_REMOVED lines=12> */
.L_x_1247:
[----:B------:R-:W-:Y:S05]  /*145b0*/  BSYNC B2 ;  /* 0x0000000000027941 */ /* 0x000fea0003800000 */
.L_x_1246:
        /* <DEDUP_REMOVED lines=12> */
.L_x_1248:
        /* <DEDUP_REMOVED lines=16> */
.L_x_1249:
        /* <DEDUP_REMOVED lines=16> */
.L_x_1250:
        /* <DEDUP_REMOVED lines=15> */
.L_x_1323:
[----:B------:R-:W-:Y:S05]  /*14970*/  BSYNC B2 ;  /* 0x0000000000027941 */ /* 0x000fea0003800000 */
.L_x_1251:
        /* <DEDUP_REMOVED lines=11> */
.L_x_1254:
[----:B------:R-:W-:Y:S05]  /*14a30*/  BSYNC B2 ;  /* 0x0000000000027941 */ /* 0x000fea0003800000 */
.L_x_1253:
        /* <DEDUP_REMOVED lines=10> */
.L_x_1255:
        /* <DEDUP_REMOVED lines=15> */
.L_x_1256:
        /* <DEDUP_REMOVED lines=15> */
.L_x_1257:
        /* <DEDUP_REMOVED lines=12> */
.L_x_1242:
[----:B------:R-:W-:Y:S05]  /*14d80*/  BSYNC B1 ;  /* 0x0000000000017941 */ /* 0x000fea0003800000 */
.L_x_1241:
[----:B------:R-:W-:Y:S01]  /*14d90*/  ISETP.GT.AND P0, PT, R9, R29, PT ;  /* 0x0000001d0900720c */ /* 0x000fe20003f04270 */
[----:B------:R-:W-:-:S12]  /*14da0*/  VIADD R0, R0, 0xfffffffe ;  /* 0xfffffffe00007836 */ /* 0x000fd80000000000 */
[----:B------:R-:W-:Y:S05]  /*14db0*/  @P0 BRA `(.L_x_1258) ;  /* 0xffffffe800780947 */ /* 0x000fea000383ffff */
.L_x_1204:
[----:B------:R-:W-:Y:S05]  /*14dc0*/  BSYNC B0 ;  /* 0x0000000000007941 */ /* 0x000fea0003800000 */
.L_x_1203:
        /* <DEDUP_REMOVED lines=17> */
.L_x_1260:
[----:B------:R-:W-:Y:S05]  /*14ee0*/  BSYNC B0 ;  /* 0x0000000000007941 */ /* 0x000fea0003800000 */
.L_x_1259:
[----:B------:R-:W2:Y:S01]  /*14ef0*/  LDL R0, [R1] ;  /* 0x0000000001007983 */ /* 0x000ea20000100800 */
[----:B------:R-:W-:Y:S01]  /*14f00*/  BSSY B0, `(.L_x_1261) ;  /* 0x0000046000007945 */ /* 0x000fe20003800000 */
[----:B--2---:R-:W-:-:S13]  /*14f10*/  LOP3.LUT P0, RZ, R0, 0x1, RZ, 0xc0, !PT ;  /* 0x0000000100ff7812 */ /* 0x004fda000780c0ff */
[----:B------:R-:W-:Y:S05]  /*14f20*/  @!P0 BRA `(.L_x_1262) ;  /* 0x00000004000c8947 */ /* 0x000fea0003800000 */
[----:B0-----:R-:W-:Y:S01]  /*14f30*/  IMAD R3, R23, 0x8, R22 ;  /* 0x0000000817037824 */ /* 0x001fe200078e0216 */
[----:B------:R-:W-:Y:S01]  /*14f40*/  SHF.L.U32 R0, R26, 0x1f, RZ ;  /* 0x0000001f1a007819 */ /* 0x000fe200000006ff */
[----:B------:R-:W-:Y:S01]  /*14f50*/  BSSY B1, `(.L_x_1263) ;  /* 0x0000004000017945 */ /* 0x000fe20003800000 */
[----:B------:R-:W-:Y:S02]  /*14f60*/  ISETP.NE.AND P1, PT, R6, RZ, PT ;  /* 0x000000ff0600720c */ /* 0x000fe40003f25270 */
[----:B------:R-:W0:Y:S02]  /*14f70*/  SYNCS.PHASECHK.TRANS64.TRYWAIT P0, [R3+URZ+0x2d860], R0 ;  /* 0x02d86000030075a7 */ /* 0x000e24000800017f */
[----:B0-----:R-:W-:Y:S09]  /*14f80*/  @!P0 BRA `(.L_x_1264) ;  /* 0x0000002000e48947 */ /* 0x001ff20003800000 */
.L_x_1324:
[----:B------:R-:W-:Y:S05]  /*14f90*/  BSYNC B1 ;  /* 0x0000000000017941 */ /* 0x000fea0003800000 */
.L_x_1263:
        /* <DEDUP_REMOVED lines=9> */
.L_x_1266:
[----:B------:R-:W-:Y:S05]  /*15030*/  BSYNC B1 ;  /* 0x0000000000017941 */ /* 0x000fea0003800000 */
.L_x_1265:
[----:B0-----:R-:W-:Y:S01]  /*15040*/  IMAD R0, R23, 0x6000, R22 ;  /* 0x0000600017007824 */ /* 0x001fe200078e0216 */
        /* <DEDUP_REMOVED lines=9> */
.L_x_1267:
        /* <DEDUP_REMOVED lines=15> */
.L_x_1268:
        /* <DEDUP_REMOVED lines=15> */
.L_x_1269:
        /* <DEDUP_REMOVED lines=10> */
.L_x_1262:
[----:B------:R-:W-:Y:S05]  /*15360*/  BSYNC B0 ;  /* 0x0000000000007941 */ /* 0x000fea0003800000 */
.L_x_1261:
[----:B------:R-:W-:-:S05]  /*15370*/  VIADD R23, R23, 0x1 ;  /* 0x0000000117177836 */ /* 0x000fca0000000000 */
[----:B------:R-:W-:-:S04]  /*15380*/  ISETP.NE.AND P0, PT, R23, 0x2, PT ;  /* 0x000000021700780c */ /* 0x000fc80003f05270 */
[----:B0-----:R-:W-:Y:S02]  /*15390*/  SEL R3, RZ, 0x1, P0 ;  /* 0x00000001ff037807 */ /* 0x001fe40000000000 */
[----:B------:R-:W-:Y:S02]  /*153a0*/  SEL R23, R23, RZ, P0 ;  /* 0x000000ff17177207 */ /* 0x000fe40000000000 */
[----:B------:R-:W-:-:S07]  /*153b0*/  LOP3.LUT R26, R26, R3, RZ, 0x3c, !PT ;  /* 0x000000031a1a7212 */ /* 0x000fce00078e3cff */
.L_x_1185:
[----:B------:R-:W-:Y:S05]  /*153c0*/  BSYNC B7 ;  /* 0x0000000000077941 */ /* 0x000fea0003800000 */
.L_x_1183:
[----:B------:R-:W2:Y:S02]  /*153d0*/  LDL R0, [R1] ;  /* 0x0000000001007983 */ /* 0x000ea40000100800 */
        /* <DEDUP_REMOVED lines=11> */
.L_x_1270:
[----:B------:R-:W2:Y:S01]  /*15490*/  S2R R0, SR_TID.X ;  /* 0x0000000000007919 */ /* 0x000ea20000002100 */
[----:B------:R-:W-:Y:S01]  /*154a0*/  UMOV UR4, 0xffffffff ;  /* 0xffffffff00047882 */ /* 0x000fe20000000000 */
[----:B--2---:R-:W-:-:S04]  /*154b0*/  LOP3.LUT R8, R0, 0x1f, RZ, 0xc0, !PT ;  /* 0x0000001f00087812 */ /* 0x004fc800078ec0ff */
[----:B------:R-:W-:Y:S01]  /*154c0*/  ISETP.NE.AND P0, PT, R8, 0x1f, PT ;  /* 0x0000001f0800780c */ /* 0x000fe20003f05270 */
[----:B------:R-:W-:-:S12]  /*154d0*/  BRA.DIV UR4, `(.L_x_1272) ;  /* 0x0000001e04a47947 */ /* 0x000fd8000b800000 */
[----:B------:R-:W-:Y:S01]  /*154e0*/  IMAD.IADD R5, R19, 0x1, R8 ;  /* 0x0000000113057824 */ /* 0x000fe200078e0208 */
[----:B------:R-:W-:-:S04]  /*154f0*/  ULDC UR4, c[0x0][0xc3c] ;  /* 0x00030f0000047ab9 */ /* 0x000fc80000000800 */
[----:B------:R-:W-:-:S13]  /*15500*/  ISETP.GE.OR P1, PT, R5, UR4, !P0 ;  /* 0x0000000405007c0c */ /* 0x000fda000c726670 */
[----:B------:R-:W2:Y:S02]  /*15510*/  @!P1 LDC.64 R2, c[0x0][0xc80] ;  /* 0x00032000ff029b82 */ /* 0x000ea40000000a00 */
[----:B--2---:R-:W-:-:S06]  /*15520*/  @!P1 IMAD.WIDE R2, R5, 0x4, R2 ;  /* 0x0000000405029825 */ /* 0x004fcc00078e0202 */
[----:B------:R-:W2:Y:S01]  /*15530*/  @!P1 LDG.E R2, desc[UR50][R2.64] ;  /* 0x0000003202029981 */ /* 0x000ea2000c1e1900 */
[----:B------:R-:W-:Y:S01]  /*15540*/  IMAD.MOV.U32 R17, RZ, RZ, RZ ;  /* 0x000000ffff117224 */ /* 0x000fe200078e00ff */
[C---:B------:R-:W-:Y:S02]  /*15550*/  ISETP.GE.U32.AND P2, PT, R8.reuse, 0x2, PT ;  /* 0x000000020800780c */ /* 0x040fe40003f46070 */
[C---:B------:R-:W-:Y:S01]  /*15560*/  ISETP.GE.U32.AND P3, PT, R8.reuse, 0x4, PT ;  /* 0x000000040800780c */ /* 0x040fe20003f66070 */
[----:B------:R-:W-:Y:S01]  /*15570*/  SHFL.IDX PT, R0, R16, RZ, 0x1f ;  /* 0x00001fff10007589 */ /* 0x000fe200000e0000 */
[C---:B------:R-:W-:Y:S02]  /*15580*/  ISETP.GE.U32.AND P4, PT, R8.reuse, 0x8, PT ;  /* 0x000000080800780c */ /* 0x040fe40003f86070 */
[C---:B------:R-:W-:Y:S01]  /*15590*/  ISETP.GE.U32.AND P5, PT, R8.reuse, 0x10, PT ;  /* 0x000000100800780c */ /* 0x040fe20003fa6070 */
[----:B--2---:R-:W-:Y:S01]  /*155a0*/  @!P1 IMAD.MOV.U32 R17, RZ, RZ, R2 ;  /* 0x000000ffff119224 */ /* 0x004fe200078e0002 */
[----:B------:R-:W-:-:S04]  /*155b0*/  ISETP.NE.AND P1, PT, R8, RZ, PT ;  /* 0x000000ff0800720c */ /* 0x000fc80003f25270 */
[----:B------:R-:W2:Y:S02]  /*155c0*/  SHFL.UP PT, R14, R17, 0x1, RZ ;  /* 0x04200000110e7989 */ /* 0x000ea400000e00ff */
[----:B--2---:R-:W-:-:S05]  /*155d0*/  SEL R4, R14, RZ, P1 ;  /* 0x000000ff0e047207 */ /* 0x004fca0000800000 */
[----:B------:R-:W-:-:S05]  /*155e0*/  IMAD.IADD R4, R17, 0x1, R4 ;  /* 0x0000000111047824 */ /* 0x000fca00078e0204 */
[----:B------:R-:W2:Y:S02]  /*155f0*/  SHFL.UP PT, R14, R4, 0x2, RZ ;  /* 0x04400000040e7989 */ /* 0x000ea400000e00ff */
[----:B--2---:R-:W-:-:S05]  /*15600*/  SEL R5, R14, RZ, P2 ;  /* 0x000000ff0e057207 */ /* 0x004fca0001000000 */
[----:B------:R-:W-:Y:S02]  /*15610*/  IMAD.IADD R6, R4, 0x1, R5 ;  /* 0x0000000104067824 */ /* 0x000fe400078e0205 */
[----:B------:R-:W-:Y:S04]  /*15620*/  SHFL.IDX PT, R5, R16, 0x1, 0x1f ;  /* 0x00201f0010057f89 */ /* 0x000fe800000e0000 */
[----:B------:R-:W2:Y:S02]  /*15630*/  SHFL.UP PT, R14, R6, 0x4, RZ ;  /* 0x04800000060e7989 */ /* 0x000ea400000e00ff */
[----:B--2---:R-:W-:-:S05]  /*15640*/  SEL R3, R14, RZ, P3 ;  /* 0x000000ff0e037207 */ /* 0x004fca0001800000 */
[----:B------:R-:W-:-:S05]  /*15650*/  IMAD.IADD R2, R6, 0x1, R3 ;  /* 0x0000000106027824 */ /* 0x000fca00078e0203 */
[----:B------:R-:W2:Y:S02]  /*15660*/  SHFL.UP PT, R14, R2, 0x8, RZ ;  /* 0x05000000020e7989 */ /* 0x000ea400000e00ff */
[----:B--2---:R-:W-:-:S05]  /*15670*/  SEL R3, R14, RZ, P4 ;  /* 0x000000ff0e037207 */ /* 0x004fca0002000000 */
[----:B------:R-:W-:-:S05]  /*15680*/  IMAD.IADD R3, R2, 0x1, R3 ;  /* 0x0000000102037824 */ /* 0x000fca00078e0203 */
[----:B------:R-:W2:Y:S02]  /*15690*/  SHFL.UP PT, R14, R3, 0x10, RZ ;  /* 0x06000000030e7989 */ /* 0x000ea400000e00ff */
[----:B--2---:R-:W-:-:S05]  /*156a0*/  SEL R14, R14, RZ, P5 ;  /* 0x000000ff0e0e7207 */ /* 0x004fca0002800000 */
[----:B------:R-:W-:-:S05]  /*156b0*/  IMAD.IADD R3, R3, 0x1, R14 ;  /* 0x0000000103037824 */ /* 0x000fca00078e020e */
[----:B------:R2:W3:Y:S02]  /*156c0*/  SHFL.IDX PT, R14, R3, 0x1f, 0x1f ;  /* 0x03e01f00030e7f89 */ /* 0x0004e400000e0000 */
.L_x_1334:
[----:B------:R-:W-:Y:S02]  /*156d0*/  ULDC UR4, c[0x0][0xc38] ;  /* 0x00030e0000047ab9 */ /* 0x000fe40000000800 */
[----:B------:R-:W-:-:S04]  /*156e0*/  IMAD.U32 R4, RZ, RZ, UR4 ;  /* 0x00000004ff047e24 */ /* 0x000fc8000f8e00ff */
[----:B---3--:R-:W-:-:S04]  /*156f0*/  IMAD R14, R14, R4, RZ ;  /* 0x000000040e0e7224 */ /* 0x008fc800078e02ff */
[----:B------:R-:W-:-:S05]  /*15700*/  IMAD.IADD R5, R5, 0x1, R14 ;  /* 0x0000000105057824 */ /* 0x000fca00078e020e */
[----:B------:R-:W-:-:S13]  /*15710*/  ISETP.GT.AND P6, PT, R5, R0, PT ;  /* 0x000000000500720c */ /* 0x000fda0003fc4270 */
[----:B------:R-:W-:Y:S05]  /*15720*/  @P6 BRA `(.L_x_1273) ;  /* 0x00000000009c6947 */ /* 0x000fea0003800000 */
.L_x_1278:
[----:B------:R-:W3:Y:S01]  /*15730*/  LDC R2, c[0x0][0xc3c] ;  /* 0x00030f00ff027b82 */ /* 0x000ee20000000800 */
[----:B------:R-:W-:-:S05]  /*15740*/  VIADD R19, R19, 0x1f ;  /* 0x0000001f13137836 */ /* 0x000fca0000000000 */
[----:B---3--:R-:W-:-:S13]  /*15750*/  ISETP.GE.AND P6, PT, R19, R2, PT ;  /* 0x000000021300720c */ /* 0x008fda0003fc6270 */
[----:B------:R-:W-:Y:S05]  /*15760*/  @P6 BRA `(.L_x_1274) ;  /* 0x0000000400d06947 */ /* 0x000fea0003800000 */
[----:B--2---:R-:W2:Y:S01]  /*15770*/  S2R R3, SR_TID.X ;  /* 0x0000000000037919 */ /* 0x004ea20000002100 */
[----:B------:R-:W-:Y:S01]  /*15780*/  BSSY B0, `(.L_x_1275) ;  /* 0x0000009000007945 */ /* 0x000fe20003800000 */
[----:B------:R-:W-:Y:S01]  /*15790*/  IMAD.MOV.U32 R17, RZ, RZ, RZ ;  /* 0x000000ffff117224 */ /* 0x000fe200078e00ff */
[----:B--2---:R-:W-:-:S05]  /*157a0*/  LOP3.LUT R3, R3, 0x1f, RZ, 0xc0, !PT ;  /* 0x0000001f03037812 */ /* 0x004fca00078ec0ff */
[----:B------:R-:W-:-:S05]  /*157b0*/  IMAD.IADD R7, R19, 0x1, R3 ;  /* 0x0000000113077824 */ /* 0x000fca00078e0203 */
[----:B------:R-:W-:-:S13]  /*157c0*/  ISETP.GE.OR P6, PT, R7, R2, !P0 ;  /* 0x000000020700720c */ /* 0x000fda00047c6670 */
[----:B------:R-:W-:Y:S05]  /*157d0*/  @P6 BRA `(.L_x_1276) ;  /* 0x00000000000c6947 */ /* 0x000fea0003800000 */
[----:B------:R-:W2:Y:S02]  /*157e0*/  LDC.64 R2, c[0x0][0xc80] ;  /* 0x00032000ff027b82 */ /* 0x000ea40000000a00 */
[----:B--2---:R-:W-:-:S05]  /*157f0*/  IMAD.WIDE R2, R7, 0x4, R2 ;  /* 0x0000000407027825 */ /* 0x004fca00078e0202 */
[----:B------:R2:W5:Y:S02]  /*15800*/  LDG.E R17, desc[UR50][R2.64] ;  /* 0x0000003202117981 */ /* 0x000564000c1e1900 */
.L_x_1276:
[----:B------:R-:W-:Y:S05]  /*15810*/  BSYNC B0 ;  /* 0x0000000000007941 */ /* 0x000fea0003800000 */
.L_x_1275:
[----:B------:R-:W-:-:S03]  /*15820*/  UMOV UR4, 0xffffffff ;  /* 0xffffffff00047882 */ /* 0x000fc60000000000 */
[----:B------:R-:W-:Y:S05]  /*15830*/  BRA.DIV UR4, `(.L_x_1277) ;  /* 0x0000001e04f07947 */ /* 0x000fea000b800000 */
[----:B-----5:R-:W3:Y:S02]  /*15840*/  SHFL.UP PT, R14, R17, 0x1, RZ ;  /* 0x04200000110e7989 */ /* 0x020ee400000e00ff */
[----:B---3--:R-:W-:-:S05]  /*15850*/  SEL R14, R14, RZ, P1 ;  /* 0x000000ff0e0e7207 */ /* 0x008fca0000800000 */
[----:B------:R-:W-:-:S05]  /*15860*/  IMAD.IADD R13, R17, 0x1, R14 ;  /* 0x00000001110d7824 */ /* 0x000fca00078e020e */
        /* <DEDUP_REMOVED lines=13> */
.L_x_1342:
[----:B------:R-:W-:Y:S02]  /*15940*/  ULDC UR4, c[0x0][0xc38] ;  /* 0x00030e0000047ab9 */ /* 0x000fe40000000800 */
[----:B------:R-:W-:-:S04]  /*15950*/  IMAD.U32 R4, RZ, RZ, UR4 ;  /* 0x00000004ff047e24 */ /* 0x000fc8000f8e00ff */
[----:B---3--:R-:W-:-:S04]  /*15960*/  IMAD R14, R14, R4, RZ ;  /* 0x000000040e0e7224 */ /* 0x008fc800078e02ff */
[----:B------:R-:W-:-:S05]  /*15970*/  IMAD.IADD R5, R14, 0x1, R5 ;  /* 0x000000010e057824 */ /* 0x000fca00078e0205 */
[----:B------:R-:W-:-:S13]  /*15980*/  ISETP.GT.AND P6, PT, R5, R0, PT ;  /* 0x000000000500720c */ /* 0x000fda0003fc4270 */
[----:B------:R-:W-:Y:S05]  /*15990*/  @!P6 BRA `(.L_x_1278) ;  /* 0xfffffffc0064e947 */ /* 0x000fea000383ffff */
.L_x_1273:
[----:B------:R-:W-:Y:S01]  /*159a0*/  IMAD.IADD R16, R5, 0x1, -R14 ;  /* 0x0000000105107824 */ /* 0x000fe200078e0a0e */
[----:B------:R-:W-:-:S03]  /*159b0*/  UMOV UR4, 0xffffffff ;  /* 0xffffffff00047882 */ /* 0x000fc60000000000 */
[----:B------:R-:W-:-:S05]  /*159c0*/  IMAD R5, R3, R4, R16 ;  /* 0x0000000403057224 */ /* 0x000fca00078e0210 */
[----:B------:R-:W-:Y:S01]  /*159d0*/  ISETP.GT.AND P6, PT, R5, R0, PT ;  /* 0x000000000500720c */ /* 0x000fe20003fc4270 */
[----:B------:R-:W-:-:S12]  /*159e0*/  BRA.DIV UR4, `(.L_x_1279) ;  /* 0x0000002204407947 */ /* 0x000fd8000b800000 */
[----:B------:R-:W-:-:S04]  /*159f0*/  VOTE.ANY R2, PT, !P6 ;  /* 0x0000000000027806 */ /* 0x000fc800070e0100 */
[----:B------:R-:W3:Y:S02]  /*15a00*/  POPC R6, R2 ;  /* 0x0000000200067309 */ /* 0x000ee40000000000 */
[----:B---3--:R3:W4:Y:S02]  /*15a10*/  SHFL.IDX PT, R17, R17, R6, 0x1f ;  /* 0x00001f0611117589 */ /* 0x00872400000e0000 */
.L_x_1346:
[----:B------:R-:W-:Y:S01]  /*15a20*/  ISETP.NE.AND P0, PT, R2, RZ, PT ;  /* 0x000000ff0200720c */ /* 0x000fe20003f05270 */
[----:B------:R-:W-:-:S12]  /*15a30*/  IMAD.MOV.U32 R14, RZ, RZ, RZ ;  /* 0x000000ffff0e7224 */ /* 0x000fd800078e00ff */
[----:B------:R-:W-:Y:S05]  /*15a40*/  @!P0 BRA `(.L_x_1280) ;  /* 0x0000000000108947 */ /* 0x000fea0003800000 */
[----:B------:R-:W-:Y:S01]  /*15a50*/  UMOV UR4, 0xffffffff ;  /* 0xffffffff00047882 */ /* 0x000fe20000000000 */
[----:B------:R-:W-:Y:S02]  /*15a60*/  VIADD R12, R6, 0xffffffff ;  /* 0xffffffff060c7836 */ /* 0x000fe40000000000 */
[----:B------:R-:W-:Y:S05]  /*15a70*/  BRA.DIV UR4, `(.L_x_1281) ;  /* 0x0000002204647947 */ /* 0x000fea000b800000 */
[----:B------:R0:W0:Y:S02]  /*15a80*/  SHFL.IDX PT, R14, R3, R12, 0x1f ;  /* 0x00001f0c030e7589 */ /* 0x00002400000e0000 */
.L_x_1280:
[----:B0-2---:R-:W0:Y:S01]  /*15a90*/  LDC.64 R2, c[0x0][0xc90] ;  /* 0x00032400ff027b82 */ /* 0x005e220000000a00 */
[----:B------:R-:W-:-:S04]  /*15aa0*/  IMAD.IADD R19, R6, 0x1, R19 ;  /* 0x0000000106137824 */ /* 0x000fc800078e0213 */
[----:B0-----:R-:W-:-:S05]  /*15ab0*/  IMAD.WIDE R2, R19, 0x4, R2 ;  /* 0x0000000413027825 */ /* 0x001fca00078e0202 */
[----:B---3--:R0:W4:Y:S01]  /*15ac0*/  LDG.E R6, desc[UR50][R2.64] ;  /* 0x0000003202067981 */ /* 0x008122000c1e1900 */
[----:B------:R-:W-:-:S04]  /*15ad0*/  IMAD R16, R14, R4, R16 ;  /* 0x000000040e107224 */ /* 0x000fc800078e0210 */
[----:B------:R-:W-:Y:S02]  /*15ae0*/  IMAD.IADD R0, R0, 0x1, -R16 ;  /* 0x0000000100007824 */ /* 0x000fe400078e0a10 */
[----:B0-----:R-:W-:Y:S02]  /*15af0*/  IMAD.MOV.U32 R2, RZ, RZ, RZ ;  /* 0x000000ffff027224 */ /* 0x001fe400078e00ff */
[----:B----4-:R-:W-:-:S05]  /*15b00*/  IMAD R5, R17, R6, RZ ;  /* 0x0000000611057224 */ /* 0x010fca00078e02ff */
[----:B------:R-:W-:-:S04]  /*15b10*/  IABS R7, R5 ;  /* 0x0000000500077213 */ /* 0x000fc80000000000 */
[----:B------:R-:W0:Y:S08]  /*15b20*/  I2F.RP R8, R7 ;  /* 0x0000000700087306 */ /* 0x000e300000209400 */
[----:B0-----:R-:W1:Y:S02]  /*15b30*/  MUFU.RCP R8, R8 ;  /* 0x0000000800087308 */ /* 0x001e640000001000 */
[----:B-1----:R-:W-:Y:S01]  /*15b40*/  VIADD R9, R8, 0xffffffe ;  /* 0x0ffffffe08097836 */ /* 0x002fe20000000000 */
[----:B------:R-:W-:-:S05]  /*15b50*/  IABS R8, R5 ;  /* 0x0000000500087213 */ /* 0x000fca0000000000 */
[----:B------:R-:W0:Y:S01]  /*15b60*/  F2I.FTZ.U32.TRUNC.NTZ R3, R9 ;  /* 0x0000000900037305 */ /* 0x000e22000021f000 */
[----:B------:R-:W-:Y:S02]  /*15b70*/  IMAD.MOV R8, RZ, RZ, -R8 ;  /* 0x000000ffff087224 */ /* 0x000fe400078e0a08 */
[----:B0-----:R-:W-:-:S04]  /*15b80*/  IMAD.MOV R10, RZ, RZ, -R3 ;  /* 0x000000ffff0a7224 */ /* 0x001fc800078e0a03 */
[----:B------:R-:W-:-:S04]  /*15b90*/  IMAD R11, R10, R7, RZ ;  /* 0x000000070a0b7224 */ /* 0x000fc800078e02ff */
[----:B------:R-:W-:Y:S01]  /*15ba0*/  IMAD.HI.U32 R2, R3, R11, R2 ;  /* 0x0000000b03027227 */ /* 0x000fe200078e0002 */
[----:B------:R-:W-:-:S05]  /*15bb0*/  IABS R3, R0 ;  /* 0x0000000000037213 */ /* 0x000fca0000000000 */
        /* <DEDUP_REMOVED lines=15> */
[----:B------:R-:W-:-:S03]  /*15cb0*/  IMAD R0, R5, R9, R0 ;  /* 0x0000000905007224 */ /* 0x000fc600078e0200 */
[----:B------:R-:W-:-:S04]  /*15cc0*/  VIADDMNMX R4, R3, R4, R6, PT ;  /* 0x0000000403047246 */ /* 0x000fc80003800106 */
[----:B------:R-:W-:-:S04]  /*15cd0*/  IABS R6, R4 ;  /* 0x0000000400067213 */ /* 0x000fc80000000000 */
[----:B------:R-:W0:Y:S08]  /*15ce0*/  I2F.RP R8, R6 ;  /* 0x0000000600087306 */ /* 0x000e300000209400 */
[----:B0-----:R-:W0:Y:S02]  /*15cf0*/  MUFU.RCP R8, R8 ;  /* 0x0000000800087308 */ /* 0x001e240000001000 */
[----:B0-----:R-:W-:Y:S01]  /*15d00*/  VIADD R2, R8, 0xffffffe ;  /* 0x0ffffffe08027836 */ /* 0x001fe20000000000 */
[----:B------:R-:W-:-:S05]  /*15d10*/  IABS R8, R0 ;  /* 0x0000000000087213 */ /* 0x000fca0000000000 */
[----:B------:R0:W1:Y:S02]  /*15d20*/  F2I.FTZ.U32.TRUNC.NTZ R3, R2 ;  /* 0x0000000200037305 */ /* 0x000064000021f000 */
[----:B0-----:R-:W-:Y:S02]  /*15d30*/  IMAD.MOV.U32 R2, RZ, RZ, RZ ;  /* 0x000000ffff027224 */ /* 0x001fe400078e00ff */
[----:B-1----:R-:W-:-:S04]  /*15d40*/  IMAD.MOV R5, RZ, RZ, -R3 ;  /* 0x000000ffff057224 */ /* 0x002fc800078e0a03 */
[----:B------:R-:W-:-:S04]  /*15d50*/  IMAD R5, R5, R6, RZ ;  /* 0x0000000605057224 */ /* 0x000fc800078e02ff */
[----:B------:R-:W-:Y:S01]  /*15d60*/  IMAD.HI.U32 R3, R3, R5, R2 ;  /* 0x0000000503037227 */ /* 0x000fe200078e0002 */
[-C--:B------:R-:W-:Y:S02]  /*15d70*/  IABS R5, R4.reuse ;  /* 0x0000000400057213 */ /* 0x080fe40000000000 */
[C---:B------:R-:W-:Y:S01]  /*15d80*/  LOP3.LUT R2, R0.reuse, R4, RZ, 0x3c, !PT ;  /* 0x0000000400027212 */ /* 0x040fe200078e3cff */
[----:B------:R-:W-:Y:S02]  /*15d90*/  IMAD.IADD R0, R0, 0x1, R7 ;  /* 0x0000000100007824 */ /* 0x000fe400078e0207 */
[----:B------:R-:W-:Y:S01]  /*15da0*/  IMAD.MOV R5, RZ, RZ, -R5 ;  /* 0x000000ffff057224 */ /* 0x000fe200078e0a05 */
[----:B------:R-:W-:Y:S01]  /*15db0*/  ISETP.GE.AND P2, PT, R2, RZ, PT ;  /* 0x000000ff0200720c */ /* 0x000fe20003f46270 */
[----:B------:R-:W-:-:S04]  /*15dc0*/  IMAD.HI.U32 R3, R3, R8, RZ ;  /* 0x0000000803037227 */ /* 0x000fc800078e00ff */
[----:B------:R-:W-:-:S05]  /*15dd0*/  IMAD R5, R3, R5, R8 ;  /* 0x0000000503057224 */ /* 0x000fca00078e0208 */
[----:B------:R-:W-:-:S13]  /*15de0*/  ISETP.GT.U32.AND P1, PT, R6, R5, PT ;  /* 0x000000050600720c */ /* 0x000fda0003f24070 */
[----:B------:R-:W-:Y:S02]  /*15df0*/  @!P1 IMAD.IADD R5, R5, 0x1, -R6 ;  /* 0x0000000105059824 */ /* 0x000fe400078e0a06 */
[----:B------:R-:W-:Y:S01]  /*15e00*/  @!P1 VIADD R3, R3, 0x1 ;  /* 0x0000000103039836 */ /* 0x000fe20000000000 */
[----:B------:R-:W-:Y:S02]  /*15e10*/  ISETP.NE.AND P1, PT, R4, RZ, PT ;  /* 0x000000ff0400720c */ /* 0x000fe40003f25270 */
[----:B------:R-:W-:-:S13]  /*15e20*/  ISETP.GE.U32.AND P0, PT, R5, R6, PT ;  /* 0x000000060500720c */ /* 0x000fda0003f06070 */
[----:B------:R-:W-:-:S04]  /*15e30*/  @P0 VIADD R3, R3, 0x1 ;  /* 0x0000000103030836 */ /* 0x000fc80000000000 */
[----:B------:R-:W-:Y:S01]  /*15e40*/  @!P2 IMAD.MOV R3, RZ, RZ, -R3 ;  /* 0x000000ffff03a224 */ /* 0x000fe200078e0a03 */
[----:B------:R-:W-:Y:S01]  /*15e50*/  @!P1 LOP3.LUT R3, RZ, R4, RZ, 0x33, !PT ;  /* 0x00000004ff039212 */ /* 0x000fe200078e33ff */
[----:B------:R-:W-:-:S04]  /*15e60*/  IMAD.MOV R4, RZ, RZ, -R4 ;  /* 0x000000ffff047224 */ /* 0x000fc800078e0a04 */
[----:B------:R-:W-:Y:S01]  /*15e70*/  IMAD R18, R3, R4, R0 ;  /* 0x0000000403127224 */ /* 0x000fe200078e0200 */
[----:B------:R-:W-:-:S05]  /*15e80*/  LOP3.LUT R0, RZ, R3, RZ, 0x33, !PT ;  /* 0x00000003ff007212 */ /* 0x000fca00078e33ff */
[----:B------:R-:W-:Y:S01]  /*15e90*/  IMAD.IADD R17, R17, 0x1, R0 ;  /* 0x0000000111117824 */ /* 0x000fe200078e0200 */
[----:B------:R-:W-:Y:S06]  /*15ea0*/  BRA `(.L_x_1282) ;  /* 0x00000000001c7947 */ /* 0x000fec0003800000 */
.L_x_1274:
[----:B------:R-:W-:Y:S01]  /*15eb0*/  UMOV UR4, URZ ;  /* 0x0000003f00047c82 */ /* 0x000fe20008000000 */
[----:B------:R-:W-:Y:S01]  /*15ec0*/  UMOV UR5, URZ ;  /* 0x0000003f00057c82 */ /* 0x000fe20008000000 */
[----:B------:R-:W-:Y:S01]  /*15ed0*/  ULDC UR6, c[0x0][0xc3c] ;  /* 0x00030f0000067ab9 */ /* 0x000fe20000000800 */
[----:B------:R-:W-:Y:S02]  /*15ee0*/  IMAD.MOV.U32 R16, RZ, RZ, R0 ;  /* 0x000000ffff107224 */ /* 0x000fe400078e0000 */
[----:B------:R-:W-:Y:S02]  /*15ef0*/  IMAD.U32 R17, RZ, RZ, UR4 ;  /* 0x00000004ff117e24 */ /* 0x000fe4000f8e00ff */
[----:B------:R-:W-:Y:S02]  /*15f00*/  IMAD.U32 R18, RZ, RZ, UR5 ;  /* 0x00000005ff127e24 */ /* 0x000fe4000f8e00ff */
[----:B------:R-:W-:-:S07]  /*15f10*/  IMAD.U32 R19, RZ, RZ, UR6 ;  /* 0x00000006ff137e24 */ /* 0x000fce000f8e00ff */
.L_x_1282:
[----:B------:R-:W3:Y:S01]  /*15f20*/  S2R R0, SR_TID.X ;  /* 0x0000000000007919 */ /* 0x000ee20000002100 */
[----:B------:R-:W-:Y:S05]  /*15f30*/  WARPSYNC.ALL ;  /* 0x0000000000007948 */ /* 0x000fea0003800000 */
[----:B------:R-:W-:Y:S01]  /*15f40*/  BAR.SYNC.DEFER_BLOCKING 0x4, 0x200 ;  /* 0x0108000000007b1d */ /* 0x000fe20000010000 */
[----:B---3--:R-:W-:-:S04]  /*15f50*/  LOP3.LUT R0, R0, 0x1f, RZ, 0xc0, !PT ;  /* 0x0000001f00007812 */ /* 0x008fc800078ec0ff */
[----:B------:R-:W-:-:S13]  /*15f60*/  ISETP.NE.AND P0, PT, R0, RZ, PT ;  /* 0x000000ff0000720c */ /* 0x000fda0003f05270 */
[----:B--2---:R-:W2:Y:S01]  /*15f70*/  @!P0 S2R R3, SR_CgaCtaId ;  /* 0x0000000000038919 */ /* 0x004ea20000008800 */
[----:B------:R-:W-:-:S04]  /*15f80*/  @!P0 MOV R0, 0x400 ;  /* 0x0000040000008802 */ /* 0x000fc80000000f00 */
[----:B--2---:R-:W-:-:S05]  /*15f90*/  @!P0 LEA R22, R3, R0, 0x18 ;  /* 0x0000000003168211 */ /* 0x004fca00078ec0ff */
[----:B------:R4:W-:Y:S01]  /*15fa0*/  @!P0 STS.128 [R22+0x2d8d0], R16 ;  /* 0x02d8d01016008388 */ /* 0x0009e20000000c00 */
[----:B------:R-:W-:Y:S06]  /*15fb0*/  BAR.ARV 0x5, 0x200 ;  /* 0x0148000000007b1d */ /* 0x000fec0000002000 */
.L_x_1271:
[----:B------:R-:W-:Y:S02]  /*15fc0*/  ULDC UR4, c[0x0][0xc3c] ;  /* 0x00030f0000047ab9 */ /* 0x000fe40000000800 */
[----:B---3--:R-:W-:-:S13]  /*15fd0*/  ISETP.GE.AND P0, PT, R19, UR4, PT ;  /* 0x0000000413007c0c */ /* 0x008fda000bf06270 */
[----:B------:R-:W-:Y:S05]  /*15fe0*/  @!P0 BRA `(.L_x_1283) ;  /* 0xffffffa800748947 */ /* 0x000fea000383ffff */
[----:B------:R-:W-:Y:S05]  /*15ff0*/  BSYNC B8 ;  /* 0x0000000000087941 */ /* 0x000fea0003800000 */
.L_x_1171:
[----:B0-----:R-:W3:Y:S01]  /*16000*/  LDL.LU R0, [R1+0x1c] ;  /* 0x00001c0001007983 */ /* 0x001ee20000300800 */
        /* <DEDUP_REMOVED lines=9> */
[----:B------:R-:W0:Y:S02]  /*160a0*/  SYNCS.PHASECHK.TRANS64.TRYWAIT P0, [R9+URZ+0x2d820], R0 ;  /* 0x02d82000090075a7 */ /* 0x000e24000800017f */
[----:B0-----:R-:W-:Y:S05]  /*160b0*/  @!P0 BRA `(.L_x_1285) ;  /* 0x0000001800f88947 */ /* 0x001fea0003800000 */
.L_x_1349:
[----:B------:R-:W-:Y:S05]  /*160c0*/  BSYNC B0 ;  /* 0x0000000000007941 */ /* 0x000fea0003800000 */
.L_x_1284:
[----:B------:R-:W-:-:S03]  /*160d0*/  UMOV UR4, 0xffffffff ;  /* 0xffffffff00047882 */ /* 0x000fc60000000000 */
[----:B------:R-:W-:Y:S05]  /*160e0*/  BRA.DIV UR4, `(.L_x_1286) ;  /* 0x0000001e04007947 */ /* 0x000fea000b800000 */
[----:B0-----:R-:W0:Y:S02]  /*160f0*/  S2R R0, SR_TID.X ;  /* 0x0000000000007919 */ /* 0x001e240000002100 */
[----:B0-----:R-:W-:-:S04]  /*16100*/  SHF.R.U32.HI R0, RZ, 0x5, R0 ;  /* 0x00000005ff007819 */ /* 0x001fc80000011600 */
[----:B------:R-:W-:-:S05]  /*16110*/  LOP3.LUT R0, R0, 0x3, RZ, 0xc0, !PT ;  /* 0x0000000300007812 */ /* 0x000fca00078ec0ff */
[----:B------:R0:W1:Y:S02]  /*16120*/  SHFL.IDX PT, R14, R0, RZ, 0x1f ;  /* 0x00001fff000e7589 */ /* 0x00006400000e0000 */
.L_x_1352:
[----:B-1----:R-:W-:Y:S01]  /*16130*/  ISETP.NE.AND P0, PT, R14, RZ, PT ;  /* 0x000000ff0e00720c */ /* 0x002fe20003f05270 */
[----:B------:R-:W-:-:S12]  /*16140*/  BSSY B0, `(.L_x_1287) ;  /* 0x0000024000007945 */ /* 0x000fd80003800000 */
[----:B------:R-:W-:Y:S05]  /*16150*/  @P0 BRA `(.L_x_1288) ;  /* 0x0000000000880947 */ /* 0x000fea0003800000 */
[----:B------:R-:W-:-:S03]  /*16160*/  UMOV UR4, 0xffffffff ;  /* 0xffffffff00047882 */ /* 0x000fc60000000000 */
[----:B------:R-:W-:Y:S05]  /*16170*/  BRA.DIV UR4, `(.L_x_1289) ;  /* 0x0000001e04107947 */ /* 0x000fea000b800000 */
[----:B------:R-:W-:-:S13]  /*16180*/  ELECT P6, URZ, PT ;  /* 0x00000000003f782f */ /* 0x000fda00038c0000 */
.L_x_1355:
[----:B------:R-:W-:Y:S05]  /*16190*/  @!P6 BRA `(.L_x_1288) ;  /* 0x000000000078e947 */ /* 0x000fea0003800000 */
[----:B------:R-:W-:-:S06]  /*161a0*/  ULOP3.LUT UR4, UR36, 0x2, URZ, 0xfc, !UPT ;  /* 0x0000000224047892 */ /* 0x000fcc000f8efc3f */
[----:B0-----:R-:W-:-:S05]  /*161b0*/  IMAD.U32 R0, RZ, RZ, UR4 ;  /* 0x00000004ff007e24 */ /* 0x001fca000f8e00ff */
[----:B------:R-:W-:-:S13]  /*161c0*/  ISETP.NE.AND P2, PT, R0, 0x3, PT ;  /* 0x000000030000780c */ /* 0x000fda0003f45270 */
[----:B------:R-:W-:Y:S05]  /*161d0*/  @!P2 BRA `(.L_x_1290) ;  /* 0x000000000004a947 */ /* 0x000fea0003800000 */
[----:B------:R-:W-:Y:S01]  /*161e0*/  BPT.TRAP 0x1 ;  /* 0x000000040000795c */ /* 0x000fe20000300000 */
.L_x_1290:
        /* <DEDUP_REMOVED lines=12> */
.L_x_1356:
[----:B------:R-:W1:Y:S02]  /*162b0*/  SYNCS.PHASECHK.TRANS64.TRYWAIT P0, [R3+URZ], R2 ;  /* 0x00000002030075a7 */ /* 0x000e64000800017f */
[----:B-1----:R-:W-:Y:S05]  /*162c0*/  @!P0 BRA `(.L_x_1292) ;  /* 0x0000001800f08947 */ /* 0x002fea0003800000 */
.L_x_1357:
[----:B------:R-:W-:Y:S05]  /*162d0*/  @!P2 BRA `(.L_x_1293) ;  /* 0x000000000004a947 */ /* 0x000fea0003800000 */
[----:B------:R-:W-:Y:S01]  /*162e0*/  BPT.TRAP 0x1 ;  /* 0x000000040000795c */ /* 0x000fe20000300000 */
.L_x_1293:
[----:B------:R-:W-:-:S04]  /*162f0*/  VIADD R0, R9, 0x2d860 ;  /* 0x0002d86009007836 */ /* 0x000fc80000000000 */
[----:B------:R-:W-:-:S04]  /*16300*/  IMAD R23, R23, 0x8, R0 ;  /* 0x0000000817177824 */ /* 0x000fc800078e0200 */
[----:B------:R-:W3:Y:S02]  /*16310*/  SYNCS.PHASECHK.TRANS64.TRYWAIT P0, [R23+URZ], R4 ;  /* 0x00000004170075a7 */ /* 0x000ee4000800017f */
[----:B---3--:R-:W-:Y:S05]  /*16320*/  @!P0 BRA `(.L_x_1294) ;  /* 0x0000001800ec8947 */ /* 0x008fea0003800000 */
.L_x_1358:
[----:B------:R-:W-:-:S07]  /*16330*/  IMAD R7, R7, 0x8, R0 ;  /* 0x0000000807077824 */ /* 0x000fce00078e0200 */
.L_x_1295:
[----:B------:R0:W0:Y:S02]  /*16340*/  SYNCS.PHASECHK.TRANS64.TRYWAIT P0, [R7+URZ], R2 ;  /* 0x00000002070075a7 */ /* 0x000024000800017f */
[----:B0-----:R-:W-:Y:S05]  /*16350*/  @!P0 NANOSLEEP.SYNCS 0x989680 ;  /* 0x009896800000895d */ /* 0x001fea0003900000 */
[----:B------:R-:W0:Y:S02]  /*16360*/  @!P0 SYNCS.PHASECHK.TRANS64 P0, [R7+URZ], R2 ;  /* 0x00000002070085a7 */ /* 0x000e24000800007f */
[----:B0-----:R-:W-:Y:S05]  /*16370*/  @!P0 BRA `(.L_x_1295) ;  /* 0xfffffffc00f08947 */ /* 0x001fea000383ffff */
.L_x_1288:
[----:B------:R-:W-:Y:S05]  /*16380*/  BSYNC B0 ;  /* 0x0000000000007941 */ /* 0x000fea0003800000 */
.L_x_1287:
[----:B------:R-:W-:Y:S05]  /*16390*/  EXIT ;  /* 0x000000000000794d */ /* 0x000fea0003800000 */
.L_x_1081:
[----:B0-----:R-:W-:-:S04]  /*163a0*/  IMAD.U32 R3, RZ, RZ, UR42 ;  /* 0x0000002aff037e24 */ /* 0x001fc8000f8e00ff */
[----:B------:R0:W1:Y:S03]  /*163b0*/  SYNCS.PHASECHK.TRANS64.TRYWAIT P1, [R3+URZ+0x2d800], R0 ;  /* 0x02d80000030075a7 */ /* 0x000066000802017f */
[----:B-1----:R-:W-:Y:S05]  /*163c0*/  @!P1 NANOSLEEP.SYNCS 0x989680 ;  /* 0x009896800000995d */ /* 0x002fea0003900000 */
[----:B------:R-:W1:Y:S02]  /*163d0*/  @!P1 SYNCS.PHASECHK.TRANS64 P1, [R3+URZ+0x2d800], R0 ;  /* 0x02d80000030095a7 */ /* 0x000e64000802007f */
[----:B-1----:R-:W-:Y:S05]  /*163e0*/  @!P1 BRA `(.L_x_1081) ;  /* 0xfffffffc00ec9947 */ /* 0x002fea000383ffff */
[----:B------:R-:W-:Y:S05]  /*163f0*/  BRA `(.L_x_1296) ;  /* 0xfffffeb800307947 */ /* 0x000fea000383ffff */
.L_x_1085:
[----:B-1----:R1:W2:Y:S02]  /*16400*/  SYNCS.PHASECHK.TRANS64.TRYWAIT P2, [R5+URZ+0x2d830], R0 ;  /* 0x02d83000050075a7 */ /* 0x0022a4000804017f */
[----:B--2---:R-:W-:Y:S05]  /*16410*/  @!P2 NANOSLEEP.SYNCS 0x989680 ;  /* 0x009896800000a95d */ /* 0x004fea0003900000 */
[----:B------:R-:W2:Y:S02]  /*16420*/  @!P2 SYNCS.PHASECHK.TRANS64 P2, [R5+URZ+0x2d830], R0 ;  /* 0x02d830000500a5a7 */ /* 0x000ea4000804007f */
[----:B--2---:R-:W-:Y:S05]  /*16430*/  @!P2 BRA `(.L_x_1085) ;  /* 0xfffffffc00f0a947 */ /* 0x004fea000383ffff */
[----:B------:R-:W-:Y:S05]  /*16440*/  BRA `(.L_x_1084) ;  /* 0xfffffeb800547947 */ /* 0x000fea000383ffff */
.L_x_1101:
[----:B-1----:R-:W-:-:S04]  /*16450*/  IMAD.U32 R7, RZ, RZ, UR6 ;  /* 0x00000006ff077e24 */ /* 0x002fc8000f8e00ff */
[----:B------:R1:W3:Y:S03]  /*16460*/  SYNCS.PHASECHK.TRANS64.TRYWAIT P2, [R7+URZ+0x2d830], R6 ;  /* 0x02d83006070075a7 */ /* 0x0002e6000804017f */
[----:B---3--:R-:W-:Y:S05]  /*16470*/  @!P2 NANOSLEEP.SYNCS 0x989680 ;  /* 0x009896800000a95d */ /* 0x008fea0003900000 */
[----:B------:R-:W3:Y:S02]  /*16480*/  @!P2 SYNCS.PHASECHK.TRANS64 P2, [R7+URZ+0x2d830], R6 ;  /* 0x02d830060700a5a7 */ /* 0x000ee4000804007f */
[----:B---3--:R-:W-:Y:S05]  /*16490*/  @!P2 BRA `(.L_x_1101) ;  /* 0xfffffffc00eca947 */ /* 0x008fea000383ffff */
[----:B------:R-:W-:Y:S05]  /*164a0*/  BRA `(.L_x_1098) ;  /* 0xfffffeec00447947 */ /* 0x000fea000383ffff */
.L_x_1105:
[----:B-1----:R-:W-:-:S04]  /*164b0*/  IMAD.U32 R7, RZ, RZ, UR6 ;  /* 0x00000006ff077e24 */ /* 0x002fc8000f8e00ff */
[----:B------:R1:W2:Y:S03]  /*164c0*/  SYNCS.PHASECHK.TRANS64.TRYWAIT P2, [R7+URZ+0x2d850], R6 ;  /* 0x02d85006070075a7 */ /* 0x0002a6000804017f */
[----:B--2---:R-:W-:Y:S05]  /*164d0*/  @!P2 NANOSLEEP.SYNCS 0x989680 ;  /* 0x009896800000a95d */ /* 0x004fea0003900000 */
[----:B------:R-:W2:Y:S02]  /*164e0*/  @!P2 SYNCS.PHASECHK.TRANS64 P2, [R7+URZ+0x2d850], R6 ;  /* 0x02d850060700a5a7 */ /* 0x000ea4000804007f */
[----:B--2---:R-:W-:Y:S05]  /*164f0*/  @!P2 BRA `(.L_x_1105) ;  /* 0xfffffffc00eca947 */ /* 0x004fea000383ffff */
[----:B------:R-:W-:Y:S05]  /*16500*/  BRA `(.L_x_1102) ;  /* 0xfffffeec00e47947 */ /* 0x000fea000383ffff */
.L_x_1122:
[----:B-1----:R-:W-:-:S04]  /*16510*/  IMAD.U32 R5, RZ, RZ, UR6 ;  /* 0x00000006ff057e24 */ /* 0x002fc8000f8e00ff */
[----:B------:R1:W3:Y:S03]  /*16520*/  SYNCS.PHASECHK.TRANS64.TRYWAIT P2, [R5+URZ+0x2d830], R0 ;  /* 0x02d83000050075a7 */ /* 0x0002e6000804017f */
[----:B---3--:R-:W-:Y:S05]  /*16530*/  @!P2 NANOSLEEP.SYNCS 0x989680 ;  /* 0x009896800000a95d */ /* 0x008fea0003900000 */
[----:B------:R-:W3:Y:S02]  /*16540*/  @!P2 SYNCS.PHASECHK.TRANS64 P2, [R5+URZ+0x2d830], R0 ;  /* 0x02d830000500a5a7 */ /* 0x000ee4000804007f */
[----:B---3--:R-:W-:Y:S05]  /*16550*/  @!P2 BRA `(.L_x_1122) ;  /* 0xfffffffc00eca947 */ /* 0x008fea000383ffff */
[----:B------:R-:W-:Y:S05]  /*16560*/  BRA `(.L_x_1119) ;  /* 0xffffff20001c7947 */ /* 0x000fea000383ffff */
.L_x_1126:
[----:B-1----:R-:W-:-:S04]  /*16570*/  IMAD.U32 R5, RZ, RZ, UR6 ;  /* 0x00000006ff057e24 */ /* 0x002fc8000f8e00ff */
[----:B------:R1:W2:Y:S03]  /*16580*/  SYNCS.PHASECHK.TRANS64.TRYWAIT P2, [R5+URZ+0x2d850], R0 ;  /* 0x02d85000050075a7 */ /* 0x0002a6000804017f */
[----:B--2---:R-:W-:Y:S05]  /*16590*/  @!P2 NANOSLEEP.SYNCS 0x989680 ;  /* 0x009896800000a95d */ /* 0x004fea0003900000 */
[----:B------:R-:W2:Y:S02]  /*165a0*/  @!P2 SYNCS.PHASECHK.TRANS64 P2, [R5+URZ+0x2d850], R0 ;  /* 0x02d850000500a5a7 */ /* 0x000ea4000804007f */
[----:B--2---:R-:W-:Y:S05]  /*165b0*/  @!P2 BRA `(.L_x_1126) ;  /* 0xfffffffc00eca947 */ /* 0x004fea000383ffff */
[----:B------:R-:W-:Y:S05]  /*165c0*/  BRA `(.L_x_1123) ;  /* 0xffffff2000bc7947 */ /* 0x000fea000383ffff */
.L_x_1132:
[----:B-1----:R-:W-:-:S04]  /*165d0*/  IMAD.U32 R5, RZ, RZ, UR6 ;  /* 0x00000006ff057e24 */ /* 0x002fc8000f8e00ff */
[----:B------:R1:W3:Y:S03]  /*165e0*/  SYNCS.PHASECHK.TRANS64.TRYWAIT P2, [R5+URZ+0x2d830], R0 ;  /* 0x02d83000050075a7 */ /* 0x0002e6000804017f */
[----:B---3--:R-:W-:Y:S05]  /*165f0*/  @!P2 NANOSLEEP.SYNCS 0x989680 ;  /* 0x009896800000a95d */ /* 0x008fea0003900000 */
[----:B------:R-:W3:Y:S02]  /*16600*/  @!P2 SYNCS.PHASECHK.TRANS64 P2, [R5+URZ+0x2d830], R0 ;  /* 0x02d830000500a5a7 */ /* 0x000ee4000804007f */
[----:B---3--:R-:W-:Y:S05]  /*16610*/  @!P2 BRA `(.L_x_1132) ;  /* 0xfffffffc00eca947 */ /* 0x008fea000383ffff */
[----:B------:R-:W-:Y:S05]  /*16620*/  BRA `(.L_x_1129) ;  /* 0xffffff4000247947 */ /* 0x000fea000383ffff */
.L_x_1136:
[----:B-1----:R-:W-:-:S04]  /*16630*/  IMAD.U32 R5, RZ, RZ, UR6 ;  /* 0x00000006ff057e24 */ /* 0x002fc8000f8e00ff */
[----:B------:R1:W2:Y:S03]  /*16640*/  SYNCS.PHASECHK.TRANS64.TRYWAIT P2, [R5+URZ+0x2d850], R0 ;  /* 0x02d85000050075a7 */ /* 0x0002a6000804017f */
[----:B--2---:R-:W-:Y:S05]  /*16650*/  @!P2 NANOSLEEP.SYNCS 0x989680 ;  /* 0x009896800000a95d */ /* 0x004fea0003900000 */
[----:B------:R-:W2:Y:S02]  /*16660*/  @!P2 SYNCS.PHASECHK.TRANS64 P2, [R5+URZ+0x2d850], R0 ;  /* 0x02d850000500a5a7 */ /* 0x000ea4000804007f */
[----:B--2---:R-:W-:Y:S05]  /*16670*/  @!P2 BRA `(.L_x_1136) ;  /* 0xfffffffc00eca947 */ /* 0x004fea000383ffff */
[----:B------:R-:W-:Y:S05]  /*16680*/  BRA `(.L_x_1133) ;  /* 0xffffff4000c47947 */ /* 0x000fea000383ffff */
.L_x_1149:
[----:B-1----:R-:W-:-:S04]  /*16690*/  IMAD.U32 R7, RZ, RZ, UR9 ;  /* 0x00000009ff077e24 */ /* 0x002fc8000f8e00ff */
[----:B------:R1:W3:Y:S03]  /*166a0*/  SYNCS.PHASECHK.TRANS64.TRYWAIT P0, [R7+URZ+0x2d850], R2 ;  /* 0x02d85002070075a7 */ /* 0x0002e6000800017f */
[----:B---3--:R-:W-:Y:S05]  /*166b0*/  @!P0 NANOSLEEP.SYNCS 0x989680 ;  /* 0x009896800000895d */ /* 0x008fea0003900000 */
[----:B------:R-:W3:Y:S02]  /*166c0*/  @!P0 SYNCS.PHASECHK.TRANS64 P0, [R7+URZ+0x2d850], R2 ;  /* 0x02d85002070085a7 */ /* 0x000ee4000800007f */
[----:B---3--:R-:W-:Y:S05]  /*166d0*/  @!P0 BRA `(.L_x_1149) ;  /* 0xfffffffc00ec8947 */ /* 0x008fea000383ffff */
[----:B------:R-:W-:Y:S05]  /*166e0*/  BRA `(.L_x_1148) ;  /* 0xffffff7000087947 */ /* 0x000fea000383ffff */
.L_x_1191:
        /* <DEDUP_REMOVED lines=8> */
[----:B-1----:R-:W-:Y:S05]  /*16770*/  WARPSYNC.COLLECTIVE R15, `(.L_x_1298) ;  /* 0x000000000f087348 */ /* 0x002fea0003c00000 */
[----:B------:R0:W2:Y:S02]  /*16780*/  SHFL.IDX P6, R14, R13, R12, R11 ;  /* 0x0000000c0d0e7389 */ /* 0x0000a400000c000b */
[----:B012---:R-:W-:Y:S01]  /*16790*/  ENDCOLLECTIVE ;  /* 0x000000000000791b */ /* 0x007fe20003800000 */
.L_x_1298:
[----:B------:R-:W-:Y:S05]  /*167a0*/  BSYNC B0 ;  /* 0x0000000000007941 */ /* 0x000fea0003800000 */
.L_x_1297:
[----:B------:R-:W-:Y:S05]  /*167b0*/  BRA `(.L_x_1299) ;  /* 0xffffffb000207947 */ /* 0x000fea000383ffff */
.L_x_1193:
[----:B------:R-:W-:Y:S01]  /*167c0*/  BSSY B0, `(.L_x_1300) ;  /* 0x0000006000007945 */ /* 0x000fe20003800000 */
[----:B------:R-:W-:-:S07]  /*167d0*/  IMAD.MOV.U32 R15, RZ, RZ, -0x1 ;  /* 0xffffffffff0f7424 */ /* 0x000fce00078e00ff */
[----:B01----:R-:W-:Y:S05]  /*167e0*/  WARPSYNC.COLLECTIVE R15, `(.L_x_1301) ;  /* 0x000000000f0c7348 */ /* 0x003fea0003c00000 */
[----:B------:R-:W-:Y:S02]  /*167f0*/  ELECT P6, UR62, PT ;  /* 0x00000000003e782f */ /* 0x000fe400038c0000 */
[----:B------:R-:W-:Y:S01]  /*16800*/  MOV R14, UR62 ;  /* 0x0000003e000e7c02 */ /* 0x000fe20008000f00 */
[----:B01----:R-:W-:Y:S10]  /*16810*/  ENDCOLLECTIVE ;  /* 0x000000000000791b */ /* 0x003ff40003800000 */
.L_x_1301:
[----:B------:R-:W-:Y:S05]  /*16820*/  BSYNC B0 ;  /* 0x0000000000007941 */ /* 0x000fea0003800000 */
.L_x_1300:
[----:B------:R-:W-:Y:S05]  /*16830*/  BRA `(.L_x_1302) ;  /* 0xffffffb000287947 */ /* 0x000fea000383ffff */
.L_x_1195:
[----:B0-----:R0:W2:Y:S02]  /*16840*/  SYNCS.PHASECHK.TRANS64.TRYWAIT P0, [R0+URZ+0x2d840], R3 ;  /* 0x02d84003000075a7 */ /* 0x0010a4000800017f */
[----:B--2---:R-:W-:Y:S05]  /*16850*/  @!P0 NANOSLEEP.SYNCS 0x989680 ;  /* 0x009896800000895d */ /* 0x004fea0003900000 */
[----:B------:R-:W2:Y:S02]  /*16860*/  @!P0 SYNCS.PHASECHK.TRANS64 P0, [R0+URZ+0x2d840], R3 ;  /* 0x02d84003000085a7 */ /* 0x000ea4000800007f */
[----:B--2---:R-:W-:Y:S05]  /*16870*/  @!P0 BRA `(.L_x_1195) ;  /* 0xfffffffc00f08947 */ /* 0x004fea000383ffff */
[----:B------:R-:W-:Y:S05]  /*16880*/  BRA `(.L_x_1303) ;  /* 0xffffffb000787947 */ /* 0x000fea000383ffff */
.L_x_1199:
[----:B------:R-:W2:Y:S01]  /*16890*/  LDL.LU R11, [R1+0x10] ;  /* 0x00001000010b7983 */ /* 0x000ea20000300800 */
[----:B------:R-:W-:Y:S02]  /*168a0*/  IMAD.MOV.U32 R0, RZ, RZ, R12 ;  /* 0x000000ffff007224 */ /* 0x000fe400078e000c */
[----:B------:R-:W-:Y:S02]  /*168b0*/  IMAD.MOV.U32 R13, RZ, RZ, R4 ;  /* 0x000000ffff0d7224 */ /* 0x000fe400078e0004 */
[----:B------:R-:W-:Y:S02]  /*168c0*/  IMAD.MOV.U32 R12, RZ, RZ, RZ ;  /* 0x000000ffff0c7224 */ /* 0x000fe400078e00ff */
[----:B------:R-:W-:Y:S02]  /*168d0*/  IMAD.MOV.U32 R15, RZ, RZ, -0x1 ;  /* 0xffffffffff0f7424 */ /* 0x000fe400078e00ff */
[----:B------:R-:W-:Y:S02]  /*168e0*/  IMAD.IADD R0, R21, 0x1, R0 ;  /* 0x0000000115007824 */ /* 0x000fe400078e0200 */
[----:B--2---:R-:W-:-:S02]  /*168f0*/  IMAD R6, R11, R9, RZ ;  /* 0x000000090b067224 */ /* 0x004fc400078e02ff */
[----:B------:R-:W-:Y:S02]  /*16900*/  IMAD.MOV.U32 R11, RZ, RZ, 0x1c1f ;  /* 0x00001c1fff0b7424 */ /* 0x000fe400078e00ff */
[C---:B------:R-:W-:Y:S01]  /*16910*/  VIADD R9, R0.reuse, 0x20 ;  /* 0x0000002000097836 */ /* 0x040fe20000000000 */
[----:B------:R-:W-:-:S13]  /*16920*/  ISETP.GE.AND P4, PT, R0, R6, PT ;  /* 0x000000060000720c */ /* 0x000fda0003f86270 */
[----:B-----5:R-:W-:Y:S05]  /*16930*/  WARPSYNC.COLLECTIVE R15, `(.L_x_1304) ;  /* 0x000000000f087348 */ /* 0x020fea0003c00000 */
[----:B------:R0:W1:Y:S02]  /*16940*/  SHFL.IDX P6, R14, R13, R12, R11 ;  /* 0x0000000c0d0e7389 */ /* 0x00006400000c000b */
[----:B01---5:R-:W-:Y:S01]  /*16950*/  ENDCOLLECTIVE ;  /* 0x000000000000791b */ /* 0x023fe20003800000 */
.L_x_1304:
[----:B------:R-:W-:Y:S02]  /*16960*/  IMAD.MOV.U32 R13, RZ, RZ, R5 ;  /* 0x000000ffff0d7224 */ /* 0x000fe400078e0005 */
[----:B------:R-:W-:-:S07]  /*16970*/  IMAD.MOV.U32 R2, RZ, RZ, R14 ;  /* 0x000000ffff027224 */ /* 0x000fce00078e000e */
[----:B------:R-:W-:Y:S05]  /*16980*/  WARPSYNC.COLLECTIVE R15, `(.L_x_1305) ;  /* 0x000000000f087348 */ /* 0x000fea0003c00000 */
[----:B------:R0:W1:Y:S02]  /*16990*/  SHFL.IDX P6, R14, R13, R12, R11 ;  /* 0x0000000c0d0e7389 */ /* 0x00006400000c000b */
[----:B01----:R-:W-:Y:S01]  /*169a0*/  ENDCOLLECTIVE ;  /* 0x000000000000791b */ /* 0x003fe20003800000 */
.L_x_1305:
[----:B------:R-:W-:Y:S02]  /*169b0*/  IMAD.MOV.U32 R13, RZ, RZ, R4 ;  /* 0x000000ffff0d7224 */ /* 0x000fe400078e0004 */
[----:B------:R-:W-:Y:S02]  /*169c0*/  IMAD.MOV.U32 R12, RZ, RZ, 0x1 ;  /* 0x00000001ff0c7424 */ /* 0x000fe400078e00ff */
[----:B------:R-:W-:-:S07]  /*169d0*/  IMAD.MOV.U32 R3, RZ, RZ, R14 ;  /* 0x000000ffff037224 */ /* 0x000fce00078e000e */
[----:B------:R-:W-:Y:S05]  /*169e0*/  WARPSYNC.COLLECTIVE R15, `(.L_x_1306) ;  /* 0x000000000f087348 */ /* 0x000fea0003c00000 */
[----:B------:R0:W1:Y:S02]  /*169f0*/  SHFL.IDX P6, R14, R13, R12, R11 ;  /* 0x0000000c0d0e7389 */ /* 0x00006400000c000b */
[----:B01----:R-:W-:Y:S01]  /*16a00*/  ENDCOLLECTIVE ;  /* 0x000000000000791b */ /* 0x003fe20003800000 */
.L_x_1306:
        /* <DEDUP_REMOVED lines=17> */
.L_x_1307:
[----:B------:R-:W-:Y:S02]  /*16b20*/  IMAD.MOV.U32 R13, RZ, RZ, R4 ;  /* 0x000000ffff0d7224 */ /* 0x000fe400078e0004 */
[----:B------:R-:W-:Y:S02]  /*16b30*/  IMAD.MOV.U32 R12, RZ, RZ, 0x2 ;  /* 0x00000002ff0c7424 */ /* 0x000fe400078e00ff */
[----:B------:R-:W-:-:S07]  /*16b40*/  IMAD.MOV.U32 R3, RZ, RZ, R14 ;  /* 0x000000ffff037224 */ /* 0x000fce00078e000e */
[----:B------:R-:W-:Y:S05]  /*16b50*/  WARPSYNC.COLLECTIVE R15, `(.L_x_1308) ;  /* 0x000000000f087348 */ /* 0x000fea0003c00000 */
[----:B------:R0:W1:Y:S02]  /*16b60*/  SHFL.IDX P6, R14, R13, R12, R11 ;  /* 0x0000000c0d0e7389 */ /* 0x00006400000c000b */
[----:B01----:R-:W-:Y:S01]  /*16b70*/  ENDCOLLECTIVE ;  /* 0x000000000000791b */ /* 0x003fe20003800000 */
.L_x_1308:
        /* <DEDUP_REMOVED lines=18> */
.L_x_1309:
[----:B------:R-:W-:Y:S02]  /*16ca0*/  IMAD.MOV.U32 R13, RZ, RZ, R4 ;  /* 0x000000ffff0d7224 */ /* 0x000fe400078e0004 */
[----:B------:R-:W-:Y:S02]  /*16cb0*/  IMAD.MOV.U32 R12, RZ, RZ, 0x3 ;  /* 0x00000003ff0c7424 */ /* 0x000fe400078e00ff */
[----:B------:R-:W-:-:S07]  /*16cc0*/  IMAD.MOV.U32 R3, RZ, RZ, R14 ;  /* 0x000000ffff037224 */ /* 0x000fce00078e000e */
[----:B------:R-:W-:Y:S05]  /*16cd0*/  WARPSYNC.COLLECTIVE R15, `(.L_x_1310) ;  /* 0x000000000f087348 */ /* 0x000fea0003c00000 */
[----:B------:R0:W1:Y:S02]  /*16ce0*/  SHFL.IDX P6, R14, R13, R12, R11 ;  /* 0x0000000c0d0e7389 */ /* 0x00006400000c000b */
[----:B01----:R-:W-:Y:S01]  /*16cf0*/  ENDCOLLECTIVE ;  /* 0x000000000000791b */ /* 0x003fe20003800000 */
.L_x_1310:
        /* <DEDUP_REMOVED lines=10> */
.L_x_1311:
        /* <DEDUP_REMOVED lines=8> */
[----:B0-----:R-:W-:Y:S02]  /*16e20*/  VIADD R2, R0, 0x60 ;  /* 0x0000006000027836 */ /* 0x001fe40000000000 */
[----:B------:R-:W-:-:S07]  /*16e30*/  IMAD.MOV.U32 R3, RZ, RZ, R14 ;  /* 0x000000ffff037224 */ /* 0x000fce00078e000e */
[----:B------:R-:W-:Y:S05]  /*16e40*/  WARPSYNC.COLLECTIVE R15, `(.L_x_1312) ;  /* 0x000000000f087348 */ /* 0x000fea0003c00000 */
[----:B------:R0:W1:Y:S02]  /*16e50*/  SHFL.IDX P6, R14, R13, R12, R11 ;  /* 0x0000000c0d0e7389 */ /* 0x00006400000c000b */
[----:B01----:R-:W-:Y:S01]  /*16e60*/  ENDCOLLECTIVE ;  /* 0x000000000000791b */ /* 0x003fe20003800000 */
.L_x_1312:
[----:B------:R-:W-:-:S13]  /*16e70*/  ISETP.GE.AND P3, PT, R2, R6, PT ;  /* 0x000000060200720c */ /* 0x000fda0003f66270 */
[----:B------:R-:W-:Y:S01]  /*16e80*/  @!P3 LEA R3, P5, R20, R3, 0x1 ;  /* 0x000000031403b211 */ /* 0x000fe200078a08ff */
[----:B------:R-:W-:-:S04]  /*16e90*/  IMAD.MOV.U32 R13, RZ, RZ, R8 ;  /* 0x000000ffff0d7224 */ /* 0x000fc800078e0008 */
        /* <DEDUP_REMOVED lines=13> */
.L_x_1313:
        /* <DEDUP_REMOVED lines=8> */
.L_x_1314:
        /* <DEDUP_REMOVED lines=15> */
.L_x_1315:
[----:B------:R-:W-:Y:S05]  /*170e0*/  BRA `(.L_x_1316) ;  /* 0xffffffb800087947 */ /* 0x000fea000383ffff */
.L_x_1202:
[----:B0-----:R0:W1:Y:S02]  /*170f0*/  SYNCS.PHASECHK.TRANS64.TRYWAIT P0, [R22+URZ+0x2d820], R3 ;  /* 0x02d82003160075a7 */ /* 0x001064000800017f */
[----:B-1----:R-:W-:Y:S05]  /*17100*/  @!P0 NANOSLEEP.SYNCS 0x989680 ;  /* 0x009896800000895d */ /* 0x002fea0003900000 */
[----:B------:R-:W1:Y:S02]  /*17110*/  @!P0 SYNCS.PHASECHK.TRANS64 P0, [R22+URZ+0x2d820], R3 ;  /* 0x02d82003160085a7 */ /* 0x000e64000800007f */
[----:B-1----:R-:W-:Y:S05]  /*17120*/  @!P0 BRA `(.L_x_1202) ;  /* 0xfffffffc00f08947 */ /* 0x002fea000383ffff */
[----:B------:R-:W-:Y:S05]  /*17130*/  BRA `(.L_x_1317) ;  /* 0xffffffb8007c7947 */ /* 0x000fea000383ffff */
.L_x_1211:
[----:B-1----:R1:W2:Y:S02]  /*17140*/  SYNCS.PHASECHK.TRANS64.TRYWAIT P0, [R3+URZ+0x2d840], R2 ;  /* 0x02d84002030075a7 */ /* 0x0022a4000800017f */
[----:B--2---:R-:W-:Y:S05]  /*17150*/  @!P0 NANOSLEEP.SYNCS 0x989680 ;  /* 0x009896800000895d */ /* 0x004fea0003900000 */
[----:B------:R-:W2:Y:S02]  /*17160*/  @!P0 SYNCS.PHASECHK.TRANS64 P0, [R3+URZ+0x2d840], R2 ;  /* 0x02d84002030085a7 */ /* 0x000ea4000800007f */
[----:B--2---:R-:W-:Y:S05]  /*17170*/  @!P0 BRA `(.L_x_1211) ;  /* 0xfffffffc00f08947 */ /* 0x004fea000383ffff */
[----:B------:R-:W-:Y:S05]  /*17180*/  BRA `(.L_x_1318) ;  /* 0xffffffbc00287947 */ /* 0x000fea000383ffff */
.L_x_1218:
[----:B0-----:R0:W1:Y:S02]  /*17190*/  SYNCS.PHASECHK.TRANS64.TRYWAIT P0, [R3+URZ+0x60], R2 ;  /* 0x00006002030075a7 */ /* 0x001064000800017f */
[----:B-1----:R-:W-:Y:S05]  /*171a0*/  @!P0 NANOSLEEP.SYNCS 0x989680 ;  /* 0x009896800000895d */ /* 0x002fea0003900000 */
[----:B------:R-:W1:Y:S02]  /*171b0*/  @!P0 SYNCS.PHASECHK.TRANS64 P0, [R3+URZ+0x60], R2 ;  /* 0x00006002030085a7 */ /* 0x000e64000800007f */
[----:B-1----:R-:W-:Y:S05]  /*171c0*/  @!P0 BRA `(.L_x_1218) ;  /* 0xfffffffc00f08947 */ /* 0x002fea000383ffff */
[----:B------:R-:W-:Y:S05]  /*171d0*/  BRA `(.L_x_1319) ;  /* 0xffffffc000347947 */ /* 0x000fea000383ffff */
.L_x_1228:
[----:B-1----:R1:W2:Y:S02]  /*171e0*/  SYNCS.PHASECHK.TRANS64.TRYWAIT P0, [R3+URZ+0x2d840], R2 ;  /* 0x02d84002030075a7 */ /* 0x0022a4000800017f */
[----:B--2---:R-:W-:Y:S05]  /*171f0*/  @!P0 NANOSLEEP.SYNCS 0x989680 ;  /* 0x009896800000895d */ /* 0x004fea0003900000 */
[----:B------:R-:W2:Y:S02]  /*17200*/  @!P0 SYNCS.PHASECHK.TRANS64 P0, [R3+URZ+0x2d840], R2 ;  /* 0x02d84002030085a7 */ /* 0x000ea4000800007f */
[----:B--2---:R-:W-:Y:S05]  /*17210*/  @!P0 BRA `(.L_x_1228) ;  /* 0xfffffffc00f08947 */ /* 0x004fea000383ffff */
[----:B------:R-:W-:Y:S05]  /*17220*/  BRA `(.L_x_1320) ;  /* 0xffffffc400f07947 */ /* 0x000fea000383ffff */
.L_x_1235:
[----:B0-----:R0:W1:Y:S02]  /*17230*/  SYNCS.PHASECHK.TRANS64.TRYWAIT P0, [R12+URZ+0x60], R26 ;  /* 0x0000601a0c0075a7 */ /* 0x001064000800017f */
[----:B-1----:R-:W-:Y:S05]  /*17240*/  @!P0 NANOSLEEP.SYNCS 0x989680 ;  /* 0x009896800000895d */ /* 0x002fea0003900000 */
[----:B------:R-:W1:Y:S02]  /*17250*/  @!P0 SYNCS.PHASECHK.TRANS64 P0, [R12+URZ+0x60], R26 ;  /* 0x0000601a0c0085a7 */ /* 0x000e64000800007f */
[----:B-1----:R-:W-:Y:S05]  /*17260*/  @!P0 BRA `(.L_x_1235) ;  /* 0xfffffffc00f08947 */ /* 0x002fea000383ffff */
[----:B------:R-:W-:Y:S05]  /*17270*/  BRA `(.L_x_1321) ;  /* 0xffffffc800fc7947 */ /* 0x000fea000383ffff */
.L_x_1245:
[----:B-1----:R1:W2:Y:S02]  /*17280*/  SYNCS.PHASECHK.TRANS64.TRYWAIT P0, [R2+URZ+0x2d840], R3 ;  /* 0x02d84003020075a7 */ /* 0x0022a4000800017f */
[----:B--2---:R-:W-:Y:S05]  /*17290*/  @!P0 NANOSLEEP.SYNCS 0x989680 ;  /* 0x009896800000895d */ /* 0x004fea0003900000 */
[----:B------:R-:W2:Y:S02]  /*172a0*/  @!P0 SYNCS.PHASECHK.TRANS64 P0, [R2+URZ+0x2d840], R3 ;  /* 0x02d84003020085a7 */ /* 0x000ea4000800007f */
[----:B--2---:R-:W-:Y:S05]  /*172b0*/  @!P0 BRA `(.L_x_1245) ;  /* 0xfffffffc00f08947 */ /* 0x004fea000383ffff */
[----:B------:R-:W-:Y:S05]  /*172c0*/  BRA `(.L_x_1322) ;  /* 0xffffffd000847947 */ /* 0x000fea000383ffff */
.L_x_1252:
[----:B0-----:R0:W1:Y:S02]  /*172d0*/  SYNCS.PHASECHK.TRANS64.TRYWAIT P0, [R7+URZ+0x60], R2 ;  /* 0x00006002070075a7 */ /* 0x001064000800017f */
[----:B-1----:R-:W-:Y:S05]  /*172e0*/  @!P0 NANOSLEEP.SYNCS 0x989680 ;  /* 0x009896800000895d */ /* 0x002fea0003900000 */
[----:B------:R-:W1:Y:S02]  /*172f0*/  @!P0 SYNCS.PHASECHK.TRANS64 P0, [R7+URZ+0x60], R2 ;  /* 0x00006002070085a7 */ /* 0x000e64000800007f */
[----:B-1----:R-:W-:Y:S05]  /*17300*/  @!P0 BRA `(.L_x_1252) ;  /* 0xfffffffc00f08947 */ /* 0x002fea000383ffff */
[----:B------:R-:W-:Y:S05]  /*17310*/  BRA `(.L_x_1323) ;  /* 0xffffffd400947947 */ /* 0x000fea000383ffff */
.L_x_1264:
[----:B0-----:R0:W1:Y:S02]  /*17320*/  SYNCS.PHASECHK.TRANS64.TRYWAIT P0, [R3+URZ+0x2d860], R0 ;  /* 0x02d86000030075a7 */ /* 0x001064000800017f */
[----:B-1----:R-:W-:Y:S05]  /*17330*/  @!P0 NANOSLEEP.SYNCS 0x989680 ;  /* 0x009896800000895d */ /* 0x002fea0003900000 */
[----:B------:R-:W1:Y:S02]  /*17340*/  @!P0 SYNCS.PHASECHK.TRANS64 P0, [R3+URZ+0x2d860], R0 ;  /* 0x02d86000030085a7 */ /* 0x000e64000800007f */
[----:B-1----:R-:W-:Y:S05]  /*17350*/  @!P0 BRA `(.L_x_1264) ;  /* 0xfffffffc00f08947 */ /* 0x002fea000383ffff */
[----:B------:R-:W-:Y:S05]  /*17360*/  BRA `(.L_x_1324) ;  /* 0xffffffdc00087947 */ /* 0x000fea000383ffff */
.L_x_1272:
        /* <DEDUP_REMOVED lines=8> */
.L_x_1326:
[----:B------:R-:W-:Y:S05]  /*173f0*/  BSYNC B0 ;  /* 0x0000000000007941 */ /* 0x000fea0003800000 */
.L_x_1325:
        /* <DEDUP_REMOVED lines=9> */
.L_x_1327:
[----:B------:R-:W-:Y:S02]  /*17490*/  ULDC UR4, c[0x0][0xc3c] ;  /* 0x00030f0000047ab9 */ /* 0x000fe40000000800 */
[----:B------:R-:W-:-:S13]  /*174a0*/  ISETP.GE.OR P1, PT, R7, UR4, !P0 ;  /* 0x0000000407007c0c */ /* 0x000fda000c726670 */
[----:B------:R-:W0:Y:S01]  /*174b0*/  @!P1 LDC.64 R2, c[0x0][0xc80] ;  /* 0x00032000ff029b82 */ /* 0x000e220000000a00 */
[----:B------:R-:W-:Y:S02]  /*174c0*/  IMAD.MOV.U32 R17, RZ, RZ, RZ ;  /* 0x000000ffff117224 */ /* 0x000fe400078e00ff */
[----:B------:R-:W-:Y:S02]  /*174d0*/  IMAD.MOV.U32 R11, RZ, RZ, RZ ;  /* 0x000000ffff0b7224 */ /* 0x000fe400078e00ff */
[----:B------:R-:W-:Y:S02]  /*174e0*/  IMAD.MOV.U32 R5, RZ, RZ, R14 ;  /* 0x000000ffff057224 */ /* 0x000fe400078e000e */
[----:B0-----:R-:W-:-:S06]  /*174f0*/  @!P1 IMAD.WIDE R2, R7, 0x4, R2 ;  /* 0x0000000407029825 */ /* 0x001fcc00078e0202 */
[----:B------:R-:W2:Y:S01]  /*17500*/  @!P1 LDG.E R2, desc[UR50][R2.64] ;  /* 0x0000003202029981 */ /* 0x000ea2000c1e1900 */
[C---:B------:R-:W-:Y:S02]  /*17510*/  ISETP.GE.U32.AND P2, PT, R8.reuse, 0x2, PT ;  /* 0x000000020800780c */ /* 0x040fe40003f46070 */
[C---:B------:R-:W-:Y:S02]  /*17520*/  ISETP.GE.U32.AND P3, PT, R8.reuse, 0x4, PT ;  /* 0x000000040800780c */ /* 0x040fe40003f66070 */
[C---:B------:R-:W-:Y:S02]  /*17530*/  ISETP.GE.U32.AND P4, PT, R8.reuse, 0x8, PT ;  /* 0x000000080800780c */ /* 0x040fe40003f86070 */
[C---:B------:R-:W-:Y:S01]  /*17540*/  ISETP.GE.U32.AND P5, PT, R8.reuse, 0x10, PT ;  /* 0x000000100800780c */ /* 0x040fe20003fa6070 */
[----:B--2---:R-:W-:Y:S01]  /*17550*/  @!P1 IMAD.MOV.U32 R17, RZ, RZ, R2 ;  /* 0x000000ffff119224 */ /* 0x004fe200078e0002 */
[----:B------:R-:W-:-:S03]  /*17560*/  ISETP.NE.AND P1, PT, R8, RZ, PT ;  /* 0x000000ff0800720c */ /* 0x000fc60003f25270 */
[----:B------:R-:W-:-:S10]  /*17570*/  IMAD.MOV.U32 R13, RZ, RZ, R17 ;  /* 0x000000ffff0d7224 */ /* 0x000fd400078e0011 */
[----:B------:R-:W-:Y:S05]  /*17580*/  WARPSYNC.COLLECTIVE R15, `(.L_x_1328) ;  /* 0x000000000f087348 */ /* 0x000fea0003c00000 */
[----:B------:R0:W1:Y:S02]  /*17590*/  SHFL.UP P6, R14, R13, R12, R11 ;  /* 0x0400000c0d0e7389 */ /* 0x00006400000c000b */
[----:B01----:R-:W-:Y:S01]  /*175a0*/  ENDCOLLECTIVE ;  /* 0x000000000000791b */ /* 0x003fe20003800000 */
.L_x_1328:
[----:B------:R-:W-:Y:S01]  /*175b0*/  IMAD.MOV.U32 R12, RZ, RZ, 0x2 ;  /* 0x00000002ff0c7424 */ /* 0x000fe200078e00ff */
[----:B------:R-:W-:-:S05]  /*175c0*/  SEL R4, R14, RZ, P1 ;  /* 0x000000ff0e047207 */ /* 0x000fca0000800000 */
[----:B------:R-:W-:-:S04]  /*175d0*/  IMAD.IADD R4, R17, 0x1, R4 ;  /* 0x0000000111047824 */ /* 0x000fc800078e0204 */
[----:B------:R-:W-:-:S07]  /*175e0*/  IMAD.MOV.U32 R13, RZ, RZ, R4 ;  /* 0x000000ffff0d7224 */ /* 0x000fce00078e0004 */
[----:B------:R-:W-:Y:S05]  /*175f0*/  WARPSYNC.COLLECTIVE R15, `(.L_x_1329) ;  /* 0x000000000f087348 */ /* 0x000fea0003c00000 */
[----:B------:R0:W1:Y:S02]  /*17600*/  SHFL.UP P6, R14, R13, R12, R11 ;  /* 0x0400000c0d0e7389 */ /* 0x00006400000c000b */
[----:B01----:R-:W-:Y:S01]  /*17610*/  ENDCOLLECTIVE ;  /* 0x000000000000791b */ /* 0x003fe20003800000 */
.L_x_1329:
[----:B------:R-:W-:Y:S01]  /*17620*/  IMAD.MOV.U32 R12, RZ, RZ, 0x4 ;  /* 0x00000004ff0c7424 */ /* 0x000fe200078e00ff */
[----:B------:R-:W-:-:S05]  /*17630*/  SEL R3, R14, RZ, P2 ;  /* 0x000000ff0e037207 */ /* 0x000fca0001000000 */
[----:B------:R-:W-:-:S04]  /*17640*/  IMAD.IADD R6, R4, 0x1, R3 ;  /* 0x0000000104067824 */ /* 0x000fc800078e0203 */
[----:B------:R-:W-:-:S07]  /*17650*/  IMAD.MOV.U32 R13, RZ, RZ, R6 ;  /* 0x000000ffff0d7224 */ /* 0x000fce00078e0006 */
[----:B------:R-:W-:Y:S05]  /*17660*/  WARPSYNC.COLLECTIVE R15, `(.L_x_1330) ;  /* 0x000000000f087348 */ /* 0x000fea0003c00000 */
[----:B------:R0:W1:Y:S02]  /*17670*/  SHFL.UP P6, R14, R13, R12, R11 ;  /* 0x0400000c0d0e7389 */ /* 0x00006400000c000b */
[----:B01----:R-:W-:Y:S01]  /*17680*/  ENDCOLLECTIVE ;  /* 0x000000000000791b */ /* 0x003fe20003800000 */
.L_x_1330:
[----:B------:R-:W-:Y:S01]  /*17690*/  IMAD.MOV.U32 R12, RZ, RZ, 0x8 ;  /* 0x00000008ff0c7424 */ /* 0x000fe200078e00ff */
[----:B------:R-:W-:-:S05]  /*176a0*/  SEL R3, R14, RZ, P3 ;  /* 0x000000ff0e037207 */ /* 0x000fca0001800000 */
[----:B------:R-:W-:-:S04]  /*176b0*/  IMAD.IADD R2, R6, 0x1, R3 ;  /* 0x0000000106027824 */ /* 0x000fc800078e0203 */
[----:B------:R-:W-:-:S07]  /*176c0*/  IMAD.MOV.U32 R13, RZ, RZ, R2 ;  /* 0x000000ffff0d7224 */ /* 0x000fce00078e0002 */
[----:B------:R-:W-:Y:S05]  /*176d0*/  WARPSYNC.COLLECTIVE R15, `(.L_x_1331) ;  /* 0x000000000f087348 */ /* 0x000fea0003c00000 */
[----:B------:R0:W1:Y:S02]  /*176e0*/  SHFL.UP P6, R14, R13, R12, R11 ;  /* 0x0400000c0d0e7389 */ /* 0x00006400000c000b */
[----:B01----:R-:W-:Y:S01]  /*176f0*/  ENDCOLLECTIVE ;  /* 0x000000000000791b */ /* 0x003fe20003800000 */
.L_x_1331:
[----:B------:R-:W-:Y:S01]  /*17700*/  IMAD.MOV.U32 R12, RZ, RZ, 0x10 ;  /* 0x00000010ff0c7424 */ /* 0x000fe200078e00ff */
[----:B------:R-:W-:-:S05]  /*17710*/  SEL R3, R14, RZ, P4 ;  /* 0x000000ff0e037207 */ /* 0x000fca0002000000 */
[----:B------:R-:W-:-:S04]  /*17720*/  IMAD.IADD R3, R2, 0x1, R3 ;  /* 0x0000000102037824 */ /* 0x000fc800078e0203 */
[----:B------:R-:W-:-:S07]  /*17730*/  IMAD.MOV.U32 R13, RZ, RZ, R3 ;  /* 0x000000ffff0d7224 */ /* 0x000fce00078e0003 */
[----:B------:R-:W-:Y:S05]  /*17740*/  WARPSYNC.COLLECTIVE R15, `(.L_x_1332) ;  /* 0x000000000f087348 */ /* 0x000fea0003c00000 */
[----:B------:R0:W1:Y:S02]  /*17750*/  SHFL.UP P6, R14, R13, R12, R11 ;  /* 0x0400000c0d0e7389 */ /* 0x00006400000c000b */
[----:B01----:R-:W-:Y:S01]  /*17760*/  ENDCOLLECTIVE ;  /* 0x000000000000791b */ /* 0x003fe20003800000 */
.L_x_1332:
        /* <DEDUP_REMOVED lines=8> */
.L_x_1333:
[----:B------:R-:W-:Y:S05]  /*177f0*/  BRA `(.L_x_1334) ;  /* 0xffffffdc00b47947 */ /* 0x000fea000383ffff */
.L_x_1277:
[----:B------:R-:W-:Y:S01]  /*17800*/  BSSY B0, `(.L_x_1335) ;  /* 0x0000008000007945 */ /* 0x000fe20003800000 */
[----:B-----5:R-:W-:Y:S02]  /*17810*/  IMAD.MOV.U32 R13, RZ, RZ, R17 ;  /* 0x000000ffff0d7224 */ /* 0x020fe400078e0011 */
[----:B------:R-:W-:Y:S02]  /*17820*/  IMAD.MOV.U32 R12, RZ, RZ, 0x1 ;  /* 0x00000001ff0c7424 */ /* 0x000fe400078e00ff */
[----:B------:R-:W-:Y:S02]  /*17830*/  IMAD.MOV.U32 R11, RZ, RZ, RZ ;  /* 0x000000ffff0b7224 */ /* 0x000fe400078e00ff */
[----:B------:R-:W-:-:S07]  /*17840*/  IMAD.MOV.U32 R15, RZ, RZ, -0x1 ;  /* 0xffffffffff0f7424 */ /* 0x000fce00078e00ff */
[----:B012---:R-:W-:Y:S05]  /*17850*/  WARPSYNC.COLLECTIVE R15, `(.L_x_1336) ;  /* 0x000000000f087348 */ /* 0x007fea0003c00000 */
[----:B------:R3:W4:Y:S02]  /*17860*/  SHFL.UP P6, R14, R13, R12, R11 ;  /* 0x0400000c0d0e7389 */ /* 0x00072400000c000b */
[----:B01234-:R-:W-:Y:S01]  /*17870*/  ENDCOLLECTIVE ;  /* 0x000000000000791b */ /* 0x01ffe20003800000 */
.L_x_1336:
[----:B------:R-:W-:Y:S05]  /*17880*/  BSYNC B0 ;  /* 0x0000000000007941 */ /* 0x000fea0003800000 */
.L_x_1335:
        /* <DEDUP_REMOVED lines=8> */
.L_x_1337:
[----:B------:R-:W-:Y:S01]  /*17910*/  IMAD.MOV.U32 R12, RZ, RZ, 0x4 ;  /* 0x00000004ff0c7424 */ /* 0x000fe200078e00ff */
[----:B------:R-:W-:-:S05]  /*17920*/  SEL R2, R14, RZ, P2 ;  /* 0x000000ff0e027207 */ /* 0x000fca0001000000 */
[----:B------:R-:W-:-:S04]  /*17930*/  IMAD.IADD R2, R13, 0x1, R2 ;  /* 0x000000010d027824 */ /* 0x000fc800078e0202 */
[----:B------:R-:W-:-:S07]  /*17940*/  IMAD.MOV.U32 R13, RZ, RZ, R2 ;  /* 0x000000ffff0d7224 */ /* 0x000fce00078e0002 */
[----:B------:R-:W-:Y:S05]  /*17950*/  WARPSYNC.COLLECTIVE R15, `(.L_x_1338) ;  /* 0x000000000f087348 */ /* 0x000fea0003c00000 */
[----:B------:R0:W1:Y:S02]  /*17960*/  SHFL.UP P6, R14, R13, R12, R11 ;  /* 0x0400000c0d0e7389 */ /* 0x00006400000c000b */
[----:B01----:R-:W-:Y:S01]  /*17970*/  ENDCOLLECTIVE ;  /* 0x000000000000791b */ /* 0x003fe20003800000 */
.L_x_1338:
[----:B------:R-:W-:Y:S01]  /*17980*/  IMAD.MOV.U32 R12, RZ, RZ, 0x8 ;  /* 0x00000008ff0c7424 */ /* 0x000fe200078e00ff */
[----:B------:R-:W-:-:S05]  /*17990*/  SEL R3, R14, RZ, P3 ;  /* 0x000000ff0e037207 */ /* 0x000fca0001800000 */
[----:B------:R-:W-:-:S04]  /*179a0*/  IMAD.IADD R3, R2, 0x1, R3 ;  /* 0x0000000102037824 */ /* 0x000fc800078e0203 */
[----:B------:R-:W-:-:S07]  /*179b0*/  IMAD.MOV.U32 R13, RZ, RZ, R3 ;  /* 0x000000ffff0d7224 */ /* 0x000fce00078e0003 */
[----:B------:R-:W-:Y:S05]  /*179c0*/  WARPSYNC.COLLECTIVE R15, `(.L_x_1339) ;  /* 0x000000000f087348 */ /* 0x000fea0003c00000 */
[----:B------:R0:W1:Y:S02]  /*179d0*/  SHFL.UP P6, R14, R13, R12, R11 ;  /* 0x0400000c0d0e7389 */ /* 0x00006400000c000b */
[----:B01----:R-:W-:Y:S01]  /*179e0*/  ENDCOLLECTIVE ;  /* 0x000000000000791b */ /* 0x003fe20003800000 */
.L_x_1339:
[----:B------:R-:W-:Y:S01]  /*179f0*/  IMAD.MOV.U32 R12, RZ, RZ, 0x10 ;  /* 0x00000010ff0c7424 */ /* 0x000fe200078e00ff */
[----:B------:R-:W-:-:S05]  /*17a00*/  SEL R4, R14, RZ, P4 ;  /* 0x000000ff0e047207 */ /* 0x000fca0002000000 */
[----:B------:R-:W-:-:S04]  /*17a10*/  IMAD.IADD R4, R3, 0x1, R4 ;  /* 0x0000000103047824 */ /* 0x000fc800078e0204 */
[----:B------:R-:W-:-:S07]  /*17a20*/  IMAD.MOV.U32 R13, RZ, RZ, R4 ;  /* 0x000000ffff0d7224 */ /* 0x000fce00078e0004 */
[----:B------:R-:W-:Y:S05]  /*17a30*/  WARPSYNC.COLLECTIVE R15, `(.L_x_1340) ;  /* 0x000000000f087348 */ /* 0x000fea0003c00000 */
[----:B------:R0:W1:Y:S02]  /*17a40*/  SHFL.UP P6, R14, R13, R12, R11 ;  /* 0x0400000c0d0e7389 */ /* 0x00006400000c000b */
[----:B01----:R-:W-:Y:S01]  /*17a50*/  ENDCOLLECTIVE ;  /* 0x000000000000791b */ /* 0x003fe20003800000 */
.L_x_1340:
        /* <DEDUP_REMOVED lines=8> */
.L_x_1341:
[----:B------:R-:W-:Y:S05]  /*17ae0*/  BRA `(.L_x_1342) ;  /* 0xffffffdc00947947 */ /* 0x000fea000383ffff */
.L_x_1279:
[----:B------:R-:W-:Y:S01]  /*17af0*/  BSSY B0, `(.L_x_1343) ;  /* 0x0000006000007945 */ /* 0x000fe20003800000 */
[----:B------:R-:W-:Y:S01]  /*17b00*/  PLOP3.LUT P6, PT, P6, PT, PT, 0x8, 0x0 ;  /* 0x000000000000781c */ /* 0x000fe200037ce170 */
[----:B------:R-:W-:-:S12]  /*17b10*/  IMAD.MOV.U32 R15, RZ, RZ, -0x1 ;  /* 0xffffffffff0f7424 */ /* 0x000fd800078e00ff */
[----:B012---:R-:W-:Y:S05]  /*17b20*/  WARPSYNC.COLLECTIVE R15, `(.L_x_1344) ;  /* 0x000000000f087348 */ /* 0x007fea0003c00000 */
[----:B------:R-:W-:Y:S01]  /*17b30*/  VOTE.ANY R14, PT, P6 ;  /* 0x00000000000e7806 */ /* 0x000fe200030e0100 */
[----:B012---:R-:W-:Y:S06]  /*17b40*/  ENDCOLLECTIVE ;  /* 0x000000000000791b */ /* 0x007fec0003800000 */
.L_x_1344:
[----:B------:R-:W-:Y:S05]  /*17b50*/  BSYNC B0 ;  /* 0x0000000000007941 */ /* 0x000fea0003800000 */
.L_x_1343:
        /* <DEDUP_REMOVED lines=9> */
.L_x_1345:
[----:B------:R-:W-:Y:S01]  /*17bf0*/  IMAD.MOV.U32 R17, RZ, RZ, R14 ;  /* 0x000000ffff117224 */ /* 0x000fe200078e000e */
[----:B------:R-:W-:Y:S06]  /*17c00*/  BRA `(.L_x_1346) ;  /* 0xffffffdc00847947 */ /* 0x000fec000383ffff */
.L_x_1281:
[----:B------:R-:W-:Y:S01]  /*17c10*/  BSSY B0, `(.L_x_1347) ;  /* 0x0000007000007945 */ /* 0x000fe20003800000 */
[----:B------:R-:W-:Y:S02]  /*17c20*/  IMAD.MOV.U32 R13, RZ, RZ, R3 ;  /* 0x000000ffff0d7224 */ /* 0x000fe400078e0003 */
[----:B------:R-:W-:Y:S02]  /*17c30*/  IMAD.MOV.U32 R11, RZ, RZ, 0x1f ;  /* 0x0000001fff0b7424 */ /* 0x000fe400078e00ff */
[----:B------:R-:W-:-:S07]  /*17c40*/  IMAD.MOV.U32 R15, RZ, RZ, -0x1 ;  /* 0xffffffffff0f7424 */ /* 0x000fce00078e00ff */
[----:B01234-:R-:W-:Y:S05]  /*17c50*/  WARPSYNC.COLLECTIVE R15, `(.L_x_1348) ;  /* 0x000000000f087348 */ /* 0x01ffea0003c00000 */
[----:B------:R0:W0:Y:S02]  /*17c60*/  SHFL.IDX P6, R14, R13, R12, R11 ;  /* 0x0000000c0d0e7389 */ /* 0x00002400000c000b */
[----:B01234-:R-:W-:Y:S01]  /*17c70*/  ENDCOLLECTIVE ;  /* 0x000000000000791b */ /* 0x01ffe20003800000 */
.L_x_1348:
[----:B------:R-:W-:Y:S05]  /*17c80*/  BSYNC B0 ;  /* 0x0000000000007941 */ /* 0x000fea0003800000 */
.L_x_1347:
[----:B------:R-:W-:Y:S05]  /*17c90*/  BRA `(.L_x_1280) ;  /* 0xffffffdc007c7947 */ /* 0x000fea000383ffff */
.L_x_1285:
[----:B0-----:R0:W1:Y:S02]  /*17ca0*/  SYNCS.PHASECHK.TRANS64.TRYWAIT P0, [R9+URZ+0x2d820], R0 ;  /* 0x02d82000090075a7 */ /* 0x001064000800017f */
[----:B-1----:R-:W-:Y:S05]  /*17cb0*/  @!P0 NANOSLEEP.SYNCS 0x989680 ;  /* 0x009896800000895d */ /* 0x002fea0003900000 */
[----:B------:R-:W1:Y:S02]  /*17cc0*/  @!P0 SYNCS.PHASECHK.TRANS64 P0, [R9+URZ+0x2d820], R0 ;  /* 0x02d82000090085a7 */ /* 0x000e64000800007f */
[----:B-1----:R-:W-:Y:S05]  /*17cd0*/  @!P0 BRA `(.L_x_1285) ;  /* 0xfffffffc00f08947 */ /* 0x002fea000383ffff */
[----:B------:R-:W-:Y:S05]  /*17ce0*/  BRA `(.L_x_1349) ;  /* 0xffffffe000f47947 */ /* 0x000fea000383ffff */
.L_x_1286:
        /* <DEDUP_REMOVED lines=8> */
[----:B0-2-4-:R-:W-:Y:S05]  /*17d70*/  WARPSYNC.COLLECTIVE R15, `(.L_x_1351) ;  /* 0x000000000f087348 */ /* 0x015fea0003c00000 */
[----:B------:R1:W3:Y:S02]  /*17d80*/  SHFL.IDX P6, R14, R13, R12, R11 ;  /* 0x0000000c0d0e7389 */ /* 0x0002e400000c000b */
[----:B01234-:R-:W-:Y:S01]  /*17d90*/  ENDCOLLECTIVE ;  /* 0x000000000000791b */ /* 0x01ffe20003800000 */
.L_x_1351:
[----:B------:R-:W-:Y:S05]  /*17da0*/  BSYNC B0 ;  /* 0x0000000000007941 */ /* 0x000fea0003800000 */
.L_x_1350:
[----:B------:R-:W-:Y:S05]  /*17db0*/  BRA `(.L_x_1352) ;  /* 0xffffffe000dc7947 */ /* 0x000fea000383ffff */
.L_x_1289:
[----:B------:R-:W-:Y:S01]  /*17dc0*/  BSSY B1, `(.L_x_1353) ;  /* 0x0000006000017945 */ /* 0x000fe20003800000 */
[----:B------:R-:W-:-:S07]  /*17dd0*/  IMAD.MOV.U32 R15, RZ, RZ, -0x1 ;  /* 0xffffffffff0f7424 */ /* 0x000fce00078e00ff */
[----:B0-2-4-:R-:W-:Y:S05]  /*17de0*/  WARPSYNC.COLLECTIVE R15, `(.L_x_1354) ;  /* 0x000000000f0c7348 */ /* 0x015fea0003c00000 */
[----:B------:R-:W-:Y:S02]  /*17df0*/  ELECT P6, UR62, PT ;  /* 0x00000000003e782f */ /* 0x000fe400038c0000 */
[----:B------:R-:W-:Y:S01]  /*17e00*/  MOV R14, UR62 ;  /* 0x0000003e000e7c02 */ /* 0x000fe20008000f00 */
[----:B0-2-4-:R-:W-:Y:S10]  /*17e10*/  ENDCOLLECTIVE ;  /* 0x000000000000791b */ /* 0x015ff40003800000 */
.L_x_1354:
[----:B------:R-:W-:Y:S05]  /*17e20*/  BSYNC B1 ;  /* 0x0000000000017941 */ /* 0x000fea0003800000 */
.L_x_1353:
[----:B------:R-:W-:Y:S05]  /*17e30*/  BRA `(.L_x_1355) ;  /* 0xffffffe000d47947 */ /* 0x000fea000383ffff */
.L_x_1291:
[----:B0-----:R0:W1:Y:S02]  /*17e40*/  SYNCS.PHASECHK.TRANS64.TRYWAIT P0, [R5+URZ], R4 ;  /* 0x00000004050075a7 */ /* 0x001064000800017f */
[----:B-1----:R-:W-:Y:S05]  /*17e50*/  @!P0 NANOSLEEP.SYNCS 0x989680 ;  /* 0x009896800000895d */ /* 0x002fea0003900000 */
[----:B------:R-:W1:Y:S02]  /*17e60*/  @!P0 SYNCS.PHASECHK.TRANS64 P0, [R5+URZ], R4 ;  /* 0x00000004050085a7 */ /* 0x000e64000800007f */
[----:B-1----:R-:W-:Y:S05]  /*17e70*/  @!P0 BRA `(.L_x_1291) ;  /* 0xfffffffc00f08947 */ /* 0x002fea000383ffff */
[----:B------:R-:W-:Y:S05]  /*17e80*/  BRA `(.L_x_1356) ;  /* 0xffffffe400087947 */ /* 0x000fea000383ffff */
.L_x_1292:
[----:B-1----:R1:W3:Y:S02]  /*17e90*/  SYNCS.PHASECHK.TRANS64.TRYWAIT P0, [R3+URZ], R2 ;  /* 0x00000002030075a7 */ /* 0x0022e4000800017f */
[----:B---3--:R-:W-:Y:S05]  /*17ea0*/  @!P0 NANOSLEEP.SYNCS 0x989680 ;  /* 0x009896800000895d */ /* 0x008fea0003900000 */
[----:B------:R-:W3:Y:S02]  /*17eb0*/  @!P0 SYNCS.PHASECHK.TRANS64 P0, [R3+URZ], R2 ;  /* 0x00000002030085a7 */ /* 0x000ee4000800007f */
[----:B---3--:R-:W-:Y:S05]  /*17ec0*/  @!P0 BRA `(.L_x_1292) ;  /* 0xfffffffc00f08947 */ /* 0x008fea000383ffff */
[----:B------:R-:W-:Y:S05]  /*17ed0*/  BRA `(.L_x_1357) ;  /* 0xffffffe000fc7947 */ /* 0x000fea000383ffff */
.L_x_1294:
[----:B---3--:R3:W0:Y:S02]  /*17ee0*/  SYNCS.PHASECHK.TRANS64.TRYWAIT P0, [R23+URZ], R4 ;  /* 0x00000004170075a7 */ /* 0x008624000800017f */
[----:B0-----:R-:W-:Y:S05]  /*17ef0*/  @!P0 NANOSLEEP.SYNCS 0x989680 ;  /* 0x009896800000895d */ /* 0x001fea0003900000 */
[----:B------:R-:W0:Y:S02]  /*17f00*/  @!P0 SYNCS.PHASECHK.TRANS64 P0, [R23+URZ], R4 ;  /* 0x00000004170085a7 */ /* 0x000e24000800007f */
[----:B0-----:R-:W-:Y:S05]  /*17f10*/  @!P0 BRA `(.L_x_1294) ;  /* 0xfffffffc00f08947 */ /* 0x001fea000383ffff */
[----:B------:R-:W-:Y:S05]  /*17f20*/  BRA `(.L_x_1358) ;  /* 0xffffffe400007947 */ /* 0x000fea000383ffff */
.L_x_1359:
        /* <DEDUP_REMOVED lines=13> */
.L_x_2728:


//--------------------- .text._ZN7cutlass13device_kernelIN5flash11enable_sm90INS1_16FlashAttnFwdSm90INS1_25CollectiveMainloopFwdSm90ILi2EN4cute5tupleIJNS5_1CILi1EEES8_S8_EEENS6_IJNS7_ILi192EEENS7_ILi128EEENS7_ILi96EEEEEELi96ENS_6half_tEfNS_4arch4Sm90ELb0ELb1ELb0ELb1ELb0ELb1ELb0ELb0ELb1ELb1ELb0ELb0EEENS1_21CollectiveEpilogueFwdINS6_IJSA_SC_SB_EEES9_SE_SG_Li384ELb1ELb1ELb0ELb0EEENS1_36VarlenDynamicPersistentTileSchedulerILi192ELi128ELi384ELi128ELb0ELb1ELb1ELb1ELb0ELb1EEEEEEEEEvNT_6ParamsE --------------------------
	.section	.text._ZN7cutlass13device_kernelIN5flash11enable_sm90INS1_16FlashAttnFwdSm90INS1_25CollectiveMainloopFwdSm90ILi2EN4cute5tupleIJNS5_1CILi1EEES8_S8_EEENS6_IJNS7_ILi192EEENS7_ILi128EEENS7_ILi96EEEEEELi96ENS_6half_tEfNS_4arch4Sm90ELb0ELb1ELb0ELb1ELb0ELb1ELb0ELb0ELb1ELb1ELb0ELb0EEENS1_21CollectiveEpilogueFwdINS6_IJSA_SC_SB_EEES9_SE_SG_Li384ELb1ELb1ELb0ELb0EEENS1_36VarlenDynamicPersistentTileSchedulerILi192ELi128ELi384ELi128ELb0ELb1ELb1ELb1ELb0ELb1EEEEEEEEEvNT_6ParamsE,"ax",@progbits
	.align	128
.text._ZN7cutlass13device_kernelIN5flash11enable_sm90INS1_16FlashAttnFwdSm90INS1_25CollectiveMainloopFwdSm90ILi2EN4cute5tupleIJNS5_1CILi1EEES8_S8_EEENS6_IJNS7_ILi192EEENS7_ILi128EEENS7_ILi96EEEEEELi96ENS_6half_tEfNS_4arch4Sm90ELb0ELb1ELb0ELb1ELb0ELb1ELb0ELb0ELb1ELb1ELb0ELb0EEENS1_21CollectiveEpilogueFwdINS6_IJSA_SC_SB_EEES9_SE_SG_Li384ELb1ELb1ELb0ELb0EEENS1_36VarlenDynamicPersistentTileSchedulerILi192ELi128ELi384ELi128ELb0ELb1ELb1ELb1ELb0ELb1EEEEEEEEEvNT_6ParamsE:
        .type           _ZN7cutlass13device_kernelIN5flash11enable_sm90INS1_16FlashAttnFwdSm90INS1_25CollectiveMainloopFwdSm90ILi2EN4cute5tupleIJNS5_1CILi1EEES8_S8_EEENS6_IJNS7_ILi192EEENS7_ILi128EEENS7_ILi96EEEEEELi96ENS_6half_tEfNS_4arch4Sm90ELb0ELb1ELb0ELb1ELb0ELb1ELb0ELb0ELb1ELb1ELb0ELb0EEENS1_21CollectiveEpilogueFwdINS6_IJSA_SC_SB_EEES9_SE_SG_Li384ELb1ELb1ELb0ELb0EEENS1_36VarlenDynamicPersistentTileSchedulerILi192ELi128ELi384ELi128ELb0ELb1ELb1ELb1ELb0ELb1EEEEEEEEEvNT_6ParamsE,@function
        .size           _ZN7cutlass13device_kernelIN5flash11enable_sm90INS1_16FlashAttnFwdSm90INS1_25CollectiveMainloopFwdSm90ILi2EN4cute5tupleIJNS5_1CILi1EEES8_S8_EEENS6_IJNS7_ILi192EEENS7_ILi128EEENS7_ILi96EEEEEELi96ENS_6half_tEfNS_4arch4Sm90ELb0ELb1ELb0ELb1ELb0ELb1ELb0ELb0ELb1ELb1ELb0ELb0EEENS1_21CollectiveEpilogueFwdINS6_IJSA_SC_SB_EEES9_SE_SG_Li384ELb1ELb1ELb0ELb0EEENS1_36VarlenDynamicPersistentTileSchedulerILi192ELi128ELi384ELi128ELb0ELb1ELb1ELb1ELb0ELb1EEEEEEEEEvNT_6ParamsE,(.L_x_2729 - _ZN7cutlass13device_kernelIN5flash11enable_sm90INS1_16FlashAttnFwdSm90INS1_25CollectiveMainloopFwdSm90ILi2EN4cute5tupleIJNS5_1CILi1EEES8_S8_EEENS6_IJNS7_ILi192EEENS7_ILi128EEENS7_ILi96EEEEEELi96ENS_6half_tEfNS_4arch4Sm90ELb0ELb1ELb0ELb1ELb0ELb1ELb0ELb0ELb1ELb1ELb0ELb0EEENS1_21CollectiveEpilogueFwdINS6_IJSA_SC_SB_EEES9_SE_SG_Li384ELb1ELb1ELb0ELb0EEENS1_36VarlenDynamicPersistentTileSchedulerILi192ELi128ELi384ELi128ELb0ELb1ELb1ELb1ELb0ELb1EEEEEEEEEvNT_6ParamsE)
        .other          _ZN7cutlass13device_kernelIN5flash11enable_sm90INS1_16FlashAttnFwdSm90INS1_25CollectiveMainloopFwdSm90ILi2EN4cute5tupleIJNS5_1CILi1EEES8_S8_EEENS6_IJNS7_ILi192EEENS7_ILi128EEENS7_ILi96EEEEEELi96ENS_6half_tEfNS_4arch4Sm90ELb0ELb1ELb0ELb1ELb0ELb1ELb0ELb0ELb1ELb1ELb0ELb0EEENS1_21CollectiveEpilogueFwdINS6_IJSA_SC_SB_EEES9_SE_SG_Li384ELb1ELb1ELb0ELb0EEENS1_36VarlenDynamicPersistentTileSchedulerILi192ELi128ELi384ELi128ELb0ELb1ELb1ELb1ELb0ELb1EEEEEEEEEvNT_6ParamsE,@"STO_CUDA_ENTRY STV_DEFAULT"
_ZN7cutlass13device_kernelIN5flash11enable_sm90INS1_16FlashAttnFwdSm90INS1_25CollectiveMainloopFwdSm90ILi2EN4cute5tupleIJNS5_1CILi1EEES8_S8_EEENS6_IJNS7_ILi192EEENS7_ILi128EEENS7_ILi96EEEEEELi96ENS_6half_tEfNS_4arch4Sm90ELb0ELb1ELb0ELb1ELb0ELb1ELb0ELb0ELb1ELb1ELb0ELb0EEENS1_21CollectiveEpilogueFwdINS6_IJSA_SC_SB_EEES9_SE_SG_Li384ELb1ELb1ELb0ELb0EEENS1_36VarlenDynamicPersistentTileSchedulerILi192ELi128ELi384ELi128ELb0ELb1ELb1ELb1ELb0ELb1EEEEEEEEEvNT_6ParamsE:
        /* <DEDUP_REMOVED lines=24> */
.L_x_1361:
[----:B------:R-:W-:Y:S05]  /*0180*/  BSYNC B0 ;  /* 0x0000000000007941 */ /* 0x000fea0003800000 */
.L_x_1360:
        /* <DEDUP_REMOVED lines=41> */
.L_x_1362:
        /* <DEDUP_REMOVED lines=22> */
.L_x_1363:
        /* <DEDUP_REMOVED lines=18> */
.L_x_1364:
        /* <DEDUP_REMOVED lines=22> */
.L_x_1365:
        /* <DEDUP_REMOVED lines=22> */
.L_x_1366:
[----:B------:R-:W-:Y:S01]  /*0960*/  PLOP3.LUT P0, PT, PT, PT, UP0, 0x80, 0x0 ;  /* 0x000000000000781c */ /* 0x000fe20003f0f008 */
[----:B------:R-:W-:Y:S01]  /*0970*/  UMOV UR36, 0x1 ;  /* 0x0000000100247882 */ /* 0x000fe20000000000 */
[----:B------:R-:W-:Y:S01]  /*0980*/  NOP ;  /* 0x0000000000007918 */ /* 0x000fe20000000000 */
[----:B------:R-:W-:Y:S01]  /*0990*/  USEL UR36, UR36, 0x2, !UP0 ;  /* 0x0000000224247887 */ /* 0x000fe2000c000000 */
[----:B------:R-:W-:Y:S01]  /*09a0*/  BSSY B9, `(.L_x_1367) ;  /* 0x00021c1000097945 */ /* 0x000fe20003800000 */
[----:B------:R-:W-:Y:S01]  /*09b0*/  ULDC.64 UR38, c[0x0][0x208] ;  /* 0x0000820000267ab9 */ /* 0x000fe20000000a00 */
[----:B012-4-:R-:W-:Y:S07]  /*09c0*/  BAR.SYNC.DEFER_BLOCKING 0x0 ;  /* 0x0000000000007b1d */ /* 0x017fee0000010000 */
[----:B------:R-:W-:Y:S05]  /*09d0*/  @!P0 BRA `(.L_x_1368) ;  /* 0x0000019800908947 */ /* 0x000fea0003800000 */
.L_x_1369:
[----:B------:R-:W-:-:S08]  /*09e0*/  NOP ;  /* 0x0000000000007918 */ /* 0x000fd00000000000 */
[----:B------:R-:W0:Y:S02]  /*09f0*/  USETMAXREG.TRY_ALLOC.CTAPOOL UP0, 0xa0 ;  /* 0x000000a0000079c8 */ /* 0x000e240008000600 */
[----:B0-----:R-:W-:-:S13]  /*0a00*/  PLOP3.LUT P0, PT, PT, PT, UP0, 0x80, 0x0 ;  /* 0x000000000000781c */ /* 0x001fda0003f0f008 */
[----:B------:R-:W-:Y:S05]  /*0a10*/  @!P0 BRA `(.L_x_1369) ;  /* 0xfffffffc00f08947 */ /* 0x000fea000383ffff */
[----:B------:R-:W2:Y:S01]  /*0a20*/  LDL.LU R0, [R1] ;  /* 0x0000000001007983 */ /* 0x000ea20000300800 */
[----:B------:R-:W0:Y:S01]  /*0a30*/  S2R R2, SR_TID.X ;  /* 0x0000000000027919 */ /* 0x000e220000002100 */
        /* <DEDUP_REMOVED lines=12> */
[----:B--2---:R-:W-:-:S04]  /*0b00*/  LOP3.LUT R0, R0, 0xdfffffff, RZ, 0xc0, !PT ;  /* 0xdfffffff00007812 */ /* 0x004fc800078ec0ff */
[----:B------:R-:W-:-:S05]  /*0b10*/  @P0 LOP3.LUT R0, R0, 0x20000000, RZ, 0xfc, !PT ;  /* 0x2000000000000812 */ /* 0x000fca00078efcff */
[----:B------:R1:W-:Y:S01]  /*0b20*/  STL [R1], R0 ;  /* 0x0000000001007387 */ /* 0x0003e20000100800 */
[----:B0-----:R-:W-:-:S13]  /*0b30*/  ISETP.GE.AND P0, PT, R75, UR4, PT ;  /* 0x000000044b007c0c */ /* 0x001fda000bf06270 */
[----:B-1----:R-:W-:Y:S05]  /*0b40*/  @P0 BRA `(.L_x_1370) ;  /* 0x0000021800980947 */ /* 0x002fea0003800000 */
[----:B------:R-:W0:Y:S01]  /*0b50*/  S2R R0, SR_TID.X ;  /* 0x0000000000007919 */ /* 0x000e220000002100 */
[----:B------:R-:W-:Y:S01]  /*0b60*/  IMAD.MOV.U32 R140, RZ, RZ, 0x40 ;  /* 0x00000040ff8c7424 */ /* 0x000fe200078e00ff */
[----:B------:R-:W-:Y:S01]  /*0b70*/  R2UR UR40, R2 ;  /* 0x00000000022872ca */ /* 0x000fe200000e0000 */
[----:B------:R-:W-:Y:S01]  /*0b80*/  IMAD.MOV.U32 R155, RZ, RZ, RZ ;  /* 0x000000ffff9b7224 */ /* 0x000fe200078e00ff */
[----:B------:R-:W-:Y:S01]  /*0b90*/  ULOP3.LUT UR37, UR36, 0x1, URZ, 0xfc, !UPT ;  /* 0x0000000124257892 */ /* 0x000fe2000f8efc3f */
[----:B------:R-:W-:-:S10]  /*0ba0*/  IMAD.MOV.U32 R18, RZ, RZ, RZ ;  /* 0x000000ffff127224 */ /* 0x000fd400078e00ff */
[----:B------:R-:W-:Y:S01]  /*0bb0*/  UIADD3 UR40, UR40, 0xc400, URZ ;  /* 0x0000c40028287890 */ /* 0x000fe2000fffe03f */
[----:B0-----:R-:W-:-:S05]  /*0bc0*/  VIADD R16, R0, 0xffffff80 ;  /* 0xffffff8000107836 */ /* 0x001fca0000000000 */
[----:B------:R-:W-:Y:S02]  /*0bd0*/  SHF.R.S32.HI R0, RZ, 0x1f, R16 ;  /* 0x0000001fff007819 */ /* 0x000fe40000011410 */
[-C--:B------:R-:W-:Y:S02]  /*0be0*/  LEA.HI R8, R16, R16.reuse, RZ, 0x1 ;  /* 0x0000001010087211 */ /* 0x080fe400078f08ff */
[CC--:B------:R-:W-:Y:S02]  /*0bf0*/  LEA.HI R4, R0.reuse, R16.reuse, RZ, 0x4 ;  /* 0x0000001000047211 */ /* 0x0c0fe400078f20ff */
[----:B------:R-:W-:Y:S02]  /*0c00*/  SHF.R.S32.HI R19, RZ, 0x1, R8 ;  /* 0x00000001ff137819 */ /* 0x000fe40000011408 */
[----:B------:R-:W-:Y:S02]  /*0c10*/  SHF.R.S32.HI R7, RZ, 0x4, R4 ;  /* 0x00000004ff077819 */ /* 0x000fe40000011404 */
[----:B------:R-:W-:-:S02]  /*0c20*/  LEA.HI R3, R0, R16, RZ, 0x7 ;  /* 0x0000001000037211 */ /* 0x000fc400078f38ff */
[----:B------:R-:W-:Y:S02]  /*0c30*/  LOP3.LUT R5, R4, 0xfffffff0, RZ, 0xc0, !PT ;  /* 0xfffffff004057812 */ /* 0x000fe400078ec0ff */
[----:B------:R-:W-:Y:S02]  /*0c40*/  LEA.HI R6, R8, R19, RZ, 0x1 ;  /* 0x0000001308067211 */ /* 0x000fe400078f08ff */
[----:B------:R-:W-:Y:S01]  /*0c50*/  LEA.HI R4, R4, R7, RZ, 0x1 ;  /* 0x0000000704047211 */ /* 0x000fe200078f08ff */
[----:B------:R-:W-:Y:S01]  /*0c60*/  IMAD.IADD R5, R16, 0x1, -R5 ;  /* 0x0000000110057824 */ /* 0x000fe200078e0a05 */
[----:B------:R-:W-:Y:S02]  /*0c70*/  LOP3.LUT R12, R3, 0xffffff80, RZ, 0xc0, !PT ;  /* 0xffffff80030c7812 */ /* 0x000fe400078ec0ff */
[----:B------:R-:W-:Y:S02]  /*0c80*/  LOP3.LUT R6, R6, 0x7fffffe, RZ, 0xc0, !PT ;  /* 0x07fffffe06067812 */ /* 0x000fe400078ec0ff */
[----:B------:R-:W-:Y:S01]  /*0c90*/  LOP3.LUT R4, R4, 0x1ffffffe, RZ, 0xc0, !PT ;  /* 0x1ffffffe04047812 */ /* 0x000fe200078ec0ff */
[----:B------:R-:W-:Y:S01]  /*0ca0*/  IMAD.IADD R21, R16, 0x1, -R12 ;  /* 0x0000000110157824 */ /* 0x000fe200078e0a0c */
[CC--:B------:R-:W-:Y:S01]  /*0cb0*/  LEA.HI R9, R0.reuse, R16.reuse, RZ, 0x2 ;  /* 0x0000001000097211 */ /* 0x0c0fe200078f10ff */
[----:B------:R-:W-:Y:S01]  /*0cc0*/  IMAD.IADD R12, R19, 0x1, -R6 ;  /* 0x00000001130c7824 */ /* 0x000fe200078e0a06 */
[----:B------:R-:W-:Y:S01]  /*0cd0*/  SHF.R.S32.HI R17, RZ, 0x7, R3 ;  /* 0x00000007ff117819 */ /* 0x000fe20000011403 */
[C---:B------:R-:W-:Y:S01]  /*0ce0*/  IMAD.IADD R6, R7.reuse, 0x1, -R4 ;  /* 0x0000000107067824 */ /* 0x040fe200078e0a04 */
[----:B------:R-:W-:Y:S01]  /*0cf0*/  SHF.R.S32.HI R4, RZ, 0x1f, R5 ;  /* 0x0000001fff047819 */ /* 0x000fe20000011405 */
[----:B------:R-:W-:Y:S01]  /*0d00*/  IMAD R20, R7, 0x8, R12 ;  /* 0x0000000807147824 */ /* 0x000fe200078e020c */
[----:B------:R-:W-:Y:S01]  /*0d10*/  LEA.HI R7, R0, R16, RZ, 0x5 ;  /* 0x0000001000077211 */ /* 0x000fe200078f28ff */
[----:B------:R-:W-:Y:S01]  /*0d20*/  IMAD.SHL.U32 R3, R6, 0x8, RZ ;  /* 0x0000000806037824 */ /* 0x000fe200078e00ff */
[----:B------:R-:W-:-:S02]  /*0d30*/  LEA.HI R4, R4, R5, RZ, 0x3 ;  /* 0x0000000504047211 */ /* 0x000fc400078f18ff */
[----:B------:R-:W-:Y:S02]  /*0d40*/  SHF.R.S32.HI R13, RZ, 0x1f, R21 ;  /* 0x0000001fff0d7819 */ /* 0x000fe40000011415 */
[----:B------:R-:W-:Y:S01]  /*0d50*/  SHF.R.S32.HI R7, RZ, 0x5, R7 ;  /* 0x00000005ff077819 */ /* 0x000fe20000011407 */
[C---:B------:R-:W-:Y:S01]  /*0d60*/  IMAD.SHL.U32 R0, R4.reuse, 0x40, RZ ;  /* 0x0000004004007824 */ /* 0x040fe200078e00ff */
[----:B------:R-:W-:Y:S02]  /*0d70*/  LOP3.LUT R4, R4, 0xfffffff8, RZ, 0xc0, !PT ;  /* 0xfffffff804047812 */ /* 0x000fe400078ec0ff */
[----:B------:R-:W-:Y:S02]  /*0d80*/  LEA.HI R12, R13, R21, RZ, 0x2 ;  /* 0x000000150d0c7211 */ /* 0x000fe400078f10ff */
[----:B------:R-:W-:Y:S01]  /*0d90*/  LOP3.LUT R0, R0, 0x7ffffe00, RZ, 0xc0, !PT ;  /* 0x7ffffe0000007812 */ /* 0x000fe200078ec0ff */
[----:B------:R-:W-:Y:S01]  /*0da0*/  IMAD.IADD R4, R5, 0x1, -R4 ;  /* 0x0000000105047824 */ /* 0x000fe200078e0a04 */
[--C-:B------:R-:W-:Y:S01]  /*0db0*/  SHF.R.S32.HI R14, RZ, 0x2, R12.reuse ;  /* 0x00000002ff0e7819 */ /* 0x100fe2000001140c */
[----:B------:R-:W-:Y:S01]  /*0dc0*/  IMAD.HI R5, R17, 0x55555556, RZ ;  /* 0x5555555611057827 */ /* 0x000fe200078e02ff */
[----:B------:R-:W-:-:S02]  /*0dd0*/  SHF.R.S32.HI R15, RZ, 0x1f, R12 ;  /* 0x0000001fff0f7819 */ /* 0x000fc4000001140c */
[--C-:B------:R-:W-:Y:S01]  /*0de0*/  SHF.R.S32.HI R10, RZ, 0x2, R9.reuse ;  /* 0x00000002ff0a7819 */ /* 0x100fe20000011409 */
[----:B------:R-:W-:Y:S01]  /*0df0*/  IMAD R7, R7, 0x400, R0 ;  /* 0x0000040007077824 */ /* 0x000fe200078e0200 */
[----:B------:R-:W-:Y:S01]  /*0e00*/  LEA.HI R15, R15, R14, RZ, 0x3 ;  /* 0x0000000e0f0f7211 */ /* 0x000fe200078f18ff */
[----:B------:R-:W-:Y:S01]  /*0e10*/  IMAD.SHL.U32 R0, R4, 0x40, RZ ;  /* 0x0000004004007824 */ /* 0x000fe200078e00ff */
[----:B------:R-:W-:Y:S02]  /*0e20*/  SHF.R.S32.HI R11, RZ, 0x1f, R9 ;  /* 0x0000001fff0b7819 */ /* 0x000fe40000011409 */
[----:B------:R-:W-:Y:S02]  /*0e30*/  LOP3.LUT R15, R15, 0xfffffff8, RZ, 0xc0, !PT ;  /* 0xfffffff80f0f7812 */ /* 0x000fe400078ec0ff */
[----:B------:R-:W-:Y:S02]  /*0e40*/  LEA.HI R13, R13, R21, RZ, 0x5 ;  /* 0x000000150d0d7211 */ /* 0x000fe400078f28ff */
[----:B------:R-:W-:Y:S01]  /*0e50*/  LOP3.LUT R0, R0, 0x1c0, RZ, 0xc0, !PT ;  /* 0x000001c000007812 */ /* 0x000fe200078ec0ff */
[----:B------:R-:W-:Y:S01]  /*0e60*/  IMAD.IADD R14, R14, 0x1, -R15 ;  /* 0x000000010e0e7824 */ /* 0x000fe200078e0a0f */
[----:B------:R-:W-:-:S02]  /*0e70*/  LEA.HI R11, R11, R10, RZ, 0x2 ;  /* 0x0000000a0b0b7211 */ /* 0x000fc400078f10ff */
[----:B------:R-:W-:Y:S02]  /*0e80*/  LOP3.LUT R8, R8, 0xfffffffe, RZ, 0xc0, !PT ;  /* 0xfffffffe08087812 */ /* 0x000fe400078ec0ff */
[----:B------:R-:W-:Y:S02]  /*0e90*/  LEA.HI R5, R5, R5, RZ, 0x1 ;  /* 0x0000000505057211 */ /* 0x000fe400078f08ff */
[----:B------:R-:W-:Y:S01]  /*0ea0*/  SHF.R.S32.HI R13, RZ, 0x5, R13 ;  /* 0x00000005ff0d7819 */ /* 0x000fe2000001140d */
[----:B------:R-:W-:Y:S01]  /*0eb0*/  IMAD.IADD R8, R16, 0x1, -R8 ;  /* 0x0000000110087824 */ /* 0x000fe200078e0a08 */
[----:B------:R-:W-:Y:S01]  /*0ec0*/  LOP3.LUT R3, R0, 0x8, R3, 0xf8, !PT ;  /* 0x0000000800037812 */ /* 0x000fe200078ef803 */
[----:B------:R-:W-:Y:S01]  /*0ed0*/  IMAD R5, R5, -0x3, R17 ;  /* 0xfffffffd05057824 */ /* 0x000fe200078e0211 */
[----:B------:R-:W-:Y:S01]  /*0ee0*/  SHF.R.U32.HI R0, RZ, 0x3, R0 ;  /* 0x00000003ff007819 */ /* 0x000fe20000011600 */
[----:B------:R-:W-:Y:S01]  /*0ef0*/  IMAD R14, R13, 0x10, R14 ;  /* 0x000000100d0e7824 */ /* 0x000fe200078e020e */
[----:B------:R-:W-:Y:S01]  /*0f00*/  LOP3.LUT R11, R11, 0xfffffffc, RZ, 0xc0, !PT ;  /* 0xfffffffc0b0b7812 */ /* 0x000fe200078ec0ff */
[----:B------:R-:W-:Y:S01]  /*0f10*/  IMAD.SHL.U32 R22, R8, 0x8, RZ ;  /* 0x0000000808167824 */ /* 0x000fe200078e00ff */
[----:B------:R-:W-:-:S02]  /*0f20*/  LOP3.LUT R0, R3, R0, RZ, 0x3c, !PT ;  /* 0x0000000003007212 */ /* 0x000fc400078e3cff */
[----:B------:R-:W-:Y:S01]  /*0f30*/  R2P PR, R4, 0x6 ;  /* 0x0000000604007804 */ /* 0x000fe20000000000 */
[----:B------:R-:W-:Y:S01]  /*0f40*/  IMAD.IADD R11, R10, 0x1, -R11 ;  /* 0x000000010a0b7824 */ /* 0x000fe200078e0a0b */
[----:B------:R-:W-:Y:S01]  /*0f50*/  LOP3.LUT R9, R9, 0xfffffffc, RZ, 0xc0, !PT ;  /* 0xfffffffc09097812 */ /* 0x000fe200078ec0ff */
[----:B------:R-:W-:Y:S01]  /*0f60*/  IMAD.SHL.U32 R4, R8, 0x4, RZ ;  /* 0x0000000408047824 */ /* 0x000fe200078e00ff */
[----:B------:R-:W-:Y:S01]  /*0f70*/  LOP3.LUT R138, R12, 0x7ffffffc, RZ, 0xc0, !PT ;  /* 0x7ffffffc0c8a7812 */ /* 0x000fe200078ec0ff */
[----:B------:R-:W-:Y:S01]  /*0f80*/  IMAD R10, R5, 0x40, R14 ;  /* 0x00000040050a7824 */ /* 0x000fe200078e020e */
[----:B------:R-:W-:Y:S01]  /*0f90*/  SEL R140, R140, 0xffffffc0, !P2 ;  /* 0xffffffc08c8c7807 */ /* 0x000fe20005000000 */
[----:B------:R-:W-:Y:S01]  /*0fa0*/  IMAD.IADD R7, R7, 0x1, R0 ;  /* 0x0000000107077824 */ /* 0x000fe200078e0200 */
[----:B------:R-:W-:Y:S01]  /*0fb0*/  SHF.R.S32.HI R0, RZ, 0x1f, R19 ;  /* 0x0000001fff007819 */ /* 0x000fe20000011413 */
[C---:B------:R-:W-:Y:S01]  /*0fc0*/  VIADD R0, R4.reuse, 0x10 ;  /* 0x0000001004007836 */ /* 0x040fe20000000000 */
[----:B------:R-:W-:Y:S01]  /*0fd0*/  STL [R1+0x5c], R10 ;  /* 0x00005c0a01007387 */ /* 0x000fe20000100800 */
[----:B------:R-:W-:-:S02]  /*0fe0*/  VIADD R3, R4, 0x20 ;  /* 0x0000002004037836 */ /* 0x000fc40000000000 */
[----:B------:R-:W-:Y:S01]  /*0ff0*/  IMAD.SHL.U32 R11, R11, 0x40, RZ ;  /* 0x000000400b0b7824 */ /* 0x000fe200078e00ff */
[----:B------:R-:W-:Y:S01]  /*1000*/  STL [R1+0x58], RZ ;  /* 0x000058ff01007387 */ /* 0x000fe20000100800 */
[----:B------:R-:W-:Y:S01]  /*1010*/  IMAD.IADD R9, R16, 0x1, -R9 ;  /* 0x0000000110097824 */ /* 0x000fe200078e0a09 */
[----:B------:R-:W-:Y:S01]  /*1020*/  CS2R R16, SRZ ;  /* 0x0000000000107805 */ /* 0x000fe2000001ff00 */
[----:B------:R-:W-:Y:S01]  /*1030*/  VIADD R8, R4, 0x18 ;  /* 0x0000001804087836 */ /* 0x000fe20000000000 */
[----:B------:R-:W-:Y:S01]  /*1040*/  STL [R1+0x8], R4 ;  /* 0x0000080401007387 */ /* 0x000fe20000100800 */
[----:B------:R-:W-:Y:S01]  /*1050*/  IMAD R139, R7, 0x2, R2 ;  /* 0x00000002078b7824 */ /* 0x000fe200078e0202 */
[----:B------:R-:W-:Y:S01]  /*1060*/  LEA.HI R6, R9, R9, RZ, 0x1 ;  /* 0x0000000909067211 */ /* 0x000fe200078f08ff */
[----:B------:R-:W-:Y:S01]  /*1070*/  IMAD.IADD R138, R21, 0x1, -R138 ;  /* 0x00000001158a7824 */ /* 0x000fe200078e0a8a */
[----:B------:R0:W-:Y:S01]  /*1080*/  STL [R1+0x30], R0 ;  /* 0x0000300001007387 */ /* 0x0001e20000100800 */
[----:B------:R-:W-:Y:S01]  /*1090*/  VIADD R141, R139, 0x21800 ;  /* 0x000218008b8d7836 */ /* 0x000fe20000000000 */
[----:B------:R-:W-:-:S02]  /*10a0*/  LOP3.LUT R6, R6, 0x1ffffffe, RZ, 0xc0, !PT ;  /* 0x1ffffffe06067812 */ /* 0x000fc400078ec0ff */
[----:B------:R1:W-:Y:S03]  /*10b0*/  STL [R1+0x2c], R3 ;  /* 0x00002c0301007387 */ /* 0x0003e60000100800 */
[----:B------:R-:W-:Y:S02]  /*10c0*/  IMAD.IADD R6, R9, 0x1, -R6 ;  /* 0x0000000109067824 */ /* 0x000fe400078e0a06 */
[----:B0-----:R-:W-:Y:S01]  /*10d0*/  VIADD R0, R4, 0x8 ;  /* 0x0000000804007836 */ /* 0x001fe20000000000 */
[----:B-1----:R-:W-:-:S04]  /*10e0*/  LOP3.LUT R3, R11, 0xc0, RZ, 0xc0, !PT ;  /* 0x000000c00b037812 */ /* 0x002fc800078ec0ff */
[----:B------:R0:W-:Y:S01]  /*10f0*/  STL [R1+0x34], R0 ;  /* 0x0000340001007387 */ /* 0x0001e20000100800 */
[----:B------:R-:W-:-:S03]  /*1100*/  SHF.R.U32.HI R5, RZ, 0x3, R3 ;  /* 0x00000003ff057819 */ /* 0x000fc60000011603 */
[----:B------:R-:W-:Y:S01]  /*1110*/  STL [R1+0x38], R8 ;  /* 0x0000380801007387 */ /* 0x000fe20000100800 */
[----:B0-----:R-:W-:Y:S02]  /*1120*/  VIADD R0, R4, 0x28 ;  /* 0x0000002804007836 */ /* 0x001fe40000000000 */
[----:B------:R-:W-:-:S03]  /*1130*/  IMAD.SHL.U32 R4, R20, 0x20, RZ ;  /* 0x0000002014047824 */ /* 0x000fc600078e00ff */
[----:B------:R0:W-:Y:S04]  /*1140*/  STL [R1+0x40], R0 ;  /* 0x0000400001007387 */ /* 0x0001e80000100800 */
[----:B------:R1:W-:Y:S04]  /*1150*/  STL [R1+0x4], R3 ;  /* 0x0000040301007387 */ /* 0x0003e80000100800 */
[----:B------:R-:W-:Y:S01]  /*1160*/  STL [R1+0x10], R5 ;  /* 0x0000100501007387 */ /* 0x000fe20000100800 */
[----:B0-----:R-:W-:-:S03]  /*1170*/  LOP3.LUT R0, R3, 0x8, R22, 0xf8, !PT ;  /* 0x0000000803007812 */ /* 0x001fc600078ef816 */
[----:B------:R0:W-:Y:S01]  /*1180*/  STL [R1+0x14], R4 ;  /* 0x0000140401007387 */ /* 0x0001e20000100800 */
[----:B------:R-:W-:Y:S01]  /*1190*/  LOP3.LUT R0, R0, R5, RZ, 0x3c, !PT ;  /* 0x0000000500007212 */ /* 0x000fe200078e3cff */
[----:B-1----:R-:W-:Y:S02]  /*11a0*/  VIADD R3, R139, 0x21820 ;  /* 0x000218208b037836 */ /* 0x002fe40000000000 */
[C---:B------:R-:W-:Y:S02]  /*11b0*/  @P1 VIADD R3, R141.reuse, 0xffffffe0 ;  /* 0xffffffe08d031836 */ /* 0x040fe40000000000 */
[----:B------:R-:W-:Y:S02]  /*11c0*/  IMAD.IADD R141, R141, 0x1, R140 ;  /* 0x000000018d8d7824 */ /* 0x000fe400078e028c */
[----:B------:R-:W-:Y:S02]  /*11d0*/  IMAD.IADD R140, R140, 0x1, R3 ;  /* 0x000000018c8c7824 */ /* 0x000fe400078e0203 */
[----:B0-----:R-:W-:-:S02]  /*11e0*/  IMAD.IADD R4, R4, 0x1, R0 ;  /* 0x0000000104047824 */ /* 0x001fc400078e0200 */
[----:B------:R-:W-:-:S03]  /*11f0*/  IMAD R0, R6, 0x8, R10 ;  /* 0x0000000806007824 */ /* 0x000fc600078e020a */
[----:B------:R-:W-:Y:S04]  /*1200*/  STL [R1+0x4c], R4 ;  /* 0x00004c0401007387 */ /* 0x000fe80000100800 */
[----:B------:R-:W-:Y:S04]  /*1210*/  STL [R1+0x20], R3 ;  /* 0x0000200301007387 */ /* 0x000fe80000100800 */
[----:B------:R0:W-:Y:S02]  /*1220*/  STL [R1+0x44], R0 ;  /* 0x0000440001007387 */ /* 0x0001e40000100800 */
[----:B0-----:R-:W-:-:S05]  /*1230*/  VIADD R0, R3, 0x6000 ;  /* 0x0000600003007836 */ /* 0x001fca0000000000 */
[----:B------:R0:W-:Y:S02]  /*1240*/  STL [R1+0x24], R0 ;  /* 0x0000240001007387 */ /* 0x0001e40000100800 */
.L_x_1575:
[----:B------:R-:W-:Y:S05]  /*1250*/  YIELD ;  /* 0x0000000000007946 */ /* 0x000fea0003800000 */
[----:B------:R-:W-:Y:S01]  /*1260*/  ULDC.64 UR4, c[0x0][0xa28] ;  /* 0x00028a0000047ab9 */ /* 0x000fe20000000a00 */
[----:B0--34-:R-:W1:Y:S01]  /*1270*/  LDC.64 R6, c[0x0][0xa08] ;  /* 0x00028200ff067b82 */ /* 0x019e620000000a00 */
[----:B------:R-:W-:Y:S01]  /*1280*/  ISETP.NE.U32.AND P1, PT, RZ, UR4, PT ;  /* 0x00000004ff007c0c */ /* 0x000fe2000bf25070 */
[----:B0-----:R-:W-:Y:S02]  /*1290*/  IMAD.MOV.U32 R0, RZ, RZ, RZ ;  /* 0x000000ffff007224 */ /* 0x001fe400078e00ff */
[----:B------:R-:W-:Y:S01]  /*12a0*/  IMAD.MOV.U32 R70, RZ, RZ, RZ ;  /* 0x000000ffff467224 */ /* 0x000fe200078e00ff */
[----:B------:R-:W-:Y:S01]  /*12b0*/  ISETP.NE.AND.EX P1, PT, RZ, UR5, PT, P1 ;  /* 0x00000005ff007c0c */ /* 0x000fe2000bf25310 */
[----:B------:R-:W-:-:S02]  /*12c0*/  ULDC.64 UR4, c[0x0][0xa18] ;  /* 0x0002860000047ab9 */ /* 0x000fc40000000a00 */
[----:B------:R-:W-:-:S04]  /*12d0*/  ISETP.NE.U32.AND P2, PT, RZ, UR4, PT ;  /* 0x00000004ff007c0c */ /* 0x000fc8000bf45070 */
[----:B------:R-:W-:Y:S01]  /*12e0*/  ISETP.NE.AND.EX P2, PT, RZ, UR5, PT, P2 ;  /* 0x00000005ff007c0c */ /* 0x000fe2000bf45320 */
[----:B------:R-:W-:Y:S02]  /*12f0*/  ULDC.64 UR4, c[0x0][0xa08] ;  /* 0x0002820000047ab9 */ /* 0x000fe40000000a00 */
[----:B------:R-:W-:-:S03]  /*1300*/  ISETP.NE.U32.AND P0, PT, RZ, UR4, PT ;  /* 0x00000004ff007c0c */ /* 0x000fc6000bf05070 */
[----:B------:R-:W0:Y:S01]  /*1310*/  @P1 LDC.64 R4, c[0x0][0xa28] ;  /* 0x00028a00ff041b82 */ /* 0x000e220000000a00 */
[----:B------:R-:W-:Y:S01]  /*1320*/  ISETP.NE.AND.EX P0, PT, RZ, UR5, PT, P0 ;  /* 0x00000005ff007c0c */ /* 0x000fe2000bf05300 */
[----:B-1----:R-:W-:-:S06]  /*1330*/  IMAD.WIDE R10, R75, 0x4, R6 ;  /* 0x000000044b0a7825 */ /* 0x002fcc00078e0206 */
[----:B------:R-:W1:Y:S01]  /*1340*/  @P2 LDC.64 R8, c[0x0][0xa18] ;  /* 0x00028600ff082b82 */ /* 0x000e620000000a00 */
[----:B------:R-:W-:Y:S02]  /*1350*/  ULDC UR4, c[0x0][0x288] ;  /* 0x0000a20000047ab9 */ /* 0x000fe40000000800 */
[----:B------:R-:W-:Y:S01]  /*1360*/  IMAD.U32 R136, RZ, RZ, UR4 ;  /* 0x00000004ff887e24 */ /* 0x000fe2000f8e00ff */
[----:B------:R-:W-:Y:S02]  /*1370*/  ULDC.64 UR4, c[0x0][0x418] ;  /* 0x0001060000047ab9 */ /* 0x000fe40000000a00 */
[----:B--2---:R2:W5:Y:S01]  /*1380*/  @P0 LDG.E R70, desc[UR38][R10.64] ;  /* 0x000000260a460981 */ /* 0x004562000c1e1900 */
[----:B0-----:R-:W-:-:S05]  /*1390*/  @P1 IMAD.WIDE R4, R75, 0x4, R4 ;  /* 0x000000044b041825 */ /* 0x001fca00078e0204 */
[----:B------:R2:W5:Y:S01]  /*13a0*/  @P1 LDG.E R0, desc[UR38][R4.64] ;  /* 0x0000002604001981 */ /* 0x000562000c1e1900 */
[----:B-1----:R-:W-:-:S05]  /*13b0*/  @P2 IMAD.WIDE R6, R75, 0x4, R8 ;  /* 0x000000044b062825 */ /* 0x002fca00078e0208 */
        /* <DEDUP_REMOVED lines=9> */
[----:B------:R-:W-:Y:S01]  /*1450*/  IMAD.U32 R27, RZ, RZ, UR4 ;  /* 0x00000004ff1b7e24 */ /* 0x000fe2000f8e00ff */
[----:B--2---:R-:W-:Y:S06]  /*1460*/  @P2 BRA `(.L_x_1371) ;  /* 0x0000000000242947 */ /* 0x004fec0003800000 */
        /* <DEDUP_REMOVED lines=9> */
.L_x_1371:
[----:B------:R-:W-:Y:S01]  /*1500*/  ULDC.64 UR4, c[0x0][0xa20] ;  /* 0x0002880000047ab9 */ /* 0x000fe20000000a00 */
[----:B------:R0:W-:Y:S01]  /*1510*/  STL [R1+0x50], R74 ;  /* 0x0000504a01007387 */ /* 0x0001e20000100800 */
[----:B------:R-:W-:-:S03]  /*1520*/  ISETP.NE.U32.AND P1, PT, RZ, UR4, PT ;  /* 0x00000004ff007c0c */ /* 0x000fc6000bf25070 */
[----:B------:R0:W-:Y:S01]  /*1530*/  STL [R1+0x54], R75 ;  /* 0x0000544b01007387 */ /* 0x0001e20000100800 */
[----:B------:R-:W-:-:S13]  /*1540*/  ISETP.NE.AND.EX P1, PT, RZ, UR5, PT, P1 ;  /* 0x00000005ff007c0c */ /* 0x000fda000bf25310 */
[----:B0-----:R-:W-:Y:S05]  /*1550*/  @!P1 BRA `(.L_x_1372) ;  /* 0x0000000000109947 */ /* 0x001fea0003800000 */
[----:B------:R-:W0:Y:S02]  /*1560*/  LDC.64 R4, c[0x0][0xa20] ;  /* 0x00028800ff047b82 */ /* 0x000e240000000a00 */
[----:B0-----:R-:W-:-:S05]  /*1570*/  IMAD.WIDE R4, R75, 0x4, R4 ;  /* 0x000000044b047825 */ /* 0x001fca00078e0204 */
[----:B------:R0:W5:Y:S01]  /*1580*/  LDG.E R27, desc[UR38][R4.64] ;  /* 0x00000026041b7981 */ /* 0x000162000c1e1900 */
[----:B------:R-:W-:Y:S05]  /*1590*/  BRA `(.L_x_1373) ;  /* 0x0000000000107947 */ /* 0x000fea0003800000 */
.L_x_1372:
[----:B------:R-:W-:Y:S05]  /*15a0*/  @!P0 BRA `(.L_x_1373) ;  /* 0x00000000000c8947 */ /* 0x000fea0003800000 */
[----:B------:R-:W2:Y:S04]  /*15b0*/  LDG.E R4, desc[UR38][R10.64] ;  /* 0x000000260a047981 */ /* 0x000ea8000c1e1900 */
[----:B------:R-:W2:Y:S02]  /*15c0*/  LDG.E R27, desc[UR38][R10.64+0x4] ;  /* 0x000004260a1b7981 */ /* 0x000ea4000c1e1900 */
[----:B--2---:R-:W-:-:S07]  /*15d0*/  IMAD.IADD R27, R27, 0x1, -R4 ;  /* 0x000000011b1b7824 */ /* 0x004fce00078e0a04 */
.L_x_1373:
[----:B------:R-:W-:Y:S01]  /*15e0*/  ULDC.64 UR4, c[0x0][0xa10] ;  /* 0x0002840000047ab9 */ /* 0x000fe20000000a00 */
[----:B0-----:R-:W0:Y:S01]  /*15f0*/  LDC R4, c[0x0][0x448] ;  /* 0x00011200ff047b82 */ /* 0x001e220000000800 */
[----:B------:R-:W-:-:S04]  /*1600*/  ISETP.NE.U32.AND P0, PT, RZ, UR4, PT ;  /* 0x00000004ff007c0c */ /* 0x000fc8000bf05070 */
[----:B------:R-:W-:Y:S01]  /*1610*/  ISETP.NE.AND.EX P0, PT, RZ, UR5, PT, P0 ;  /* 0x00000005ff007c0c */ /* 0x000fe2000bf05300 */
[----:B------:R-:W-:Y:S02]  /*1620*/  ULDC.64 UR4, c[0x0][0xa30] ;  /* 0x00028c0000047ab9 */ /* 0x000fe40000000a00 */
[----:B------:R-:W-:-:S04]  /*1630*/  ISETP.NE.U32.AND P1, PT, RZ, UR4, PT ;  /* 0x00000004ff007c0c */ /* 0x000fc8000bf25070 */
[----:B------:R-:W-:-:S06]  /*1640*/  ISETP.NE.AND.EX P1, PT, RZ, UR5, PT, P1 ;  /* 0x00000005ff007c0c */ /* 0x000fcc000bf25310 */
[----:B------:R-:W1:Y:S08]  /*1650*/  @P0 LDC.64 R6, c[0x0][0xa10] ;  /* 0x00028400ff060b82 */ /* 0x000e700000000a00 */
[----:B------:R-:W2:Y:S01]  /*1660*/  @P1 LDC.64 R8, c[0x0][0xa30] ;  /* 0x00028c00ff081b82 */ /* 0x000ea20000000a00 */
[----:B-1----:R-:W-:-:S05]  /*1670*/  @P0 IMAD.WIDE R6, R75, 0x4, R6 ;  /* 0x000000044b060825 */ /* 0x002fca00078e0206 */
[----:B------:R-:W3:Y:S04]  /*1680*/  @P0 LDG.E R3, desc[UR38][R6.64] ;  /* 0x0000002606030981 */ /* 0x000ee8000c1e1900 */
[----:B------:R1:W3:Y:S01]  /*1690*/  @P0 LDG.E R10, desc[UR38][R6.64+0x4] ;  /* 0x00000426060a0981 */ /* 0x0002e2000c1e1900 */
[----:B-----5:R-:W-:Y:S02]  /*16a0*/  IMAD.MOV.U32 R106, RZ, RZ, R27 ;  /* 0x000000ffff6a7224 */ /* 0x020fe400078e001b */
[----:B--2---:R-:W-:-:S05]  /*16b0*/  @P1 IMAD.WIDE R8, R75, 0x4, R8 ;  /* 0x000000044b081825 */ /* 0x004fca00078e0208 */
[----:B------:R2:W5:Y:S01]  /*16c0*/  @P1 LDG.E R106, desc[UR38][R8.64] ;  /* 0x00000026086a1981 */ /* 0x000562000c1e1900 */
[----:B0-----:R-:W-:Y:S01]  /*16d0*/  ISETP.NE.AND P1, PT, R4, 0x1, PT ;  /* 0x000000010400780c */ /* 0x001fe20003f25270 */
[----:B------:R-:W-:Y:S01]  /*16e0*/  IMAD R14, R73, 0xc0, RZ ;  /* 0x000000c0490e7824 */ /* 0x000fe200078e02ff */
[----:B------:R-:W0:Y:S01]  /*16f0*/  LDC.64 R4, c[0x0][0x9e0] ;  /* 0x00027800ff047b82 */ /* 0x000e220000000a00 */
[----:B------:R-:W-:Y:S02]  /*1700*/  IMAD.IADD R13, R27, 0x1, -R0 ;  /* 0x000000011b0d7824 */ /* 0x000fe400078e0a00 */
[----:B------:R-:W-:Y:S01]  /*1710*/  VIADD R0, R14, 0xbf ;  /* 0x000000bf0e007836 */ /* 0x000fe20000000000 */
[----:B------:R4:W-:Y:S03]  /*1720*/  STL [R1+0x1c], R14 ;  /* 0x00001c0e01007387 */ /* 0x0009e60000100800 */
[----:B-1----:R-:W-:-:S04]  /*1730*/  IMAD.MOV.U32 R7, RZ, RZ, R0 ;  /* 0x000000ffff077224 */ /* 0x002fc800078e0000 */
[----:B------:R-:W1:Y:S08]  /*1740*/  @P1 LDC R11, c[0x0][0x44c] ;  /* 0x00011300ff0b1b82 */ /* 0x000e700000000800 */
[----:B------:R-:W2:Y:S01]  /*1750*/  @P1 LDC R12, c[0x0][0x450] ;  /* 0x00011400ff0c1b82 */ /* 0x000ea20000000800 */
[----:B0-----:R-:W-:Y:S01]  /*1760*/  ISETP.GE.AND P2, PT, R5, 0x1, PT ;  /* 0x000000010500780c */ /* 0x001fe20003f46270 */
[----:B---3--:R-:W-:-:S02]  /*1770*/  @P0 IMAD.IADD R24, R10, 0x1, -R3 ;  /* 0x000000010a180824 */ /* 0x008fc400078e0a03 */
[----:B-1----:R-:W-:-:S04]  /*1780*/  @P1 IMAD.HI.U32 R3, R0, R11, RZ ;  /* 0x0000000b00031227 */ /* 0x002fc800078e00ff */
[----:B------:R-:W-:Y:S01]  /*1790*/  IMAD.IADD R137, R13, 0x1, R24 ;  /* 0x000000010d897824 */ /* 0x000fe200078e0218 */
[----:B--2---:R-:W-:-:S03]  /*17a0*/  @P1 SHF.R.U32.HI R7, RZ, R12, R3 ;  /* 0x0000000cff071219 */ /* 0x004fc60000011603 */
[C---:B------:R-:W-:Y:S01]  /*17b0*/  VIADD R0, R137.reuse, 0x7f ;  /* 0x0000007f89007836 */ /* 0x040fe20000000000 */
[----:B------:R-:W-:-:S04]  /*17c0*/  IADD3 R112, R137, 0x1, -R136 ;  /* 0x0000000189707810 */ /* 0x000fc80007ffe888 */
[----:B------:R-:W-:Y:S01]  /*17d0*/  SHF.R.S32.HI R3, RZ, 0x1f, R0 ;  /* 0x0000001fff037819 */ /* 0x000fe20000011400 */
[----:B------:R-:W-:-:S03]  /*17e0*/  IMAD.IADD R9, R112, 0x1, R7 ;  /* 0x0000000170097824 */ /* 0x000fc600078e0207 */
[----:B------:R-:W-:Y:S01]  /*17f0*/  LEA.HI R3, R3, R0, RZ, 0x7 ;  /* 0x0000000003037211 */ /* 0x000fe200078f38ff */
[----:B------:R-:W-:-:S03]  /*1800*/  IMAD.IADD R4, R9, 0x1, R4 ;  /* 0x0000000109047824 */ /* 0x000fc600078e0204 */
[----:B------:R-:W-:Y:S01]  /*1810*/  SHF.R.S32.HI R113, RZ, 0x7, R3 ;  /* 0x00000007ff717819 */ /* 0x000fe20000011403 */
[----:B----4-:R-:W-:Y:S06]  /*1820*/  @!P2 BRA `(.L_x_1374) ;  /* 0x000000000048a947 */ /* 0x010fec0003800000 */
        /* <DEDUP_REMOVED lines=11> */
.L_x_1376:
[----:B------:R-:W-:-:S13]  /*18e0*/  ISETP.NE.AND P0, PT, R5, 0x1, PT ;  /* 0x000000010500780c */ /* 0x000fda0003f05270 */
[----:B------:R-:W0:Y:S02]  /*18f0*/  @P0 LDC.64 R6, c[0x0][0x9e8] ;  /* 0x00027a00ff060b82 */ /* 0x000e240000000a00 */
[----:B0-----:R-:W-:-:S05]  /*1900*/  @P0 IMAD.HI.U32 R6, R0, R6, RZ ;  /* 0x0000000600060227 */ /* 0x001fca00078e00ff */
[----:B------:R-:W-:-:S07]  /*1910*/  @P0 SHF.R.U32.HI R0, RZ, R7, R6 ;  /* 0x00000007ff000219 */ /* 0x000fce0000011606 */
.L_x_1377:
[----:B------:R-:W-:Y:S05]  /*1920*/  BSYNC B0 ;  /* 0x0000000000007941 */ /* 0x000fea0003800000 */
.L_x_1375:
[----:B------:R-:W-:-:S05]  /*1930*/  IMAD R3, R0, R5, R5 ;  /* 0x0000000500037224 */ /* 0x000fca00078e0205 */
[----:B------:R-:W-:-:S07]  /*1940*/  VIMNMX R4, R4, R3, PT ;  /* 0x0000000304047248 */ /* 0x000fce0003fe0100 */
.L_x_1374:
[----:B------:R-:W0:Y:S01]  /*1950*/  @P1 LDC R0, c[0x0][0x44c] ;  /* 0x00011300ff001b82 */ /* 0x000e220000000800 */
[----:B------:R-:W-:Y:S01]  /*1960*/  IMAD.MOV.U32 R3, RZ, RZ, R14 ;  /* 0x000000ffff037224 */ /* 0x000fe200078e000e */
[----:B------:R-:W-:Y:S01]  /*1970*/  ULDC UR4, c[0x0][0x9dc] ;  /* 0x0002770000047ab9 */ /* 0x000fe20000000800 */
[----:B------:R-:W-:-:S05]  /*1980*/  IMAD.IADD R114, R137, 0x1, -R136 ;  /* 0x0000000189727824 */ /* 0x000fca00078e0a88 */
[----:B------:R-:W1:Y:S01]  /*1990*/  @P1 LDC R7, c[0x0][0x450] ;  /* 0x00011400ff071b82 */ /* 0x000e620000000800 */
[----:B0-----:R-:W-:-:S05]  /*19a0*/  @P1 IMAD.HI.U32 R0, R14, R0, RZ ;  /* 0x000000000e001227 */ /* 0x001fca00078e00ff */
[----:B-1----:R-:W-:-:S05]  /*19b0*/  @P1 SHF.R.U32.HI R3, RZ, R7, R0 ;  /* 0x00000007ff031219 */ /* 0x002fca0000011600 */
[----:B------:R-:W-:-:S04]  /*19c0*/  IMAD.IADD R0, R114, 0x1, R3 ;  /* 0x0000000172007824 */ /* 0x000fc800078e0203 */
[----:B------:R-:W-:Y:S01]  /*19d0*/  VIADD R3, R0, -UR4 ;  /* 0x8000000400037c36 */ /* 0x000fe20008000000 */
[----:B------:R-:W-:Y:S06]  /*19e0*/  @!P2 BRA `(.L_x_1378) ;  /* 0x000000000044a947 */ /* 0x000fec0003800000 */
[----:B------:R-:W-:Y:S01]  /*19f0*/  ISETP.GT.AND P0, PT, R0, -0x1, PT ;  /* 0xffffffff0000780c */ /* 0x000fe20003f04270 */
[----:B------:R-:W-:-:S12]  /*1a00*/  BSSY B0, `(.L_x_1379) ;  /* 0x000000d000007945 */ /* 0x000fd80003800000 */
        /* <DEDUP_REMOVED lines=8> */
.L_x_1380:
[----:B------:R-:W-:-:S13]  /*1a90*/  ISETP.NE.AND P0, PT, R5, 0x1, PT ;  /* 0x000000010500780c */ /* 0x000fda0003f05270 */
[----:B------:R-:W0:Y:S02]  /*1aa0*/  @P0 LDC.64 R6, c[0x0][0x9e8] ;  /* 0x00027a00ff060b82 */ /* 0x000e240000000a00 */
[----:B0-----:R-:W-:-:S05]  /*1ab0*/  @P0 IMAD.HI.U32 R6, R0, R6, RZ ;  /* 0x0000000600060227 */ /* 0x001fca00078e00ff */
[----:B------:R-:W-:-:S07]  /*1ac0*/  @P0 SHF.R.U32.HI R0, RZ, R7, R6 ;  /* 0x00000007ff000219 */ /* 0x000fce0000011606 */
.L_x_1381:
[----:B------:R-:W-:Y:S05]  /*1ad0*/  BSYNC B0 ;  /* 0x0000000000007941 */ /* 0x000fea0003800000 */
.L_x_1379:
[----:B------:R-:W-:-:S05]  /*1ae0*/  IMAD R0, R0, R5, RZ ;  /* 0x0000000500007224 */ /* 0x000fca00078e02ff */
[----:B------:R-:W-:-:S07]  /*1af0*/  VIMNMX R3, R3, R0, !PT ;  /* 0x0000000003037248 */ /* 0x000fce0007fe0100 */
.L_x_1378:
[----:B------:R-:W-:Y:S01]  /*1b00*/  VIADD R4, R4, 0x7f ;  /* 0x0000007f04047836 */ /* 0x000fe20000000000 */
[----:B------:R-:W-:-:S04]  /*1b10*/  SHF.R.S32.HI R0, RZ, 0x1f, R3 ;  /* 0x0000001fff007819 */ /* 0x000fc80000011403 */
[----:B------:R-:W-:Y:S02]  /*1b20*/  SHF.R.S32.HI R5, RZ, 0x1f, R4 ;  /* 0x0000001fff057819 */ /* 0x000fe40000011404 */
[----:B------:R-:W-:Y:S02]  /*1b30*/  LEA.HI R0, R0, R3, RZ, 0x7 ;  /* 0x0000000300007211 */ /* 0x000fe400078f38ff */
[----:B------:R-:W-:Y:S02]  /*1b40*/  LEA.HI R5, R5, R4, RZ, 0x7 ;  /* 0x0000000405057211 */ /* 0x000fe400078f38ff */
[----:B------:R-:W-:Y:S02]  /*1b50*/  SHF.R.S32.HI R3, RZ, 0x7, R0 ;  /* 0x00000007ff037819 */ /* 0x000fe40000011400 */
[----:B------:R-:W-:Y:S02]  /*1b60*/  SHF.R.S32.HI R0, RZ, 0x7, R5 ;  /* 0x00000007ff007819 */ /* 0x000fe40000011405 */
[----:B------:R-:W-:-:S02]  /*1b70*/  VIMNMX R3, RZ, R3, !PT ;  /* 0x00000003ff037248 */ /* 0x000fc40007fe0100 */
[----:B------:R-:W-:-:S03]  /*1b80*/  VIMNMX R0, R113, R0, PT ;  /* 0x0000000071007248 */ /* 0x000fc60003fe0100 */
[--C-:B------:R-:W-:Y:S02]  /*1b90*/  IMAD R3, R3, 0x80, -R13.reuse ;  /* 0x0000008003037824 */ /* 0x100fe400078e0a0d */
[----:B------:R-:W-:-:S03]  /*1ba0*/  IMAD R5, R0, 0x80, -R13 ;  /* 0x0000008000057824 */ /* 0x000fc600078e0a0d */
[----:B------:R-:W-:Y:S02]  /*1bb0*/  VIMNMX R3, RZ, R3, !PT ;  /* 0x00000003ff037248 */ /* 0x000fe40007fe0100 */
[----:B------:R-:W-:Y:S02]  /*1bc0*/  VIMNMX R0, R5, R24, PT ;  /* 0x0000001805007248 */ /* 0x000fe40003fe0100 */
[----:B------:R-:W-:Y:S02]  /*1bd0*/  SHF.R.U32.HI R83, RZ, 0x7, R3 ;  /* 0x00000007ff537819 */ /* 0x000fe40000011603 */
[----:B------:R-:W-:-:S03]  /*1be0*/  ISETP.GT.AND P0, PT, R0, R3, PT ;  /* 0x000000030000720c */ /* 0x000fc60003f04270 */
[----:B------:R-:W-:-:S10]  /*1bf0*/  IMAD.MOV.U32 R25, RZ, RZ, R83 ;  /* 0x000000ffff197224 */ /* 0x000fd400078e0053 */
[----:B------:R-:W-:-:S05]  /*1c00*/  @P0 VIADD R0, R0, 0x7f ;  /* 0x0000007f00000836 */ /* 0x000fca0000000000 */
[----:B------:R-:W-:-:S04]  /*1c10*/  @P0 SHF.R.S32.HI R3, RZ, 0x1f, R0 ;  /* 0x0000001fff030819 */ /* 0x000fc80000011400 */
[----:B------:R-:W-:-:S04]  /*1c20*/  @P0 LEA.HI R3, R3, R0, RZ, 0x7 ;  /* 0x0000000003030211 */ /* 0x000fc800078f38ff */
[----:B------:R-:W-:Y:S02]  /*1c30*/  @P0 SHF.R.S32.HI R25, RZ, 0x7, R3 ;  /* 0x00000007ff190819 */ /* 0x000fe40000011403 */
[----:B------:R-:W-:Y:S02]  /*1c40*/  PLOP3.LUT P0, PT, PT, PT, PT, 0x80, 0x0 ;  /* 0x000000000000781c */ /* 0x000fe40003f0f070 */
[----:B------:R-:W-:-:S13]  /*1c50*/  ISETP.GT.AND P1, PT, R25, R83, PT ;  /* 0x000000531900720c */ /* 0x000fda0003f24270 */
[----:B------:R-:W-:Y:S05]  /*1c60*/  @!P1 BRA `(.L_x_1382) ;  /* 0x00000050005c9947 */ /* 0x000fea0003800000 */
        /* <DEDUP_REMOVED lines=20> */
.L_x_1384:
[----:B------:R-:W-:Y:S05]  /*1db0*/  BSYNC B6 ;  /* 0x0000000000067941 */ /* 0x000fea0003800000 */
.L_x_1383:
        /* <DEDUP_REMOVED lines=20> */
.L_x_1386:
[----:B------:R-:W-:Y:S05]  /*1f00*/  BSYNC B6 ;  /* 0x0000000000067941 */ /* 0x000fea0003800000 */
.L_x_1385:
[----:B------:R-:W2:Y:S01]  /*1f10*/  LDL.64 R36, [R1+0x8] ;  /* 0x0000080001247983 */ /* 0x000ea20000100a00 */
[----:B------:R-:W-:Y:S01]  /*1f20*/  ULDC.64 UR4, c[0x0][0x9f8] ;  /* 0x00027e0000047ab9 */ /* 0x000fe20000000a00 */
[----:B------:R-:W0:Y:S01]  /*1f30*/  LDC.64 R10, c[0x0][0x300] ;  /* 0x0000c000ff0a7b82 */ /* 0x000e220000000a00 */
[----:B------:R-:W-:Y:S01]  /*1f40*/  ISETP.NE.U32.AND P0, PT, RZ, UR4, PT ;  /* 0x00000004ff007c0c */ /* 0x000fe2000bf05070 */
[----:B------:R-:W2:Y:S01]  /*1f50*/  LDL.64 R30, [R1+0x8] ;  /* 0x00000800011e7983 */ /* 0x000ea20000100a00 */
[----:B------:R-:W-:Y:S01]  /*1f60*/  IMAD.IADD R70, R70, 0x1, R27 ;  /* 0x0000000146467824 */ /* 0x000fe200078e021b */
[----:B------:R-:W-:Y:S01]  /*1f70*/  ULDC.64 UR6, c[0x0][0xa08] ;  /* 0x0002820000067ab9 */ /* 0x000fe20000000a00 */
[----:B------:R-:W-:Y:S01]  /*1f80*/  ISETP.NE.AND.EX P0, PT, RZ, UR5, PT, P0 ;  /* 0x00000005ff007c0c */ /* 0x000fe2000bf05300 */
[----:B------:R-:W3:Y:S01]  /*1f90*/  LDL.LU R28, [R1] ;  /* 0x00000000011c7983 */ /* 0x000ee20000300800 */
[----:B------:R-:W-:Y:S01]  /*1fa0*/  SHF.R.S32.HI R8, RZ, 0x1f, R74 ;  /* 0x0000001fff087819 */ /* 0x000fe2000001144a */
[----:B------:R-:W-:Y:S01]  /*1fb0*/  ULDC.64 UR4, c[0x0][0x308] ;  /* 0x0000c20000047ab9 */ /* 0x000fe20000000a00 */
[----:B------:R-:W1:Y:S01]  /*1fc0*/  S2R R20, SR_TID.X ;  /* 0x0000000000147919 */ /* 0x000e620000002100 */
[----:B------:R-:W-:Y:S01]  /*1fd0*/  SHF.R.S32.HI R23, RZ, 0x1f, R22 ;  /* 0x0000001fff177819 */ /* 0x000fe20000011416 */
[----:B------:R-:W4:Y:S01]  /*1fe0*/  LDC R35, c[0x0][0x3f4] ;  /* 0x0000fd00ff237b82 */ /* 0x000f220000000800 */
[----:B------:R-:W4:Y:S07]  /*1ff0*/  LDL R38, [R1+0x4] ;  /* 0x0000040001267983 */ /* 0x000f2e0000100800 */
[----:B------:R-:W1:Y:S02]  /*2000*/  @P0 LDC.64 R4, c[0x0][0x9f8] ;  /* 0x00027e00ff040b82 */ /* 0x000e640000000a00 */
[----:B-1----:R-:W-:-:S05]  /*2010*/  @P0 IMAD.WIDE R4, R75, 0x4, R4 ;  /* 0x000000044b040825 */ /* 0x002fca00078e0204 */
[----:B------:R1:W3:Y:S01]  /*2020*/  @P0 LDG.E R75, desc[UR38][R4.64] ;  /* 0x00000026044b0981 */ /* 0x0002e2000c1e1900 */
[----:B------:R-:W-:Y:S01]  /*2030*/  VIADD R20, R20, 0xffffff80 ;  /* 0xffffff8014147836 */ /* 0x000fe20000000000 */
[----:B------:R-:W-:Y:S01]  /*2040*/  SHF.R.S32.HI R13, RZ, 0x1f, R70 ;  /* 0x0000001fff0d7819 */ /* 0x000fe20000011446 */
[CC--:B0-----:R-:W-:Y:S01]  /*2050*/  IMAD.WIDE.U32 R6, R70.reuse, R10.reuse, RZ ;  /* 0x0000000a46067225 */ /* 0x0c1fe200078e00ff */
[----:B------:R-:W-:Y:S02]  /*2060*/  ISETP.NE.U32.AND P0, PT, RZ, UR6, PT ;  /* 0x00000006ff007c0c */ /* 0x000fe4000bf05070 */
[----:B------:R-:W-:Y:S01]  /*2070*/  SHF.R.S32.HI R9, RZ, 0x1f, R20 ;  /* 0x0000001fff097819 */ /* 0x000fe20000011414 */
[----:B------:R-:W-:Y:S01]  /*2080*/  IMAD R0, R13, R10, RZ ;  /* 0x0000000a0d007224 */ /* 0x000fe200078e02ff */
[----:B------:R-:W-:Y:S02]  /*2090*/  ISETP.NE.AND.EX P0, PT, RZ, UR7, PT, P0 ;  /* 0x00000007ff007c0c */ /* 0x000fe4000bf05300 */
[----:B------:R-:W-:Y:S01]  /*20a0*/  LEA.HI R9, R9, R20, RZ, 0x2 ;  /* 0x0000001409097211 */ /* 0x000fe200078f10ff */
[----:B------:R-:W-:Y:S01]  /*20b0*/  IMAD R3, R70, R11, R0 ;  /* 0x0000000b46037224 */ /* 0x000fe200078e0200 */
[----:B------:R-:W0:Y:S02]  /*20c0*/  S2R R20, SR_TID.X ;  /* 0x0000000000147919 */ /* 0x000e240000002100 */
[----:B------:R-:W-:Y:S01]  /*20d0*/  SHF.R.S32.HI R82, RZ, 0x2, R9 ;  /* 0x00000002ff527819 */ /* 0x000fe20000011409 */
[----:B------:R-:W-:Y:S01]  /*20e0*/  IMAD.IADD R7, R7, 0x1, R3 ;  /* 0x0000000107077824 */ /* 0x000fe200078e0203 */
[----:B------:R-:W-:Y:S01]  /*20f0*/  SHF.R.S32.HI R9, RZ, 0x1f, R9 ;  /* 0x0000001fff097819 */ /* 0x000fe20000011409 */
[----:B------:R-:W-:-:S02]  /*2100*/  IMAD R3, R8, UR4, RZ ;  /* 0x0000000408037c24 */ /* 0x000fc4000f8e02ff */
[----:B-1----:R-:W-:-:S04]  /*2110*/  IMAD.WIDE.U32 R4, R74, UR4, R6 ;  /* 0x000000044a047c25 */ /* 0x002fc8000f8e0006 */
[----:B--2---:R-:W-:Y:S01]  /*2120*/  IMAD.MOV.U32 R30, RZ, RZ, R36 ;  /* 0x000000ffff1e7224 */ /* 0x004fe200078e0024 */
[----:B0-----:R-:W-:Y:S01]  /*2130*/  SHF.R.U32.HI R34, RZ, 0x7, R20 ;  /* 0x00000007ff227819 */ /* 0x001fe20000011614 */
[----:B------:R-:W-:Y:S01]  /*2140*/  IMAD R3, R74, UR5, R3 ;  /* 0x000000054a037c24 */ /* 0x000fe2000f8e0203 */
[----:B------:R-:W-:Y:S01]  /*2150*/  ULDC.64 UR4, c[0x0][0x310] ;  /* 0x0000c40000047ab9 */ /* 0x000fe20000000a00 */
[----:B------:R-:W-:Y:S01]  /*2160*/  LEA.HI R9, R9, R82, RZ, 0x2 ;  /* 0x0000005209097211 */ /* 0x000fe200078f10ff */
[----:B------:R-:W0:Y:S01]  /*2170*/  LDC.64 R6, c[0x0][0x408] ;  /* 0x00010200ff067b82 */ /* 0x000e220000000a00 */
[----:B------:R-:W-:Y:S01]  /*2180*/  SHF.R.S32.HI R31, RZ, 0x1f, R30 ;  /* 0x0000001fff1f7819 */ /* 0x000fe2000001141e */
[----:B------:R-:W-:-:S04]  /*2190*/  IMAD.IADD R5, R5, 0x1, R3 ;  /* 0x0000000105057824 */ /* 0x000fc800078e0203 */
[----:B------:R1:W-:Y:S04]  /*21a0*/  STL [R1+0xc], R31 ;  /* 0x00000c1f01007387 */ /* 0x0003e80000100800 */
[----:B------:R-:W2:Y:S04]  /*21b0*/  LDL R37, [R1+0x10] ;  /* 0x0000100001257983 */ /* 0x000ea80000100800 */
[----:B------:R-:W2:Y:S01]  /*21c0*/  LDL R36, [R1+0x14] ;  /* 0x0000140001247983 */ /* 0x000ea20000100800 */
[----:B------:R-:W-:Y:S02]  /*21d0*/  ISETP.NE.AND P6, PT, R34, 0x1, PT ;  /* 0x000000012200780c */ /* 0x000fe40003fc5270 */
[----:B------:R-:W-:-:S02]  /*21e0*/  LOP3.LUT R9, R9, 0xfffffffc, RZ, 0xc0, !PT ;  /* 0xfffffffc09097812 */ /* 0x000fc400078ec0ff */
[----:B------:R-:W-:-:S03]  /*21f0*/  SHF.R.S32.HI R32, RZ, 0x1f, R19 ;  /* 0x0000001fff207819 */ /* 0x000fc60000011413 */
[----:B------:R-:W-:Y:S01]  /*2200*/  IMAD.IADD R82, R82, 0x1, -R9 ;  /* 0x0000000152527824 */ /* 0x000fe200078e0a09 */
[----:B---3--:R-:W-:Y:S02]  /*2210*/  SHF.R.S32.HI R0, RZ, 0x1f, R75 ;  /* 0x0000001fff007819 */ /* 0x008fe4000001144b */
[----:B------:R-:W-:Y:S02]  /*2220*/  SEL R75, R75, RZ, !P0 ;  /* 0x000000ff4b4b7207 */ /* 0x000fe40004000000 */
[----:B------:R-:W-:-:S05]  /*2230*/  SEL R15, R0, RZ, !P0 ;  /* 0x000000ff000f7207 */ /* 0x000fca0004000000 */
[----:B------:R-:W-:Y:S02]  /*2240*/  IMAD R0, R15, UR4, RZ ;  /* 0x000000040f007c24 */ /* 0x000fe4000f8e02ff */
[----:B------:R-:W-:-:S04]  /*2250*/  IMAD.WIDE.U32 R20, R75, UR4, R4 ;  /* 0x000000044b147c25 */ /* 0x000fc8000f8e0004 */
[----:B------:R-:W-:Y:S01]  /*2260*/  IMAD R3, R75, UR5, R0 ;  /* 0x000000054b037c24 */ /* 0x000fe2000f8e0200 */
[----:B------:R-:W-:Y:S05]  /*2270*/  @!P6 WARPSYNC.ALL ;  /* 0x000000000000e948 */ /* 0x000fea0003800000 */
[----:B------:R-:W-:Y:S01]  /*2280*/  ULDC.64 UR4, c[0x0][0x330] ;  /* 0x0000cc0000047ab9 */ /* 0x000fe20000000a00 */
[----:B------:R-:W-:Y:S01]  /*2290*/  VIADD R0, R22, 0x10 ;  /* 0x0000001016007836 */ /* 0x000fe20000000000 */
[----:B------:R-:W-:Y:S01]  /*22a0*/  LOP3.LUT R28, R28, 0xfffffffd, RZ, 0xc0, !PT ;  /* 0xfffffffd1c1c7812 */ /* 0x000fe200078ec0ff */
[----:B------:R-:W-:Y:S01]  /*22b0*/  IMAD R5, R8, UR4, RZ ;  /* 0x0000000408057c24 */ /* 0x000fe2000f8e02ff */
[----:B------:R-:W-:Y:S01]  /*22c0*/  ULDC.64 UR6, c[0x0][0x338] ;  /* 0x0000ce0000067ab9 */ /* 0x000fe20000000a00 */
[----:B------:R-:W-:Y:S01]  /*22d0*/  IMAD.WIDE.U32 R60, R74, UR4, R22 ;  /* 0x000000044a3c7c25 */ /* 0x000fe2000f8e0016 */
[----:B------:R-:W-:-:S02]  /*22e0*/  ULDC UR4, c[0x0][0x2f4] ;  /* 0x0000bd0000047ab9 */ /* 0x000fc40000000800 */
[----:B------:R-:W-:Y:S01]  /*22f0*/  ISETP.GE.AND P1, PT, R0, UR4, PT ;  /* 0x0000000400007c0c */ /* 0x000fe2000bf26270 */
[----:B------:R-:W-:Y:S02]  /*2300*/  IMAD R9, R74, UR5, R5 ;  /* 0x000000054a097c24 */ /* 0x000fe4000f8e0205 */
[-C--:B------:R-:W-:Y:S02]  /*2310*/  IMAD R8, R32, R10.reuse, RZ ;  /* 0x0000000a20087224 */ /* 0x080fe400078e02ff */
[----:B------:R-:W-:Y:S01]  /*2320*/  IMAD.WIDE.U32 R4, R19, R10, R22 ;  /* 0x0000000a13047225 */ /* 0x000fe200078e0016 */
[----:B------:R-:W-:-:S03]  /*2330*/  ISETP.GE.AND P0, PT, R22, UR4, PT ;  /* 0x0000000416007c0c */ /* 0x000fc6000bf06270 */
[----:B------:R-:W-:Y:S01]  /*2340*/  IMAD R95, R19, R11, R8 ;  /* 0x0000000b135f7224 */ /* 0x000fe200078e0208 */
[----:B------:R-:W-:Y:S02]  /*2350*/  SEL R8, RZ, 0xffffffff, P1 ;  /* 0xffffffffff087807 */ /* 0x000fe40000800000 */
[----:B------:R-:W-:Y:S02]  /*2360*/  IADD3 R96, P1, R20, R4, RZ ;  /* 0x0000000414607210 */ /* 0x000fe40007f3e0ff */
[----:B------:R-:W-:Y:S02]  /*2370*/  SEL R4, RZ, 0x1, P0 ;  /* 0x00000001ff047807 */ /* 0x000fe40000000000 */
[----:B------:R-:W-:Y:S01]  /*2380*/  LOP3.LUT P0, RZ, R82, 0x2, RZ, 0xc0, !PT ;  /* 0x0000000252ff7812 */ /* 0x000fe2000780c0ff */
[----:B------:R-:W-:Y:S02]  /*2390*/  IMAD.IADD R3, R21, 0x1, R3 ;  /* 0x0000000115037824 */ /* 0x000fe400078e0203 */
[----:B------:R-:W-:-:S02]  /*23a0*/  IMAD.IADD R61, R61, 0x1, R9 ;  /* 0x000000013d3d7824 */ /* 0x000fc400078e0209 */
[----:B------:R-:W-:Y:S01]  /*23b0*/  IMAD.SHL.U32 R9, R8, 0x2, RZ ;  /* 0x0000000208097824 */ /* 0x000fe200078e00ff */
[----:B------:R-:W-:Y:S01]  /*23c0*/  IADD3.X R95, R3, R5, R95, P1, !PT ;  /* 0x00000005035f7210 */ /* 0x000fe20000ffe45f */
[----:B------:R-:W-:-:S03]  /*23d0*/  VIADD R72, R22, 0x30 ;  /* 0x0000003016487836 */ /* 0x000fc60000000000 */
[----:B------:R-:W-:Y:S01]  /*23e0*/  LOP3.LUT R5, R9, 0x2, R4, 0xe2, !PT ;  /* 0x0000000209057812 */ /* 0x000fe200078ee204 */
[----:B------:R-:W-:Y:S01]  /*23f0*/  VIADD R4, R22, 0x20 ;  /* 0x0000002016047836 */ /* 0x000fe20000000000 */
[----:B------:R-:W3:Y:S01]  /*2400*/  LDC.64 R8, c[0x0][0x3f8] ;  /* 0x0000fe00ff087b82 */ /* 0x000ee20000000a00 */
[----:B------:R-:W-:Y:S01]  /*2410*/  @P0 LOP3.LUT R28, R28, 0x2, RZ, 0xfc, !PT ;  /* 0x000000021c1c0812 */ /* 0x000fe200078efcff */
[----:B0-----:R-:W-:Y:S01]  /*2420*/  IMAD R12, R32, R6, RZ ;  /* 0x00000006200c7224 */ /* 0x001fe200078e02ff */
[----:B------:R-:W-:Y:S01]  /*2430*/  ISETP.GE.AND P1, PT, R72, UR4, PT ;  /* 0x0000000448007c0c */ /* 0x000fe2000bf26270 */
[----:B------:R-:W-:Y:S01]  /*2440*/  VIADD R27, R22, 0x40 ;  /* 0x00000040161b7836 */ /* 0x000fe20000000000 */
[----:B------:R-:W-:Y:S01]  /*2450*/  ISETP.GE.AND P0, PT, R4, UR4, PT ;  /* 0x0000000404007c0c */ /* 0x000fe2000bf06270 */
[----:B------:R-:W-:Y:S01]  /*2460*/  IMAD R29, R19, R7, R12 ;  /* 0x00000007131d7224 */ /* 0x000fe200078e020c */
[----:B------:R-:W-:Y:S02]  /*2470*/  SEL R14, RZ, 0x8, P1 ;  /* 0x00000008ff0e7807 */ /* 0x000fe40000800000 */
[----:B------:R-:W-:-:S02]  /*2480*/  SEL R12, RZ, 0x4, P0 ;  /* 0x00000004ff0c7807 */ /* 0x000fc40000000000 */
[----:B------:R-:W-:Y:S02]  /*2490*/  ISETP.GE.AND P0, PT, R27, UR4, PT ;  /* 0x000000041b007c0c */ /* 0x000fe4000bf06270 */
[----:B------:R-:W-:Y:S02]  /*24a0*/  LOP3.LUT R12, R14, R5, R12, 0xfe, !PT ;  /* 0x000000050e0c7212 */ /* 0x000fe400078efe0c */
[----:B------:R-:W-:Y:S02]  /*24b0*/  SEL R5, RZ, 0x10, P0 ;  /* 0x00000010ff057807 */ /* 0x000fe40000000000 */
[----:B----4-:R-:W-:Y:S02]  /*24c0*/  ISETP.GE.AND P0, PT, R22, R35, PT ;  /* 0x000000231600720c */ /* 0x010fe40003f06270 */
[----:B------:R-:W-:Y:S02]  /*24d0*/  LOP3.LUT R12, R12, R5, RZ, 0xfc, !PT ;  /* 0x000000050c0c7212 */ /* 0x000fe400078efcff */
[----:B------:R-:W-:Y:S01]  /*24e0*/  SEL R5, R35, RZ, P0 ;  /* 0x000000ff23057207 */ /* 0x000fe20000000000 */
[----:B---3--:R-:W-:-:S04]  /*24f0*/  IMAD R14, R32, R8, RZ ;  /* 0x00000008200e7224 */ /* 0x008fc800078e02ff */
[----:B------:R-:W-:Y:S01]  /*2500*/  IMAD.IADD R5, R22, 0x1, R5 ;  /* 0x0000000116057824 */ /* 0x000fe200078e0205 */
[----:B------:R-:W-:Y:S01]  /*2510*/  ISETP.GE.AND P2, PT, R4, R35, PT ;  /* 0x000000230400720c */ /* 0x000fe20003f46270 */
[C---:B------:R-:W-:Y:S01]  /*2520*/  IMAD R33, R19.reuse, R9, R14 ;  /* 0x0000000913217224 */ /* 0x040fe200078e020e */
[----:B------:R-:W-:Y:S01]  /*2530*/  ISETP.GE.AND P1, PT, R0, R35, PT ;  /* 0x000000230000720c */ /* 0x000fe20003f26270 */
[----:B------:R-:W-:Y:S01]  /*2540*/  IMAD.WIDE.U32 R62, R19, R6, R22 ;  /* 0x00000006133e7225 */ /* 0x000fe200078e0016 */
[----:B------:R-:W-:-:S03]  /*2550*/  SHF.R.S32.HI R14, RZ, 0x1f, R5 ;  /* 0x0000001fff0e7819 */ /* 0x000fc60000011405 */
[----:B------:R-:W-:Y:S01]  /*2560*/  IMAD.WIDE.U32 R64, R19, R6, R30 ;  /* 0x0000000613407225 */ /* 0x000fe200078e001e */
[CC--:B------:R-:W-:Y:S02]  /*2570*/  LEA.HI R76, R14.reuse, R5.reuse, RZ, 0x3 ;  /* 0x000000050e4c7211 */ /* 0x0c0fe400078f18ff */
[----:B------:R-:W-:Y:S01]  /*2580*/  LEA.HI R5, R14, R5, RZ, 0x5 ;  /* 0x000000050e057211 */ /* 0x000fe200078f28ff */
[----:B------:R-:W-:Y:S01]  /*2590*/  IMAD.IADD R63, R63, 0x1, R29 ;  /* 0x000000013f3f7824 */ /* 0x000fe200078e021d */
[----:B------:R-:W-:Y:S01]  /*25a0*/  LOP3.LUT R28, R28, 0xfffffffe, RZ, 0xc0, !PT ;  /* 0xfffffffe1c1c7812 */ /* 0x000fe200078ec0ff */
[----:B------:R-:W-:Y:S01]  /*25b0*/  IMAD.IADD R65, R29, 0x1, R65 ;  /* 0x000000011d417824 */ /* 0x000fe200078e0241 */
[----:B------:R-:W-:Y:S01]  /*25c0*/  SEL R29, R35, RZ, P1 ;  /* 0x000000ff231d7207 */ /* 0x000fe20000800000 */
[-C--:B------:R-:W-:Y:S01]  /*25d0*/  IMAD.WIDE.U32 R68, R19, R8.reuse, R30 ;  /* 0x0000000813447225 */ /* 0x080fe200078e001e */
[----:B-1----:R-:W-:Y:S02]  /*25e0*/  SEL R31, R35, RZ, P2 ;  /* 0x000000ff231f7207 */ /* 0x002fe40001000000 */
[----:B------:R-:W-:Y:S01]  /*25f0*/  @P2 LOP3.LUT R28, R28, 0x1, RZ, 0xfc, !PT ;  /* 0x000000011c1c2812 */ /* 0x000fe200078efcff */
[----:B------:R-:W-:-:S04]  /*2600*/  IMAD.WIDE.U32 R66, R19, R8, R22 ;  /* 0x0000000813427225 */ /* 0x000fc800078e0016 */
[----:B------:R-:W-:Y:S01]  /*2610*/  IMAD.SHL.U32 R14, R5, 0x80, RZ ;  /* 0x00000080050e7824 */ /* 0x000fe200078e00ff */
[----:B------:R-:W-:Y:S01]  /*2620*/  LOP3.LUT R5, R38, 0x18, R76, 0xf8, !PT ;  /* 0x0000001826057812 */ /* 0x000fe200078ef84c */
[----:B------:R-:W-:Y:S02]  /*2630*/  IMAD.IADD R29, R0, 0x1, R29 ;  /* 0x00000001001d7824 */ /* 0x000fe400078e021d */
[----:B------:R-:W-:Y:S01]  /*2640*/  IMAD.IADD R31, R4, 0x1, R31 ;  /* 0x00000001041f7824 */ /* 0x000fe200078e021f */
[----:B------:R0:W-:Y:S01]  /*2650*/  STL [R1], R28 ;  /* 0x0000001c01007387 */ /* 0x0001e20000100800 */
[----:B------:R-:W-:Y:S01]  /*2660*/  IMAD.IADD R67, R67, 0x1, R33 ;  /* 0x0000000143437824 */ /* 0x000fe200078e0221 */
[----:B------:R-:W-:Y:S01]  /*2670*/  LOP3.LUT R14, R14, 0xfffff000, RZ, 0xc0, !PT ;  /* 0xfffff0000e0e7812 */ /* 0x000fe200078ec0ff */
[----:B------:R-:W-:Y:S01]  /*2680*/  IMAD.IADD R69, R33, 0x1, R69 ;  /* 0x0000000121457824 */ /* 0x000fe200078e0245 */
[----:B-----5:R-:W-:Y:S01]  /*2690*/  SHF.R.S32.HI R33, RZ, 0x1f, R106 ;  /* 0x0000001fff217819 */ /* 0x020fe2000001146a */
[----:B------:R-:W-:Y:S01]  /*26a0*/  IMAD R15, R15, UR6, RZ ;  /* 0x000000060f0f7c24 */ /* 0x000fe2000f8e02ff */
[----:B------:R-:W-:Y:S01]  /*26b0*/  SHF.R.S32.HI R30, RZ, 0x1f, R31 ;  /* 0x0000001fff1e7819 */ /* 0x000fe2000001141f */
[----:B------:R-:W-:Y:S01]  /*26c0*/  VIADD R81, R22, 0x50 ;  /* 0x0000005016517836 */ /* 0x000fe20000000000 */
[----:B------:R-:W-:-:S02]  /*26d0*/  IADD3 R70, P2, R19, R70, RZ ;  /* 0x0000004613467210 */ /* 0x000fc40007f5e0ff */
[----:B0-----:R-:W-:Y:S01]  /*26e0*/  SHF.R.S32.HI R28, RZ, 0x1f, R29 ;  /* 0x0000001fff1c7819 */ /* 0x001fe2000001141d */
[C---:B------:R-:W-:Y:S01]  /*26f0*/  IMAD R15, R75.reuse, UR7, R15 ;  /* 0x000000074b0f7c24 */ /* 0x040fe2000f8e020f */
[----:B------:R-:W-:Y:S01]  /*2700*/  LEA.HI R74, R30, R31, RZ, 0x3 ;  /* 0x0000001f1e4a7211 */ /* 0x000fe200078f18ff */
[----:B------:R-:W-:Y:S01]  /*2710*/  IMAD.WIDE.U32 R60, R75, UR6, R60 ;  /* 0x000000064b3c7c25 */ /* 0x000fe2000f8e003c */
[CC--:B------:R-:W-:Y:S02]  /*2720*/  LEA.HI R75, R28.reuse, R29.reuse, RZ, 0x3 ;  /* 0x0000001d1c4b7211 */ /* 0x0c0fe400078f18ff */
[----:B------:R-:W-:Y:S01]  /*2730*/  LEA.HI R28, R28, R29, RZ, 0x5 ;  /* 0x0000001d1c1c7211 */ /* 0x000fe200078f28ff */
[----:B------:R-:W-:Y:S01]  /*2740*/  IMAD.X R71, R32, 0x1, R13, P2 ;  /* 0x0000000120477824 */ /* 0x000fe200010e060d */
[----:B------:R-:W-:Y:S02]  /*2750*/  LEA.HI R30, R30, R31, RZ, 0x5 ;  /* 0x0000001f1e1e7211 */ /* 0x000fe400078f28ff */
[----:B------:R-:W-:Y:S01]  /*2760*/  ISETP.GE.AND P2, PT, R81, UR4, PT ;  /* 0x0000000451007c0c */ /* 0x000fe2000bf46270 */
[----:B------:R-:W-:Y:S01]  /*2770*/  IMAD.SHL.U32 R29, R28, 0x80, RZ ;  /* 0x000000801c1d7824 */ /* 0x000fe200078e00ff */
[----:B------:R-:W-:Y:S01]  /*2780*/  SHF.L.U64.HI R99, R8, 0x7, R9 ;  /* 0x0000000708637819 */ /* 0x000fe20000010209 */
[----:B------:R-:W-:Y:S01]  /*2790*/  IMAD.SHL.U32 R31, R30, 0x80, RZ ;  /* 0x000000801e1f7824 */ /* 0x000fe200078e00ff */
[----:B------:R-:W-:-:S02]  /*27a0*/  LOP3.LUT R28, R38, 0x18, R75, 0xf8, !PT ;  /* 0x00000018261c7812 */ /* 0x000fc400078ef84b */
[----:B------:R-:W-:Y:S01]  /*27b0*/  LOP3.LUT R30, R38, 0x18, R74, 0xf8, !PT ;  /* 0x00000018261e7812 */ /* 0x000fe200078ef84a */
[CC--:B------:R-:W-:Y:S01]  /*27c0*/  IMAD.WIDE.U32 R62, R106.reuse, R6.reuse, R62 ;  /* 0x000000066a3e7225 */ /* 0x0c0fe200078e003e */
[----:B------:R-:W-:Y:S02]  /*27d0*/  LOP3.LUT R29, R29, 0xfffff000, RZ, 0xc0, !PT ;  /* 0xfffff0001d1d7812 */ /* 0x000fe400078ec0ff */
[----:B------:R-:W-:Y:S01]  /*27e0*/  LOP3.LUT R31, R31, 0xfffff000, RZ, 0xc0, !PT ;  /* 0xfffff0001f1f7812 */ /* 0x000fe200078ec0ff */
[----:B------:R-:W-:Y:S01]  /*27f0*/  IMAD.WIDE.U32 R64, R106, R6, R64 ;  /* 0x000000066a407225 */ /* 0x000fe200078e0040 */
[----:B------:R-:W-:Y:S02]  /*2800*/  SHF.L.U64.HI R98, R6, 0x7, R7 ;  /* 0x0000000706627819 */ /* 0x000fe40000010207 */
[----:B------:R-:W-:Y:S01]  /*2810*/  LOP3.LUT R80, R76, 0xfffffff8, RZ, 0xc0, !PT ;  /* 0xfffffff84c507812 */ /* 0x000fe200078ec0ff */
[----:B------:R-:W-:Y:S01]  /*2820*/  IMAD.WIDE.U32 R66, R106, R8, R66 ;  /* 0x000000086a427225 */ /* 0x000fe200078e0042 */
[----:B------:R-:W-:-:S02]  /*2830*/  LOP3.LUT R79, R75, 0xfffffff8, RZ, 0xc0, !PT ;  /* 0xfffffff84b4f7812 */ /* 0x000fc400078ec0ff */
[----:B------:R-:W-:Y:S01]  /*2840*/  LOP3.LUT R77, R74, 0xfffffff8, RZ, 0xc0, !PT ;  /* 0xfffffff84a4d7812 */ /* 0x000fe200078ec0ff */
[----:B------:R-:W-:Y:S01]  /*2850*/  IMAD.WIDE.U32 R68, R106, R8, R68 ;  /* 0x000000086a447225 */ /* 0x000fe200078e0044 */
[----:B------:R-:W-:Y:S02]  /*2860*/  SHF.L.U64.HI R97, R10, 0x7, R11 ;  /* 0x000000070a617819 */ /* 0x000fe4000001020b */
[----:B------:R-:W-:Y:S01]  /*2870*/  SHF.R.S32.HI R102, RZ, 0x1f, R80 ;  /* 0x0000001fff667819 */ /* 0x000fe20000011450 */
[----:B------:R-:W-:Y:S01]  /*2880*/  VIADD R111, R34, 0x8 ;  /* 0x00000008226f7836 */ /* 0x000fe20000000000 */
[----:B------:R-:W-:Y:S01]  /*2890*/  SHF.R.S32.HI R101, RZ, 0x1f, R79 ;  /* 0x0000001fff657819 */ /* 0x000fe2000001144f */
[----:B------:R-:W-:Y:S01]  /*28a0*/  IMAD.SHL.U32 R108, R35, 0x2, RZ ;  /* 0x00000002236c7824 */ /* 0x000fe200078e00ff */
[----:B------:R-:W-:Y:S01]  /*28b0*/  SHF.R.S32.HI R100, RZ, 0x1f, R77 ;  /* 0x0000001fff647819 */ /* 0x000fe2000001144d */
[----:B------:R-:W-:Y:S01]  /*28c0*/  IMAD.IADD R94, R61, 0x1, R15 ;  /* 0x000000013d5e7824 */ /* 0x000fe200078e020f */
[----:B--2---:R-:W-:-:S04]  /*28d0*/  LOP3.LUT R5, R5, R37, RZ, 0x3c, !PT ;  /* 0x0000002505057212 */ /* 0x004fc800078e3cff */
[----:B------:R-:W-:Y:S01]  /*28e0*/  IADD3 R105, R5, R14, R36 ;  /* 0x0000000e05697210 */ /* 0x000fe20007ffe024 */
[C---:B------:R-:W-:Y:S02]  /*28f0*/  IMAD R14, R33.reuse, R6, RZ ;  /* 0x00000006210e7224 */ /* 0x040fe400078e02ff */
[----:B------:R-:W-:-:S04]  /*2900*/  IMAD R33, R33, R8, RZ ;  /* 0x0000000821217224 */ /* 0x000fc800078e02ff */
[C---:B------:R-:W-:Y:S01]  /*2910*/  IMAD R33, R106.reuse, R9, R33 ;  /* 0x000000096a217224 */ /* 0x040fe200078e0221 */
[----:B------:R-:W-:Y:S01]  /*2920*/  SEL R9, RZ, 0x20, P2 ;  /* 0x00000020ff097807 */ /* 0x000fe20001000000 */
[----:B------:R-:W-:Y:S01]  /*2930*/  IMAD R91, R106, R7, R14 ;  /* 0x000000076a5b7224 */ /* 0x000fe200078e020e */
[----:B------:R-:W-:Y:S02]  /*2940*/  LOP3.LUT R28, R28, R37, RZ, 0x3c, !PT ;  /* 0x000000251c1c7212 */ /* 0x000fe400078e3cff */
[----:B------:R-:W-:Y:S01]  /*2950*/  LOP3.LUT R13, R12, R9, RZ, 0xfc, !PT ;  /* 0x000000090c0d7212 */ /* 0x000fe200078efcff */
[----:B------:R-:W-:Y:S01]  /*2960*/  IMAD.SHL.U32 R7, R8, 0x80, RZ ;  /* 0x0000008008077824 */ /* 0x000fe200078e00ff */
[----:B------:R-:W-:Y:S01]  /*2970*/  LOP3.LUT R30, R30, R37, RZ, 0x3c, !PT ;  /* 0x000000251e1e7212 */ /* 0x000fe200078e3cff */
[----:B------:R-:W-:Y:S01]  /*2980*/  IMAD.SHL.U32 R5, R10, 0x80, RZ ;  /* 0x000000800a057824 */ /* 0x000fe200078e00ff */
[----:B------:R-:W-:Y:S01]  /*2990*/  LOP3.LUT R8, R12, 0x1, RZ, 0xc0, !PT ;  /* 0x000000010c087812 */ /* 0x000fe200078ec0ff */
[----:B------:R-:W-:Y:S01]  /*29a0*/  IMAD.IADD R93, R63, 0x1, R91 ;  /* 0x000000013f5d7824 */ /* 0x000fe200078e025b */
[C---:B------:R-:W-:Y:S01]  /*29b0*/  LOP3.LUT R9, R13.reuse, 0x2, RZ, 0xc0, !PT ;  /* 0x000000020d097812 */ /* 0x040fe200078ec0ff */
[----:B------:R-:W-:Y:S01]  /*29c0*/  IMAD.SHL.U32 R6, R6, 0x80, RZ ;  /* 0x0000008006067824 */ /* 0x000fe200078e00ff */
[----:B------:R-:W-:Y:S01]  /*29d0*/  LOP3.LUT R10, R13, 0x4, RZ, 0xc0, !PT ;  /* 0x000000040d0a7812 */ /* 0x000fe200078ec0ff */
[----:B------:R-:W-:Y:S01]  /*29e0*/  IMAD.IADD R91, R91, 0x1, R65 ;  /* 0x000000015b5b7824 */ /* 0x000fe200078e0241 */
[----:B------:R-:W-:Y:S01]  /*29f0*/  LOP3.LUT R11, R13, 0x8, RZ, 0xc0, !PT ;  /* 0x000000080d0b7812 */ /* 0x000fe200078ec0ff */
[----:B------:R-:W-:Y:S01]  /*2a00*/  IMAD.IADD R92, R67, 0x1, R33 ;  /* 0x00000001435c7824 */ /* 0x000fe200078e0221 */
[----:B------:R-:W-:Y:S01]  /*2a10*/  LOP3.LUT R12, R13, 0x10, RZ, 0xc0, !PT ;  /* 0x000000100d0c7812 */ /* 0x000fe200078ec0ff */
[----:B------:R-:W-:Y:S01]  /*2a20*/  IMAD.IADD R90, R33, 0x1, R69 ;  /* 0x00000001215a7824 */ /* 0x000fe200078e0245 */
[----:B------:R-:W-:-:S02]  /*2a30*/  IADD3 R104, R28, R29, R36 ;  /* 0x0000001d1c687210 */ /* 0x000fc40007ffe024 */
[----:B------:R-:W-:Y:S02]  /*2a40*/  IADD3 R103, R30, R31, R36 ;  /* 0x0000001f1e677210 */ /* 0x000fe40007ffe024 */
[----:B------:R-:W-:Y:S01]  /*2a50*/  LOP3.LUT R13, R13, 0x20, RZ, 0xc0, !PT ;  /* 0x000000200d0d7812 */ /* 0x000fe200078ec0ff */
[----:B------:R-:W-:Y:S06]  /*2a60*/  @!P6 BAR.SYNC.DEFER_BLOCKING 0x9, 0x100 ;  /* 0x024400000000eb1d */ /* 0x000fec0000010000 */
.L_x_1442:
[----:B---3--:R-:W2:Y:S01]  /*2a70*/  LDL R29, [R1+0x4c] ;  /* 0x00004c00011d7983 */ /* 0x008ea20000100800 */
[----:B------:R-:W0:Y:S01]  /*2a80*/  LDC.64 R86, c[0x0][0x2e8] ;  /* 0x0000ba00ff567b82 */ /* 0x000e220000000a00 */
[----:B-1----:R-:W-:Y:S01]  /*2a90*/  VIADD R28, R25, 0xffffffff ;  /* 0xffffffff191c7836 */ /* 0x002fe20000000000 */
[----:B------:R-:W-:Y:S01]  /*2aa0*/  LOP3.LUT P4, RZ, R82, 0x2, RZ, 0xc0, !PT ;  /* 0x0000000252ff7812 */ /* 0x000fe2000788c0ff */
        /* <DEDUP_REMOVED lines=8> */
[----:B------:R-:W-:-:S04]  /*2b30*/  IMAD.IADD R88, R57, 0x1, R15 ;  /* 0x0000000139587824 */ /* 0x000fc800078e020f */
[----:B------:R-:W-:Y:S01]  /*2b40*/  IMAD.X R25, R88, 0x1, R95, P2 ;  /* 0x0000000158197824 */ /* 0x000fe200010e065f */
[----:B0-----:R-:W-:Y:S02]  /*2b50*/  LEA R32, P3, R14, R86, 0x1 ;  /* 0x000000560e207211 */ /* 0x001fe400078608ff */
[----:B------:R-:W-:Y:S02]  /*2b60*/  ISETP.GT.AND P2, PT, R28, R83, PT ;  /* 0x000000531c00720c */ /* 0x000fe40003f44270 */
[----:B------:R-:W-:Y:S01]  /*2b70*/  LEA.HI.X R33, R14, R87, R25, 0x1, P3 ;  /* 0x000000570e217211 */ /* 0x000fe200018f0c19 */
[----:B------:R-:W-:Y:S01]  /*2b80*/  IMAD.MOV.U32 R25, RZ, RZ, R28 ;  /* 0x000000ffff197224 */ /* 0x000fe200078e001c */
[----:B-1----:R-:W-:Y:S01]  /*2b90*/  ISETP.GE.AND P3, PT, R107, 0x1, PT ;  /* 0x000000016b00780c */ /* 0x002fe20003f66270 */
[----:B--2---:R-:W-:-:S04]  /*2ba0*/  IMAD R15, R17, 0x3000, R29 ;  /* 0x00003000110f7824 */ /* 0x004fc800078e021d */
[C---:B------:R-:W-:Y:S02]  /*2bb0*/  VIADD R29, R15.reuse, 0x10 ;  /* 0x000000100f1d7836 */ /* 0x040fe40000000000 */
[C---:B------:R-:W-:Y:S02]  /*2bc0*/  @P4 VIADD R29, R15.reuse, 0xfffffff0 ;  /* 0xfffffff00f1d4836 */ /* 0x040fe40000000000 */
[--C-:B------:R-:W-:Y:S02]  /*2bd0*/  IMAD R78, R15, 0x2, R26.reuse ;  /* 0x000000020f4e7824 */ /* 0x100fe400078e021a */
[----:B------:R-:W-:Y:S02]  /*2be0*/  IMAD R15, R29, 0x2, R26 ;  /* 0x000000021d0f7824 */ /* 0x000fe400078e021a */
[----:B------:R-:W-:Y:S05]  /*2bf0*/  @!P3 BRA `(.L_x_1388) ;  /* 0x0000003800c0b947 */ /* 0x000fea0003800000 */
[----:B------:R-:W-:Y:S01]  /*2c00*/  ULDC.U8 UR4, c[0x0][0x410] ;  /* 0x0001040000047ab9 */ /* 0x000fe20000000000 */
[-C--:B------:R-:W-:Y:S01]  /*2c10*/  IMAD R14, R99, R28.reuse, RZ ;  /* 0x0000001c630e7224 */ /* 0x080fe200078e02ff */
[----:B------:R-:W-:Y:S01]  /*2c20*/  ISETP.NE.AND P3, PT, RZ, UR4, PT ;  /* 0x00000004ff007c0c */ /* 0x000fe2000bf65270 */
[----:B------:R-:W-:Y:S02]  /*2c30*/  IMAD R31, R98, R28, RZ ;  /* 0x0000001c621f7224 */ /* 0x000fe400078e02ff */
        /* <DEDUP_REMOVED lines=70> */
.L_x_1391:
[----:B------:R-:W-:Y:S05]  /*30a0*/  BSYNC B1 ;  /* 0x0000000000017941 */ /* 0x000fea0003800000 */
.L_x_1390:
[----:B-----5:R-:W-:Y:S01]  /*30b0*/  IMAD.MOV.U32 R14, RZ, RZ, R34 ;  /* 0x000000ffff0e7224 */ /* 0x020fe200078e0022 */
[----:B------:R-:W-:Y:S01]  /*30c0*/  UISETP.NE.AND UP0, UPT, UR37, 0x3, UPT ;  /* 0x000000032500788c */ /* 0x000fe2000bf05270 */
[----:B0-----:R-:W-:Y:S02]  /*30d0*/  IMAD.MOV.U32 R28, RZ, RZ, R35 ;  /* 0x000000ffff1c7224 */ /* 0x001fe400078e0023 */
[----:B------:R-:W-:Y:S02]  /*30e0*/  IMAD.MOV.U32 R29, RZ, RZ, R38 ;  /* 0x000000ffff1d7224 */ /* 0x000fe400078e0026 */
[----:B------:R-:W-:Y:S01]  /*30f0*/  IMAD.MOV.U32 R30, RZ, RZ, R39 ;  /* 0x000000ffff1e7224 */ /* 0x000fe200078e0027 */
[----:B------:R-:W-:Y:S01]  /*3100*/  PRMT R55, R28, 0x5410, R14 ;  /* 0x000054101c377816 */ /* 0x000fe2000000000e */
[----:B------:R-:W-:Y:S01]  /*3110*/  IMAD.MOV.U32 R14, RZ, RZ, R42 ;  /* 0x000000ffff0e7224 */ /* 0x000fe200078e002a */
[----:B------:R-:W-:Y:S01]  /*3120*/  PLOP3.LUT P3, PT, PT, PT, UP0, 0x80, 0x0 ;  /* 0x000000000000781c */ /* 0x000fe20003f6f008 */
        /* <DEDUP_REMOVED lines=30> */
[----:B------:R-:W-:Y:S02]  /*3310*/  PRMT R120, R120, 0x5410, R14 ;  /* 0x0000541078787816 */ /* 0x000fe4000000000e */
[----:B------:R-:W-:Y:S02]  /*3320*/  PRMT R117, R117, 0x5410, R29 ;  /* 0x0000541075757816 */ /* 0x000fe4000000001d */
[----:B------:R-:W-:Y:S01]  /*3330*/  PRMT R121, R28, 0x5410, R30 ;  /* 0x000054101c797816 */ /* 0x000fe2000000001e */
[----:B------:R-:W-:Y:S06]  /*3340*/  @!P3 BRA `(.L_x_1392) ;  /* 0x000000000004b947 */ /* 0x000fec0003800000 */
[----:B------:R-:W-:Y:S01]  /*3350*/  BPT.TRAP 0x1 ;  /* 0x000000040000795c */ /* 0x000fe20000300000 */
.L_x_1392:
[----:B------:R-:W-:Y:S01]  /*3360*/  IMAD R14, R17, 0x8, R2 ;  /* 0x00000008110e7824 */ /* 0x000fe200078e0202 */
[----:B------:R-:W-:Y:S01]  /*3370*/  SHF.L.U32 R85, R155, 0x1f, RZ ;  /* 0x0000001f9b557819 */ /* 0x000fe200000006ff */
[----:B------:R-:W-:Y:S03]  /*3380*/  BSSY B1, `(.L_x_1393) ;  /* 0x0000003000017945 */ /* 0x000fe60003800000 */
[----:B------:R-:W0:Y:S02]  /*3390*/  SYNCS.PHASECHK.TRANS64.TRYWAIT P5, [R14+URZ+0x2d890], R85 ;  /* 0x02d890550e0075a7 */ /* 0x000e2400080a017f */
[----:B0-----:R-:W-:Y:S05]  /*33a0*/  @!P5 BRA `(.L_x_1394) ;  /* 0x000001f00088d947 */ /* 0x001fea0003800000 */
.L_x_1756:
[----:B------:R-:W-:Y:S05]  /*33b0*/  BSYNC B1 ;  /* 0x0000000000017941 */ /* 0x000fea0003800000 */
.L_x_1393:
        /* <DEDUP_REMOVED lines=9> */
[----:B------:R-:W-:Y:S01]  /*3450*/  IMAD.MOV.U32 R53, RZ, RZ, R29 ;  /* 0x000000ffff357224 */ /* 0x000fe200078e001d */
[----:B------:R-:W-:Y:S02]  /*3460*/  SHF.R.U64 R52, R86, 0x10, R87 ;  /* 0x0000001056347819 */ /* 0x000fe40000001257 */
[----:B------:R-:W-:Y:S02]  /*3470*/  SHF.R.U64 R54, R58, 0x10, R59 ;  /* 0x000000103a367819 */ /* 0x000fe4000000123b */
[--C-:B------:R-:W-:Y:S02]  /*3480*/  HADD2.F32 R29, -RZ, R53.reuse.H1_H1 ;  /* 0x30000035ff1d7230 */ /* 0x100fe40000004100 */
[----:B------:R-:W-:Y:S02]  /*3490*/  HADD2.F32 R52, -RZ, R52.H0_H0 ;  /* 0x20000034ff347230 */ /* 0x000fe40000004100 */
[----:B------:R-:W-:Y:S02]  /*34a0*/  HADD2.F32 R53, -RZ, R53.H0_H0 ;  /* 0x20000035ff357230 */ /* 0x000fe40000004100 */
[----:B------:R-:W-:-:S02]  /*34b0*/  HADD2.F32 R54, -RZ, R54.H0_H0 ;  /* 0x20000036ff367230 */ /* 0x000fc40000004100 */
[-C--:B------:R-:W-:Y:S01]  /*34c0*/  FMUL.FTZ R58, R29, R52.reuse ;  /* 0x000000341d3a7220 */ /* 0x080fe20000410000 */
[----:B------:R-:W-:-:S03]  /*34d0*/  FMUL.FTZ R86, R53, R52 ;  /* 0x0000003435567220 */ /* 0x000fc60000410000 */
[-C--:B------:R-:W-:Y:S01]  /*34e0*/  FFMA.FTZ R52, R53, R54.reuse, -R58 ;  /* 0x0000003635347223 */ /* 0x080fe2000001083a */
[----:B------:R-:W-:Y:S01]  /*34f0*/  SHF.R.U32.HI R58, RZ, 0x10, R59 ;  /* 0x00000010ff3a7819 */ /* 0x000fe2000001163b */
[----:B------:R-:W-:Y:S01]  /*3500*/  FFMA.FTZ R29, R29, R54, R86 ;  /* 0x000000361d1d7223 */ /* 0x000fe20000010056 */
[----:B------:R-:W-:Y:S01]  /*3510*/  SHF.R.U32.HI R86, RZ, 0x10, R87 ;  /* 0x00000010ff567819 */ /* 0x000fe20000011657 */
[----:B------:R-:W-:Y:S02]  /*3520*/  IMAD.MOV.U32 R54, RZ, RZ, R31 ;  /* 0x000000ffff367224 */ /* 0x000fe400078e001f */
[----:B------:R-:W-:Y:S01]  /*3530*/  IMAD.MOV.U32 R53, RZ, RZ, R28 ;  /* 0x000000ffff357224 */ /* 0x000fe200078e001c */
[----:B------:R-:W-:Y:S01]  /*3540*/  F2FP.F16.F32.PACK_AB R29, R29, R52 ;  /* 0x000000341d1d723e */ /* 0x000fe200000000ff */
[----:B------:R-:W-:Y:S02]  /*3550*/  HADD2.F32 R28, -RZ, R86.H0_H0 ;  /* 0x20000056ff1c7230 */ /* 0x000fe40000004100 */
[----:B------:R-:W-:-:S02]  /*3560*/  HADD2.F32 R31, -RZ, R54.H1_H1 ;  /* 0x30000036ff1f7230 */ /* 0x000fc40000004100 */
[----:B------:R-:W-:Y:S02]  /*3570*/  HADD2.F32 R59, -RZ, R54.H0_H0 ;  /* 0x20000036ff3b7230 */ /* 0x000fe40000004100 */
[----:B------:R-:W-:Y:S02]  /*3580*/  HADD2.F32 R58, -RZ, R58.H0_H0 ;  /* 0x2000003aff3a7230 */ /* 0x000fe40000004100 */
[-C--:B------:R-:W-:Y:S01]  /*3590*/  FMUL.FTZ R54, R31, R28.reuse ;  /* 0x0000001c1f367220 */ /* 0x080fe20000410000 */
[----:B------:R-:W-:Y:S02]  /*35a0*/  HADD2.F32 R87, -RZ, R117.H1_H1 ;  /* 0x30000075ff577230 */ /* 0x000fe40000004100 */
[C---:B------:R-:W-:Y:S01]  /*35b0*/  FMUL.FTZ R86, R59.reuse, R28 ;  /* 0x0000001c3b567220 */ /* 0x040fe20000410000 */
[-C--:B------:R-:W-:Y:S01]  /*35c0*/  FFMA.FTZ R28, R59, R58.reuse, -R54 ;  /* 0x0000003a3b1c7223 */ /* 0x080fe20000010836 */
[----:B------:R-:W-:Y:S02]  /*35d0*/  IMAD.MOV.U32 R54, RZ, RZ, R30 ;  /* 0x000000ffff367224 */ /* 0x000fe400078e001e */
[----:B------:R-:W-:Y:S01]  /*35e0*/  FFMA.FTZ R31, R31, R58, R86 ;  /* 0x0000003a1f1f7223 */ /* 0x000fe20000010056 */
[----:B------:R-:W-:-:S02]  /*35f0*/  HADD2.F32 R30, -RZ, R53.H1_H1 ;  /* 0x30000035ff1e7230 */ /* 0x000fc40000004100 */
[----:B------:R-:W-:Y:S02]  /*3600*/  HADD2.F32 R58, -RZ, R53.H0_H0 ;  /* 0x20000035ff3a7230 */ /* 0x000fe40000004100 */
[----:B------:R-:W-:Y:S02]  /*3610*/  HADD2.F32 R59, -RZ, R117.H0_H0 ;  /* 0x20000075ff3b7230 */ /* 0x000fe40000004100 */
[-C--:B------:R-:W-:Y:S01]  /*3620*/  FMUL.FTZ R53, R30, R87.reuse ;  /* 0x000000571e357220 */ /* 0x080fe20000410000 */
[----:B------:R-:W-:Y:S02]  /*3630*/  HADD2.F32 R117, -RZ, R121.H1_H1 ;  /* 0x30000079ff757230 */ /* 0x000fe40000004100 */
[C---:B------:R-:W-:Y:S01]  /*3640*/  FMUL.FTZ R87, R58.reuse, R87 ;  /* 0x000000573a577220 */ /* 0x040fe20000410000 */
[----:B------:R-:W-:Y:S01]  /*3650*/  F2FP.F16.F32.PACK_AB R31, R31, R28 ;  /* 0x0000001c1f1f723e */ /* 0x000fe200000000ff */
[----:B------:R-:W-:Y:S01]  /*3660*/  FFMA.FTZ R53, R58, R59, -R53 ;  /* 0x0000003b3a357223 */ /* 0x000fe20000010835 */
[----:B------:R-:W-:-:S02]  /*3670*/  HADD2.F32 R58, -RZ, R54.H0_H0 ;  /* 0x20000036ff3a7230 */ /* 0x000fc40000004100 */
[----:B------:R-:W-:Y:S01]  /*3680*/  FFMA.FTZ R30, R30, R59, R87 ;  /* 0x0000003b1e1e7223 */ /* 0x000fe20000010057 */
[----:B------:R-:W-:Y:S02]  /*3690*/  HADD2.F32 R54, -RZ, R54.H1_H1 ;  /* 0x30000036ff367230 */ /* 0x000fe40000004100 */
[----:B------:R-:W-:Y:S02]  /*36a0*/  HADD2.F32 R59, -RZ, R119.H0_H0 ;  /* 0x20000077ff3b7230 */ /* 0x000fe40000004100 */
[----:B------:R-:W-:Y:S01]  /*36b0*/  F2FP.F16.F32.PACK_AB R28, R30, R53 ;  /* 0x000000351e1c723e */ /* 0x000fe200000000ff */
[-C--:B------:R-:W-:Y:S01]  /*36c0*/  FMUL.FTZ R87, R54, R117.reuse ;  /* 0x0000007536577220 */ /* 0x080fe20000410000 */
[----:B------:R-:W-:-:S03]  /*36d0*/  FMUL.FTZ R117, R58, R117 ;  /* 0x000000753a757220 */ /* 0x000fc60000410000 */
[-C--:B------:R-:W-:Y:S01]  /*36e0*/  FFMA.FTZ R87, R58, R59.reuse, -R87 ;  /* 0x0000003b3a577223 */ /* 0x080fe20000010857 */
[----:B------:R-:W-:-:S05]  /*36f0*/  FFMA.FTZ R54, R54, R59, R117 ;  /* 0x0000003b36367223 */ /* 0x000fca0000010075 */
[----:B------:R-:W-:-:S07]  /*3700*/  F2FP.F16.F32.PACK_AB R30, R54, R87 ;  /* 0x00000057361e723e */ /* 0x000fce00000000ff */
.L_x_1399:
[----:B------:R-:W-:Y:S05]  /*3710*/  BSYNC B2 ;  /* 0x0000000000027941 */ /* 0x000fea0003800000 */
.L_x_1398:
[----:B------:R1:W-:Y:S02]  /*3720*/  STG.E.128 desc[UR38][R32.64], R28 ;  /* 0x0000001c20007986 */ /* 0x0003e4000c101d26 */
.L_x_1397:
[----:B------:R-:W-:Y:S05]  /*3730*/  BSYNC B1 ;  /* 0x0000000000017941 */ /* 0x000fea0003800000 */
.L_x_1396:
        /* <DEDUP_REMOVED lines=8> */
[----:B------:R-:W-:Y:S01]  /*37c0*/  SHF.R.U64 R54, R56, 0x10, R57 ;  /* 0x0000001038367819 */ /* 0x000fe20000001239 */
[----:B------:R-:W-:Y:S01]  /*37d0*/  IMAD.MOV.U32 R52, RZ, RZ, R29 ;  /* 0x000000ffff347224 */ /* 0x000fe200078e001d */
[----:B------:R-:W-:Y:S01]  /*37e0*/  SHF.R.U64 R50, R50, 0x10, R51 ;  /* 0x0000001032327819 */ /* 0x000fe20000001233 */
[----:B------:R-:W-:Y:S01]  /*37f0*/  HADD2.F32 R58, -RZ, R120.H1_H1 ;  /* 0x30000078ff3a7230 */ /* 0x000fe20000004100 */
[----:B------:R-:W-:Y:S01]  /*3800*/  SHF.R.U32.HI R56, RZ, 0x10, R57 ;  /* 0x00000010ff387819 */ /* 0x000fe20000011639 */
[----:B------:R-:W-:Y:S02]  /*3810*/  HADD2.F32 R54, -RZ, R54.H0_H0 ;  /* 0x20000036ff367230 */ /* 0x000fe40000004100 */
[--C-:B------:R-:W-:Y:S02]  /*3820*/  HADD2.F32 R29, -RZ, R52.reuse.H1_H1 ;  /* 0x30000034ff1d7230 */ /* 0x100fe40000004100 */
[----:B------:R-:W-:Y:S02]  /*3830*/  HADD2.F32 R53, -RZ, R52.H0_H0 ;  /* 0x20000034ff357230 */ /* 0x000fe40000004100 */
[----:B------:R-:W-:-:S02]  /*3840*/  HADD2.F32 R50, -RZ, R50.H0_H0 ;  /* 0x20000032ff327230 */ /* 0x000fc40000004100 */
[-C--:B------:R-:W-:Y:S01]  /*3850*/  FMUL.FTZ R52, R29, R54.reuse ;  /* 0x000000361d347220 */ /* 0x080fe20000410000 */
[----:B------:R-:W-:Y:S02]  /*3860*/  HADD2.F32 R56, -RZ, R56.H0_H0 ;  /* 0x20000038ff387230 */ /* 0x000fe40000004100 */
[C---:B------:R-:W-:Y:S01]  /*3870*/  FMUL.FTZ R54, R53.reuse, R54 ;  /* 0x0000003635367220 */ /* 0x040fe20000410000 */
[----:B------:R-:W-:Y:S02]  /*3880*/  HADD2.F32 R121, -RZ, R121.H0_H0 ;  /* 0x20000079ff797230 */ /* 0x000fe40000004100 */
[-C--:B------:R-:W-:Y:S01]  /*3890*/  FFMA.FTZ R52, R53, R50.reuse, -R52 ;  /* 0x0000003235347223 */ /* 0x080fe20000010834 */
[----:B------:R-:W-:Y:S02]  /*38a0*/  HADD2.F32 R53, -RZ, R28.H0_H0 ;  /* 0x2000001cff357230 */ /* 0x000fe40000004100 */
[----:B------:R-:W-:Y:S01]  /*38b0*/  FFMA.FTZ R29, R29, R50, R54 ;  /* 0x000000321d1d7223 */ /* 0x000fe20000010036 */
[----:B------:R-:W-:Y:S01]  /*38c0*/  SHF.R.U32.HI R50, RZ, 0x10, R51 ;  /* 0x00000010ff327819 */ /* 0x000fe20000011633 */
[----:B------:R-:W-:-:S02]  /*38d0*/  HADD2.F32 R51, -RZ, R31.H1_H1 ;  /* 0x3000001fff337230 */ /* 0x000fc40000004100 */
[----:B------:R-:W-:Y:S01]  /*38e0*/  HADD2.F32 R31, -RZ, R31.H0_H0 ;  /* 0x2000001fff1f7230 */ /* 0x000fe20000004100 */
[----:B------:R-:W-:Y:S01]  /*38f0*/  F2FP.F16.F32.PACK_AB R29, R29, R52 ;  /* 0x000000341d1d723e */ /* 0x000fe200000000ff */
[----:B------:R-:W-:Y:S02]  /*3900*/  HADD2.F32 R50, -RZ, R50.H0_H0 ;  /* 0x20000032ff327230 */ /* 0x000fe40000004100 */
[-C--:B------:R-:W-:Y:S01]  /*3910*/  FMUL.FTZ R54, R51, R56.reuse ;  /* 0x0000003833367220 */ /* 0x080fe20000410000 */
[----:B------:R-:W-:Y:S02]  /*3920*/  HADD2.F32 R57, -RZ, R118.H1_H1 ;  /* 0x30000076ff397230 */ /* 0x000fe40000004100 */
[C---:B------:R-:W-:Y:S01]  /*3930*/  FMUL.FTZ R56, R31.reuse, R56 ;  /* 0x000000381f387220 */ /* 0x040fe20000410000 */
[-C--:B------:R-:W-:Y:S01]  /*3940*/  FFMA.FTZ R54, R31, R50.reuse, -R54 ;  /* 0x000000321f367223 */ /* 0x080fe20000010836 */
[----:B------:R-:W-:Y:S02]  /*3950*/  HADD2.F32 R31, -RZ, R28.H1_H1 ;  /* 0x3000001cff1f7230 */ /* 0x000fe40000004100 */
[----:B------:R-:W-:Y:S01]  /*3960*/  FFMA.FTZ R51, R51, R50, R56 ;  /* 0x0000003233337223 */ /* 0x000fe20000010038 */
[----:B------:R-:W-:-:S02]  /*3970*/  HADD2.F32 R50, -RZ, R118.H0_H0 ;  /* 0x20000076ff327230 */ /* 0x000fc40000004100 */
[--C-:B------:R-:W-:Y:S02]  /*3980*/  HADD2.F32 R56, -RZ, R30.reuse.H1_H1 ;  /* 0x3000001eff387230 */ /* 0x100fe40000004100 */
[-C--:B------:R-:W-:Y:S01]  /*3990*/  FMUL.FTZ R28, R31, R58.reuse ;  /* 0x0000003a1f1c7220 */ /* 0x080fe20000410000 */
[----:B------:R-:W-:Y:S02]  /*39a0*/  HADD2.F32 R30, -RZ, R30.H0_H0 ;  /* 0x2000001eff1e7230 */ /* 0x000fe40000004100 */
[----:B------:R-:W-:Y:S01]  /*39b0*/  FMUL.FTZ R58, R53, R58 ;  /* 0x0000003a353a7220 */ /* 0x000fe20000410000 */
[----:B------:R-:W-:Y:S01]  /*39c0*/  F2FP.F16.F32.PACK_AB R51, R51, R54 ;  /* 0x000000363333723e */ /* 0x000fe200000000ff */
[-C--:B------:R-:W-:Y:S01]  /*39d0*/  FFMA.FTZ R28, R53, R50.reuse, -R28 ;  /* 0x00000032351c7223 */ /* 0x080fe2000001081c */
[-C--:B------:R-:W-:Y:S01]  /*39e0*/  FMUL.FTZ R53, R56, R121.reuse ;  /* 0x0000007938357220 */ /* 0x080fe20000410000 */
[----:B------:R-:W-:Y:S01]  /*39f0*/  FMUL.FTZ R121, R30, R121 ;  /* 0x000000791e797220 */ /* 0x000fe20000410000 */
[----:B------:R-:W-:-:S02]  /*3a00*/  FFMA.FTZ R31, R31, R50, R58 ;  /* 0x000000321f1f7223 */ /* 0x000fc4000001003a */
[-C--:B------:R-:W-:Y:S01]  /*3a10*/  FFMA.FTZ R53, R30, R57.reuse, -R53 ;  /* 0x000000391e357223 */ /* 0x080fe20000010835 */
[----:B------:R-:W-:Y:S02]  /*3a20*/  FFMA.FTZ R56, R56, R57, R121 ;  /* 0x0000003938387223 */ /* 0x000fe40000010079 */
[----:B------:R-:W-:Y:S01]  /*3a30*/  F2FP.F16.F32.PACK_AB R28, R31, R28 ;  /* 0x0000001c1f1c723e */ /* 0x000fe200000000ff */
[----:B------:R-:W-:Y:S02]  /*3a40*/  IMAD.MOV.U32 R31, RZ, RZ, R51 ;  /* 0x000000ffff1f7224 */ /* 0x000fe400078e0033 */
[----:B------:R-:W-:-:S07]  /*3a50*/  F2FP.F16.F32.PACK_AB R30, R56, R53 ;  /* 0x00000035381e723e */ /* 0x000fce00000000ff */
.L_x_1403:
[----:B------:R-:W-:Y:S05]  /*3a60*/  BSYNC B2 ;  /* 0x0000000000027941 */ /* 0x000fea0003800000 */
.L_x_1402:
[----:B------:R2:W-:Y:S02]  /*3a70*/  STG.E.128 desc[UR38][R32.64+0x20], R28 ;  /* 0x0000201c20007986 */ /* 0x0005e4000c101d26 */
.L_x_1401:
[----:B------:R-:W-:Y:S05]  /*3a80*/  BSYNC B1 ;  /* 0x0000000000017941 */ /* 0x000fea0003800000 */
.L_x_1400:
        /* <DEDUP_REMOVED lines=8> */
[--C-:B------:R-:W-:Y:S01]  /*3b10*/  SHF.R.U64 R50, R46, 0x10, R47.reuse ;  /* 0x000000102e327819 */ /* 0x100fe2000000122f */
[----:B------:R-:W-:Y:S01]  /*3b20*/  HADD2.F32 R119, -RZ, R119.H1_H1 ;  /* 0x30000077ff777230 */ /* 0x000fe20000004100 */
        /* <DEDUP_REMOVED lines=15> */
[----:B------:R-:W-:Y:S01]  /*3c20*/  FMUL.FTZ R51, R47, R51 ;  /* 0x000000332f337220 */ /* 0x000fe20000410000 */
[----:B------:R-:W-:-:S02]  /*3c30*/  HADD2.F32 R120, -RZ, R120.H0_H0 ;  /* 0x20000078ff787230 */ /* 0x000fc40000004100 */
[-C--:B------:R-:W-:Y:S01]  /*3c40*/  FFMA.FTZ R29, R29, R50.reuse, -R46 ;  /* 0x000000321d1d7223 */ /* 0x080fe2000001082e */
[----:B------:R-:W-:Y:S01]  /*3c50*/  FFMA.FTZ R46, R31, R50, R52 ;  /* 0x000000321f2e7223 */ /* 0x000fe20000010034 */
[-C--:B------:R-:W-:Y:S01]  /*3c60*/  FFMA.FTZ R31, R47, R49.reuse, -R54 ;  /* 0x000000312f1f7223 */ /* 0x080fe20000010836 */
[----:B------:R-:W-:Y:S01]  /*3c70*/  FFMA.FTZ R48, R48, R49, R51 ;  /* 0x0000003130307223 */ /* 0x000fe20000010033 */
[----:B------:R-:W-:Y:S02]  /*3c80*/  HADD2.F32 R50, -RZ, R28.H1_H1 ;  /* 0x3000001cff327230 */ /* 0x000fe40000004100 */
[----:B------:R-:W-:Y:S01]  /*3c90*/  HADD2.F32 R49, -RZ, R30.H1_H1 ;  /* 0x3000001eff317230 */ /* 0x000fe20000004100 */
[----:B------:R-:W-:Y:S01]  /*3ca0*/  F2FP.F16.F32.PACK_AB R29, R46, R29 ;  /* 0x0000001d2e1d723e */ /* 0x000fe200000000ff */
[----:B------:R-:W-:Y:S02]  /*3cb0*/  HADD2.F32 R28, -RZ, R28.H0_H0 ;  /* 0x2000001cff1c7230 */ /* 0x000fe40000004100 */
[----:B------:R-:W-:Y:S01]  /*3cc0*/  FMUL.FTZ R51, R50, R119 ;  /* 0x0000007732337220 */ /* 0x000fe20000410000 */
[----:B------:R-:W-:-:S02]  /*3cd0*/  HADD2.F32 R30, -RZ, R30.H0_H0 ;  /* 0x2000001eff1e7230 */ /* 0x000fc40000004100 */
[CC--:B------:R-:W-:Y:S01]  /*3ce0*/  FMUL.FTZ R53, R49.reuse, R120.reuse ;  /* 0x0000007831357220 */ /* 0x0c0fe20000410000 */
[--C-:B------:R-:W-:Y:S02]  /*3cf0*/  HADD2.F32 R47, -RZ, R116.reuse.H0_H0 ;  /* 0x20000074ff2f7230 */ /* 0x100fe40000004100 */
[----:B------:R-:W-:Y:S01]  /*3d00*/  FMUL.FTZ R119, R28, R119 ;  /* 0x000000771c777220 */ /* 0x000fe20000410000 */
[----:B------:R-:W-:Y:S02]  /*3d10*/  HADD2.F32 R116, -RZ, R116.H1_H1 ;  /* 0x30000074ff747230 */ /* 0x000fe40000004100 */
[----:B------:R-:W-:Y:S01]  /*3d20*/  FMUL.FTZ R120, R30, R120 ;  /* 0x000000781e787220 */ /* 0x000fe20000410000 */
[----:B------:R-:W-:Y:S01]  /*3d30*/  F2FP.F16.F32.PACK_AB R31, R48, R31 ;  /* 0x0000001f301f723e */ /* 0x000fe200000000ff */
[-C--:B------:R-:W-:Y:S01]  /*3d40*/  FFMA.FTZ R51, R28, R47.reuse, -R51 ;  /* 0x0000002f1c337223 */ /* 0x080fe20000010833 */
[----:B------:R-:W-:Y:S01]  /*3d50*/  FFMA.FTZ R50, R50, R47, R119 ;  /* 0x0000002f32327223 */ /* 0x000fe20000010077 */
[-C--:B------:R-:W-:Y:S01]  /*3d60*/  FFMA.FTZ R53, R30, R116.reuse, -R53 ;  /* 0x000000741e357223 */ /* 0x080fe20000010835 */
[----:B------:R-:W-:-:S03]  /*3d70*/  FFMA.FTZ R120, R49, R116, R120 ;  /* 0x0000007431787223 */ /* 0x000fc60000010078 */
[----:B------:R-:W-:Y:S02]  /*3d80*/  F2FP.F16.F32.PACK_AB R28, R50, R51 ;  /* 0x00000033321c723e */ /* 0x000fe400000000ff */
[----:B------:R-:W-:-:S07]  /*3d90*/  F2FP.F16.F32.PACK_AB R30, R120, R53 ;  /* 0x00000035781e723e */ /* 0x000fce00000000ff */
.L_x_1407:
[----:B------:R-:W-:Y:S05]  /*3da0*/  BSYNC B2 ;  /* 0x0000000000027941 */ /* 0x000fea0003800000 */
.L_x_1406:
[----:B------:R3:W-:Y:S02]  /*3db0*/  STG.E.128 desc[UR38][R32.64+0x40], R28 ;  /* 0x0000401c20007986 */ /* 0x0007e4000c101d26 */
.L_x_1405:
[----:B------:R-:W-:Y:S05]  /*3dc0*/  BSYNC B1 ;  /* 0x0000000000017941 */ /* 0x000fea0003800000 */
.L_x_1404:
        /* <DEDUP_REMOVED lines=50> */
.L_x_1411:
[----:B------:R-:W-:Y:S05]  /*40f0*/  BSYNC B2 ;  /* 0x0000000000027941 */ /* 0x000fea0003800000 */
.L_x_1410:
[----:B------:R4:W-:Y:S02]  /*4100*/  STG.E.128 desc[UR38][R32.64+0x60], R28 ;  /* 0x0000601c20007986 */ /* 0x0009e4000c101d26 */
.L_x_1409:
[----:B------:R-:W-:Y:S05]  /*4110*/  BSYNC B1 ;  /* 0x0000000000017941 */ /* 0x000fea0003800000 */
.L_x_1408:
        /* <DEDUP_REMOVED lines=30> */
[--C-:B------:R-:W-:Y:S02]  /*4300*/  HADD2.F32 R39, -RZ, R109.reuse.H0_H0 ;  /* 0x2000006dff277230 */ /* 0x100fe40000004100 */
[----:B------:R-:W-:Y:S01]  /*4310*/  FFMA.FTZ R48, R31, R42, -R48 ;  /* 0x0000002a1f307223 */ /* 0x000fe20000010830 */
[----:B------:R-:W-:Y:S02]  /*4320*/  HADD2.F32 R109, -RZ, R109.H1_H1 ;  /* 0x3000006dff6d7230 */ /* 0x000fe40000004100 */
[--C-:B------:R-:W-:Y:S02]  /*4330*/  HADD2.F32 R30, -RZ, R38.reuse.H1_H1 ;  /* 0x30000026ff1e7230 */ /* 0x100fe40000004100 */
[----:B------:R-:W-:Y:S01]  /*4340*/  FMUL.FTZ R41, R29, R39 ;  /* 0x000000271d297220 */ /* 0x000fe20000410000 */
[----:B------:R-:W-:-:S02]  /*4350*/  HADD2.F32 R38, -RZ, R38.H0_H0 ;  /* 0x20000026ff267230 */ /* 0x000fc40000004100 */
[----:B------:R-:W-:Y:S01]  /*4360*/  FMUL.FTZ R40, R28, R39 ;  /* 0x000000271c287220 */ /* 0x000fe20000410000 */
[--C-:B------:R-:W-:Y:S02]  /*4370*/  HADD2.F32 R31, -RZ, R89.reuse.H0_H0 ;  /* 0x20000059ff1f7230 */ /* 0x100fe40000004100 */
[-C--:B------:R-:W-:Y:S01]  /*4380*/  FMUL.FTZ R39, R30, R109.reuse ;  /* 0x0000006d1e277220 */ /* 0x080fe20000410000 */
[----:B------:R-:W-:Y:S02]  /*4390*/  HADD2.F32 R89, -RZ, R89.H1_H1 ;  /* 0x30000059ff597230 */ /* 0x000fe40000004100 */
        /* <DEDUP_REMOVED lines=9> */
.L_x_1415:
[----:B------:R-:W-:Y:S05]  /*4430*/  BSYNC B2 ;  /* 0x0000000000027941 */ /* 0x000fea0003800000 */
.L_x_1414:
[----:B------:R1:W-:Y:S02]  /*4440*/  STG.E.128 desc[UR38][R32.64+0x80], R28 ;  /* 0x0000801c20007986 */ /* 0x0003e4000c101d26 */
.L_x_1413:
[----:B------:R-:W-:Y:S05]  /*4450*/  BSYNC B1 ;  /* 0x0000000000017941 */ /* 0x000fea0003800000 */
.L_x_1412:
        /* <DEDUP_REMOVED lines=48> */
.L_x_1417:
[----:B------:R-:W-:Y:S05]  /*4760*/  BSYNC B1 ;  /* 0x0000000000017941 */ /* 0x000fea0003800000 */
.L_x_1416:
[----:B------:R1:W-:Y:S01]  /*4770*/  STG.E.128 desc[UR38][R32.64+0xa0], R28 ;  /* 0x0000a01c20007986 */ /* 0x0003e2000c101d26 */
[----:B------:R-:W-:Y:S05]  /*4780*/  BRA `(.L_x_1395) ;  /* 0x00000020005c7947 */ /* 0x000fea0003800000 */
.L_x_1389:
        /* <DEDUP_REMOVED lines=46> */
.L_x_1419:
[----:B------:R-:W-:Y:S05]  /*4a70*/  BSYNC B1 ;  /* 0x0000000000017941 */ /* 0x000fea0003800000 */
.L_x_1418:
        /* <DEDUP_REMOVED lines=42> */
[----:B------:R-:W-:-:S02]  /*4d20*/  PRMT R128, R128, 0x5410, R53 ;  /* 0x0000541080807816 */ /* 0x000fc40000000035 */
[----:B------:R-:W-:Y:S02]  /*4d30*/  PRMT R132, R132, 0x5410, R14 ;  /* 0x0000541084847816 */ /* 0x000fe4000000000e */
[----:B------:R-:W-:Y:S01]  /*4d40*/  PRMT R117, R52, 0x7610, R117 ;  /* 0x0000761034757816 */ /* 0x000fe20000000075 */
[----:B------:R-:W-:Y:S06]  /*4d50*/  @!P3 BRA `(.L_x_1420) ;  /* 0x000000000004b947 */ /* 0x000fec0003800000 */
[----:B------:R-:W-:Y:S01]  /*4d60*/  BPT.TRAP 0x1 ;  /* 0x000000040000795c */ /* 0x000fe20000300000 */
.L_x_1420:
[----:B------:R-:W-:Y:S01]  /*4d70*/  IMAD R14, R17, 0x8, R2 ;  /* 0x00000008110e7824 */ /* 0x000fe200078e0202 */
[----:B------:R-:W-:Y:S01]  /*4d80*/  SHF.L.U32 R85, R155, 0x1f, RZ ;  /* 0x0000001f9b557819 */ /* 0x000fe200000006ff */
[----:B------:R-:W-:Y:S03]  /*4d90*/  BSSY B1, `(.L_x_1421) ;  /* 0x0000003000017945 */ /* 0x000fe60003800000 */
[----:B------:R-:W0:Y:S02]  /*4da0*/  SYNCS.PHASECHK.TRANS64.TRYWAIT P5, [R14+URZ+0x2d890], R85 ;  /* 0x02d890550e0075a7 */ /* 0x000e2400080a017f */
[----:B0-----:R-:W-:Y:S05]  /*4db0*/  @!P5 BRA `(.L_x_1422) ;  /* 0x000001d80018d947 */ /* 0x001fea0003800000 */
.L_x_1757:
[----:B------:R-:W-:Y:S05]  /*4dc0*/  BSYNC B1 ;  /* 0x0000000000017941 */ /* 0x000fea0003800000 */
.L_x_1421:
        /* <DEDUP_REMOVED lines=17> */
[----:B------:R-:W-:Y:S01]  /*4ee0*/  SEL R52, R108, R115, !P0 ;  /* 0x000000736c347207 */ /* 0x000fe20004000000 */
[----:B------:R-:W-:Y:S01]  /*4ef0*/  BSSY B2, `(.L_x_1425) ;  /* 0x000006f000027945 */ /* 0x000fe20003800000 */
[----:B------:R-:W-:-:S02]  /*4f00*/  ISETP.GE.AND P4, PT, R22, R107, PT ;  /* 0x0000006b1600720c */ /* 0x000fc40003f86270 */
[----:B------:R-:W-:-:S04]  /*4f10*/  SHF.R.S32.HI R53, RZ, 0x1f, R52 ;  /* 0x0000001fff357819 */ /* 0x000fc80000011434 */
[----:B------:R-:W-:-:S04]  /*4f20*/  LEA.HI R53, R53, R52, RZ, 0x4 ;  /* 0x0000003435357211 */ /* 0x000fc800078f20ff */
[----:B------:R-:W-:-:S04]  /*4f30*/  SHF.R.S32.HI R53, RZ, 0x4, R53 ;  /* 0x00000004ff357819 */ /* 0x000fc80000011435 */
[----:B------:R-:W-:-:S04]  /*4f40*/  LEA.HI.SX32 R116, R76, R53, 0x1d ;  /* 0x000000354c747211 */ /* 0x000fc800078feaff */
[----:B------:R-:W-:-:S04]  /*4f50*/  SHF.R.S32.HI R53, RZ, 0x1f, R116 ;  /* 0x0000001fff357819 */ /* 0x000fc80000011474 */
[----:B------:R-:W-:Y:S01]  /*4f60*/  LEA.HI R52, R53, R116, RZ, 0x2 ;  /* 0x0000007435347211 */ /* 0x000fe200078f10ff */
[----:B------:R-:W-:-:S04]  /*4f70*/  IMAD.SHL.U32 R116, R116, 0x8, RZ ;  /* 0x0000000874747824 */ /* 0x000fc800078e00ff */
[----:B------:R-:W-:-:S05]  /*4f80*/  IMAD.SHL.U32 R52, R52, 0x400, RZ ;  /* 0x0000040034347824 */ /* 0x000fca00078e00ff */
[----:B------:R-:W-:Y:S02]  /*4f90*/  LOP3.LUT R52, R52, 0x7ffff000, RZ, 0xc0, !PT ;  /* 0x7ffff00034347812 */ /* 0x000fe400078ec0ff */
[----:B--2---:R-:W-:-:S04]  /*4fa0*/  LOP3.LUT R53, R58, 0x18, R116, 0xf8, !PT ;  /* 0x000000183a357812 */ /* 0x004fc800078ef874 */
[----:B---3--:R-:W-:Y:S01]  /*4fb0*/  LOP3.LUT R53, R53, R55, RZ, 0x3c, !PT ;  /* 0x0000003735357212 */ /* 0x008fe200078e3cff */
[----:B------:R-:W-:-:S03]  /*4fc0*/  IMAD R55, R17, 0x3000, R105 ;  /* 0x0000300011377824 */ /* 0x000fc600078e0269 */
[----:B----4-:R-:W-:-:S05]  /*4fd0*/  IADD3 R52, R53, R52, R54 ;  /* 0x0000003435347210 */ /* 0x010fca0007ffe036 */
[----:B------:R-:W-:Y:S02]  /*4fe0*/  IMAD R53, R17, 0x3000, R52 ;  /* 0x0000300011357824 */ /* 0x000fe400078e0234 */
[--C-:B------:R-:W-:Y:S02]  /*4ff0*/  IMAD R52, R55, 0x2, R2.reuse ;  /* 0x0000000237347824 */ /* 0x100fe400078e0202 */
[----:B------:R-:W-:-:S04]  /*5000*/  IMAD R56, R53, 0x2, R2 ;  /* 0x0000000235387824 */ /* 0x000fc800078e0202 */
[----:B------:R-:W1:Y:S04]  /*5010*/  LDS.128 R52, [R52+0x15400] ;  /* 0x0154000034347984 */ /* 0x000e680000000c00 */
[----:B------:R-:W2:Y:S01]  /*5020*/  LDS.128 R56, [R56+0x15400] ;  /* 0x0154000038387984 */ /* 0x000ea20000000c00 */
[----:B------:R-:W-:Y:S05]  /*5030*/  @P4 BRA `(.L_x_1426) ;  /* 0x0000000400684947 */ /* 0x000fea0003800000 */
[----:B--2---:R-:W-:Y:S01]  /*5040*/  IMAD.MOV.U32 R119, RZ, RZ, R57 ;  /* 0x000000ffff777224 */ /* 0x004fe200078e0039 */
[----:B------:R-:W-:Y:S01]  /*5050*/  SHF.R.U64 R36, R36, 0x10, R37 ;  /* 0x0000001024247819 */ /* 0x000fe20000001225 */
[----:B-1----:R-:W-:Y:S01]  /*5060*/  IMAD.MOV.U32 R118, RZ, RZ, R53 ;  /* 0x000000ffff767224 */ /* 0x002fe200078e0035 */
[----:B------:R-:W-:Y:S01]  /*5070*/  SHF.R.U32.HI R37, RZ, 0x10, R37 ;  /* 0x00000010ff257819 */ /* 0x000fe20000011625 */
[----:B------:R-:W-:Y:S01]  /*5080*/  HADD2.F32 R117, -RZ, R117.H0_H0 ;  /* 0x20000075ff757230 */ /* 0x000fe20000004100 */
[----:B------:R-:W-:Y:S01]  /*5090*/  SHF.R.U64 R38, R38, 0x10, R39 ;  /* 0x0000001026267819 */ /* 0x000fe20000001227 */
[----:B------:R-:W-:Y:S02]  /*50a0*/  HADD2.F32 R53, -RZ, R119.H0_H0 ;  /* 0x20000077ff357230 */ /* 0x000fe40000004100 */
[----:B------:R-:W-:Y:S02]  /*50b0*/  HADD2.F32 R121, -RZ, R118.H0_H0 ;  /* 0x20000076ff797230 */ /* 0x000fe40000004100 */
[----:B------:R-:W-:-:S02]  /*50c0*/  HADD2.F32 R120, -RZ, R120.H0_H0 ;  /* 0x20000078ff787230 */ /* 0x000fc40000004100 */
[-C--:B------:R-:W-:Y:S01]  /*50d0*/  FMUL.FTZ R57, R53, R117.reuse ;  /* 0x0000007535397220 */ /* 0x080fe20000410000 */
        /* <DEDUP_REMOVED lines=12> */
[----:B------:R-:W-:-:S03]  /*51a0*/  FMUL.FTZ R120, R49, R120 ;  /* 0x0000007831787220 */ /* 0x000fc60000410000 */
[-C--:B------:R-:W-:Y:S01]  /*51b0*/  FFMA.FTZ R49, R49, R37.reuse, -R118 ;  /* 0x0000002531317223 */ /* 0x080fe20000010876 */
[----:B------:R-:W-:Y:S02]  /*51c0*/  HADD2.F32 R118, -RZ, R130.H1_H1 ;  /* 0x30000082ff767230 */ /* 0x000fe40000004100 */
[----:B------:R-:W-:Y:S01]  /*51d0*/  FFMA.FTZ R37, R48, R37, R120 ;  /* 0x0000002530257223 */ /* 0x000fe20000010078 */
[----:B------:R-:W-:Y:S02]  /*51e0*/  IMAD.MOV.U32 R48, RZ, RZ, R55 ;  /* 0x000000ffff307224 */ /* 0x000fe400078e0037 */
[----:B------:R-:W-:Y:S01]  /*51f0*/  HADD2.F32 R120, -RZ, R132.H0_H0 ;  /* 0x20000084ff787230 */ /* 0x000fe20000004100 */
[----:B------:R-:W-:Y:S01]  /*5200*/  F2FP.F16.F32.PACK_AB R49, R49, R57 ;  /* 0x000000393131723e */ /* 0x000fe200000000ff */
[----:B------:R-:W-:Y:S01]  /*5210*/  HADD2.F32 R55, -RZ, R59.H0_H0 ;  /* 0x2000003bff377230 */ /* 0x000fe20000004100 */
[----:B------:R-:W-:Y:S01]  /*5220*/  F2FP.F16.F32.PACK_AB R37, R37, R53 ;  /* 0x000000352525723e */ /* 0x000fe200000000ff */
[----:B------:R-:W-:-:S02]  /*5230*/  HADD2.F32 R119, -RZ, R48.H0_H0 ;  /* 0x20000030ff777230 */ /* 0x000fc40000004100 */
[----:B------:R-:W-:Y:S02]  /*5240*/  HADD2.F32 R48, -RZ, R48.H1_H1 ;  /* 0x30000030ff307230 */ /* 0x000fe40000004100 */
[----:B------:R-:W-:Y:S01]  /*5250*/  FMUL.FTZ R121, R55, R120 ;  /* 0x0000007837797220 */ /* 0x000fe20000410000 */
[----:B------:R-:W-:Y:S02]  /*5260*/  IMAD.MOV.U32 R53, RZ, RZ, R49 ;  /* 0x000000ffff357224 */ /* 0x000fe400078e0031 */
[----:B------:R-:W-:Y:S02]  /*5270*/  IMAD.MOV.U32 R57, RZ, RZ, R37 ;  /* 0x000000ffff397224 */ /* 0x000fe400078e0025 */
[C---:B------:R-:W-:Y:S01]  /*5280*/  FFMA.FTZ R121, R119.reuse, R118, -R121 ;  /* 0x0000007677797223 */ /* 0x040fe20000010879 */
[----:B------:R-:W-:Y:S01]  /*5290*/  FMUL.FTZ R119, R119, R120 ;  /* 0x0000007877777220 */ /* 0x000fe20000410000 */
[----:B------:R-:W-:-:S03]  /*52a0*/  HADD2.F32 R120, -RZ, R132.H1_H1 ;  /* 0x30000084ff787230 */ /* 0x000fc60000004100 */
[----:B------:R-:W-:Y:S01]  /*52b0*/  FFMA.FTZ R119, R55, R118, R119 ;  /* 0x0000007637777223 */ /* 0x000fe20000010077 */
[----:B------:R-:W-:Y:S02]  /*52c0*/  SHF.R.U32.HI R55, RZ, 0x10, R39 ;  /* 0x00000010ff377819 */ /* 0x000fe40000011627 */
[--C-:B------:R-:W-:Y:S01]  /*52d0*/  SHF.R.U64 R39, R50, 0x10, R51.reuse ;  /* 0x0000001032277819 */ /* 0x100fe20000001233 */
[----:B------:R-:W-:Y:S01]  /*52e0*/  HADD2.F32 R50, -RZ, R59.H1_H1 ;  /* 0x3000003bff327230 */ /* 0x000fe20000004100 */
[----:B------:R-:W-:Y:S01]  /*52f0*/  SHF.R.U32.HI R51, RZ, 0x10, R51 ;  /* 0x00000010ff337819 */ /* 0x000fe20000011633 */
[----:B------:R-:W-:Y:S02]  /*5300*/  HADD2.F32 R59, -RZ, R55.H0_H0 ;  /* 0x20000037ff3b7230 */ /* 0x000fe40000004100 */
        /* <DEDUP_REMOVED lines=14> */
[----:B------:R-:W-:-:S02]  /*53f0*/  FFMA.FTZ R118, R59, R51, -R118 ;  /* 0x000000333b767223 */ /* 0x000fc40000010876 */
        /* <DEDUP_REMOVED lines=9> */
[----:B------:R-:W-:-:S02]  /*5490*/  HADD2.F32 R117, -RZ, R131.H1_H1 ;  /* 0x30000083ff757230 */ /* 0x000fc40000004100 */
[----:B------:R-:W-:Y:S01]  /*54a0*/  HADD2.F32 R51, -RZ, R58.H0_H0 ;  /* 0x2000003aff337230 */ /* 0x000fe20000004100 */
[----:B------:R-:W-:Y:S01]  /*54b0*/  F2FP.F16.F32.PACK_AB R36, R36, R118 ;  /* 0x000000762424723e */ /* 0x000fe200000000ff */
[----:B------:R-:W-:Y:S01]  /*54c0*/  HADD2.F32 R52, -RZ, R130.H0_H0 ;  /* 0x20000082ff347230 */ /* 0x000fe20000004100 */
[----:B------:R-:W-:Y:S01]  /*54d0*/  F2FP.F16.F32.PACK_AB R50, R50, R120 ;  /* 0x000000783232723e */ /* 0x000fe200000000ff */
[----:B------:R-:W-:Y:S02]  /*54e0*/  HADD2.F32 R58, -RZ, R58.H1_H1 ;  /* 0x3000003aff3a7230 */ /* 0x000fe40000004100 */
[-C--:B------:R-:W-:Y:S01]  /*54f0*/  FMUL.FTZ R59, R51, R117.reuse ;  /* 0x00000075333b7220 */ /* 0x080fe20000410000 */
[----:B------:R-:W-:-:S03]  /*5500*/  FMUL.FTZ R117, R56, R117 ;  /* 0x0000007538757220 */ /* 0x000fc60000410000 */
[-C--:B------:R-:W-:Y:S01]  /*5510*/  FFMA.FTZ R59, R56, R52.reuse, -R59 ;  /* 0x00000034383b7223 */ /* 0x080fe2000001083b */
[----:B------:R-:W-:Y:S01]  /*5520*/  FFMA.FTZ R117, R51, R52, R117 ;  /* 0x0000003433757223 */ /* 0x000fe20000010075 */
[-C--:B------:R-:W-:Y:S01]  /*5530*/  FMUL.FTZ R51, R58, R39.reuse ;  /* 0x000000273a337220 */ /* 0x080fe20000410000 */
[C---:B------:R-:W-:Y:S01]  /*5540*/  FMUL.FTZ R39, R54.reuse, R39 ;  /* 0x0000002736277220 */ /* 0x040fe20000410000 */
[----:B------:R-:W-:Y:S02]  /*5550*/  IMAD.MOV.U32 R52, RZ, RZ, R36 ;  /* 0x000000ffff347224 */ /* 0x000fe400078e0024 */
[-C--:B------:R-:W-:Y:S01]  /*5560*/  FFMA.FTZ R51, R54, R38.reuse, -R51 ;  /* 0x0000002636337223 */ /* 0x080fe20000010833 */
[----:B------:R-:W-:Y:S01]  /*5570*/  FFMA.FTZ R39, R58, R38, R39 ;  /* 0x000000263a277223 */ /* 0x000fe20000010027 */
[----:B------:R-:W-:-:S03]  /*5580*/  IMAD.MOV.U32 R56, RZ, RZ, R50 ;  /* 0x000000ffff387224 */ /* 0x000fc600078e0032 */
[----:B------:R-:W-:Y:S01]  /*5590*/  F2FP.F16.F32.PACK_AB R51, R51, R59 ;  /* 0x0000003b3333723e */ /* 0x000fe200000000ff */
[----:B------:R-:W-:Y:S01]  /*55a0*/  IMAD.MOV.U32 R59, RZ, RZ, R48 ;  /* 0x000000ffff3b7224 */ /* 0x000fe200078e0030 */
[----:B------:R-:W-:-:S03]  /*55b0*/  F2FP.F16.F32.PACK_AB R39, R39, R117 ;  /* 0x000000752727723e */ /* 0x000fc600000000ff */
[----:B------:R-:W-:Y:S02]  /*55c0*/  IMAD.MOV.U32 R54, RZ, RZ, R51 ;  /* 0x000000ffff367224 */ /* 0x000fe400078e0033 */
[----:B------:R-:W-:-:S07]  /*55d0*/  IMAD.MOV.U32 R58, RZ, RZ, R39 ;  /* 0x000000ffff3a7224 */ /* 0x000fce00078e0027 */
.L_x_1426:
[----:B------:R-:W-:Y:S05]  /*55e0*/  BSYNC B2 ;  /* 0x0000000000027941 */ /* 0x000fea0003800000 */
.L_x_1425:
        /* <DEDUP_REMOVED lines=9> */
[----:B-1----:R1:W-:Y:S01]  /*5680*/  STG.E.128 desc[UR38][R36.64], R52 ;  /* 0x0000003424007986 */ /* 0x0023e2000c101d26 */
[----:B------:R-:W-:-:S05]  /*5690*/  @!P4 LEA.HI.X R39, R116, R87, R39, 0x1, P5 ;  /* 0x000000577427c211 */ /* 0x000fca00028f0c27 */
[----:B--2---:R1:W-:Y:S04]  /*56a0*/  @!P4 STG.E.128 desc[UR38][R38.64], R56 ;  /* 0x000000382600c986 */ /* 0x0043e8000c101d26 */
.L_x_1424:
[----:B------:R-:W-:Y:S05]  /*56b0*/  BSYNC B1 ;  /* 0x0000000000017941 */ /* 0x000fea0003800000 */
.L_x_1423:
[----:B------:R-:W-:Y:S01]  /*56c0*/  ISETP.NE.AND P4, PT, R9, RZ, PT ;  /* 0x000000ff0900720c */ /* 0x000fe20003f85270 */
[----:B------:R-:W-:-:S12]  /*56d0*/  BSSY B1, `(.L_x_1427) ;  /* 0x0000080000017945 */ /* 0x000fd80003800000 */
[----:B------:R-:W-:Y:S05]  /*56e0*/  @!P4 BRA `(.L_x_1428) ;  /* 0x0000000400f8c947 */ /* 0x000fea0003800000 */
[----:B------:R-:W2:Y:S04]  /*56f0*/  LDL R48, [R1+0x4] ;  /* 0x0000040001307983 */ /* 0x000ea80000100800 */
[----:B-1----:R-:W3:Y:S04]  /*5700*/  LDL R39, [R1+0x10] ;  /* 0x0000100001277983 */ /* 0x002ee80000100800 */
        /* <DEDUP_REMOVED lines=8> */
[----:B------:R-:W-:Y:S01]  /*5790*/  SHF.R.S32.HI R37, RZ, 0x1f, R36 ;  /* 0x0000001fff257819 */ /* 0x000fe20000011424 */
[----:B------:R-:W-:-:S03]  /*57a0*/  IMAD.SHL.U32 R52, R36, 0x8, RZ ;  /* 0x0000000824347824 */ /* 0x000fc600078e00ff */
[----:B------:R-:W-:-:S05]  /*57b0*/  LEA.HI R37, R37, R36, RZ, 0x2 ;  /* 0x0000002425257211 */ /* 0x000fca00078f10ff */
[----:B------:R-:W-:-:S05]  /*57c0*/  IMAD.SHL.U32 R37, R37, 0x400, RZ ;  /* 0x0000040025257824 */ /* 0x000fca00078e00ff */
[----:B------:R-:W-:Y:S02]  /*57d0*/  LOP3.LUT R37, R37, 0x7ffff000, RZ, 0xc0, !PT ;  /* 0x7ffff00025257812 */ /* 0x000fe400078ec0ff */
[----:B--2---:R-:W-:-:S04]  /*57e0*/  LOP3.LUT R36, R48, 0x18, R52, 0xf8, !PT ;  /* 0x0000001830247812 */ /* 0x004fc800078ef834 */
[----:B---3--:R-:W-:-:S04]  /*57f0*/  LOP3.LUT R36, R36, R39, RZ, 0x3c, !PT ;  /* 0x0000002724247212 */ /* 0x008fc800078e3cff */
[----:B----4-:R-:W-:Y:S01]  /*5800*/  IADD3 R36, R36, R37, R38 ;  /* 0x0000002524247210 */ /* 0x010fe20007ffe026 */
[----:B------:R-:W-:-:S04]  /*5810*/  IMAD R37, R17, 0x3000, R104 ;  /* 0x0000300011257824 */ /* 0x000fc800078e0268 */
        /* <DEDUP_REMOVED lines=9> */
[----:B------:R-:W-:Y:S01]  /*58b0*/  SHF.R.U64 R46, R46, 0x10, R47 ;  /* 0x000000102e2e7819 */ /* 0x000fe2000000122f */
[----:B------:R-:W-:Y:S01]  /*58c0*/  HADD2.F32 R56, -RZ, R129.H1_H1 ;  /* 0x30000081ff387230 */ /* 0x000fe20000004100 */
[----:B------:R-:W-:Y:S01]  /*58d0*/  SHF.R.U64 R34, R34, 0x10, R35 ;  /* 0x0000001022227819 */ /* 0x000fe20000001223 */
[----:B------:R-:W-:Y:S02]  /*58e0*/  HADD2.F32 R53, -RZ, R55.H0_H0 ;  /* 0x20000037ff357230 */ /* 0x000fe40000004100 */
[----:B------:R-:W-:Y:S02]  /*58f0*/  HADD2.F32 R54, -RZ, R49.H0_H0 ;  /* 0x20000031ff367230 */ /* 0x000fe40000004100 */
[----:B------:R-:W-:-:S02]  /*5900*/  HADD2.F32 R37, -RZ, R129.H0_H0 ;  /* 0x20000081ff257230 */ /* 0x000fc40000004100 */
[CC--:B------:R-:W-:Y:S01]  /*5910*/  FMUL.FTZ R57, R53.reuse, R56.reuse ;  /* 0x0000003835397220 */ /* 0x0c0fe20000410000 */
[----:B------:R-:W-:Y:S02]  /*5920*/  HADD2.F32 R49, -RZ, R49.H1_H1 ;  /* 0x30000031ff317230 */ /* 0x000fe40000004100 */
[C---:B------:R-:W-:Y:S01]  /*5930*/  FMUL.FTZ R56, R54.reuse, R56 ;  /* 0x0000003836387220 */ /* 0x040fe20000410000 */
[----:B------:R-:W-:Y:S02]  /*5940*/  HADD2.F32 R116, -RZ, R127.H1_H1 ;  /* 0x3000007fff747230 */ /* 0x000fe40000004100 */
[-C--:B------:R-:W-:Y:S01]  /*5950*/  FFMA.FTZ R54, R54, R37.reuse, -R57 ;  /* 0x0000002536367223 */ /* 0x080fe20000010839 */
[----:B------:R-:W-:Y:S02]  /*5960*/  HADD2.F32 R32, -RZ, R32.H0_H0 ;  /* 0x20000020ff207230 */ /* 0x000fe40000004100 */
[----:B------:R-:W-:Y:S01]  /*5970*/  FFMA.FTZ R53, R53, R37, R56 ;  /* 0x0000002535357223 */ /* 0x000fe20000010038 */
[----:B------:R-:W-:Y:S01]  /*5980*/  SHF.R.U32.HI R56, RZ, 0x10, R45 ;  /* 0x00000010ff387819 */ /* 0x000fe2000001162d */
[----:B------:R-:W-:Y:S01]  /*5990*/  HADD2.F32 R37, -RZ, R55.H1_H1 ;  /* 0x30000037ff257230 */ /* 0x000fe20000004100 */
[----:B------:R-:W-:Y:S01]  /*59a0*/  SHF.R.U32.HI R55, RZ, 0x10, R33 ;  /* 0x00000010ff377819 */ /* 0x000fe20000011621 */
[----:B------:R-:W-:-:S02]  /*59b0*/  HADD2.F32 R46, -RZ, R46.H0_H0 ;  /* 0x2000002eff2e7230 */ /* 0x000fc40000004100 */
[----:B------:R-:W-:Y:S02]  /*59c0*/  HADD2.F32 R56, -RZ, R56.H0_H0 ;  /* 0x20000038ff387230 */ /* 0x000fe40000004100 */
[----:B------:R-:W-:Y:S02]  /*59d0*/  HADD2.F32 R55, -RZ, R55.H0_H0 ;  /* 0x20000037ff377230 */ /* 0x000fe40000004100 */
[----:B------:R-:W-:Y:S02]  /*59e0*/  HADD2.F32 R34, -RZ, R34.H0_H0 ;  /* 0x20000022ff227230 */ /* 0x000fe40000004100 */
[-C--:B------:R-:W-:Y:S01]  /*59f0*/  FMUL.FTZ R57, R37, R56.reuse ;  /* 0x0000003825397220 */ /* 0x080fe20000410000 */
[----:B------:R-:W-:-:S03]  /*5a00*/  FMUL.FTZ R56, R49, R56 ;  /* 0x0000003831387220 */ /* 0x000fc60000410000 */
[-C--:B------:R-:W-:Y:S01]  /*5a10*/  FFMA.FTZ R49, R49, R55.reuse, -R57 ;  /* 0x0000003731317223 */ /* 0x080fe20000010839 */
[----:B------:R-:W-:Y:S01]  /*5a20*/  FFMA.FTZ R37, R37, R55, R56 ;  /* 0x0000003725257223 */ /* 0x000fe20000010038 */
[----:B------:R-:W-:Y:S01]  /*5a30*/  SHF.R.U64 R55, R44, 0x10, R45 ;  /* 0x000000102c377819 */ /* 0x000fe2000000122d */
[----:B------:R-:W-:Y:S02]  /*5a40*/  IMAD.MOV.U32 R44, RZ, RZ, R51 ;  /* 0x000000ffff2c7224 */ /* 0x000fe400078e0033 */
[----:B------:R-:W-:Y:S01]  /*5a50*/  HADD2.F32 R57, -RZ, R128.H1_H1 ;  /* 0x30000080ff397230 */ /* 0x000fe20000004100 */
[----:B------:R-:W-:Y:S01]  /*5a60*/  F2FP.F16.F32.PACK_AB R49, R49, R54 ;  /* 0x000000363131723e */ /* 0x000fe200000000ff */
[----:B------:R-:W-:Y:S01]  /*5a70*/  HADD2.F32 R45, -RZ, R39.H0_H0 ;  /* 0x20000027ff2d7230 */ /* 0x000fe20000004100 */
[----:B------:R-:W-:Y:S01]  /*5a80*/  F2FP.F16.F32.PACK_AB R53, R37, R53 ;  /* 0x000000352535723e */ /* 0x000fe200000000ff */
[----:B------:R-:W-:Y:S02]  /*5a90*/  HADD2.F32 R51, -RZ, R44.H0_H0 ;  /* 0x2000002cff337230 */ /* 0x000fe40000004100 */
[----:B------:R-:W-:-:S02]  /*5aa0*/  HADD2.F32 R56, -RZ, R128.H0_H0 ;  /* 0x20000080ff387230 */ /* 0x000fc40000004100 */
[----:B------:R-:W-:Y:S02]  /*5ab0*/  HADD2.F32 R55, -RZ, R55.H0_H0 ;  /* 0x20000037ff377230 */ /* 0x000fe40000004100 */
[-C--:B------:R-:W-:Y:S01]  /*5ac0*/  FMUL.FTZ R58, R51, R57.reuse ;  /* 0x00000039333a7220 */ /* 0x080fe20000410000 */
[C---:B------:R-:W-:Y:S01]  /*5ad0*/  FMUL.FTZ R57, R45.reuse, R57 ;  /* 0x000000392d397220 */ /* 0x040fe20000410000 */
[----:B------:R-:W-:Y:S02]  /*5ae0*/  IMAD.MOV.U32 R37, RZ, RZ, R49 ;  /* 0x000000ffff257224 */ /* 0x000fe400078e0031 */
[-C--:B------:R-:W-:Y:S01]  /*5af0*/  FFMA.FTZ R45, R45, R56.reuse, -R58 ;  /* 0x000000382d2d7223 */ /* 0x080fe2000001083a */
[----:B------:R-:W-:Y:S01]  /*5b00*/  FFMA.FTZ R57, R51, R56, R57 ;  /* 0x0000003833397223 */ /* 0x000fe20000010039 */
[----:B------:R-:W-:Y:S01]  /*5b10*/  SHF.R.U32.HI R56, RZ, 0x10, R47 ;  /* 0x00000010ff387819 */ /* 0x000fe2000001162f */
[----:B------:R-:W-:Y:S01]  /*5b20*/  HADD2.F32 R51, -RZ, R44.H1_H1 ;  /* 0x3000002cff337230 */ /* 0x000fe20000004100 */
[----:B------:R-:W-:Y:S01]  /*5b30*/  SHF.R.U32.HI R58, RZ, 0x10, R35 ;  /* 0x00000010ff3a7819 */ /* 0x000fe20000011623 */
[----:B------:R-:W-:-:S02]  /*5b40*/  HADD2.F32 R47, -RZ, R126.H0_H0 ;  /* 0x2000007eff2f7230 */ /* 0x000fc40000004100 */
[----:B------:R-:W-:Y:S02]  /*5b50*/  HADD2.F32 R44, -RZ, R56.H0_H0 ;  /* 0x20000038ff2c7230 */ /* 0x000fe40000004100 */
[----:B------:R-:W-:Y:S02]  /*5b60*/  HADD2.F32 R56, -RZ, R39.H1_H1 ;  /* 0x30000027ff387230 */ /* 0x000fe40000004100 */
[----:B------:R-:W-:Y:S02]  /*5b70*/  HADD2.F32 R39, -RZ, R58.H0_H0 ;  /* 0x2000003aff277230 */ /* 0x000fe40000004100 */
[-C--:B------:R-:W-:Y:S01]  /*5b80*/  FMUL.FTZ R58, R51, R44.reuse ;  /* 0x0000002c333a7220 */ /* 0x080fe20000410000 */
[----:B------:R-:W-:Y:S02]  /*5b90*/  HADD2.F32 R35, -RZ, R38.H1_H1 ;  /* 0x30000026ff237230 */ /* 0x000fe40000004100 */
[----:B------:R-:W-:Y:S01]  /*5ba0*/  FMUL.FTZ R59, R56, R44 ;  /* 0x0000002c383b7220 */ /* 0x000fe20000410000 */
[----:B------:R-:W-:-:S02]  /*5bb0*/  IMAD.MOV.U32 R49, RZ, RZ, R53 ;  /* 0x000000ffff317224 */ /* 0x000fc400078e0035 */
[-C--:B------:R-:W-:Y:S01]  /*5bc0*/  FFMA.FTZ R44, R56, R39.reuse, -R58 ;  /* 0x00000027382c7223 */ /* 0x080fe2000001083a */
[----:B------:R-:W-:Y:S02]  /*5bd0*/  HADD2.F32 R58, -RZ, R36.H0_H0 ;  /* 0x20000024ff3a7230 */ /* 0x000fe40000004100 */
[----:B------:R-:W-:Y:S01]  /*5be0*/  FFMA.FTZ R39, R51, R39, R59 ;  /* 0x0000002733277223 */ /* 0x000fe2000001003b */
[--C-:B------:R-:W-:Y:S02]  /*5bf0*/  HADD2.F32 R51, -RZ, R48.reuse.H0_H0 ;  /* 0x20000030ff337230 */ /* 0x100fe40000004100 */
[----:B------:R-:W-:Y:S01]  /*5c00*/  HADD2.F32 R48, -RZ, R48.H1_H1 ;  /* 0x30000030ff307230 */ /* 0x000fe20000004100 */
[----:B------:R-:W-:Y:S01]  /*5c10*/  F2FP.F16.F32.PACK_AB R44, R44, R45 ;  /* 0x0000002d2c2c723e */ /* 0x000fe200000000ff */
[----:B------:R-:W-:Y:S02]  /*5c20*/  HADD2.F32 R36, -RZ, R36.H1_H1 ;  /* 0x30000024ff247230 */ /* 0x000fe40000004100 */
[----:B------:R-:W-:Y:S01]  /*5c30*/  FMUL.FTZ R59, R51, R116 ;  /* 0x00000074333b7220 */ /* 0x000fe20000410000 */
[----:B------:R-:W-:-:S02]  /*5c40*/  HADD2.F32 R56, -RZ, R127.H0_H0 ;  /* 0x2000007fff387230 */ /* 0x000fc40000004100 */
[----:B------:R-:W-:Y:S01]  /*5c50*/  FMUL.FTZ R116, R58, R116 ;  /* 0x000000743a747220 */ /* 0x000fe20000410000 */
[-C--:B------:R-:W-:Y:S01]  /*5c60*/  FMUL.FTZ R33, R48, R55.reuse ;  /* 0x0000003730217220 */ /* 0x080fe20000410000 */
[C---:B------:R-:W-:Y:S02]  /*5c70*/  FMUL.FTZ R55, R36.reuse, R55 ;  /* 0x0000003724377220 */ /* 0x040fe40000410000 */
[----:B------:R-:W-:Y:S01]  /*5c80*/  FFMA.FTZ R116, R51, R56, R116 ;  /* 0x0000003833747223 */ /* 0x000fe20000010074 */
[-C--:B------:R-:W-:Y:S01]  /*5c90*/  FFMA.FTZ R33, R36, R32.reuse, -R33 ;  /* 0x0000002024217223 */ /* 0x080fe20000010821 */
[----:B------:R-:W-:Y:S01]  /*5ca0*/  FFMA.FTZ R55, R48, R32, R55 ;  /* 0x0000002030377223 */ /* 0x000fe20000010037 */
[----:B------:R-:W-:Y:S02]  /*5cb0*/  HADD2.F32 R51, -RZ, R126.H1_H1 ;  /* 0x3000007eff337230 */ /* 0x000fe40000004100 */
[----:B------:R-:W-:Y:S01]  /*5cc0*/  FFMA.FTZ R59, R58, R56, -R59 ;  /* 0x000000383a3b7223 */ /* 0x000fe2000001083b */
[----:B------:R-:W-:-:S02]  /*5cd0*/  HADD2.F32 R36, -RZ, R50.H0_H0 ;  /* 0x20000032ff247230 */ /* 0x000fc40000004100 */
[----:B------:R-:W-:Y:S01]  /*5ce0*/  HADD2.F32 R32, -RZ, R38.H0_H0 ;  /* 0x20000026ff207230 */ /* 0x000fe20000004100 */
[----:B------:R-:W-:Y:S01]  /*5cf0*/  F2FP.F16.F32.PACK_AB R116, R55, R116 ;  /* 0x000000743774723e */ /* 0x000fe200000000ff */
[----:B------:R-:W-:Y:S02]  /*5d00*/  HADD2.F32 R50, -RZ, R50.H1_H1 ;  /* 0x30000032ff327230 */ /* 0x000fe40000004100 */
[----:B------:R-:W-:Y:S01]  /*5d10*/  FMUL.FTZ R117, R36, R51 ;  /* 0x0000003324757220 */ /* 0x000fe20000410000 */
[----:B------:R-:W-:Y:S01]  /*5d20*/  F2FP.F16.F32.PACK_AB R48, R33, R59 ;  /* 0x0000003b2130723e */ /* 0x000fe200000000ff */
[C---:B------:R-:W-:Y:S02]  /*5d30*/  FMUL.FTZ R51, R32.reuse, R51 ;  /* 0x0000003320337220 */ /* 0x040fe40000410000 */
[-C--:B------:R-:W-:Y:S01]  /*5d40*/  FFMA.FTZ R32, R32, R47.reuse, -R117 ;  /* 0x0000002f20207223 */ /* 0x080fe20000010875 */
[-C--:B------:R-:W-:Y:S01]  /*5d50*/  FMUL.FTZ R38, R50, R46.reuse ;  /* 0x0000002e32267220 */ /* 0x080fe20000410000 */
[----:B------:R-:W-:Y:S01]  /*5d60*/  FFMA.FTZ R36, R36, R47, R51 ;  /* 0x0000002f24247223 */ /* 0x000fe20000010033 */
[----:B------:R-:W-:Y:S01]  /*5d70*/  FMUL.FTZ R47, R35, R46 ;  /* 0x0000002e232f7220 */ /* 0x000fe20000410000 */
[----:B------:R-:W-:Y:S01]  /*5d80*/  F2FP.F16.F32.PACK_AB R51, R39, R57 ;  /* 0x000000392733723e */ /* 0x000fe200000000ff */
[----:B------:R-:W-:Y:S01]  /*5d90*/  FFMA.FTZ R35, R35, R34, -R38 ;  /* 0x0000002223237223 */ /* 0x000fe20000010826 */
[----:B------:R-:W-:-:S02]  /*5da0*/  IMAD.MOV.U32 R39, RZ, RZ, R44 ;  /* 0x000000ffff277224 */ /* 0x000fc400078e002c */
[----:B------:R-:W-:Y:S02]  /*5db0*/  FFMA.FTZ R47, R50, R34, R47 ;  /* 0x00000022322f7223 */ /* 0x000fe4000001002f */
[----:B------:R-:W-:-:S03]  /*5dc0*/  F2FP.F16.F32.PACK_AB R38, R35, R32 ;  /* 0x000000202326723e */ /* 0x000fc600000000ff */
[----:B------:R-:W-:Y:S01]  /*5dd0*/  F2FP.F16.F32.PACK_AB R50, R47, R36 ;  /* 0x000000242f32723e */ /* 0x000fe200000000ff */
[----:B------:R-:W-:Y:S02]  /*5de0*/  IMAD.MOV.U32 R36, RZ, RZ, R48 ;  /* 0x000000ffff247224 */ /* 0x000fe400078e0030 */
[----:B------:R-:W-:-:S07]  /*5df0*/  IMAD.MOV.U32 R48, RZ, RZ, R116 ;  /* 0x000000ffff307224 */ /* 0x000fce00078e0074 */
.L_x_1430:
[----:B------:R-:W-:Y:S05]  /*5e00*/  BSYNC B2 ;  /* 0x0000000000027941 */ /* 0x000fea0003800000 */
.L_x_1429:
[----:B------:R-:W-:-:S04]  /*5e10*/  IADD3 R33, P4, P5, R20, R88, R79 ;  /* 0x0000005814217210 */ /* 0x000fc80007d9e04f */
[----:B------:R-:W-:Y:S02]  /*5e20*/  IADD3.X R34, R3, R110, R101, P4, P5 ;  /* 0x0000006e03227210 */ /* 0x000fe400027ea465 */
[----:B------:R-:W-:-:S13]  /*5e30*/  ISETP.GE.AND P4, PT, R52, R109, PT ;  /* 0x0000006d3400720c */ /* 0x000fda0003f86270 */
[--C-:B------:R-:W-:Y:S02]  /*5e40*/  @!P4 SHF.R.S32.HI R32, RZ, 0x1f, R52.reuse ;  /* 0x0000001fff20c819 */ /* 0x100fe40000011434 */
[----:B------:R-:W-:-:S04]  /*5e50*/  @!P4 IADD3 R52, P5, P6, R20, R88, R52 ;  /* 0x000000581434c210 */ /* 0x000fc80007ebe034 */
[----:B------:R-:W-:Y:S02]  /*5e60*/  @!P4 IADD3.X R35, R3, R110, R32, P5, P6 ;  /* 0x0000006e0323c210 */ /* 0x000fe40002fec420 */
[----:B------:R-:W-:-:S04]  /*5e70*/  LEA R32, P5, R33, R86, 0x1 ;  /* 0x0000005621207211 */ /* 0x000fc800078a08ff */
[----:B------:R-:W-:Y:S02]  /*5e80*/  LEA.HI.X R33, R33, R87, R34, 0x1, P5 ;  /* 0x0000005721217211 */ /* 0x000fe400028f0c22 */
[----:B------:R-:W-:-:S03]  /*5e90*/  @!P4 LEA R34, P5, R52, R86, 0x1 ;  /* 0x000000563422c211 */ /* 0x000fc600078a08ff */
[----:B-1----:R3:W-:Y:S01]  /*5ea0*/  STG.E.128 desc[UR38][R32.64], R36 ;  /* 0x0000002420007986 */ /* 0x0027e2000c101d26 */
[----:B------:R-:W-:-:S05]  /*5eb0*/  @!P4 LEA.HI.X R35, R52, R87, R35, 0x1, P5 ;  /* 0x000000573423c211 */ /* 0x000fca00028f0c23 */
[----:B--2---:R3:W-:Y:S04]  /*5ec0*/  @!P4 STG.E.128 desc[UR38][R34.64], R48 ;  /* 0x000000302200c986 */ /* 0x0047e8000c101d26 */
.L_x_1428:
[----:B------:R-:W-:Y:S05]  /*5ed0*/  BSYNC B1 ;  /* 0x0000000000017941 */ /* 0x000fea0003800000 */
.L_x_1427:
[----:B------:R-:W-:-:S13]  /*5ee0*/  ISETP.NE.AND P4, PT, R10, RZ, PT ;  /* 0x000000ff0a00720c */ /* 0x000fda0003f85270 */
[----:B------:R-:W-:Y:S05]  /*5ef0*/  @!P4 BRA `(.L_x_1395) ;  /* 0x000000080080c947 */ /* 0x000fea0003800000 */
[----:B---3--:R-:W2:Y:S04]  /*5f00*/  LDL R32, [R1] ;  /* 0x0000000001207983 */ /* 0x008ea80000100800 */
[----:B------:R-:W1:Y:S04]  /*5f10*/  LDL R35, [R1+0x4] ;  /* 0x0000040001237983 */ /* 0x000e680000100800 */
[----:B------:R-:W3:Y:S04]  /*5f20*/  LDL R34, [R1+0x10] ;  /* 0x0000100001227983 */ /* 0x000ee80000100800 */
[----:B------:R-:W4:Y:S01]  /*5f30*/  LDL R33, [R1+0x14] ;  /* 0x0000140001217983 */ /* 0x000f220000100800 */
[----:B------:R-:W-:Y:S01]  /*5f40*/  BSSY B1, `(.L_x_1431) ;  /* 0x0000071000017945 */ /* 0x000fe20003800000 */
[----:B--2---:R-:W-:-:S02]  /*5f50*/  LOP3.LUT P6, RZ, R32, 0x1, RZ, 0xc0, !PT ;  /* 0x0000000120ff7812 */ /* 0x004fc400078cc0ff */
[----:B------:R-:W-:Y:S01]  /*5f60*/  IADD3 R32, P4, P5, R20, R88, R77 ;  /* 0x0000005814207210 */ /* 0x000fe20007d9e04d */
[----:B-1----:R-:W-:Y:S02]  /*5f70*/  IMAD.MOV.U32 R36, RZ, RZ, R35 ;  /* 0x000000ffff247224 */ /* 0x002fe400078e0023 */
[----:B---3--:R-:W-:Y:S01]  /*5f80*/  IMAD.MOV.U32 R35, RZ, RZ, R34 ;  /* 0x000000ffff237224 */ /* 0x008fe200078e0022 */
[----:B------:R-:W-:Y:S01]  /*5f90*/  SEL R115, R108, R115, !P6 ;  /* 0x000000736c737207 */ /* 0x000fe20007000000 */
[----:B----4-:R-:W-:Y:S01]  /*5fa0*/  IMAD.MOV.U32 R34, RZ, RZ, R33 ;  /* 0x000000ffff227224 */ /* 0x010fe200078e0021 */
        /* <DEDUP_REMOVED lines=10> */
[----:B------:R-:W-:-:S03]  /*6050*/  LOP3.LUT R32, R36, 0x18, R47, 0xf8, !PT ;  /* 0x0000001824207812 */ /* 0x000fc600078ef82f */
[----:B------:R-:W-:Y:S01]  /*6060*/  IMAD.SHL.U32 R33, R33, 0x400, RZ ;  /* 0x0000040021217824 */ /* 0x000fe200078e00ff */
[----:B------:R-:W-:-:S04]  /*6070*/  LOP3.LUT R32, R32, R35, RZ, 0x3c, !PT ;  /* 0x0000002320207212 */ /* 0x000fc800078e3cff */
[----:B------:R-:W-:-:S04]  /*6080*/  LOP3.LUT R33, R33, 0x7ffff000, RZ, 0xc0, !PT ;  /* 0x7ffff00021217812 */ /* 0x000fc800078ec0ff */
[----:B------:R-:W-:Y:S01]  /*6090*/  IADD3 R32, R32, R33, R34 ;  /* 0x0000002120207210 */ /* 0x000fe20007ffe022 */
[----:B------:R-:W-:-:S04]  /*60a0*/  IMAD R33, R17, 0x3000, R103 ;  /* 0x0000300011217824 */ /* 0x000fc800078e0267 */
[----:B------:R-:W-:Y:S02]  /*60b0*/  IMAD R35, R17, 0x3000, R32 ;  /* 0x0000300011237824 */ /* 0x000fe400078e0220 */
[--C-:B------:R-:W-:Y:S02]  /*60c0*/  IMAD R33, R33, 0x2, R2.reuse ;  /* 0x0000000221217824 */ /* 0x100fe400078e0202 */
[----:B------:R-:W-:-:S04]  /*60d0*/  IMAD R36, R35, 0x2, R2 ;  /* 0x0000000223247824 */ /* 0x000fc800078e0202 */
[----:B------:R-:W1:Y:S04]  /*60e0*/  LDS.128 R32, [R33+0x15400] ;  /* 0x0154000021207984 */ /* 0x000e680000000c00 */
[----:B------:R-:W2:Y:S01]  /*60f0*/  LDS.128 R36, [R36+0x15400] ;  /* 0x0154000024247984 */ /* 0x000ea20000000c00 */
[----:B------:R-:W-:-:S13]  /*6100*/  ISETP.GE.AND P4, PT, R4, R107, PT ;  /* 0x0000006b0400720c */ /* 0x000fda0003f86270 */
[----:B------:R-:W-:Y:S05]  /*6110*/  @P4 BRA `(.L_x_1432) ;  /* 0x00000004004c4947 */ /* 0x000fea0003800000 */
[--C-:B------:R-:W-:Y:S01]  /*6120*/  SHF.R.U64 R28, R28, 0x10, R29.reuse ;  /* 0x000000101c1c7819 */ /* 0x100fe2000000121d */
[----:B------:R-:W-:Y:S01]  /*6130*/  HADD2.F32 R51, -RZ, R125.H1_H1 ;  /* 0x3000007dff337230 */ /* 0x000fe20000004100 */
[----:B------:R-:W-:Y:S01]  /*6140*/  SHF.R.U32.HI R46, RZ, 0x10, R29 ;  /* 0x00000010ff2e7819 */ /* 0x000fe2000001161d */
[----:B------:R-:W-:Y:S01]  /*6150*/  HADD2.F32 R49, -RZ, R123.H1_H1 ;  /* 0x3000007bff317230 */ /* 0x000fe20000004100 */
[----:B------:R-:W-:Y:S02]  /*6160*/  SHF.R.U64 R29, R40, 0x10, R41 ;  /* 0x00000010281d7819 */ /* 0x000fe40000001229 */
[--C-:B------:R-:W-:Y:S01]  /*6170*/  SHF.R.U64 R30, R30, 0x10, R31.reuse ;  /* 0x000000101e1e7819 */ /* 0x100fe2000000121f */
[----:B------:R-:W-:Y:S01]  /*6180*/  HADD2.F32 R50, -RZ, R46.H0_H0 ;  /* 0x2000002eff327230 */ /* 0x000fe20000004100 */
[----:B------:R-:W-:Y:S02]  /*6190*/  SHF.R.U32.HI R40, RZ, 0x10, R31 ;  /* 0x00000010ff287819 */ /* 0x000fe4000001161f */
[----:B------:R-:W-:-:S02]  /*61a0*/  SHF.R.U64 R31, R42, 0x10, R43 ;  /* 0x000000102a1f7819 */ /* 0x000fc4000000122b */
[----:B------:R-:W-:Y:S01]  /*61b0*/  SHF.R.U32.HI R42, RZ, 0x10, R43 ;  /* 0x00000010ff2a7819 */ /* 0x000fe2000001162b */
[----:B--2---:R-:W-:Y:S01]  /*61c0*/  IMAD.MOV.U32 R43, RZ, RZ, R37 ;  /* 0x000000ffff2b7224 */ /* 0x004fe200078e0025 */
[----:B------:R-:W-:Y:S01]  /*61d0*/  SHF.R.U32.HI R41, RZ, 0x10, R41 ;  /* 0x00000010ff297819 */ /* 0x000fe20000011629 */
[----:B-1----:R-:W-:Y:S02]  /*61e0*/  IMAD.MOV.U32 R37, RZ, RZ, R35 ;  /* 0x000000ffff257224 */ /* 0x002fe400078e0023 */
[----:B------:R-:W-:Y:S02]  /*61f0*/  HADD2.F32 R35, -RZ, R33.H0_H0 ;  /* 0x20000021ff237230 */ /* 0x000fe40000004100 */
[--C-:B------:R-:W-:Y:S02]  /*6200*/  HADD2.F32 R48, -RZ, R43.reuse.H0_H0 ;  /* 0x2000002bff307230 */ /* 0x100fe40000004100 */
[----:B------:R-:W-:Y:S02]  /*6210*/  HADD2.F32 R43, -RZ, R43.H1_H1 ;  /* 0x3000002bff2b7230 */ /* 0x000fe40000004100 */
[----:B------:R-:W-:-:S02]  /*6220*/  HADD2.F32 R52, -RZ, R41.H0_H0 ;  /* 0x20000029ff347230 */ /* 0x000fc40000004100 */
[CC--:B------:R-:W-:Y:S01]  /*6230*/  FMUL.FTZ R46, R48.reuse, R51.reuse ;  /* 0x00000033302e7220 */ /* 0x0c0fe20000410000 */
[----:B------:R-:W-:Y:S02]  /*6240*/  HADD2.F32 R41, -RZ, R33.H1_H1 ;  /* 0x30000021ff297230 */ /* 0x000fe40000004100 */
[----:B------:R-:W-:Y:S01]  /*6250*/  FMUL.FTZ R51, R35, R51 ;  /* 0x0000003323337220 */ /* 0x000fe20000410000 */
[-C--:B------:R-:W-:Y:S01]  /*6260*/  FMUL.FTZ R54, R43, R52.reuse ;  /* 0x000000342b367220 */ /* 0x080fe20000410000 */
[-C--:B------:R-:W-:Y:S01]  /*6270*/  FFMA.FTZ R33, R35, R49.reuse, -R46 ;  /* 0x0000003123217223 */ /* 0x080fe2000001082e */
[C---:B------:R-:W-:Y:S01]  /*6280*/  FMUL.FTZ R52, R41.reuse, R52 ;  /* 0x0000003429347220 */ /* 0x040fe20000410000 */
[----:B------:R-:W-:Y:S01]  /*6290*/  FFMA.FTZ R35, R48, R49, R51 ;  /* 0x0000003130237223 */ /* 0x000fe20000010033 */
[-C--:B------:R-:W-:Y:S01]  /*62a0*/  FFMA.FTZ R46, R41, R50.reuse, -R54 ;  /* 0x00000032292e7223 */ /* 0x080fe20000010836 */
[----:B------:R-:W-:Y:S02]  /*62b0*/  HADD2.F32 R49, -RZ, R39.H1_H1 ;  /* 0x30000027ff317230 */ /* 0x000fe40000004100 */
[----:B------:R-:W-:Y:S01]  /*62c0*/  FFMA.FTZ R48, R43, R50, R52 ;  /* 0x000000322b307223 */ /* 0x000fe20000010034 */
[----:B------:R-:W-:-:S02]  /*62d0*/  HADD2.F32 R52, -RZ, R124.H1_H1 ;  /* 0x3000007cff347230 */ /* 0x000fc40000004100 */
[----:B------:R-:W-:Y:S01]  /*62e0*/  HADD2.F32 R43, -RZ, R39.H0_H0 ;  /* 0x20000027ff2b7230 */ /* 0x000fe20000004100 */
[----:B------:R-:W-:Y:S01]  /*62f0*/  F2FP.F16.F32.PACK_AB R33, R46, R33 ;  /* 0x000000212e21723e */ /* 0x000fe200000000ff */
[----:B------:R-:W-:Y:S02]  /*6300*/  HADD2.F32 R54, -RZ, R42.H0_H0 ;  /* 0x2000002aff367230 */ /* 0x000fe40000004100 */
[--C-:B------:R-:W-:Y:S02]  /*6310*/  HADD2.F32 R39, -RZ, R37.reuse.H0_H0 ;  /* 0x20000025ff277230 */ /* 0x100fe40000004100 */
[----:B------:R-:W-:Y:S02]  /*6320*/  HADD2.F32 R41, -RZ, R37.H1_H1 ;  /* 0x30000025ff297230 */ /* 0x000fe40000004100 */
[----:B------:R-:W-:Y:S01]  /*6330*/  FMUL.FTZ R56, R49, R54 ;  /* 0x0000003631387220 */ /* 0x000fe20000410000 */
[----:B------:R-:W-:Y:S02]  /*6340*/  HADD2.F32 R50, -RZ, R122.H1_H1 ;  /* 0x3000007aff327230 */ /* 0x000fe40000004100 */
[----:B------:R-:W-:-:S02]  /*6350*/  HADD2.F32 R42, -RZ, R40.H0_H0 ;  /* 0x20000028ff2a7230 */ /* 0x000fc40000004100 */
[-C--:B------:R-:W-:Y:S01]  /*6360*/  FMUL.FTZ R40, R43, R52.reuse ;  /* 0x000000342b287220 */ /* 0x080fe20000410000 */
[----:B------:R-:W-:Y:S01]  /*6370*/  FMUL.FTZ R52, R39, R52 ;  /* 0x0000003427347220 */ /* 0x000fe20000410000 */
[----:B------:R-:W-:Y:S01]  /*6380*/  FMUL.FTZ R54, R41, R54 ;  /* 0x0000003629367220 */ /* 0x000fe20000410000 */
[----:B------:R-:W-:Y:S02]  /*6390*/  HADD2.F32 R124, -RZ, R124.H0_H0 ;  /* 0x2000007cff7c7230 */ /* 0x000fe40000004100 */
[----:B------:R-:W-:Y:S01]  /*63a0*/  FFMA.FTZ R37, R39, R50, -R40 ;  /* 0x0000003227257223 */ /* 0x000fe20000010828 */
[----:B------:R-:W-:Y:S01]  /*63b0*/  FFMA.FTZ R40, R41, R42, -R56 ;  /* 0x0000002a29287223 */ /* 0x000fe20000010838 */
[----:B------:R-:W-:Y:S01]  /*63c0*/  FFMA.FTZ R39, R43, R50, R52 ;  /* 0x000000322b277223 */ /* 0x000fe20000010034 */
[----:B------:R-:W-:Y:S01]  /*63d0*/  FFMA.FTZ R42, R49, R42, R54 ;  /* 0x0000002a312a7223 */ /* 0x000fe20000010036 */
[----:B------:R-:W-:Y:S02]  /*63e0*/  HADD2.F32 R52, -RZ, R125.H0_H0 ;  /* 0x2000007dff347230 */ /* 0x000fe40000004100 */
[----:B------:R-:W-:Y:S01]  /*63f0*/  HADD2.F32 R49, -RZ, R29.H0_H0 ;  /* 0x2000001dff317230 */ /* 0x000fe20000004100 */
[----:B------:R-:W-:Y:S01]  /*6400*/  F2FP.F16.F32.PACK_AB R40, R40, R37 ;  /* 0x000000252828723e */ /* 0x000fe200000000ff */
[----:B------:R-:W-:Y:S01]  /*6410*/  HADD2.F32 R41, -RZ, R36.H0_H0 ;  /* 0x20000024ff297230 */ /* 0x000fe20000004100 */
[----:B------:R-:W-:Y:S01]  /*6420*/  F2FP.F16.F32.PACK_AB R37, R48, R35 ;  /* 0x000000233025723e */ /* 0x000fe200000000ff */
[----:B------:R-:W-:Y:S01]  /*6430*/  HADD2.F32 R29, -RZ, R32.H0_H0 ;  /* 0x20000020ff1d7230 */ /* 0x000fe20000004100 */
[----:B------:R-:W-:Y:S01]  /*6440*/  F2FP.F16.F32.PACK_AB R39, R42, R39 ;  /* 0x000000272a27723e */ /* 0x000fe200000000ff */
[----:B------:R-:W-:-:S02]  /*6450*/  HADD2.F32 R36, -RZ, R36.H1_H1 ;  /* 0x30000024ff247230 */ /* 0x000fc40000004100 */
[----:B------:R-:W-:Y:S02]  /*6460*/  HADD2.F32 R32, -RZ, R32.H1_H1 ;  /* 0x30000020ff207230 */ /* 0x000fe40000004100 */
        /* <DEDUP_REMOVED lines=11> */
[----:B------:R-:W-:Y:S02]  /*6520*/  HADD2.F32 R49, -RZ, R31.H0_H0 ;  /* 0x2000001fff317230 */ /* 0x000fe40000004100 */
[----:B------:R-:W-:Y:S02]  /*6530*/  HADD2.F32 R32, -RZ, R38.H0_H0 ;  /* 0x20000026ff207230 */ /* 0x000fe40000004100 */
[----:B------:R-:W-:Y:S01]  /*6540*/  HADD2.F32 R31, -RZ, R34.H0_H0 ;  /* 0x20000022ff1f7230 */ /* 0x000fe20000004100 */
[----:B------:R-:W-:Y:S01]  /*6550*/  F2FP.F16.F32.PACK_AB R36, R36, R29 ;  /* 0x0000001d2424723e */ /* 0x000fe200000000ff */
[----:B------:R-:W-:-:S02]  /*6560*/  HADD2.F32 R38, -RZ, R38.H1_H1 ;  /* 0x30000026ff267230 */ /* 0x000fc40000004100 */
[----:B------:R-:W-:Y:S02]  /*6570*/  HADD2.F32 R34, -RZ, R34.H1_H1 ;  /* 0x30000022ff227230 */ /* 0x000fe40000004100 */
[CC--:B------:R-:W-:Y:S01]  /*6580*/  FMUL.FTZ R51, R31.reuse, R124.reuse ;  /* 0x0000007c1f337220 */ /* 0x0c0fe20000410000 */
[----:B------:R-:W-:Y:S02]  /*6590*/  HADD2.F32 R43, -RZ, R30.H0_H0 ;  /* 0x2000001eff2b7230 */ /* 0x000fe40000004100 */
[-C--:B------:R-:W-:Y:S01]  /*65a0*/  FMUL.FTZ R53, R38, R49.reuse ;  /* 0x0000003126357220 */ /* 0x080fe20000410000 */
[----:B------:R-:W-:Y:S01]  /*65b0*/  FMUL.FTZ R30, R32, R124 ;  /* 0x0000007c201e7220 */ /* 0x000fe20000410000 */
[----:B------:R-:W-:Y:S01]  /*65c0*/  FMUL.FTZ R49, R34, R49 ;  /* 0x0000003122317220 */ /* 0x000fe20000410000 */
[-C--:B------:R-:W-:Y:S01]  /*65d0*/  FFMA.FTZ R51, R32, R122.reuse, R51 ;  /* 0x0000007a20337223 */ /* 0x080fe20000010033 */
[-C--:B------:R-:W-:Y:S01]  /*65e0*/  FFMA.FTZ R53, R34, R43.reuse, -R53 ;  /* 0x0000002b22357223 */ /* 0x080fe20000010835 */
[----:B------:R-:W-:Y:S01]  /*65f0*/  FFMA.FTZ R30, R31, R122, -R30 ;  /* 0x0000007a1f1e7223 */ /* 0x000fe2000001081e */
[----:B------:R-:W-:Y:S01]  /*6600*/  FFMA.FTZ R38, R38, R43, R49 ;  /* 0x0000002b26267223 */ /* 0x000fe20000010031 */
[----:B------:R-:W-:Y:S01]  /*6610*/  F2FP.F16.F32.PACK_AB R32, R41, R28 ;  /* 0x0000001c2920723e */ /* 0x000fe200000000ff */
[----:B------:R-:W-:-:S02]  /*6620*/  IMAD.MOV.U32 R35, RZ, RZ, R40 ;  /* 0x000000ffff237224 */ /* 0x000fc400078e0028 */
[----:B------:R-:W-:Y:S02]  /*6630*/  F2FP.F16.F32.PACK_AB R34, R53, R30 ;  /* 0x0000001e3522723e */ /* 0x000fe400000000ff */
[----:B------:R-:W-:-:S07]  /*6640*/  F2FP.F16.F32.PACK_AB R38, R38, R51 ;  /* 0x000000332626723e */ /* 0x000fce00000000ff */
.L_x_1432:
[----:B------:R-:W-:Y:S05]  /*6650*/  BSYNC B1 ;  /* 0x0000000000017941 */ /* 0x000fea0003800000 */
.L_x_1431:
        /* <DEDUP_REMOVED lines=10> */
.L_x_1388:
[----:B------:R-:W-:-:S06]  /*6700*/  UISETP.NE.AND UP0, UPT, UR37, 0x3, UPT ;  /* 0x000000032500788c */ /* 0x000fcc000bf05270 */
[----:B------:R-:W-:-:S13]  /*6710*/  PLOP3.LUT P3, PT, PT, PT, UP0, 0x80, 0x0 ;  /* 0x000000000000781c */ /* 0x000fda0003f6f008 */
[----:B------:R-:W-:Y:S05]  /*6720*/  @!P3 BRA `(.L_x_1433) ;  /* 0x000000000004b947 */ /* 0x000fea0003800000 */
[----:B------:R-:W-:Y:S01]  /*6730*/  BPT.TRAP 0x1 ;  /* 0x000000040000795c */ /* 0x000fe20000300000 */
.L_x_1433:
[----:B------:R-:W-:Y:S01]  /*6740*/  IMAD R14, R17, 0x8, R2 ;  /* 0x00000008110e7824 */ /* 0x000fe200078e0202 */
[----:B------:R-:W-:Y:S01]  /*6750*/  SHF.L.U32 R85, R155, 0x1f, RZ ;  /* 0x0000001f9b557819 */ /* 0x000fe200000006ff */
[----:B------:R-:W-:Y:S01]  /*6760*/  IMAD R84, R25, -0x80, R24 ;  /* 0xffffff8019547824 */ /* 0x000fe200078e0218 */
[----:B------:R-:W-:Y:S02]  /*6770*/  BSSY B1, `(.L_x_1434) ;  /* 0x0000004000017945 */ /* 0x000fe40003800000 */
[----:B------:R-:W0:Y:S02]  /*6780*/  SYNCS.PHASECHK.TRANS64.TRYWAIT P4, [R14+URZ+0x2d890], R85 ;  /* 0x02d890550e0075a7 */ /* 0x000e24000808017f */
[----:B------:R-:W-:Y:S01]  /*6790*/  VIMNMX R84, R84, 0x80, PT ;  /* 0x0000008054547848 */ /* 0x000fe20003fe0100 */
[----:B0-----:R-:W-:Y:S06]  /*67a0*/  @!P4 BRA `(.L_x_1435) ;  /* 0x000001bc00b0c947 */ /* 0x001fec0003800000 */
.L_x_1758:
[----:B------:R-:W-:Y:S05]  /*67b0*/  BSYNC B1 ;  /* 0x0000000000017941 */ /* 0x000fea0003800000 */
.L_x_1434:
        /* <DEDUP_REMOVED lines=20> */
.L_x_1395:
[----:B------:R-:W-:Y:S05]  /*6900*/  BSYNC B0 ;  /* 0x0000000000007941 */ /* 0x000fea0003800000 */
.L_x_1387:
        /* <DEDUP_REMOVED lines=17> */
.L_x_1437:
[----:B------:R-:W-:Y:S05]  /*6a20*/  BSYNC B0 ;  /* 0x0000000000007941 */ /* 0x000fea0003800000 */
.L_x_1436:
[----:B------:R-:W2:Y:S01]  /*6a30*/  SYNCS.PHASECHK.TRANS64.TRYWAIT P3, [R14+URZ+0x2d8b0], R85 ;  /* 0x02d8b0550e0075a7 */ /* 0x000ea2000806017f */
[----:B------:R-:W-:Y:S04]  /*6a40*/  BSSY B0, `(.L_x_1438) ;  /* 0x0000002000007945 */ /* 0x000fe80003800000 */
[----:B--2---:R-:W-:Y:S05]  /*6a50*/  @!P3 BRA `(.L_x_1439) ;  /* 0x000001bc0018b947 */ /* 0x004fea0003800000 */
.L_x_1759:
[----:B------:R-:W-:Y:S05]  /*6a60*/  BSYNC B0 ;  /* 0x0000000000007941 */ /* 0x000fea0003800000 */
.L_x_1438:
        /* <DEDUP_REMOVED lines=33> */
.L_x_1441:
[----:B------:R-:W-:Y:S05]  /*6c80*/  BSYNC B0 ;  /* 0x0000000000007941 */ /* 0x000fea0003800000 */
.L_x_1440:
[----:B------:R-:W-:Y:S01]  /*6c90*/  @!PT LDS RZ, [RZ] ;  /* 0x00000000fffff984 */ /* 0x000fe20000000800 */
[----:B------:R-:W-:Y:S01]  /*6ca0*/  @!PT LDS RZ, [RZ] ;  /* 0x00000000fffff984 */ /* 0x000fe20000000800 */
[----:B------:R-:W-:Y:S01]  /*6cb0*/  @!PT LDS RZ, [RZ] ;  /* 0x00000000fffff984 */ /* 0x000fe20000000800 */
[----:B------:R-:W-:Y:S01]  /*6cc0*/  @!PT LDS RZ, [RZ] ;  /* 0x00000000fffff984 */ /* 0x000fe20000000800 */
[----:B------:R4:W-:Y:S06]  /*6cd0*/  MEMBAR.ALL.CTA ;  /* 0x0000000000007992 */ /* 0x0009ec0000008000 */
[----:B----4-:R-:W4:Y:S01]  /*6ce0*/  FENCE.VIEW.ASYNC.S ;  /* 0x00000000000073c6 */ /* 0x010f220000000000 */
[----:B0-2---:R-:W-:Y:S02]  /*6cf0*/  @!P4 VIADD R14, R14, 0x2d8c0 ;  /* 0x0002d8c00e0ec836 */ /* 0x005fe40000000000 */
[----:B------:R-:W-:-:S03]  /*6d00*/  VIADD R17, R17, 0x1 ;  /* 0x0000000111117836 */ /* 0x000fc60000000000 */
[----:B------:R-:W-:Y:S01]  /*6d10*/  @!P4 PRMT R14, RZ, 0x654, R14 ;  /* 0x00000654ff0ec816 */ /* 0x000fe2000000000e */
[----:B----4-:R0:W-:Y:S01]  /*6d20*/  BAR.SYNC.DEFER_BLOCKING R111, 0x80 ;  /* 0x0002006f0000751d */ /* 0x0101e20000010000 */
[----:B------:R-:W-:-:S04]  /*6d30*/  ISETP.NE.AND P3, PT, R17, 0x2, PT ;  /* 0x000000021100780c */ /* 0x000fc80003f65270 */
[----:B------:R-:W-:Y:S01]  /*6d40*/  SEL R17, R17, RZ, P3 ;  /* 0x000000ff11117207 */ /* 0x000fe20001800000 */
[----:B------:R2:W-:Y:S02]  /*6d50*/  @!P4 SYNCS.ARRIVE.TRANS64.RED.A1T0 RZ, [R14+URZ], RZ ;  /* 0x000000ff0effc9a7 */ /* 0x0005e4000810043f */
[----:B--2---:R-:W-:-:S04]  /*6d60*/  SEL R14, RZ, 0x1, P3 ;  /* 0x00000001ff0e7807 */ /* 0x004fc80001800000 */
[----:B------:R-:W-:Y:S01]  /*6d70*/  LOP3.LUT R155, R155, R14, RZ, 0x3c, !PT ;  /* 0x0000000e9b9b7212 */ /* 0x000fe200078e3cff */
[----:B0-----:R-:W-:Y:S06]  /*6d80*/  @P2 BRA `(.L_x_1442) ;  /* 0xffffffbc00382947 */ /* 0x001fec000383ffff */
[----:B------:R-:W0:Y:S01]  /*6d90*/  S2R R15, SR_TID.X ;  /* 0x00000000000f7919 */ /* 0x000e220000002100 */
[----:B------:R-:W-:Y:S02]  /*6da0*/  PLOP3.LUT P0, PT, PT, PT, PT, 0x8, 0x0 ;  /* 0x000000000000781c */ /* 0x000fe40003f0e170 */
[----:B0-----:R-:W-:-:S04]  /*6db0*/  SHF.R.U32.HI R15, RZ, 0x7, R15 ;  /* 0x00000007ff0f7819 */ /* 0x001fc8000001160f */
[----:B------:R-:W-:-:S13]  /*6dc0*/  ISETP.NE.AND P5, PT, R15, 0x1, PT ;  /* 0x000000010f00780c */ /* 0x000fda0003fa5270 */
[----:B------:R-:W-:Y:S06]  /*6dd0*/  @!P5 BAR.ARV 0x9, 0x100 ;  /* 0x024400000000db1d */ /* 0x000fec0000002000 */
.L_x_1382:
[----:B------:R-:W2:Y:S01]  /*6de0*/  LDL R10, [R1+0x1c] ;  /* 0x00001c00010a7983 */ /* 0x000ea20000100800 */
[----:B------:R-:W0:Y:S08]  /*6df0*/  LDC R0, c[0x0][0x448] ;  /* 0x00011200ff007b82 */ /* 0x000e300000000800 */
[----:B------:R-:W4:Y:S01]  /*6e00*/  LDC.64 R6, c[0x0][0x9e0] ;  /* 0x00027800ff067b82 */ /* 0x000f220000000a00 */
[----:B0-----:R-:W-:-:S02]  /*6e10*/  ISETP.NE.AND P1, PT, R0, 0x1, PT ;  /* 0x000000010000780c */ /* 0x001fc40003f25270 */
[----:B----4-:R-:W-:-:S11]  /*6e20*/  ISETP.GE.AND P2, PT, R7, 0x1, PT ;  /* 0x000000010700780c */ /* 0x010fd60003f46270 */
[----:B------:R-:W0:Y:S08]  /*6e30*/  @P1 LDC R0, c[0x0][0x44c] ;  /* 0x00011300ff001b82 */ /* 0x000e300000000800 */
[----:B------:R-:W4:Y:S01]  /*6e40*/  @P1 LDC R5, c[0x0][0x450] ;  /* 0x00011400ff051b82 */ /* 0x000f220000000800 */
[----:B--2---:R-:W-:-:S04]  /*6e50*/  VIADD R3, R10, 0xbf ;  /* 0x000000bf0a037836 */ /* 0x004fc80000000000 */
[----:B0-----:R-:W-:-:S05]  /*6e60*/  @P1 IMAD.HI.U32 R0, R3, R0, RZ ;  /* 0x0000000003001227 */ /* 0x001fca00078e00ff */
[----:B----4-:R-:W-:-:S05]  /*6e70*/  @P1 SHF.R.U32.HI R3, RZ, R5, R0 ;  /* 0x00000005ff031219 */ /* 0x010fca0000011600 */
[----:B------:R-:W-:Y:S01]  /*6e80*/  IMAD.IADD R5, R112, 0x1, R3 ;  /* 0x0000000170057824 */ /* 0x000fe200078e0203 */
[----:B------:R-:W-:Y:S06]  /*6e90*/  @P0 BRA `(.L_x_1443) ;  /* 0x00000000000c0947 */ /* 0x000fec0003800000 */
[----:B------:R-:W0:Y:S01]  /*6ea0*/  FENCE.VIEW.ASYNC.G ;  /* 0x00000000000073c6 */ /* 0x000e220000000100 */
[----:B------:R-:W-:Y:S05]  /*6eb0*/  WARPSYNC.ALL ;  /* 0x0000000000007948 */ /* 0x000fea0003800000 */
[----:B0-----:R-:W-:Y:S06]  /*6ec0*/  BAR.ARV 0xc, 0x200 ;  /* 0x0308000000007b1d */ /* 0x001fec0000002000 */
.L_x_1443:
[----:B------:R-:W-:Y:S01]  /*6ed0*/  IMAD.IADD R0, R5, 0x1, R6 ;  /* 0x0000000105007824 */ /* 0x000fe200078e0206 */
[----:B------:R-:W-:Y:S06]  /*6ee0*/  @!P2 BRA `(.L_x_1444) ;  /* 0x000000000048a947 */ /* 0x000fec0003800000 */
        /* <DEDUP_REMOVED lines=11> */
.L_x_1446:
[----:B------:R-:W-:-:S13]  /*6fa0*/  ISETP.NE.AND P0, PT, R7, 0x1, PT ;  /* 0x000000010700780c */ /* 0x000fda0003f05270 */
[----:B------:R-:W0:Y:S02]  /*6fb0*/  @P0 LDC.64 R4, c[0x0][0x9e8] ;  /* 0x00027a00ff040b82 */ /* 0x000e240000000a00 */
[----:B0-----:R-:W-:-:S05]  /*6fc0*/  @P0 IMAD.HI.U32 R4, R3, R4, RZ ;  /* 0x0000000403040227 */ /* 0x001fca00078e00ff */
[----:B------:R-:W-:-:S07]  /*6fd0*/  @P0 SHF.R.U32.HI R3, RZ, R5, R4 ;  /* 0x00000005ff030219 */ /* 0x000fce0000011604 */
.L_x_1447:
[----:B------:R-:W-:Y:S05]  /*6fe0*/  BSYNC B0 ;  /* 0x0000000000007941 */ /* 0x000fea0003800000 */
.L_x_1445:
[----:B------:R-:W-:-:S05]  /*6ff0*/  IMAD R3, R3, R7, R7 ;  /* 0x0000000703037224 */ /* 0x000fca00078e0207 */
[----:B------:R-:W-:-:S07]  /*7000*/  VIMNMX R0, R0, R3, PT ;  /* 0x0000000300007248 */ /* 0x000fce0003fe0100 */
.L_x_1444:
[----:B------:R-:W0:Y:S01]  /*7010*/  @P1 LDC R4, c[0x0][0x44c] ;  /* 0x00011300ff041b82 */ /* 0x000e220000000800 */
[----:B------:R-:W-:Y:S01]  /*7020*/  VIADD R0, R0, 0x7f ;  /* 0x0000007f00007836 */ /* 0x000fe20000000000 */
[----:B------:R-:W-:Y:S01]  /*7030*/  ULDC UR4, c[0x0][0x9dc] ;  /* 0x0002770000047ab9 */ /* 0x000fe20000000800 */
[----:B------:R-:W-:-:S03]  /*7040*/  IMAD.MOV.U32 R5, RZ, RZ, R10 ;  /* 0x000000ffff057224 */ /* 0x000fc600078e000a */
[----:B------:R-:W-:Y:S02]  /*7050*/  SHF.R.S32.HI R3, RZ, 0x1f, R0 ;  /* 0x0000001fff037819 */ /* 0x000fe40000011400 */
[----:B------:R-:W2:Y:S02]  /*7060*/  @P1 LDC R9, c[0x0][0x450] ;  /* 0x00011400ff091b82 */ /* 0x000ea40000000800 */
[----:B------:R-:W-:-:S04]  /*7070*/  LEA.HI R3, R3, R0, RZ, 0x7 ;  /* 0x0000000003037211 */ /* 0x000fc800078f38ff */
[----:B------:R-:W-:-:S04]  /*7080*/  SHF.R.S32.HI R88, RZ, 0x7, R3 ;  /* 0x00000007ff587819 */ /* 0x000fc80000011403 */
[----:B------:R-:W-:Y:S01]  /*7090*/  VIMNMX R88, R113, R88, PT ;  /* 0x0000005871587248 */ /* 0x000fe20003fe0100 */
[----:B0-----:R-:W-:-:S05]  /*70a0*/  @P1 IMAD.HI.U32 R4, R10, R4, RZ ;  /* 0x000000040a041227 */ /* 0x001fca00078e00ff */
[----:B--2---:R-:W-:-:S05]  /*70b0*/  @P1 SHF.R.U32.HI R5, RZ, R9, R4 ;  /* 0x00000009ff051219 */ /* 0x004fca0000011604 */
        /* <DEDUP_REMOVED lines=13> */
.L_x_1450:
[----:B------:R-:W-:-:S13]  /*7190*/  ISETP.NE.AND P0, PT, R7, 0x1, PT ;  /* 0x000000010700780c */ /* 0x000fda0003f05270 */
[----:B------:R-:W0:Y:S02]  /*71a0*/  @P0 LDC.64 R4, c[0x0][0x9e8] ;  /* 0x00027a00ff040b82 */ /* 0x000e240000000a00 */
[----:B0-----:R-:W-:-:S05]  /*71b0*/  @P0 IMAD.HI.U32 R4, R0, R4, RZ ;  /* 0x0000000400040227 */ /* 0x001fca00078e00ff */
[----:B------:R-:W-:-:S07]  /*71c0*/  @P0 SHF.R.U32.HI R0, RZ, R5, R4 ;  /* 0x00000005ff000219 */ /* 0x000fce0000011604 */
.L_x_1451:
[----:B------:R-:W-:Y:S05]  /*71d0*/  BSYNC B0 ;  /* 0x0000000000007941 */ /* 0x000fea0003800000 */
.L_x_1449:
[----:B------:R-:W-:-:S05]  /*71e0*/  IMAD R0, R0, R7, RZ ;  /* 0x0000000700007224 */ /* 0x000fca00078e02ff */
[----:B------:R-:W-:-:S07]  /*71f0*/  VIMNMX R3, R3, R0, !PT ;  /* 0x0000000003037248 */ /* 0x000fce0007fe0100 */
.L_x_1448:
[----:B------:R-:W-:Y:S01]  /*7200*/  SHF.R.S32.HI R0, RZ, 0x1f, R3 ;  /* 0x0000001fff007819 */ /* 0x000fe20000011403 */
[----:B------:R-:W-:Y:S01]  /*7210*/  IMAD.MOV.U32 R20, RZ, RZ, RZ ;  /* 0x000000ffff147224 */ /* 0x000fe200078e00ff */
[----:B------:R-:W-:Y:S02]  /*7220*/  PLOP3.LUT P0, PT, PT, PT, PT, 0x80, 0x0 ;  /* 0x000000000000781c */ /* 0x000fe40003f0f070 */
[----:B------:R-:W-:Y:S02]  /*7230*/  CS2R R134, SRZ ;  /* 0x0000000000867805 */ /* 0x000fe4000001ff00 */
[----:B------:R-:W-:Y:S01]  /*7240*/  LEA.HI R0, R0, R3, RZ, 0x7 ;  /* 0x0000000300007211 */ /* 0x000fe200078f38ff */
[----:B------:R-:W-:Y:S01]  /*7250*/  IMAD.MOV.U32 R3, RZ, RZ, RZ ;  /* 0x000000ffff037224 */ /* 0x000fe200078e00ff */
[----:B------:R-:W-:Y:S02]  /*7260*/  CS2R R132, SRZ ;  /* 0x0000000000847805 */ /* 0x000fe4000001ff00 */
[----:B------:R-:W-:-:S02]  /*7270*/  CS2R R130, SRZ ;  /* 0x0000000000827805 */ /* 0x000fc4000001ff00 */
[----:B------:R-:W-:Y:S02]  /*7280*/  SHF.R.S32.HI R0, RZ, 0x7, R0 ;  /* 0x00000007ff007819 */ /* 0x000fe40000011400 */
[----:B------:R-:W-:Y:S02]  /*7290*/  CS2R R128, SRZ ;  /* 0x0000000000807805 */ /* 0x000fe4000001ff00 */
[----:B------:R-:W-:Y:S02]  /*72a0*/  CS2R R126, SRZ ;  /* 0x00000000007e7805 */ /* 0x000fe4000001ff00 */
[----:B------:R-:W-:Y:S02]  /*72b0*/  CS2R R124, SRZ ;  /* 0x00000000007c7805 */ /* 0x000fe4000001ff00 */
[----:B------:R-:W-:Y:S02]  /*72c0*/  VIMNMX R4, RZ, R0, !PT ;  /* 0x00000000ff047248 */ /* 0x000fe40007fe0100 */
[----:B------:R-:W-:-:S02]  /*72d0*/  CS2R R122, SRZ ;  /* 0x00000000007a7805 */ /* 0x000fc4000001ff00 */
[----:B------:R-:W-:Y:S02]  /*72e0*/  CS2R R120, SRZ ;  /* 0x0000000000787805 */ /* 0x000fe4000001ff00 */
[----:B------:R-:W-:Y:S02]  /*72f0*/  CS2R R118, SRZ ;  /* 0x0000000000767805 */ /* 0x000fe4000001ff00 */
[----:B------:R-:W-:Y:S01]  /*7300*/  ISETP.GT.AND P1, PT, R88, R4, PT ;  /* 0x000000045800720c */ /* 0x000fe20003f24270 */
[----:B------:R0:W-:Y:S01]  /*7310*/  STL [R1+0x48], R4 ;  /* 0x0000480401007387 */ /* 0x0001e20000100800 */
[----:B------:R-:W-:Y:S01]  /*7320*/  CS2R R116, SRZ ;  /* 0x0000000000747805 */ /* 0x000fe2000001ff00 */
[----:B------:R-:W-:Y:S01]  /*7330*/  IMAD.MOV.U32 R34, RZ, RZ, RZ ;  /* 0x000000ffff227224 */ /* 0x000fe200078e00ff */
[----:B------:R-:W-:Y:S01]  /*7340*/  CS2R R112, SRZ ;  /* 0x0000000000707805 */ /* 0x000fe2000001ff00 */
[----:B---3--:R-:W-:Y:S01]  /*7350*/  IMAD.MOV.U32 R33, RZ, RZ, RZ ;  /* 0x000000ffff217224 */ /* 0x008fe200078e00ff */
[----:B-1----:R-:W-:Y:S01]  /*7360*/  CS2R R110, SRZ ;  /* 0x00000000006e7805 */ /* 0x002fe2000001ff00 */
        /* <DEDUP_REMOVED lines=13> */
[----:B0-----:R-:W-:Y:S06]  /*7440*/  @!P1 BRA `(.L_x_1452) ;  /* 0x00000110009c9947 */ /* 0x001fec0003800000 */
[----:B------:R-:W-:-:S03]  /*7450*/  UMOV UR4, 0xffffffff ;  /* 0xffffffff00047882 */ /* 0x000fc60000000000 */
[----:B------:R-:W-:Y:S05]  /*7460*/  BRA.DIV UR4, `(.L_x_1453) ;  /* 0x000001b204a87947 */ /* 0x000fea000b800000 */
[----:B------:R-:W0:Y:S02]  /*7470*/  S2R R0, SR_TID.X ;  /* 0x0000000000007919 */ /* 0x000e240000002100 */
[----:B0-----:R-:W-:-:S05]  /*7480*/  VIADD R3, R0, 0xffffff80 ;  /* 0xffffff8000037836 */ /* 0x001fca0000000000 */
[----:B------:R-:W-:-:S04]  /*7490*/  SHF.R.S32.HI R0, RZ, 0x1f, R3 ;  /* 0x0000001fff007819 */ /* 0x000fc80000011403 */
[----:B------:R-:W-:-:S04]  /*74a0*/  LEA.HI R0, R0, R3, RZ, 0x7 ;  /* 0x0000000300007211 */ /* 0x000fc800078f38ff */
[----:B------:R-:W-:-:S05]  /*74b0*/  SHF.R.S32.HI R0, RZ, 0x7, R0 ;  /* 0x00000007ff007819 */ /* 0x000fca0000011400 */
[----:B------:R0:W1:Y:S02]  /*74c0*/  SHFL.IDX PT, R156, R0, RZ, 0x1f ;  /* 0x00001fff009c7589 */ /* 0x00006400000e0000 */
.L_x_1762:
[----:B01----:R-:W-:Y:S01]  /*74d0*/  IMAD.HI R0, R156, 0x55555556, RZ ;  /* 0x555555569c007827 */ /* 0x003fe200078e02ff */
[----:B------:R-:W-:Y:S04]  /*74e0*/  BSSY B6, `(.L_x_1454) ;  /* 0x000001f000067945 */ /* 0x000fe80003800000 */
[----:B------:R-:W-:-:S05]  /*74f0*/  LEA.HI R3, R0, R0, RZ, 0x1 ;  /* 0x0000000000037211 */ /* 0x000fca00078f08ff */
[----:B------:R-:W-:Y:S02]  /*7500*/  IMAD R4, R3, -0x3, R156 ;  /* 0xfffffffd03047824 */ /* 0x000fe400078e029c */
[----:B------:R-:W-:Y:S02]  /*7510*/  VIADD R3, R2, 0x21800 ;  /* 0x0002180002037836 */ /* 0x000fe40000000000 */
[----:B------:R-:W-:Y:S01]  /*7520*/  IMAD R0, R4, 0x1000, R2 ;  /* 0x0000100004007824 */ /* 0x000fe200078e0202 */
[----:B------:R0:W-:Y:S02]  /*7530*/  STL [R1+0x28], R4 ;  /* 0x0000280401007387 */ /* 0x0001e40000100800 */
[----:B------:R-:W-:Y:S01]  /*7540*/  LOP3.LUT P0, RZ, R3, 0x3ff, RZ, 0xc0, !PT ;  /* 0x000003ff03ff7812 */ /* 0x000fe2000780c0ff */
[----:B------:R-:W-:-:S05]  /*7550*/  VIADD R0, R0, 0xc400 ;  /* 0x0000c40000007836 */ /* 0x000fca0000000000 */
[----:B------:R-:W-:Y:S01]  /*7560*/  SHF.R.U32.HI R0, RZ, 0x4, R0 ;  /* 0x00000004ff007819 */ /* 0x000fe20000011600 */
[----:B0-----:R-:W-:-:S03]  /*7570*/  IMAD R4, R4, 0x2000, R3 ;  /* 0x0000200004047824 */ /* 0x001fc600078e0203 */
[----:B------:R-:W-:Y:S02]  /*7580*/  LOP3.LUT R44, R0, 0x3fff, RZ, 0xc0, !PT ;  /* 0x00003fff002c7812 */ /* 0x000fe400078ec0ff */
[----:B------:R-:W-:-:S04]  /*7590*/  SHF.R.U32.HI R4, RZ, 0x4, R4 ;  /* 0x00000004ff047819 */ /* 0x000fc80000011604 */
[----:B------:R-:W-:-:S05]  /*75a0*/  LOP3.LUT R3, R4, 0x3fff, RZ, 0xc0, !PT ;  /* 0x00003fff04037812 */ /* 0x000fca00078ec0ff */
[----:B------:R0:W-:Y:S01]  /*75b0*/  STL [R1+0x3c], R3 ;  /* 0x00003c0301007387 */ /* 0x0001e20000100800 */
[----:B------:R-:W-:Y:S05]  /*75c0*/  @!P0 BRA `(.L_x_1455) ;  /* 0x0000000000408947 */ /* 0x000fea0003800000 */
[----:B------:R-:W-:Y:S01]  /*75d0*/  MOV R0, 0x0 ;  /* 0x0000000000007802 */ /* 0x000fe20000000f00 */
[----:B------:R-:W-:Y:S01]  /*75e0*/  ULDC.64 UR4, c[0x4][0xa8] ;  /* 0x01002a0000047ab9 */ /* 0x000fe20000000a00 */
[----:B------:R-:W-:Y:S01]  /*75f0*/  ULDC.64 UR6, c[0x4][0xb0] ;  /* 0x01002c0000067ab9 */ /* 0x000fe20000000a00 */
[----:B------:R-:W-:Y:S01]  /*7600*/  IMAD.U32 R4, RZ, RZ, UR4 ;  /* 0x00000004ff047e24 */ /* 0x000fe2000f8e00ff */
[----:B------:R1:W2:Y:S01]  /*7610*/  LDC.64 R14, c[0x4][R0] ;  /* 0x01000000000e7b82 */ /* 0x0002a20000000a00 */
        /* <DEDUP_REMOVED lines=9> */
[----:B------:R-:W-:-:S07]  /*76b0*/  LEPC R20, `(.L_x_1455) ;  /* 0x000000001014794e */ /* 0x000fce0000000000 */
[----:B0-2--5:R-:W-:Y:S05]  /*76c0*/  CALL.ABS.NOINC R14 ;  /* 0x000000000e007343 */ /* 0x025fea0003c00000 */
.L_x_1455:
[----:B------:R-:W-:Y:S05]  /*76d0*/  BSYNC B6 ;  /* 0x0000000000067941 */ /* 0x000fea0003800000 */
.L_x_1454:
[----:B------:R-:W-:Y:S02]  /*76e0*/  ULDC UR4, c[0x0][0x3f4] ;  /* 0x0000fd0000047ab9 */ /* 0x000fe40000000800 */
[----:B------:R-:W-:-:S13]  /*76f0*/  ISETP.LT.AND P0, PT, RZ, UR4, PT ;  /* 0x00000004ff007c0c */ /* 0x000fda000bf01270 */
[----:B------:R-:W-:Y:S05]  /*7700*/  @P0 BRA `(.L_x_1456) ;  /* 0x0000000000400947 */ /* 0x000fea0003800000 */
[----:B------:R-:W2:Y:S02]  /*7710*/  LDL R20, [R1+0x58] ;  /* 0x0000580001147983 */ /* 0x000ea40000100800 */
[----:B--2---:R-:W-:-:S04]  /*7720*/  LEA.HI R0, R20, R20, RZ, 0x1 ;  /* 0x0000001414007211 */ /* 0x004fc800078f08ff */
[----:B------:R-:W-:-:S05]  /*7730*/  LOP3.LUT R0, R0, 0xfffffffe, RZ, 0xc0, !PT ;  /* 0xfffffffe00007812 */ /* 0x000fca00078ec0ff */
[----:B------:R-:W-:-:S05]  /*7740*/  IMAD.IADD R0, R20, 0x1, -R0 ;  /* 0x0000000114007824 */ /* 0x000fca00078e0a00 */
[----:B0-----:R-:W-:-:S04]  /*7750*/  SHF.L.U32 R3, R0, 0x1f, RZ ;  /* 0x0000001f00037819 */ /* 0x001fc800000006ff */
[----:B------:R0:W1:Y:S03]  /*7760*/  SYNCS.PHASECHK.TRANS64.TRYWAIT P0, [R2+URZ+0x2d800], R3 ;  /* 0x02d80003020075a7 */ /* 0x000066000800017f */
[----:B-1----:R-:W-:Y:S05]  /*7770*/  @!P0 NANOSLEEP.SYNCS 0x989680 ;  /* 0x009896800000895d */ /* 0x002fea0003900000 */
[----:B------:R-:W1:Y:S01]  /*7780*/  @!P0 SYNCS.PHASECHK.TRANS64 P0, [R2+URZ+0x2d800], R3 ;  /* 0x02d80003020085a7 */ /* 0x000e62000800007f */
[----:B------:R-:W-:Y:S04]  /*7790*/  BSSY B0, `(.L_x_1457) ;  /* 0x0000006000007945 */ /* 0x000fe80003800000 */
[----:B-1----:R-:W-:Y:S05]  /*77a0*/  @P0 BRA `(.L_x_1458) ;  /* 0x0000000000100947 */ /* 0x002fea0003800000 */
.L_x_1459:
[----:B-1----:R1:W2:Y:S02]  /*77b0*/  SYNCS.PHASECHK.TRANS64.TRYWAIT P0, [R2+URZ+0x2d800], R3 ;  /* 0x02d80003020075a7 */ /* 0x0022a4000800017f */
[----:B--2---:R-:W-:Y:S05]  /*77c0*/  @!P0 NANOSLEEP.SYNCS 0x989680 ;  /* 0x009896800000895d */ /* 0x004fea0003900000 */
[----:B------:R-:W2:Y:S02]  /*77d0*/  @!P0 SYNCS.PHASECHK.TRANS64 P0, [R2+URZ+0x2d800], R3 ;  /* 0x02d80003020085a7 */ /* 0x000ea4000800007f */
[----:B--2---:R-:W-:Y:S05]  /*77e0*/  @!P0 BRA `(.L_x_1459) ;  /* 0xfffffffc00f08947 */ /* 0x004fea000383ffff */
.L_x_1458:
[----:B------:R-:W-:Y:S05]  /*77f0*/  BSYNC B0 ;  /* 0x0000000000007941 */ /* 0x000fea0003800000 */
.L_x_1457:
[----:B------:R-:W-:Y:S05]  /*7800*/  BRA `(.L_x_1460) ;  /* 0x0000003c00887947 */ /* 0x000fea0003800000 */
.L_x_1456:
[----:B------:R-:W-:Y:S01]  /*7810*/  ULOP3.LUT UP0, URZ, UR40, 0x1bf, URZ, 0xc0, !UPT ;  /* 0x000001bf283f7892 */ /* 0x000fe2000f80c03f */
[----:B-----5:R-:W-:Y:S01]  /*7820*/  SHF.R.S32.HI R0, RZ, 0x1f, R106 ;  /* 0x0000001fff007819 */ /* 0x020fe2000001146a */
[----:B------:R-:W-:Y:S01]  /*7830*/  ULDC.64 UR4, c[0x0][0x3f8] ;  /* 0x0000fe0000047ab9 */ /* 0x000fe20000000a00 */
[----:B------:R-:W-:Y:S01]  /*7840*/  ULDC.64 UR6, c[0x0][0x408] ;  /* 0x0001020000067ab9 */ /* 0x000fe20000000a00 */
[----:B------:R-:W-:Y:S02]  /*7850*/  IMAD.WIDE.U32 R24, R106, UR4, RZ ;  /* 0x000000046a187c25 */ /* 0x000fe4000f8e00ff */
[----:B------:R-:W-:Y:S02]  /*7860*/  PLOP3.LUT P0, PT, PT, PT, UP0, 0x80, 0x0 ;  /* 0x000000000000781c */ /* 0x000fe40003f0f008 */
[C---:B0-----:R-:W-:Y:S02]  /*7870*/  IMAD R3, R0.reuse, UR4, RZ ;  /* 0x0000000400037c24 */ /* 0x041fe4000f8e02ff */
[----:B------:R-:W-:-:S02]  /*7880*/  IMAD R5, R0, UR6, RZ ;  /* 0x0000000600057c24 */ /* 0x000fc4000f8e02ff */
[C---:B------:R-:W-:Y:S02]  /*7890*/  IMAD R3, R106.reuse, UR5, R3 ;  /* 0x000000056a037c24 */ /* 0x040fe4000f8e0203 */
[C---:B------:R-:W-:Y:S02]  /*78a0*/  IMAD R5, R106.reuse, UR7, R5 ;  /* 0x000000076a057c24 */ /* 0x040fe4000f8e0205 */
[----:B------:R-:W-:-:S04]  /*78b0*/  IMAD.WIDE.U32 R106, R106, UR6, RZ ;  /* 0x000000066a6a7c25 */ /* 0x000fc8000f8e00ff */
[----:B------:R-:W-:Y:S02]  /*78c0*/  IMAD.IADD R27, R3, 0x1, R25 ;  /* 0x00000001031b7824 */ /* 0x000fe400078e0219 */
[----:B------:R-:W-:Y:S01]  /*78d0*/  IMAD.IADD R29, R5, 0x1, R107 ;  /* 0x00000001051d7824 */ /* 0x000fe200078e026b */
[----:B------:R-:W-:Y:S06]  /*78e0*/  @!P0 BRA `(.L_x_1461) ;  /* 0x0000000000408947 */ /* 0x000fec0003800000 */
        /* <DEDUP_REMOVED lines=16> */
.L_x_1461:
[----:B------:R-:W2:Y:S01]  /*79f0*/  LDL R20, [R1+0x1c] ;  /* 0x00001c0001147983 */ /* 0x000ea20000100800 */
[----:B------:R-:W-:Y:S01]  /*7a00*/  ULDC.U8 UR4, c[0x0][0x410] ;  /* 0x0001040000047ab9 */ /* 0x000fe20000000000 */
[----:B------:R-:W-:Y:S01]  /*7a10*/  BSSY B0, `(.L_x_1462) ;  /* 0x00003b9000007945 */ /* 0x000fe20003800000 */
[----:B------:R-:W-:Y:S01]  /*7a20*/  ISETP.NE.AND P0, PT, RZ, UR4, PT ;  /* 0x00000004ff007c0c */ /* 0x000fe2000bf05270 */
[----:B--2---:R-:W-:-:S12]  /*7a30*/  IMAD.IADD R10, R19, 0x1, R20 ;  /* 0x00000001130a7824 */ /* 0x004fd800078e0214 */
[----:B------:R-:W-:Y:S05]  /*7a40*/  @!P0 BRA `(.L_x_1463) ;  /* 0x0000001c00788947 */ /* 0x000fea0003800000 */
[----:B------:R-:W0:Y:S01]  /*7a50*/  LDC R21, c[0x0][0x448] ;  /* 0x00011200ff157b82 */ /* 0x000e220000000800 */
[----:B------:R-:W-:Y:S01]  /*7a60*/  ULDC.64 UR4, c[0x0][0x3f8] ;  /* 0x0000fe0000047ab9 */ /* 0x000fe20000000a00 */
[----:B------:R-:W-:Y:S01]  /*7a70*/  ULDC.64 UR6, c[0x0][0x408] ;  /* 0x0001020000067ab9 */ /* 0x000fe20000000a00 */
[----:B------:R-:W-:Y:S02]  /*7a80*/  IMAD.MOV.U32 R6, RZ, RZ, R24 ;  /* 0x000000ffff067224 */ /* 0x000fe400078e0018 */
[----:B------:R-:W-:Y:S02]  /*7a90*/  IMAD.MOV.U32 R7, RZ, RZ, R27 ;  /* 0x000000ffff077224 */ /* 0x000fe400078e001b */
[----:B------:R-:W-:Y:S02]  /*7aa0*/  IMAD.MOV.U32 R8, RZ, RZ, R106 ;  /* 0x000000ffff087224 */ /* 0x000fe400078e006a */
[----:B------:R-:W-:Y:S01]  /*7ab0*/  IMAD.MOV.U32 R9, RZ, RZ, R29 ;  /* 0x000000ffff097224 */ /* 0x000fe200078e001d */
[----:B0-----:R-:W-:-:S13]  /*7ac0*/  ISETP.NE.AND P0, PT, R21, 0x1, PT ;  /* 0x000000011500780c */ /* 0x001fda0003f05270 */
[----:B------:R-:W0:Y:S08]  /*7ad0*/  @P0 LDC R3, c[0x0][0x44c] ;  /* 0x00011300ff030b82 */ /* 0x000e300000000800 */
[----:B------:R-:W1:Y:S01]  /*7ae0*/  @P0 LDC R5, c[0x0][0x450] ;  /* 0x00011400ff050b82 */ /* 0x000e620000000800 */
[----:B0-----:R-:W-:-:S04]  /*7af0*/  @P0 IMAD.HI.U32 R0, R10, R3, RZ ;  /* 0x000000030a000227 */ /* 0x001fc800078e00ff */
[----:B------:R-:W-:Y:S01]  /*7b00*/  IMAD.MOV.U32 R3, RZ, RZ, R10 ;  /* 0x000000ffff037224 */ /* 0x000fe200078e000a */
[----:B-1----:R-:W-:-:S04]  /*7b10*/  @P0 SHF.R.U32.HI R3, RZ, R5, R0 ;  /* 0x00000005ff030219 */ /* 0x002fc80000011600 */
[----:B------:R-:W-:Y:S01]  /*7b20*/  SHF.R.S32.HI R0, RZ, 0x1f, R3 ;  /* 0x0000001fff007819 */ /* 0x000fe20000011403 */
[----:B------:R-:W-:-:S04]  /*7b30*/  IMAD.WIDE.U32 R6, R3, UR4, R6 ;  /* 0x0000000403067c25 */ /* 0x000fc8000f8e0006 */
[C---:B------:R-:W-:Y:S02]  /*7b40*/  IMAD R4, R0.reuse, UR4, RZ ;  /* 0x0000000400047c24 */ /* 0x040fe4000f8e02ff */
[----:B------:R-:W-:Y:S02]  /*7b50*/  IMAD R0, R0, UR6, RZ ;  /* 0x0000000600007c24 */ /* 0x000fe4000f8e02ff */
[C---:B------:R-:W-:Y:S01]  /*7b60*/  IMAD R13, R3.reuse, UR5, R4 ;  /* 0x00000005030d7c24 */ /* 0x040fe2000f8e0204 */
[----:B------:R-:W-:Y:S01]  /*7b70*/  ULDC.64 UR4, c[0x0][0x3e8] ;  /* 0x0000fa0000047ab9 */ /* 0x000fe20000000a00 */
[----:B------:R-:W-:-:S04]  /*7b80*/  IMAD.WIDE.U32 R8, R3, UR6, R8 ;  /* 0x0000000603087c25 */ /* 0x000fc8000f8e0008 */
[----:B------:R-:W-:Y:S01]  /*7b90*/  IMAD R5, R3, UR7, R0 ;  /* 0x0000000703057c24 */ /* 0x000fe2000f8e0200 */
[----:B------:R-:W-:Y:S01]  /*7ba0*/  ULDC.64 UR6, c[0x0][0x400] ;  /* 0x0001000000067ab9 */ /* 0x000fe20000000a00 */
[----:B------:R-:W-:Y:S01]  /*7bb0*/  IMAD.IADD R13, R7, 0x1, R13 ;  /* 0x00000001070d7824 */ /* 0x000fe200078e020d */
[----:B------:R-:W-:Y:S01]  /*7bc0*/  LEA R0, P0, R6, UR4, 0x1 ;  /* 0x0000000406007c11 */ /* 0x000fe2000f8008ff */
[----:B------:R-:W-:Y:S01]  /*7bd0*/  IMAD.IADD R5, R9, 0x1, R5 ;  /* 0x0000000109057824 */ /* 0x000fe200078e0205 */
[----:B------:R-:W-:Y:S01]  /*7be0*/  LEA R4, P1, R8, UR6, 0x1 ;  /* 0x0000000608047c11 */ /* 0x000fe2000f8208ff */
[----:B------:R-:W-:Y:S01]  /*7bf0*/  UMOV UR4, 0xffffffff ;  /* 0xffffffff00047882 */ /* 0x000fe20000000000 */
[----:B------:R-:W-:Y:S02]  /*7c00*/  LEA.HI.X R13, R6, UR5, R13, 0x1, P0 ;  /* 0x00000005060d7c11 */ /* 0x000fe400080f0c0d */
[----:B------:R-:W-:Y:S01]  /*7c10*/  LEA.HI.X R5, R8, UR7, R5, 0x1, P1 ;  /* 0x0000000708057c11 */ /* 0x000fe200088f0c05 */
[----:B------:R-:W-:Y:S08]  /*7c20*/  BRA.DIV UR4, `(.L_x_1464) ;  /* 0x000001aa04f87947 */ /* 0x000ff0000b800000 */
[----:B------:R0:W1:Y:S04]  /*7c30*/  SHFL.IDX PT, R3, R13, RZ, 0x1e1f ;  /* 0x001e1fff0d037589 */ /* 0x00006800000e0000 */
[----:B------:R-:W2:Y:S04]  /*7c40*/  SHFL.IDX PT, R0, R0, RZ, 0x1e1f ;  /* 0x001e1fff00007589 */ /* 0x000ea800000e0000 */
[----:B------:R-:W3:Y:S04]  /*7c50*/  SHFL.IDX PT, R5, R5, RZ, 0x1e1f ;  /* 0x001e1fff05057589 */ /* 0x000ee800000e0000 */
[----:B------:R0:W4:Y:S02]  /*7c60*/  SHFL.IDX PT, R14, R4, RZ, 0x1e1f ;  /* 0x001e1fff040e7589 */ /* 0x00012400000e0000 */
.L_x_1768:
[----:B------:R-:W5:Y:S01]  /*7c70*/  LDL R54, [R1+0x58] ;  /* 0x0000580001367983 */ /* 0x000f620000100800 */
[----:B------:R-:W-:Y:S01]  /*7c80*/  IMAD R6, R136, R21, RZ ;  /* 0x0000001588067224 */ /* 0x000fe200078e02ff */
[----:B------:R-:W-:Y:S01]  /*7c90*/  BSSY B1, `(.L_x_1465) ;  /* 0x0000060000017945 */ /* 0x000fe20003800000 */
[----:B------:R-:W-:Y:S02]  /*7ca0*/  CS2R R38, SRZ ;  /* 0x0000000000267805 */ /* 0x000fe4000001ff00 */
[----:B------:R-:W-:Y:S01]  /*7cb0*/  CS2R R34, SRZ ;  /* 0x0000000000227805 */ /* 0x000fe2000001ff00 */
[----:B------:R-:W-:Y:S01]  /*7cc0*/  IMAD R73, R73, -0xc0, R6 ;  /* 0xffffff4049497824 */ /* 0x000fe200078e0206 */
[----:B------:R-:W-:Y:S02]  /*7cd0*/  ISETP.GE.AND P1, PT, R10, R6, PT ;  /* 0x000000060a00720c */ /* 0x000fe40003f26270 */
[----:B------:R-:W-:Y:S02]  /*7ce0*/  CS2R R30, SRZ ;  /* 0x00000000001e7805 */ /* 0x000fe4000001ff00 */
[----:B------:R-:W-:-:S02]  /*7cf0*/  CS2R R26, SRZ ;  /* 0x00000000001a7805 */ /* 0x000fc4000001ff00 */
[----:B0-----:R-:W-:Y:S02]  /*7d00*/  CS2R R12, SRZ ;  /* 0x00000000000c7805 */ /* 0x001fe4000001ff00 */
        /* <DEDUP_REMOVED lines=32> */
[-C--:B----4-:R-:W-:Y:S02]  /*7f10*/  @!P4 IADD3 R8, P2, R14, R9.reuse, RZ ;  /* 0x000000090e08c210 */ /* 0x090fe40007f5e0ff */
[----:B------:R-:W-:-:S03]  /*7f20*/  @!P4 IADD3 R6, P1, R0, R9, RZ ;  /* 0x000000090006c210 */ /* 0x000fc60007f3e0ff */
[--C-:B------:R-:W-:Y:S01]  /*7f30*/  @!P4 IMAD.X R9, R5, 0x1, R4.reuse, P2 ;  /* 0x000000010509c824 */ /* 0x100fe200010e0604 */
[C---:B------:R-:W-:Y:S01]  /*7f40*/  ISETP.GE.AND P2, PT, R40.reuse, UR4, PT ;  /* 0x0000000428007c0c */ /* 0x040fe2000bf46270 */
[----:B-1----:R-:W-:Y:S01]  /*7f50*/  @!P4 IMAD.X R7, R3, 0x1, R4, P1 ;  /* 0x000000010307c824 */ /* 0x002fe200008e0604 */
[----:B------:R-:W-:Y:S01]  /*7f60*/  SHF.R.S32.HI R4, RZ, 0x1f, R41 ;  /* 0x0000001fff047819 */ /* 0x000fe20000011429 */
[----:B------:R-:W-:Y:S01]  /*7f70*/  IMAD.SHL.U32 R47, R41, 0x2, RZ ;  /* 0x00000002292f7824 */ /* 0x000fe200078e00ff */
[----:B------:R0:W5:Y:S01]  /*7f80*/  @!P4 LD.E.64 R34, desc[UR38][R8.64] ;  /* 0x000000260822c980 */ /* 0x000162000c101b00 */
[----:B------:R-:W-:Y:S01]  /*7f90*/  ISETP.GE.AND P1, PT, R15, UR4, PT ;  /* 0x000000040f007c0c */ /* 0x000fe2000bf26270 */
[----:B------:R-:W-:Y:S01]  /*7fa0*/  IMAD.SHL.U32 R49, R40, 0x2, RZ ;  /* 0x0000000228317824 */ /* 0x000fe200078e00ff */
[----:B------:R-:W-:Y:S01]  /*7fb0*/  SHF.L.U64.HI R4, R41, 0x1, R4 ;  /* 0x0000000129047819 */ /* 0x000fe20000010204 */
[----:B------:R1:W5:Y:S01]  /*7fc0*/  @!P4 LD.E.64 R32, desc[UR38][R6.64] ;  /* 0x000000260620c980 */ /* 0x000362000c101b00 */
[----:B------:R-:W-:-:S02]  /*7fd0*/  @!P3 IADD3 R46, P4, R14, R47, RZ ;  /* 0x0000002f0e2eb210 */ /* 0x000fc40007f9e0ff */
[----:B------:R-:W-:Y:S02]  /*7fe0*/  SHF.R.S32.HI R11, RZ, 0x1f, R40 ;  /* 0x0000001fff0b7819 */ /* 0x000fe40000011428 */
[----:B------:R-:W-:Y:S01]  /*7ff0*/  @!P3 IADD3 R42, P5, R0, R47, RZ ;  /* 0x0000002f002ab210 */ /* 0x000fe20007fbe0ff */
[--C-:B------:R-:W-:Y:S01]  /*8000*/  @!P3 IMAD.X R47, R5, 0x1, R4.reuse, P4 ;  /* 0x00000001052fb824 */ /* 0x100fe200020e0604 */
[----:B0-----:R-:W-:Y:S01]  /*8010*/  SHF.L.U64.HI R8, R40, 0x1, R11 ;  /* 0x0000000128087819 */ /* 0x001fe2000001020b */
[----:B------:R-:W-:Y:S01]  /*8020*/  IMAD.SHL.U32 R41, R15, 0x2, RZ ;  /* 0x000000020f297824 */ /* 0x000fe200078e00ff */
[-C--:B------:R-:W-:Y:S01]  /*8030*/  @!P2 IADD3 R48, P4, R14, R49.reuse, RZ ;  /* 0x000000310e30a210 */ /* 0x080fe20007f9e0ff */
[----:B------:R-:W-:Y:S01]  /*8040*/  @!P3 IMAD.X R43, R3, 0x1, R4, P5 ;  /* 0x00000001032bb824 */ /* 0x000fe200028e0604 */
[----:B------:R-:W-:Y:S01]  /*8050*/  SHF.R.S32.HI R10, RZ, 0x1f, R15 ;  /* 0x0000001fff0a7819 */ /* 0x000fe2000001140f */
[----:B------:R-:W5:Y:S01]  /*8060*/  @!P3 LD.E.64 R30, desc[UR38][R46.64] ;  /* 0x000000262e1eb980 */ /* 0x000f62000c101b00 */
[C---:B-1----:R-:W-:Y:S01]  /*8070*/  @!P2 IADD3 R6, P5, R0.reuse, R49, RZ ;  /* 0x000000310006a210 */ /* 0x042fe20007fbe0ff */
[----:B------:R-:W-:Y:S01]  /*8080*/  @!P2 IMAD.X R49, R5, 0x1, R8, P4 ;  /* 0x000000010531a824 */ /* 0x000fe200020e0608 */
        /* <DEDUP_REMOVED lines=14> */
[----:B------:R-:W-:Y:S02]  /*8170*/  @!P5 IMAD.MOV.U32 R9, RZ, RZ, R3 ;  /* 0x000000ffff09d224 */ /* 0x000fe400078e0003 */
        /* <DEDUP_REMOVED lines=17> */
.L_x_1466:
[----:B------:R-:W-:Y:S05]  /*8290*/  BSYNC B1 ;  /* 0x0000000000017941 */ /* 0x000fea0003800000 */
.L_x_1465:
[----:B-1---5:R-:W-:Y:S01]  /*82a0*/  IMAD.MOV.U32 R3, RZ, RZ, R39 ;  /* 0x000000ffff037224 */ /* 0x022fe200078e0027 */
[----:B------:R-:W-:Y:S01]  /*82b0*/  LOP3.LUT R45, R45, 0xfffffffe, RZ, 0xc0, !PT ;  /* 0xfffffffe2d2d7812 */ /* 0x000fe200078ec0ff */
[----:B--2---:R-:W-:Y:S01]  /*82c0*/  IMAD.MOV.U32 R0, RZ, RZ, R38 ;  /* 0x000000ffff007224 */ /* 0x004fe200078e0026 */
[----:B------:R-:W-:Y:S01]  /*82d0*/  BSSY B1, `(.L_x_1467) ;  /* 0x000002b000017945 */ /* 0x000fe20003800000 */
[----:B------:R-:W-:Y:S01]  /*82e0*/  IMAD.MOV.U32 R4, RZ, RZ, R34 ;  /* 0x000000ffff047224 */ /* 0x000fe200078e0022 */
[----:B------:R-:W-:Y:S01]  /*82f0*/  PRMT R47, R47, 0x5410, R3 ;  /* 0x000054102f2f7816 */ /* 0x000fe20000000003 */
[----:B------:R-:W-:Y:S01]  /*8300*/  IMAD.IADD R3, R54, 0x1, -R45 ;  /* 0x0000000136037824 */ /* 0x000fe200078e0a2d */
[----:B------:R-:W-:Y:S01]  /*8310*/  PRMT R50, R0, 0x7610, R50 ;  /* 0x0000761000327816 */ /* 0x000fe20000000032 */
[----:B------:R-:W-:Y:S01]  /*8320*/  IMAD.MOV.U32 R0, RZ, RZ, R35 ;  /* 0x000000ffff007224 */ /* 0x000fe200078e0023 */
[----:B------:R-:W-:Y:S01]  /*8330*/  PRMT R58, R4, 0x7610, R58 ;  /* 0x00007610043a7816 */ /* 0x000fe2000000003a */
[----:B------:R-:W-:Y:S01]  /*8340*/  IMAD.MOV.U32 R4, RZ, RZ, R30 ;  /* 0x000000ffff047224 */ /* 0x000fe200078e001e */
[----:B------:R-:W-:Y:S01]  /*8350*/  SHF.L.U32 R3, R3, 0x1f, RZ ;  /* 0x0000001f03037819 */ /* 0x000fe200000006ff */
[----:B---3--:R-:W-:Y:S01]  /*8360*/  IMAD.MOV.U32 R5, RZ, RZ, R31 ;  /* 0x000000ffff057224 */ /* 0x008fe200078e001f */
[----:B------:R-:W-:Y:S01]  /*8370*/  PRMT R47, R0, 0x7610, R47 ;  /* 0x00007610002f7816 */ /* 0x000fe2000000002f */
[----:B------:R-:W-:Y:S01]  /*8380*/  IMAD.MOV.U32 R0, RZ, RZ, R26 ;  /* 0x000000ffff007224 */ /* 0x000fe200078e001a */
[----:B------:R-:W1:Y:S01]  /*8390*/  SYNCS.PHASECHK.TRANS64.TRYWAIT P1, [R2+URZ+0x2d800], R3 ;  /* 0x02d80003020075a7 */ /* 0x000e62000802017f */
        /* <DEDUP_REMOVED lines=8> */
[----:B0-----:R-:W-:Y:S01]  /*8420*/  PRMT R40, R5, 0x5410, R6 ;  /* 0x0000541005287816 */ /* 0x001fe20000000006 */
[----:B------:R-:W-:Y:S02]  /*8430*/  IMAD.MOV.U32 R5, RZ, RZ, R36 ;  /* 0x000000ffff057224 */ /* 0x000fe400078e0024 */
[----:B------:R-:W-:Y:S01]  /*8440*/  IMAD.MOV.U32 R6, RZ, RZ, R37 ;  /* 0x000000ffff067224 */ /* 0x000fe200078e0025 */
[----:B----4-:R-:W-:Y:S01]  /*8450*/  PRMT R14, R0, 0x5410, R4 ;  /* 0x00005410000e7816 */ /* 0x010fe20000000004 */
        /* <DEDUP_REMOVED lines=17> */
[----:B-1----:R-:W-:Y:S06]  /*8570*/  @!P1 BRA `(.L_x_1468) ;  /* 0x000001a400109947 */ /* 0x002fec0003800000 */
.L_x_1769:
[----:B------:R-:W-:Y:S05]  /*8580*/  BSYNC B1 ;  /* 0x0000000000017941 */ /* 0x000fea0003800000 */
.L_x_1467:
        /* <DEDUP_REMOVED lines=9> */
[----:B------:R-:W5:Y:S01]  /*8620*/  LDL R6, [R1+0x40] ;  /* 0x0000400001067983 */ /* 0x000f620000100800 */
[----:B------:R-:W1:Y:S01]  /*8630*/  S2R R5, SR_TID.X ;  /* 0x0000000000057919 */ /* 0x000e620000002100 */
[----:B------:R-:W-:Y:S01]  /*8640*/  BSSY B1, `(.L_x_1470) ;  /* 0x000003d000017945 */ /* 0x000fe20003800000 */
[----:B-1----:R-:W-:-:S05]  /*8650*/  VIADD R5, R5, 0xffffff80 ;  /* 0xffffff8005057836 */ /* 0x002fca0000000000 */
[----:B------:R-:W-:-:S04]  /*8660*/  SHF.R.S32.HI R0, RZ, 0x1f, R5 ;  /* 0x0000001fff007819 */ /* 0x000fc80000011405 */
[----:B------:R-:W-:-:S04]  /*8670*/  LEA.HI R0, R0, R5, RZ, 0x2 ;  /* 0x0000000500007211 */ /* 0x000fc800078f10ff */
[--C-:B------:R-:W-:Y:S02]  /*8680*/  SHF.R.S32.HI R5, RZ, 0x2, R0.reuse ;  /* 0x00000002ff057819 */ /* 0x100fe40000011400 */
[----:B------:R-:W-:-:S04]  /*8690*/  SHF.R.S32.HI R0, RZ, 0x1f, R0 ;  /* 0x0000001fff007819 */ /* 0x000fc80000011400 */
[----:B------:R-:W-:-:S04]  /*86a0*/  LEA.HI R0, R0, R5, RZ, 0x2 ;  /* 0x0000000500007211 */ /* 0x000fc800078f10ff */
[----:B------:R-:W-:-:S05]  /*86b0*/  LOP3.LUT R0, R0, 0xfffffffc, RZ, 0xc0, !PT ;  /* 0xfffffffc00007812 */ /* 0x000fca00078ec0ff */
[----:B------:R-:W-:-:S05]  /*86c0*/  IMAD.IADD R5, R5, 0x1, -R0 ;  /* 0x0000000105057824 */ /* 0x000fca00078e0a00 */
[----:B------:R-:W-:Y:S02]  /*86d0*/  LOP3.LUT P0, RZ, R5, 0x2, RZ, 0xc0, !PT ;  /* 0x0000000205ff7812 */ /* 0x000fe4000780c0ff */
[----:B--2---:R-:W-:Y:S01]  /*86e0*/  ISETP.GE.AND P6, PT, R54, R4, PT ;  /* 0x000000043600720c */ /* 0x004fe20003fc6270 */
[----:B0-----:R-:W-:-:S04]  /*86f0*/  IMAD R3, R53, 0x2, R2 ;  /* 0x0000000235037824 */ /* 0x001fc800078e0202 */
[----:B------:R-:W-:Y:S01]  /*8700*/  VIADD R0, R3, 0x20 ;  /* 0x0000002003007836 */ /* 0x000fe20000000000 */
[-C--:B---3--:R-:W-:Y:S02]  /*8710*/  ISETP.GE.AND P1, PT, R52, R4.reuse, PT ;  /* 0x000000043400720c */ /* 0x088fe40003f26270 */
[-C--:B----4-:R-:W-:Y:S02]  /*8720*/  ISETP.GE.AND P2, PT, R51, R4.reuse, PT ;  /* 0x000000043300720c */ /* 0x090fe40003f46270 */
[-C--:B-----5:R-:W-:Y:S02]  /*8730*/  ISETP.GE.AND P3, PT, R49, R4.reuse, PT ;  /* 0x000000043100720c */ /* 0x0a0fe40003f66270 */
[-C--:B------:R-:W-:Y:S02]  /*8740*/  ISETP.GE.AND P4, PT, R7, R4.reuse, PT ;  /* 0x000000040700720c */ /* 0x080fe40003f86270 */
[----:B------:R-:W-:Y:S01]  /*8750*/  ISETP.GE.AND P5, PT, R6, R4, PT ;  /* 0x000000040600720c */ /* 0x000fe20003fa6270 */
[----:B------:R-:W-:-:S12]  /*8760*/  @P6 BRA `(.L_x_1471) ;  /* 0x0000000000a86947 */ /* 0x000fd80003800000 */
[----:B------:R-:W0:Y:S01]  /*8770*/  LDS.128 R4, [R3+0xc400] ;  /* 0x00c4000003047984 */ /* 0x000e220000000c00 */
        /* <DEDUP_REMOVED lines=20> */
[----:B------:R-:W-:Y:S02]  /*88c0*/  HADD2.F32 R6, -RZ, R5.H0_H0 ;  /* 0x20000005ff067230 */ /* 0x000fe40000004100 */
        /* <DEDUP_REMOVED lines=20> */
.L_x_1471:
[----:B------:R-:W-:Y:S05]  /*8a10*/  BSYNC B1 ;  /* 0x0000000000017941 */ /* 0x000fea0003800000 */
.L_x_1470:
[----:B------:R-:W-:Y:S01]  /*8a20*/  BSSY B1, `(.L_x_1472) ;  /* 0x000002d000017945 */ /* 0x000fe20003800000 */
[----:B------:R-:W-:-:S03]  /*8a30*/  @P0 VIADD R0, R3, 0xffffffe0 ;  /* 0xffffffe003000836 */ /* 0x000fc60000000000 */
[----:B------:R-:W-:Y:S05]  /*8a40*/  @P1 BRA `(.L_x_1473) ;  /* 0x0000000000a81947 */ /* 0x000fea0003800000 */
[----:B0-----:R-:W0:Y:S01]  /*8a50*/  LDS.128 R4, [R0+0xc400] ;  /* 0x00c4000000047984 */ /* 0x001e220000000c00 */
        /* <DEDUP_REMOVED lines=8> */
[----:B------:R-:W-:-:S02]  /*8ae0*/  HADD2.F32 R47, -RZ, R47.H0_H0 ;  /* 0x2000002fff2f7230 */ /* 0x000fc40000004100 */
        /* <DEDUP_REMOVED lines=15> */
[----:B------:R-:W-:-:S02]  /*8be0*/  HADD2.F32 R34, -RZ, R59.H1_H1 ;  /* 0x3000003bff227230 */ /* 0x000fc40000004100 */
[----:B------:R-:W-:Y:S01]  /*8bf0*/  FFMA.FTZ R37, R7, R38, R50 ;  /* 0x0000002607257223 */ /* 0x000fe20000010032 */
[----:B------:R-:W-:Y:S02]  /*8c00*/  HADD2.F32 R35, -RZ, R51.H0_H0 ;  /* 0x20000033ff237230 */ /* 0x000fe40000004100 */
[C---:B------:R-:W-:Y:S01]  /*8c10*/  FMUL.FTZ R39, R33.reuse, R47 ;  /* 0x0000002f21277220 */ /* 0x040fe20000410000 */
[----:B------:R-:W-:Y:S02]  /*8c20*/  HADD2.F32 R4, -RZ, R53.H0_H0 ;  /* 0x20000035ff047230 */ /* 0x000fe40000004100 */
[-C--:B------:R-:W-:Y:S01]  /*8c30*/  FMUL.FTZ R38, R33, R34.reuse ;  /* 0x0000002221267220 */ /* 0x080fe20000410000 */
        /* <DEDUP_REMOVED lines=11> */
.L_x_1473:
[----:B------:R-:W-:Y:S05]  /*8cf0*/  BSYNC B1 ;  /* 0x0000000000017941 */ /* 0x000fea0003800000 */
.L_x_1472:
[----:B------:R-:W-:Y:S04]  /*8d00*/  BSSY B1, `(.L_x_1474) ;  /* 0x000002c000017945 */ /* 0x000fe80003800000 */
[----:B------:R-:W-:Y:S05]  /*8d10*/  @P2 BRA `(.L_x_1475) ;  /* 0x0000000000a82947 */ /* 0x000fea0003800000 */
[----:B01----:R-:W0:Y:S01]  /*8d20*/  LDS.128 R4, [R3+0xf400] ;  /* 0x00f4000003047984 */ /* 0x003e220000000c00 */
[----:B------:R-:W-:Y:S01]  /*8d30*/  SHF.R.U32.HI R34, RZ, 0x10, R31 ;  /* 0x00000010ff227819 */ /* 0x000fe2000001161f */
[--C-:B------:R-:W-:Y:S01]  /*8d40*/  HADD2.F32 R32, -RZ, R46.reuse.H1_H1 ;  /* 0x3000002eff207230 */ /* 0x100fe20000004100 */
[----:B------:R-:W-:Y:S01]  /*8d50*/  SHF.R.U32.HI R33, RZ, 0x10, R29 ;  /* 0x00000010ff217819 */ /* 0x000fe2000001161d */
        /* <DEDUP_REMOVED lines=8> */
[CC--:B------:R-:W-:Y:S01]  /*8de0*/  FMUL.FTZ R35, R31.reuse, R34.reuse ;  /* 0x000000221f237220 */ /* 0x0c0fe20000410000 */
[----:B------:R-:W-:Y:S01]  /*8df0*/  FMUL.FTZ R31, R31, R33 ;  /* 0x000000211f1f7220 */ /* 0x000fe20000410000 */
[----:B------:R-:W-:Y:S02]  /*8e00*/  HADD2.F32 R4, -RZ, R4.H1_H1 ;  /* 0x30000004ff047230 */ /* 0x000fe40000004100 */
[--C-:B------:R-:W-:Y:S02]  /*8e10*/  HADD2.F32 R28, -RZ, R6.reuse.H0_H0 ;  /* 0x20000006ff1c7230 */ /* 0x100fe40000004100 */
[----:B------:R-:W-:Y:S01]  /*8e20*/  FFMA.FTZ R38, R30, R34, R31 ;  /* 0x000000221e267223 */ /* 0x000fe2000001001f */
[----:B------:R-:W-:-:S02]  /*8e30*/  HADD2.F32 R29, -RZ, R6.H1_H1 ;  /* 0x30000006ff1d7230 */ /* 0x000fc40000004100 */
[----:B------:R-:W-:Y:S01]  /*8e40*/  FMUL.FTZ R36, R4, R46 ;  /* 0x0000002e04247220 */ /* 0x000fe20000410000 */
[----:B------:R-:W-:Y:S02]  /*8e50*/  HADD2.F32 R31, -RZ, R45.H1_H1 ;  /* 0x3000002dff1f7230 */ /* 0x000fe40000004100 */
[----:B------:R-:W-:Y:S01]  /*8e60*/  FFMA.FTZ R37, R30, R33, -R35 ;  /* 0x000000211e257223 */ /* 0x000fe20000010823 */
[----:B------:R-:W-:Y:S02]  /*8e70*/  HADD2.F32 R6, -RZ, R5.H0_H0 ;  /* 0x20000005ff067230 */ /* 0x000fe40000004100 */
[-C--:B------:R-:W-:Y:S01]  /*8e80*/  FMUL.FTZ R34, R4, R32.reuse ;  /* 0x0000002004227220 */ /* 0x080fe20000410000 */
[----:B------:R-:W-:Y:S02]  /*8e90*/  HADD2.F32 R45, -RZ, R45.H0_H0 ;  /* 0x2000002dff2d7230 */ /* 0x000fe40000004100 */
        /* <DEDUP_REMOVED lines=18> */
.L_x_1475:
[----:B------:R-:W-:Y:S05]  /*8fc0*/  BSYNC B1 ;  /* 0x0000000000017941 */ /* 0x000fea0003800000 */
.L_x_1474:
[----:B------:R-:W-:Y:S04]  /*8fd0*/  BSSY B1, `(.L_x_1476) ;  /* 0x000002c000017945 */ /* 0x000fe80003800000 */
[----:B------:R-:W-:Y:S05]  /*8fe0*/  @P3 BRA `(.L_x_1477) ;  /* 0x0000000000a83947 */ /* 0x000fea0003800000 */
[----:B012---:R-:W0:Y:S01]  /*8ff0*/  LDS.128 R4, [R0+0xf400] ;  /* 0x00f4000000047984 */ /* 0x007e220000000c00 */
[----:B------:R-:W-:Y:S01]  /*9000*/  SHF.R.U32.HI R29, RZ, 0x10, R25 ;  /* 0x00000010ff1d7819 */ /* 0x000fe20000011619 */
[----:B------:R-:W-:Y:S01]  /*9010*/  HADD2.F32 R28, -RZ, R43.H0_H0 ;  /* 0x2000002bff1c7230 */ /* 0x000fe20000004100 */
[--C-:B------:R-:W-:Y:S01]  /*9020*/  SHF.R.U32.HI R31, RZ, 0x10, R27.reuse ;  /* 0x00000010ff1f7819 */ /* 0x100fe2000001161b */
[--C-:B------:R-:W-:Y:S01]  /*9030*/  HADD2.F32 R30, -RZ, R42.reuse.H0_H0 ;  /* 0x2000002aff1e7230 */ /* 0x100fe20000004100 */
        /* <DEDUP_REMOVED lines=24> */
[C---:B------:R-:W-:Y:S01]  /*91c0*/  FMUL.FTZ R29, R25.reuse, R42 ;  /* 0x0000002a191d7220 */ /* 0x040fe20000410000 */
[-C--:B------:R-:W-:Y:S01]  /*91d0*/  FMUL.FTZ R31, R25, R43.reuse ;  /* 0x0000002b191f7220 */ /* 0x080fe20000410000 */
        /* <DEDUP_REMOVED lines=11> */
.L_x_1477:
[----:B------:R-:W-:Y:S05]  /*9290*/  BSYNC B1 ;  /* 0x0000000000017941 */ /* 0x000fea0003800000 */
.L_x_1476:
[----:B------:R-:W-:Y:S04]  /*92a0*/  BSSY B1, `(.L_x_1478) ;  /* 0x000002c000017945 */ /* 0x000fe80003800000 */
[----:B------:R-:W-:Y:S05]  /*92b0*/  @P4 BRA `(.L_x_1479) ;  /* 0x0000000000a84947 */ /* 0x000fea0003800000 */
[----:B0123--:R-:W0:Y:S01]  /*92c0*/  LDS.128 R4, [R3+0x12400] ;  /* 0x0124000003047984 */ /* 0x00fe220000000c00 */
[----:B------:R-:W-:Y:S01]  /*92d0*/  SHF.R.U32.HI R25, RZ, 0x10, R21 ;  /* 0x00000010ff197819 */ /* 0x000fe20000011615 */
[----:B------:R-:W-:Y:S01]  /*92e0*/  HADD2.F32 R24, -RZ, R41.H0_H0 ;  /* 0x20000029ff187230 */ /* 0x000fe20000004100 */
[----:B------:R-:W-:Y:S01]  /*92f0*/  SHF.R.U32.HI R27, RZ, 0x10, R13 ;  /* 0x00000010ff1b7819 */ /* 0x000fe2000001160d */
        /* <DEDUP_REMOVED lines=38> */
.L_x_1479:
[----:B------:R-:W-:Y:S05]  /*9560*/  BSYNC B1 ;  /* 0x0000000000017941 */ /* 0x000fea0003800000 */
.L_x_1478:
        /* <DEDUP_REMOVED lines=44> */
.L_x_1463:
[----:B------:R-:W2:Y:S01]  /*9830*/  LDL R12, [R1+0x30] ;  /* 0x00003000010c7983 */ /* 0x000ea20000100800 */
[----:B------:R-:W0:Y:S01]  /*9840*/  LDC R25, c[0x0][0x448] ;  /* 0x00011200ff197b82 */ /* 0x000e220000000800 */
[----:B------:R-:W-:Y:S01]  /*9850*/  ULDC.64 UR4, c[0x0][0x3f8] ;  /* 0x0000fe0000047ab9 */ /* 0x000fe20000000a00 */
[----:B------:R-:W-:Y:S01]  /*9860*/  ULDC.64 UR6, c[0x0][0x408] ;  /* 0x0001020000067ab9 */ /* 0x000fe20000000a00 */
[----:B------:R-:W3:Y:S04]  /*9870*/  LDL R11, [R1+0x2c] ;  /* 0x00002c00010b7983 */ /* 0x000ee80000100800 */
[----:B------:R-:W2:Y:S01]  /*9880*/  LDL.64 R14, [R1+0x8] ;  /* 0x00000800010e7983 */ /* 0x000ea20000100a00 */
[----:B------:R-:W-:Y:S02]  /*9890*/  IMAD.MOV.U32 R6, RZ, RZ, R24 ;  /* 0x000000ffff067224 */ /* 0x000fe400078e0018 */
[----:B------:R-:W-:-:S02]  /*98a0*/  IMAD.MOV.U32 R7, RZ, RZ, R27 ;  /* 0x000000ffff077224 */ /* 0x000fc400078e001b */
        /* <DEDUP_REMOVED lines=24> */
[----:B--2---:R-:W-:-:S02]  /*9a30*/  IMAD.IADD R47, R14, 0x1, R12 ;  /* 0x000000010e2f7824 */ /* 0x004fc400078e020c */
[----:B---3--:R-:W-:-:S03]  /*9a40*/  IMAD.IADD R20, R14, 0x1, R11 ;  /* 0x000000010e147824 */ /* 0x008fc600078e020b */
[----:B------:R-:W-:Y:S02]  /*9a50*/  SHF.R.S32.HI R48, RZ, 0x1f, R47 ;  /* 0x0000001fff307819 */ /* 0x000fe4000001142f */
[----:B------:R-:W-:Y:S02]  /*9a60*/  SHF.R.S32.HI R21, RZ, 0x1f, R20 ;  /* 0x0000001fff157819 */ /* 0x000fe40000011414 */
[----:B------:R-:W-:Y:S02]  /*9a70*/  LEA.HI R49, R48, R47, RZ, 0x3 ;  /* 0x0000002f30317211 */ /* 0x000fe400078f18ff */
[----:B------:R-:W-:Y:S02]  /*9a80*/  LEA.HI R45, R21, R20, RZ, 0x3 ;  /* 0x00000014152d7211 */ /* 0x000fe400078f18ff */
[----:B------:R-:W-:Y:S02]  /*9a90*/  SHF.R.S32.HI R50, RZ, 0x3, R49 ;  /* 0x00000003ff327819 */ /* 0x000fe40000011431 */
[----:B------:R-:W-:Y:S01]  /*9aa0*/  SHF.R.S32.HI R46, RZ, 0x3, R45 ;  /* 0x00000003ff2e7819 */ /* 0x000fe2000001142d */
[----:B------:R-:W-:Y:S06]  /*9ab0*/  BRA.DIV UR4, `(.L_x_1480) ;  /* 0x0000018e04d47947 */ /* 0x000fec000b800000 */
[----:B------:R-:W0:Y:S04]  /*9ac0*/  SHFL.IDX PT, R3, R13, RZ, 0x1e1f ;  /* 0x001e1fff0d037589 */ /* 0x000e2800000e0000 */
[----:B------:R-:W1:Y:S04]  /*9ad0*/  SHFL.IDX PT, R0, R0, RZ, 0x1e1f ;  /* 0x001e1fff00007589 */ /* 0x000e6800000e0000 */
[----:B------:R-:W2:Y:S04]  /*9ae0*/  SHFL.IDX PT, R5, R5, RZ, 0x1e1f ;  /* 0x001e1fff05057589 */ /* 0x000ea800000e0000 */
[----:B------:R3:W4:Y:S01]  /*9af0*/  SHFL.IDX PT, R14, R4, RZ, 0x1e1f ;  /* 0x001e1fff040e7589 */ /* 0x00072200000e0000 */
[----:B0-----:R-:W-:-:S02]  /*9b00*/  IMAD.MOV.U32 R37, RZ, RZ, R3 ;  /* 0x000000ffff257224 */ /* 0x001fc400078e0003 */
[----:B-1-3--:R-:W-:-:S07]  /*9b10*/  IMAD.MOV.U32 R36, RZ, RZ, R0 ;  /* 0x000000ffff247224 */ /* 0x00afce00078e0000 */
.L_x_1775:
[----:B------:R-:W3:Y:S01]  /*9b20*/  LDL R54, [R1+0x58] ;  /* 0x0000580001367983 */ /* 0x000ee20000100800 */
[----:B------:R-:W-:Y:S01]  /*9b30*/  IMAD R25, R136, R25, RZ ;  /* 0x0000001988197224 */ /* 0x000fe200078e02ff */
[----:B------:R-:W-:Y:S01]  /*9b40*/  BSSY B1, `(.L_x_1481) ;  /* 0x0000035000017945 */ /* 0x000fe20003800000 */
[----:B----4-:R-:W-:Y:S01]  /*9b50*/  IMAD.MOV.U32 R38, RZ, RZ, R14 ;  /* 0x000000ffff267224 */ /* 0x010fe200078e000e */
[----:B------:R-:W-:Y:S01]  /*9b60*/  CS2R R6, SRZ ;  /* 0x0000000000067805 */ /* 0x000fe2000001ff00 */
[----:B------:R-:W-:Y:S01]  /*9b70*/  IMAD R73, R73, -0xc0, R25 ;  /* 0xffffff4049497824 */ /* 0x000fe200078e0219 */
[----:B------:R-:W-:Y:S01]  /*9b80*/  ISETP.GE.AND P1, PT, R10, R25, PT ;  /* 0x000000190a00720c */ /* 0x000fe20003f26270 */
[----:B--2---:R-:W-:Y:S01]  /*9b90*/  IMAD.MOV.U32 R39, RZ, RZ, R5 ;  /* 0x000000ffff277224 */ /* 0x004fe200078e0005 */
[----:B------:R-:W-:Y:S02]  /*9ba0*/  CS2R R4, SRZ ;  /* 0x0000000000047805 */ /* 0x000fe4000001ff00 */
[----:B------:R-:W-:-:S02]  /*9bb0*/  CS2R R8, SRZ ;  /* 0x0000000000087805 */ /* 0x000fc4000001ff00 */
[----:B------:R-:W-:Y:S02]  /*9bc0*/  VIMNMX R0, R73, 0xc0, PT ;  /* 0x000000c049007848 */ /* 0x000fe40003fe0100 */
[----:B------:R-:W-:Y:S02]  /*9bd0*/  CS2R R10, SRZ ;  /* 0x00000000000a7805 */ /* 0x000fe4000001ff00 */
[----:B------:R-:W-:Y:S02]  /*9be0*/  CS2R R12, SRZ ;  /* 0x00000000000c7805 */ /* 0x000fe4000001ff00 */
[----:B------:R-:W-:Y:S02]  /*9bf0*/  CS2R R14, SRZ ;  /* 0x00000000000e7805 */ /* 0x000fe4000001ff00 */
[----:B------:R-:W-:Y:S02]  /*9c00*/  ISETP.GE.AND P0, PT, R19, R0, PT ;  /* 0x000000001300720c */ /* 0x000fe40003f06270 */
[----:B------:R-:W-:-:S02]  /*9c10*/  CS2R R24, SRZ ;  /* 0x0000000000187805 */ /* 0x000fc4000001ff00 */
[----:B------:R-:W-:Y:S02]  /*9c20*/  CS2R R26, SRZ ;  /* 0x00000000001a7805 */ /* 0x000fe4000001ff00 */
[----:B------:R-:W-:Y:S02]  /*9c30*/  CS2R R28, SRZ ;  /* 0x00000000001c7805 */ /* 0x000fe4000001ff00 */
[----:B------:R-:W-:Y:S02]  /*9c40*/  CS2R R30, SRZ ;  /* 0x00000000001e7805 */ /* 0x000fe4000001ff00 */
[----:B------:R-:W-:Y:S02]  /*9c50*/  CS2R R32, SRZ ;  /* 0x0000000000207805 */ /* 0x000fe4000001ff00 */
[----:B------:R-:W-:Y:S02]  /*9c60*/  CS2R R34, SRZ ;  /* 0x0000000000227805 */ /* 0x000fe4000001ff00 */
[----:B---3--:R-:W-:Y:S01]  /*9c70*/  LEA.HI R0, R54, R54, RZ, 0x1 ;  /* 0x0000003636007211 */ /* 0x008fe200078f08ff */
[----:B------:R-:W-:Y:S06]  /*9c80*/  @P1 BRA `(.L_x_1482) ;  /* 0x0000000000801947 */ /* 0x000fec0003800000 */
[C---:B------:R-:W-:Y:S01]  /*9c90*/  VIADD R3, R22.reuse, 0x10 ;  /* 0x0000001016037836 */ /* 0x040fe20000000000 */
[----:B------:R-:W-:Y:S01]  /*9ca0*/  ULDC UR4, c[0x0][0x3f4] ;  /* 0x0000fd0000047ab9 */ /* 0x000fe20000000800 */
[C---:B------:R-:W-:Y:S01]  /*9cb0*/  VIADD R4, R22.reuse, 0x20 ;  /* 0x0000002016047836 */ /* 0x040fe20000000000 */
[----:B------:R-:W-:Y:S02]  /*9cc0*/  ISETP.GE.AND P1, PT, R22, UR4, PT ;  /* 0x0000000416007c0c */ /* 0x000fe4000bf26270 */
[----:B------:R-:W-:Y:S02]  /*9cd0*/  CS2R R24, SRZ ;  /* 0x0000000000187805 */ /* 0x000fe4000001ff00 */
[----:B------:R-:W-:Y:S02]  /*9ce0*/  ISETP.GE.AND P2, PT, R3, UR4, PT ;  /* 0x0000000403007c0c */ /* 0x000fe4000bf46270 */
[----:B------:R-:W-:Y:S02]  /*9cf0*/  CS2R R26, SRZ ;  /* 0x00000000001a7805 */ /* 0x000fe4000001ff00 */
[----:B------:R-:W-:-:S02]  /*9d00*/  ISETP.GE.AND P3, PT, R4, UR4, PT ;  /* 0x0000000404007c0c */ /* 0x000fc4000bf66270 */
[----:B------:R-:W-:Y:S02]  /*9d10*/  CS2R R4, SRZ ;  /* 0x0000000000047805 */ /* 0x000fe4000001ff00 */
[----:B------:R-:W-:Y:S02]  /*9d20*/  CS2R R6, SRZ ;  /* 0x0000000000067805 */ /* 0x000fe4000001ff00 */
[----:B------:R-:W-:Y:S01]  /*9d30*/  CS2R R28, SRZ ;  /* 0x00000000001c7805 */ /* 0x000fe2000001ff00 */
[----:B------:R-:W-:-:S04]  /*9d40*/  @!P1 IMAD.WIDE R12, R22, 0x2, R36 ;  /* 0x00000002160c9825 */ /* 0x000fc800078e0224 */
[----:B------:R-:W-:Y:S01]  /*9d50*/  @!P2 IMAD.SHL.U32 R3, R50, 0x8, RZ ;  /* 0x000000083203a824 */ /* 0x000fe200078e00ff */
[----:B------:R0:W5:Y:S01]  /*9d60*/  @!P1 LD.E.128 R24, desc[UR38][R12.64] ;  /* 0x000000260c189980 */ /* 0x000162000c101d00 */
[----:B------:R-:W-:Y:S01]  /*9d70*/  @!P3 IMAD.SHL.U32 R53, R46, 0x8, RZ ;  /* 0x000000082e35b824 */ /* 0x000fe200078e00ff */
[----:B------:R-:W-:Y:S01]  /*9d80*/  CS2R R30, SRZ ;  /* 0x00000000001e7805 */ /* 0x000fe2000001ff00 */
[--C-:B------:R-:W-:Y:S01]  /*9d90*/  @!P2 IMAD.WIDE R40, R3, 0x2, R36.reuse ;  /* 0x000000020328a825 */ /* 0x100fe200078e0224 */
[----:B------:R-:W-:Y:S02]  /*9da0*/  CS2R R8, SRZ ;  /* 0x0000000000087805 */ /* 0x000fe4000001ff00 */
[----:B------:R-:W-:Y:S02]  /*9db0*/  CS2R R10, SRZ ;  /* 0x00000000000a7805 */ /* 0x000fe4000001ff00 */
[----:B------:R-:W-:Y:S01]  /*9dc0*/  CS2R R32, SRZ ;  /* 0x0000000000207805 */ /* 0x000fe2000001ff00 */
[----:B------:R-:W-:Y:S01]  /*9dd0*/  @!P3 IMAD.WIDE R42, R53, 0x2, R36 ;  /* 0x00000002352ab825 */ /* 0x000fe200078e0224 */
[----:B------:R-:W-:-:S02]  /*9de0*/  CS2R R34, SRZ ;  /* 0x0000000000227805 */ /* 0x000fc4000001ff00 */
[----:B------:R-:W-:Y:S02]  /*9df0*/  CS2R R14, SRZ ;  /* 0x00000000000e7805 */ /* 0x000fe4000001ff00 */
[----:B0-----:R-:W-:Y:S01]  /*9e00*/  CS2R R12, SRZ ;  /* 0x00000000000c7805 */ /* 0x001fe2000001ff00 */
[--C-:B------:R-:W-:Y:S01]  /*9e10*/  @!P2 IMAD.WIDE R36, R3, 0x2, R38.reuse ;  /* 0x000000020324a825 */ /* 0x100fe200078e0226 */
[----:B------:R0:W5:Y:S03]  /*9e20*/  @!P2 LD.E.128 R28, desc[UR38][R40.64] ;  /* 0x00000026281ca980 */ /* 0x000166000c101d00 */
[--C-:B------:R-:W-:Y:S01]  /*9e30*/  @!P3 IMAD.WIDE R52, R53, 0x2, R38.reuse ;  /* 0x000000023534b825 */ /* 0x100fe200078e0226 */
[----:B------:R0:W5:Y:S03]  /*9e40*/  @!P2 LD.E.128 R8, desc[UR38][R36.64] ;  /* 0x000000262408a980 */ /* 0x000166000c101d00 */
[----:B------:R-:W-:Y:S01]  /*9e50*/  @!P1 IMAD.WIDE R38, R22, 0x2, R38 ;  /* 0x0000000216269825 */ /* 0x000fe200078e0226 */
[----:B------:R0:W5:Y:S04]  /*9e60*/  @!P3 LD.E.128 R32, desc[UR38][R42.64] ;  /* 0x000000262a20b980 */ /* 0x000168000c101d00 */
[----:B------:R0:W5:Y:S04]  /*9e70*/  @!P1 LD.E.128 R4, desc[UR38][R38.64] ;  /* 0x0000002626049980 */ /* 0x000168000c101d00 */
[----:B------:R0:W5:Y:S02]  /*9e80*/  @!P3 LD.E.128 R12, desc[UR38][R52.64] ;  /* 0x00000026340cb980 */ /* 0x000164000c101d00 */
.L_x_1482:
[----:B------:R-:W-:Y:S05]  /*9e90*/  BSYNC B1 ;  /* 0x0000000000017941 */ /* 0x000fea0003800000 */
.L_x_1481:
        /* <DEDUP_REMOVED lines=43> */
[----:B0-----:R-:W-:Y:S06]  /*a150*/  @!P1 BRA `(.L_x_1484) ;  /* 0x0000018800a09947 */ /* 0x001fec0003800000 */
.L_x_1776:
[----:B------:R-:W-:Y:S05]  /*a160*/  BSYNC B1 ;  /* 0x0000000000017941 */ /* 0x000fea0003800000 */
.L_x_1483:
        /* <DEDUP_REMOVED lines=13> */
[----:B------:R-:W0:Y:S01]  /*a240*/  S2R R37, SR_TID.X ;  /* 0x0000000000257919 */ /* 0x000e220000002100 */
[----:B-----5:R-:W-:Y:S01]  /*a250*/  LOP3.LUT R36, R79, 0x18, R22, 0xf8, !PT ;  /* 0x000000184f247812 */ /* 0x020fe200078ef816 */
[----:B------:R-:W-:Y:S01]  /*a260*/  HADD2.F32 R69, -RZ, R69.H0_H0 ;  /* 0x20000045ff457230 */ /* 0x000fe20000004100 */
[--C-:B------:R-:W-:Y:S01]  /*a270*/  SHF.R.U64 R24, R24, 0x10, R25.reuse ;  /* 0x0000001018187819 */ /* 0x100fe20000001219 */
[----:B------:R-:W-:Y:S01]  /*a280*/  HADD2.F32 R67, -RZ, R67.H0_H0 ;  /* 0x20000043ff437230 */ /* 0x000fe20000004100 */
[----:B------:R-:W-:Y:S01]  /*a290*/  LOP3.LUT R36, R36, R77, RZ, 0x3c, !PT ;  /* 0x0000004d24247212 */ /* 0x000fe200078e3cff */
[----:B------:R-:W-:Y:S01]  /*a2a0*/  HADD2.F32 R68, -RZ, R68.H0_H0 ;  /* 0x20000044ff447230 */ /* 0x000fe20000004100 */
[----:B------:R-:W-:Y:S02]  /*a2b0*/  SHF.R.U32.HI R66, RZ, 0x10, R25 ;  /* 0x00000010ff427819 */ /* 0x000fe40000011619 */
[--C-:B------:R-:W-:Y:S01]  /*a2c0*/  SHF.R.U64 R25, R4, 0x10, R5.reuse ;  /* 0x0000001004197819 */ /* 0x100fe20000001205 */
[----:B------:R-:W-:Y:S01]  /*a2d0*/  IMAD.IADD R38, R78, 0x1, R36 ;  /* 0x000000014e267824 */ /* 0x000fe200078e0224 */
[----:B------:R-:W-:-:S02]  /*a2e0*/  SHF.R.U32.HI R70, RZ, 0x10, R5 ;  /* 0x00000010ff467819 */ /* 0x000fc40000011605 */
[----:B------:R-:W-:Y:S01]  /*a2f0*/  SHF.R.U64 R5, R6, 0x10, R7 ;  /* 0x0000001006057819 */ /* 0x000fe20000001207 */
[----:B------:R-:W-:Y:S01]  /*a300*/  HADD2.F32 R25, -RZ, R25.H0_H0 ;  /* 0x20000019ff197230 */ /* 0x000fe20000004100 */
[----:B------:R-:W-:Y:S01]  /*a310*/  SHF.R.U64 R4, R26, 0x10, R27 ;  /* 0x000000101a047819 */ /* 0x000fe2000000121b */
[----:B------:R-:W-:Y:S01]  /*a320*/  HADD2.F32 R70, -RZ, R70.H0_H0 ;  /* 0x20000046ff467230 */ /* 0x000fe20000004100 */
[----:B------:R-:W-:Y:S02]  /*a330*/  SHF.R.U32.HI R74, RZ, 0x10, R7 ;  /* 0x00000010ff4a7819 */ /* 0x000fe40000011607 */
[----:B------:R-:W-:Y:S01]  /*a340*/  SHF.R.U32.HI R27, RZ, 0x10, R27 ;  /* 0x00000010ff1b7819 */ /* 0x000fe2000001161b */
        /* <DEDUP_REMOVED lines=9> */
[----:B------:R-:W-:Y:S02]  /*a3e0*/  LOP3.LUT R36, R79, 0x18, R0, 0xf8, !PT ;  /* 0x000000184f247812 */ /* 0x000fe400078ef800 */
[----:B------:R-:W-:Y:S01]  /*a3f0*/  LEA R0, R38, UR40, 0x1 ;  /* 0x0000002826007c11 */ /* 0x000fe2000f8e08ff */
[----:B------:R-:W-:Y:S01]  /*a400*/  IMAD R40, R37, 0x1800, R78 ;  /* 0x0000180025287824 */ /* 0x000fe200078e024e */
[----:B------:R-:W-:-:S03]  /*a410*/  LOP3.LUT R41, R36, R77, RZ, 0x3c, !PT ;  /* 0x0000004d24297212 */ /* 0x000fc600078e3cff */
[----:B------:R-:W0:Y:S02]  /*a420*/  LDS.128 R36, [R0] ;  /* 0x0000000000247984 */ /* 0x000e240000000c00 */
[----:B------:R-:W-:-:S04]  /*a430*/  IMAD.IADD R41, R40, 0x1, R41 ;  /* 0x0000000128297824 */ /* 0x000fc800078e0229 */
[----:B------:R-:W-:-:S05]  /*a440*/  IMAD R55, R41, 0x2, R2 ;  /* 0x0000000229377824 */ /* 0x000fca00078e0202 */
[----:B------:R-:W1:Y:S01]  /*a450*/  LDS.128 R40, [R55+0xc400] ;  /* 0x00c4000037287984 */ /* 0x000e620000000c00 */
[--C-:B0-----:R-:W-:Y:S02]  /*a460*/  HADD2.F32 R26, -RZ, R37.reuse.H0_H0 ;  /* 0x20000025ff1a7230 */ /* 0x101fe40000004100 */
[----:B------:R-:W-:Y:S02]  /*a470*/  HADD2.F32 R62, -RZ, R37.H1_H1 ;  /* 0x30000025ff3e7230 */ /* 0x000fe40000004100 */
[----:B------:R-:W-:Y:S02]  /*a480*/  HADD2.F32 R61, -RZ, R36.H0_H0 ;  /* 0x20000024ff3d7230 */ /* 0x000fe40000004100 */
[--C-:B------:R-:W-:Y:S02]  /*a490*/  HADD2.F32 R7, -RZ, R39.reuse.H0_H0 ;  /* 0x20000027ff077230 */ /* 0x100fe40000004100 */
[----:B------:R-:W-:Y:S02]  /*a4a0*/  HADD2.F32 R37, -RZ, R38.H0_H0 ;  /* 0x20000026ff257230 */ /* 0x000fe40000004100 */
[----:B------:R-:W-:-:S02]  /*a4b0*/  HADD2.F32 R39, -RZ, R39.H1_H1 ;  /* 0x30000027ff277230 */ /* 0x000fc40000004100 */
[--C-:B-1----:R-:W-:Y:S02]  /*a4c0*/  HADD2.F32 R6, -RZ, R41.reuse.H0_H0 ;  /* 0x20000029ff067230 */ /* 0x102fe40000004100 */
[----:B------:R-:W-:Y:S02]  /*a4d0*/  HADD2.F32 R63, -RZ, R41.H1_H1 ;  /* 0x30000029ff3f7230 */ /* 0x000fe40000004100 */
[----:B------:R-:W-:Y:S02]  /*a4e0*/  HADD2.F32 R41, -RZ, R40.H0_H0 ;  /* 0x20000028ff297230 */ /* 0x000fe40000004100 */
[C---:B------:R-:W-:Y:S01]  /*a4f0*/  FMUL.FTZ R71, R6.reuse, R69 ;  /* 0x0000004506477220 */ /* 0x040fe20000410000 */
[-C--:B------:R-:W-:Y:S01]  /*a500*/  FMUL.FTZ R73, R6, R67.reuse ;  /* 0x0000004306497220 */ /* 0x080fe20000410000 */
[----:B------:R-:W-:Y:S02]  /*a510*/  HADD2.F32 R64, -RZ, R42.H0_H0 ;  /* 0x2000002aff407230 */ /* 0x000fe40000004100 */
[----:B------:R-:W-:Y:S01]  /*a520*/  FFMA.FTZ R6, R26, R67, -R71 ;  /* 0x000000431a067223 */ /* 0x000fe20000010847 */
[----:B------:R-:W-:-:S02]  /*a530*/  HADD2.F32 R67, -RZ, R66.H0_H0 ;  /* 0x20000042ff437230 */ /* 0x000fc40000004100 */
[----:B------:R-:W-:Y:S01]  /*a540*/  FMUL.FTZ R71, R63, R70 ;  /* 0x000000463f477220 */ /* 0x000fe20000410000 */
[----:B------:R-:W-:Y:S02]  /*a550*/  HADD2.F32 R66, -RZ, R72.H0_H0 ;  /* 0x20000048ff427230 */ /* 0x000fe40000004100 */
[----:B------:R-:W-:Y:S01]  /*a560*/  FFMA.FTZ R26, R26, R69, R73 ;  /* 0x000000451a1a7223 */ /* 0x000fe20000010049 */
[----:B------:R-:W-:Y:S01]  /*a570*/  FMUL.FTZ R72, R41, R68 ;  /* 0x0000004429487220 */ /* 0x000fe20000410000 */
[-C--:B------:R-:W-:Y:S01]  /*a580*/  FMUL.FTZ R69, R63, R67.reuse ;  /* 0x000000433f457220 */ /* 0x080fe20000410000 */
[----:B------:R-:W-:Y:S01]  /*a590*/  FFMA.FTZ R71, R62, R67, -R71 ;  /* 0x000000433e477223 */ /* 0x000fe20000010847 */
[-C--:B------:R-:W-:Y:S01]  /*a5a0*/  FMUL.FTZ R67, R41, R66.reuse ;  /* 0x0000004229437220 */ /* 0x080fe20000410000 */
[----:B------:R-:W-:Y:S02]  /*a5b0*/  HADD2.F32 R63, -RZ, R60.H1_H1 ;  /* 0x3000003cff3f7230 */ /* 0x000fe40000004100 */
[----:B------:R-:W-:Y:S01]  /*a5c0*/  FFMA.FTZ R72, R61, R66, -R72 ;  /* 0x000000423d487223 */ /* 0x000fe20000010848 */
[----:B------:R-:W-:-:S02]  /*a5d0*/  HADD2.F32 R41, -RZ, R75.H0_H0 ;  /* 0x2000004bff297230 */ /* 0x000fc40000004100 */
[----:B------:R-:W-:Y:S01]  /*a5e0*/  FFMA.FTZ R69, R62, R70, R69 ;  /* 0x000000463e457223 */ /* 0x000fe20000010045 */
[----:B------:R-:W-:Y:S02]  /*a5f0*/  HADD2.F32 R65, -RZ, R43.H0_H0 ;  /* 0x2000002bff417230 */ /* 0x000fe40000004100 */
[----:B------:R-:W-:Y:S01]  /*a600*/  FFMA.FTZ R67, R61, R68, R67 ;  /* 0x000000443d437223 */ /* 0x000fe20000010043 */
[----:B------:R-:W-:Y:S02]  /*a610*/  HADD2.F32 R66, -RZ, R60.H0_H0 ;  /* 0x2000003cff427230 */ /* 0x000fe40000004100 */
[C---:B------:R-:W-:Y:S01]  /*a620*/  FMUL.FTZ R68, R64.reuse, R63 ;  /* 0x0000003f40447220 */ /* 0x040fe20000410000 */
[----:B------:R-:W-:Y:S02]  /*a630*/  HADD2.F32 R62, -RZ, R75.H1_H1 ;  /* 0x3000004bff3e7230 */ /* 0x000fe40000004100 */
[----:B------:R-:W-:Y:S01]  /*a640*/  FMUL.FTZ R70, R64, R41 ;  /* 0x0000002940467220 */ /* 0x000fe20000410000 */
[----:B------:R-:W-:-:S02]  /*a650*/  HADD2.F32 R64, -RZ, R74.H0_H0 ;  /* 0x2000004aff407230 */ /* 0x000fc40000004100 */
[C---:B------:R-:W-:Y:S01]  /*a660*/  FMUL.FTZ R74, R65.reuse, R66 ;  /* 0x00000042414a7220 */ /* 0x040fe20000410000 */
[----:B------:R-:W-:Y:S02]  /*a670*/  HADD2.F32 R43, -RZ, R43.H1_H1 ;  /* 0x3000002bff2b7230 */ /* 0x000fe40000004100 */
[-C--:B------:R-:W-:Y:S01]  /*a680*/  FMUL.FTZ R65, R65, R62.reuse ;  /* 0x0000003e41417220 */ /* 0x080fe20000410000 */
[----:B------:R-:W-:Y:S02]  /*a690*/  HADD2.F32 R60, -RZ, R27.H0_H0 ;  /* 0x2000001bff3c7230 */ /* 0x000fe40000004100 */
[----:B------:R-:W-:Y:S01]  /*a6a0*/  FFMA.FTZ R74, R7, R62, -R74 ;  /* 0x0000003e074a7223 */ /* 0x000fe2000001084a */
[----:B------:R-:W-:Y:S02]  /*a6b0*/  HADD2.F32 R40, -RZ, R40.H1_H1 ;  /* 0x30000028ff287230 */ /* 0x000fe40000004100 */
[----:B------:R-:W-:Y:S01]  /*a6c0*/  FMUL.FTZ R76, R43, R64 ;  /* 0x000000402b4c7220 */ /* 0x000fe20000410000 */
[----:B------:R-:W-:-:S02]  /*a6d0*/  HADD2.F32 R42, -RZ, R42.H1_H1 ;  /* 0x3000002aff2a7230 */ /* 0x000fc40000004100 */
[----:B------:R-:W-:Y:S01]  /*a6e0*/  FFMA.FTZ R65, R7, R66, R65 ;  /* 0x0000004207417223 */ /* 0x000fe20000010041 */
[-C--:B------:R-:W-:Y:S01]  /*a6f0*/  FMUL.FTZ R62, R43, R60.reuse ;  /* 0x0000003c2b3e7220 */ /* 0x080fe20000410000 */
[----:B------:R-:W-:Y:S02]  /*a700*/  HADD2.F32 R27, -RZ, R5.H0_H0 ;  /* 0x20000005ff1b7230 */ /* 0x000fe40000004100 */
[C---:B------:R-:W-:Y:S01]  /*a710*/  FFMA.FTZ R68, R37.reuse, R41, -R68 ;  /* 0x0000002925447223 */ /* 0x040fe20000010844 */
[----:B------:R-:W-:Y:S02]  /*a720*/  HADD2.F32 R7, -RZ, R24.H0_H0 ;  /* 0x20000018ff077230 */ /* 0x000fe40000004100 */
[----:B------:R-:W-:Y:S01]  /*a730*/  FFMA.FTZ R70, R37, R63, R70 ;  /* 0x0000003f25467223 */ /* 0x000fe20000010046 */
[----:B------:R-:W-:Y:S02]  /*a740*/  HADD2.F32 R5, -RZ, R4.H0_H0 ;  /* 0x20000004ff057230 */ /* 0x000fe40000004100 */
[----:B------:R-:W-:Y:S01]  /*a750*/  FFMA.FTZ R43, R39, R60, -R76 ;  /* 0x0000003c272b7223 */ /* 0x000fe2000001084c */
[----:B------:R-:W-:-:S02]  /*a760*/  HADD2.F32 R36, -RZ, R36.H1_H1 ;  /* 0x30000024ff247230 */ /* 0x000fc40000004100 */
[----:B------:R-:W-:Y:S01]  /*a770*/  FFMA.FTZ R62, R39, R64, R62 ;  /* 0x00000040273e7223 */ /* 0x000fe2000001003e */
[----:B------:R-:W-:Y:S02]  /*a780*/  HADD2.F32 R38, -RZ, R38.H1_H1 ;  /* 0x30000026ff267230 */ /* 0x000fe40000004100 */
[----:B------:R-:W-:Y:S01]  /*a790*/  FMUL.FTZ R37, R40, R25 ;  /* 0x0000001928257220 */ /* 0x000fe20000410000 */
[----:B------:R-:W-:Y:S01]  /*a7a0*/  FMUL.FTZ R39, R42, R27 ;  /* 0x0000001b2a277220 */ /* 0x000fe20000410000 */
[----:B------:R-:W-:Y:S01]  /*a7b0*/  FMUL.FTZ R40, R40, R7 ;  /* 0x0000000728287220 */ /* 0x000fe20000410000 */
[----:B------:R-:W-:Y:S01]  /*a7c0*/  FMUL.FTZ R42, R42, R5 ;  /* 0x000000052a2a7220 */ /* 0x000fe20000410000 */
[----:B------:R-:W-:Y:S01]  /*a7d0*/  FFMA.FTZ R37, R36, R7, -R37 ;  /* 0x0000000724257223 */ /* 0x000fe20000010825 */
[----:B------:R-:W-:Y:S01]  /*a7e0*/  FFMA.FTZ R39, R38, R5, -R39 ;  /* 0x0000000526277223 */ /* 0x000fe20000010827 */
[----:B------:R-:W-:Y:S01]  /*a7f0*/  FFMA.FTZ R24, R36, R25, R40 ;  /* 0x0000001924187223 */ /* 0x000fe20000010028 */
[----:B------:R-:W-:Y:S01]  /*a800*/  FFMA.FTZ R41, R38, R27, R42 ;  /* 0x0000001b26297223 */ /* 0x000fe2000001002a */
[----:B------:R-:W-:-:S02]  /*a810*/  F2FP.F16.F32.PACK_AB R5, R71, R6 ;  /* 0x000000064705723e */ /* 0x000fc400000000ff */
[----:B------:R-:W-:Y:S02]  /*a820*/  F2FP.F16.F32.PACK_AB R7, R43, R74 ;  /* 0x0000004a2b07723e */ /* 0x000fe400000000ff */
[----:B------:R-:W-:Y:S02]  /*a830*/  F2FP.F16.F32.PACK_AB R25, R69, R26 ;  /* 0x0000001a4519723e */ /* 0x000fe400000000ff */
[----:B------:R-:W-:Y:S02]  /*a840*/  F2FP.F16.F32.PACK_AB R4, R37, R72 ;  /* 0x000000482504723e */ /* 0x000fe400000000ff */
[----:B------:R-:W-:Y:S02]  /*a850*/  F2FP.F16.F32.PACK_AB R6, R39, R68 ;  /* 0x000000442706723e */ /* 0x000fe400000000ff */
[----:B------:R-:W-:Y:S02]  /*a860*/  F2FP.F16.F32.PACK_AB R27, R62, R65 ;  /* 0x000000413e1b723e */ /* 0x000fe400000000ff */
[----:B------:R-:W-:Y:S01]  /*a870*/  F2FP.F16.F32.PACK_AB R24, R24, R67 ;  /* 0x000000431818723e */ /* 0x000fe200000000ff */
[----:B------:R0:W-:Y:S01]  /*a880*/  STS.128 [R0], R4 ;  /* 0x0000000400007388 */ /* 0x0001e20000000c00 */
[----:B------:R-:W-:-:S05]  /*a890*/  F2FP.F16.F32.PACK_AB R26, R41, R70 ;  /* 0x00000046291a723e */ /* 0x000fca00000000ff */
[----:B------:R0:W-:Y:S02]  /*a8a0*/  STS.128 [R55+0xc400], R24 ;  /* 0x00c4001837007388 */ /* 0x0001e40000000c00 */
.L_x_1486:
[----:B------:R-:W-:Y:S05]  /*a8b0*/  BSYNC B1 ;  /* 0x0000000000017941 */ /* 0x000fea0003800000 */
.L_x_1485:
[----:B------:R-:W-:Y:S04]  /*a8c0*/  BSSY B1, `(.L_x_1487) ;  /* 0x0000067000017945 */ /* 0x000fe80003800000 */
[----:B------:R-:W-:Y:S05]  /*a8d0*/  @P1 BRA `(.L_x_1488) ;  /* 0x0000000400941947 */ /* 0x000fea0003800000 */
[----:B------:R-:W-:Y:S01]  /*a8e0*/  LEA.HI R50, R3, R50, RZ, 0x1d ;  /* 0x0000003203327211 */ /* 0x000fe200078fe8ff */
[----:B------:R-:W-:Y:S01]  /*a8f0*/  HADD2.F32 R37, -RZ, R58.H1_H1 ;  /* 0x3000003aff257230 */ /* 0x000fe20000004100 */
[----:B------:R-:W-:Y:S01]  /*a900*/  LEA.HI R47, R48, R47, RZ, 0x5 ;  /* 0x0000002f302f7211 */ /* 0x000fe200078f28ff */
[--C-:B------:R-:W-:Y:S01]  /*a910*/  HADD2.F32 R39, -RZ, R56.reuse.H1_H1 ;  /* 0x30000038ff277230 */ /* 0x100fe20000004100 */
[----:B0-----:R-:W-:Y:S01]  /*a920*/  SHF.R.S32.HI R5, RZ, 0x1f, R50 ;  /* 0x0000001fff057819 */ /* 0x001fe20000011432 */
[----:B------:R-:W-:Y:S01]  /*a930*/  HADD2.F32 R56, -RZ, R56.H0_H0 ;  /* 0x20000038ff387230 */ /* 0x000fe20000004100 */
[----:B------:R-:W-:Y:S01]  /*a940*/  SHF.R.S32.HI R47, RZ, 0x5, R47 ;  /* 0x00000005ff2f7819 */ /* 0x000fe2000001142f */
[----:B------:R-:W-:Y:S01]  /*a950*/  HADD2.F32 R58, -RZ, R58.H0_H0 ;  /* 0x2000003aff3a7230 */ /* 0x000fe20000004100 */
[----:B------:R-:W-:Y:S01]  /*a960*/  LEA.HI R5, R5, R50, RZ, 0x2 ;  /* 0x0000003205057211 */ /* 0x000fe200078f10ff */
[----:B------:R-:W-:Y:S01]  /*a970*/  IMAD.SHL.U32 R50, R50, 0x8, RZ ;  /* 0x0000000832327824 */ /* 0x000fe200078e00ff */
[----:B-----5:R-:W-:Y:S01]  /*a980*/  LOP3.LUT R49, R79, 0x18, R49, 0xf8, !PT ;  /* 0x000000184f317812 */ /* 0x020fe200078ef831 */
[----:B------:R-:W-:Y:S01]  /*a990*/  IMAD R47, R47, 0x1800, R78 ;  /* 0x000018002f2f7824 */ /* 0x000fe200078e024e */
[----:B------:R-:W-:-:S02]  /*a9a0*/  SHF.R.S32.HI R5, RZ, 0x2, R5 ;  /* 0x00000002ff057819 */ /* 0x000fc40000011405 */
[----:B------:R-:W-:Y:S02]  /*a9b0*/  LOP3.LUT R50, R79, 0x18, R50, 0xf8, !PT ;  /* 0x000000184f327812 */ /* 0x000fe400078ef832 */
[-C--:B------:R-:W-:Y:S01]  /*a9c0*/  LOP3.LUT R0, R49, R77.reuse, RZ, 0x3c, !PT ;  /* 0x0000004d31007212 */ /* 0x080fe200078e3cff */
[----:B------:R-:W-:Y:S01]  /*a9d0*/  IMAD R24, R5, 0x1800, R78 ;  /* 0x0000180005187824 */ /* 0x000fe200078e024e */
[----:B------:R-:W-:Y:S02]  /*a9e0*/  LOP3.LUT R25, R50, R77, RZ, 0x3c, !PT ;  /* 0x0000004d32197212 */ /* 0x000fe400078e3cff */
[--C-:B------:R-:W-:Y:S01]  /*a9f0*/  SHF.R.U64 R61, R28, 0x10, R29.reuse ;  /* 0x000000101c3d7819 */ /* 0x100fe2000000121d */
[----:B------:R-:W-:Y:S01]  /*aa00*/  IMAD.IADD R0, R47, 0x1, R0 ;  /* 0x000000012f007824 */ /* 0x000fe200078e0200 */
[----:B------:R-:W-:Y:S01]  /*aa10*/  SHF.R.U32.HI R40, RZ, 0x10, R29 ;  /* 0x00000010ff287819 */ /* 0x000fe2000001161d */
[----:B------:R-:W-:Y:S01]  /*aa20*/  IMAD.IADD R25, R24, 0x1, R25 ;  /* 0x0000000118197824 */ /* 0x000fe200078e0219 */
[----:B------:R-:W-:-:S02]  /*aa30*/  SHF.R.U32.HI R38, RZ, 0x10, R9 ;  /* 0x00000010ff267819 */ /* 0x000fc40000011609 */
[----:B------:R-:W-:Y:S01]  /*aa40*/  LEA R0, R0, UR40, 0x1 ;  /* 0x0000002800007c11 */ /* 0x000fe2000f8e08ff */
[----:B------:R-:W-:Y:S01]  /*aa50*/  IMAD R36, R25, 0x2, R2 ;  /* 0x0000000219247824 */ /* 0x000fe200078e0202 */
[----:B------:R-:W-:Y:S01]  /*aa60*/  SHF.R.U64 R55, R8, 0x10, R9 ;  /* 0x0000001008377819 */ /* 0x000fe20000001209 */
[----:B------:R-:W-:Y:S01]  /*aa70*/  HADD2.F32 R38, -RZ, R38.H0_H0 ;  /* 0x20000026ff267230 */ /* 0x000fe20000004100 */
[--C-:B------:R-:W-:Y:S01]  /*aa80*/  SHF.R.U64 R60, R30, 0x10, R31.reuse ;  /* 0x000000101e3c7819 */ /* 0x100fe2000000121f */
[----:B------:R-:W0:Y:S01]  /*aa90*/  LDS.128 R4, [R0] ;  /* 0x0000000000047984 */ /* 0x000e220000000c00 */
[----:B------:R-:W-:Y:S02]  /*aaa0*/  SHF.R.U32.HI R48, RZ, 0x10, R31 ;  /* 0x00000010ff307819 */ /* 0x000fe4000001161f */
[--C-:B------:R-:W-:Y:S01]  /*aab0*/  SHF.R.U32.HI R47, RZ, 0x10, R11.reuse ;  /* 0x00000010ff2f7819 */ /* 0x100fe2000001160b */
[----:B------:R-:W1:Y:S01]  /*aac0*/  LDS.128 R24, [R36+0xc400] ;  /* 0x00c4000024187984 */ /* 0x000e620000000c00 */
[----:B------:R-:W-:Y:S01]  /*aad0*/  SHF.R.U64 R49, R10, 0x10, R11 ;  /* 0x000000100a317819 */ /* 0x000fe2000000120b */
[----:B0-----:R-:W-:-:S02]  /*aae0*/  HADD2.F32 R8, -RZ, R5.H0_H0 ;  /* 0x20000005ff087230 */ /* 0x001fc40000004100 */
        /* <DEDUP_REMOVED lines=11> */
[----:B------:R-:W-:Y:S01]  /*aba0*/  FMUL.FTZ R42, R29, R28 ;  /* 0x0000001c1d2a7220 */ /* 0x000fe20000410000 */
[----:B------:R-:W-:Y:S01]  /*abb0*/  FMUL.FTZ R8, R25, R56 ;  /* 0x0000003819087220 */ /* 0x000fe20000410000 */
[----:B------:R-:W-:Y:S01]  /*abc0*/  FFMA.FTZ R40, R9, R28, -R40 ;  /* 0x0000001c09287223 */ /* 0x000fe20000010828 */
[----:B------:R-:W-:Y:S01]  /*abd0*/  FMUL.FTZ R25, R25, R58 ;  /* 0x0000003a19197220 */ /* 0x000fe20000410000 */
[----:B------:R-:W-:Y:S01]  /*abe0*/  FFMA.FTZ R42, R9, R38, R42 ;  /* 0x00000026092a7223 */ /* 0x000fe2000001002a */
[----:B------:R-:W-:-:S02]  /*abf0*/  HADD2.F32 R30, -RZ, R26.H0_H0 ;  /* 0x2000001aff1e7230 */ /* 0x000fc40000004100 */
[C---:B------:R-:W-:Y:S01]  /*ac00*/  FFMA.FTZ R58, R5.reuse, R58, -R8 ;  /* 0x0000003a053a7223 */ /* 0x040fe20000010808 */
[----:B------:R-:W-:Y:S02]  /*ac10*/  HADD2.F32 R31, -RZ, R27.H0_H0 ;  /* 0x2000001bff1f7230 */ /* 0x000fe40000004100 */
[----:B------:R-:W-:Y:S01]  /*ac20*/  FFMA.FTZ R56, R5, R56, R25 ;  /* 0x0000003805387223 */ /* 0x000fe20000010019 */
[----:B------:R-:W-:Y:S02]  /*ac30*/  HADD2.F32 R29, -RZ, R57.H0_H0 ;  /* 0x20000039ff1d7230 */ /* 0x000fe40000004100 */
[----:B------:R-:W-:Y:S02]  /*ac40*/  HADD2.F32 R9, -RZ, R59.H0_H0 ;  /* 0x2000003bff097230 */ /* 0x000fe40000004100 */
[----:B------:R-:W-:Y:S02]  /*ac50*/  HADD2.F32 R38, -RZ, R57.H1_H1 ;  /* 0x30000039ff267230 */ /* 0x000fe40000004100 */
[----:B------:R-:W-:Y:S01]  /*ac60*/  FMUL.FTZ R5, R30, R29 ;  /* 0x0000001d1e057220 */ /* 0x000fe20000410000 */
[----:B------:R-:W-:-:S02]  /*ac70*/  HADD2.F32 R8, -RZ, R59.H1_H1 ;  /* 0x3000003bff087230 */ /* 0x000fc40000004100 */
[----:B------:R-:W-:Y:S01]  /*ac80*/  FMUL.FTZ R25, R30, R9 ;  /* 0x000000091e197220 */ /* 0x000fe20000410000 */
[----:B------:R-:W-:Y:S02]  /*ac90*/  HADD2.F32 R28, -RZ, R48.H0_H0 ;  /* 0x20000030ff1c7230 */ /* 0x000fe40000004100 */
[C---:B------:R-:W-:Y:S01]  /*aca0*/  FMUL.FTZ R48, R31.reuse, R38 ;  /* 0x000000261f307220 */ /* 0x040fe20000410000 */
[----:B------:R-:W-:Y:S02]  /*acb0*/  HADD2.F32 R11, -RZ, R7.H0_H0 ;  /* 0x20000007ff0b7230 */ /* 0x000fe40000004100 */
[-C--:B------:R-:W-:Y:S01]  /*acc0*/  FMUL.FTZ R31, R31, R8.reuse ;  /* 0x000000081f1f7220 */ /* 0x080fe20000410000 */
[----:B------:R-:W-:Y:S02]  /*acd0*/  HADD2.F32 R10, -RZ, R6.H0_H0 ;  /* 0x20000006ff0a7230 */ /* 0x000fe40000004100 */
[----:B------:R-:W-:Y:S02]  /*ace0*/  HADD2.F32 R27, -RZ, R27.H1_H1 ;  /* 0x3000001bff1b7230 */ /* 0x000fe40000004100 */
[----:B------:R-:W-:Y:S01]  /*acf0*/  FFMA.FTZ R48, R11, R8, -R48 ;  /* 0x000000080b307223 */ /* 0x000fe20000010830 */
[----:B------:R-:W-:-:S02]  /*ad00*/  HADD2.F32 R30, -RZ, R47.H0_H0 ;  /* 0x2000002fff1e7230 */ /* 0x000fc40000004100 */
[----:B------:R-:W-:Y:S01]  /*ad10*/  FFMA.FTZ R38, R11, R38, R31 ;  /* 0x000000260b267223 */ /* 0x000fe2000001001f */
[----:B------:R-:W-:Y:S02]  /*ad20*/  HADD2.F32 R7, -RZ, R7.H1_H1 ;  /* 0x30000007ff077230 */ /* 0x000fe40000004100 */
[C---:B------:R-:W-:Y:S01]  /*ad30*/  FFMA.FTZ R37, R10.reuse, R9, -R5 ;  /* 0x000000090a257223 */ /* 0x040fe20000010805 */
[----:B------:R-:W-:Y:S02]  /*ad40*/  HADD2.F32 R24, -RZ, R24.H1_H1 ;  /* 0x30000018ff187230 */ /* 0x000fe40000004100 */
[C---:B------:R-:W-:Y:S01]  /*ad50*/  FMUL.FTZ R50, R27.reuse, R30 ;  /* 0x0000001e1b327220 */ /* 0x040fe20000410000 */
[----:B------:R-:W-:Y:S01]  /*ad60*/  FMUL.FTZ R8, R27, R28 ;  /* 0x0000001c1b087220 */ /* 0x000fe20000410000 */
[----:B------:R-:W-:Y:S02]  /*ad70*/  HADD2.F32 R11, -RZ, R55.H0_H0 ;  /* 0x20000037ff0b7230 */ /* 0x000fe40000004100 */
[----:B------:R-:W-:Y:S01]  /*ad80*/  FFMA.FTZ R10, R10, R29, R25 ;  /* 0x0000001d0a0a7223 */ /* 0x000fe20000010019 */
[----:B------:R-:W-:-:S02]  /*ad90*/  HADD2.F32 R5, -RZ, R61.H0_H0 ;  /* 0x2000003dff057230 */ /* 0x000fc40000004100 */
[C---:B------:R-:W-:Y:S01]  /*ada0*/  FFMA.FTZ R39, R7.reuse, R28, -R50 ;  /* 0x0000001c07277223 */ /* 0x040fe20000010832 */
[----:B------:R-:W-:Y:S02]  /*adb0*/  HADD2.F32 R26, -RZ, R26.H1_H1 ;  /* 0x3000001aff1a7230 */ /* 0x000fe40000004100 */
[----:B------:R-:W-:Y:S01]  /*adc0*/  FFMA.FTZ R47, R7, R30, R8 ;  /* 0x0000001e072f7223 */ /* 0x000fe20000010008 */
[----:B------:R-:W-:Y:S02]  /*add0*/  HADD2.F32 R25, -RZ, R49.H0_H0 ;  /* 0x20000031ff197230 */ /* 0x000fe40000004100 */
[C---:B------:R-:W-:Y:S01]  /*ade0*/  FMUL.FTZ R7, R24.reuse, R11 ;  /* 0x0000000b18077220 */ /* 0x040fe20000410000 */
[----:B------:R-:W-:Y:S02]  /*adf0*/  HADD2.F32 R9, -RZ, R60.H0_H0 ;  /* 0x2000003cff097230 */ /* 0x000fe40000004100 */
[----:B------:R-:W-:Y:S01]  /*ae00*/  FMUL.FTZ R24, R24, R5 ;  /* 0x0000000518187220 */ /* 0x000fe20000410000 */
[----:B------:R-:W-:-:S02]  /*ae10*/  HADD2.F32 R4, -RZ, R4.H1_H1 ;  /* 0x30000004ff047230 */ /* 0x000fc40000004100 */
[C---:B------:R-:W-:Y:S01]  /*ae20*/  FMUL.FTZ R31, R26.reuse, R25 ;  /* 0x000000191a1f7220 */ /* 0x040fe20000410000 */
[----:B------:R-:W-:Y:S02]  /*ae30*/  HADD2.F32 R6, -RZ, R6.H1_H1 ;  /* 0x30000006ff067230 */ /* 0x000fe40000004100 */
[----:B------:R-:W-:Y:S01]  /*ae40*/  FMUL.FTZ R26, R26, R9 ;  /* 0x000000091a1a7220 */ /* 0x000fe20000410000 */
[C---:B------:R-:W-:Y:S01]  /*ae50*/  FFMA.FTZ R29, R4.reuse, R11, R24 ;  /* 0x0000000b041d7223 */ /* 0x040fe20000010018 */
[----:B------:R-:W-:Y:S01]  /*ae60*/  FFMA.FTZ R27, R4, R5, -R7 ;  /* 0x00000005041b7223 */ /* 0x000fe20000010807 */
[C---:B------:R-:W-:Y:S01]  /*ae70*/  FFMA.FTZ R24, R6.reuse, R9, -R31 ;  /* 0x0000000906187223 */ /* 0x040fe2000001081f */
[----:B------:R-:W-:Y:S01]  /*ae80*/  FFMA.FTZ R25, R6, R25, R26 ;  /* 0x0000001906197223 */ /* 0x000fe2000001001a */
[----:B------:R-:W-:Y:S02]  /*ae90*/  F2FP.F16.F32.PACK_AB R7, R39, R48 ;  /* 0x000000302707723e */ /* 0x000fe400000000ff */
        /* <DEDUP_REMOVED lines=9> */
.L_x_1488:
[----:B------:R-:W-:Y:S05]  /*af30*/  BSYNC B1 ;  /* 0x0000000000017941 */ /* 0x000fea0003800000 */
.L_x_1487:
[----:B------:R-:W-:Y:S05]  /*af40*/  @P2 BRA `(.L_x_1469) ;  /* 0x0000000400942947 */ /* 0x000fea0003800000 */
[----:B------:R-:W-:Y:S01]  /*af50*/  LEA.HI R3, R3, R46, RZ, 0x1d ;  /* 0x0000002e03037211 */ /* 0x000fe200078fe8ff */
[----:B0-----:R-:W-:Y:S01]  /*af60*/  HADD2.F32 R27, -RZ, R53.H1_H1 ;  /* 0x30000035ff1b7230 */ /* 0x001fe20000004100 */
[----:B------:R-:W-:Y:S01]  /*af70*/  LEA.HI R20, R21, R20, RZ, 0x5 ;  /* 0x0000001415147211 */ /* 0x000fe200078f28ff */
[--C-:B------:R-:W-:Y:S01]  /*af80*/  HADD2.F32 R29, -RZ, R51.reuse.H1_H1 ;  /* 0x30000033ff1d7230 */ /* 0x100fe20000004100 */
[----:B-1----:R-:W-:Y:S01]  /*af90*/  SHF.R.S32.HI R0, RZ, 0x1f, R3 ;  /* 0x0000001fff007819 */ /* 0x002fe20000011403 */
[----:B------:R-:W-:Y:S01]  /*afa0*/  HADD2.F32 R26, -RZ, R51.H0_H0 ;  /* 0x20000033ff1a7230 */ /* 0x000fe20000004100 */
[----:B------:R-:W-:Y:S02]  /*afb0*/  SHF.R.S32.HI R20, RZ, 0x5, R20 ;  /* 0x00000005ff147819 */ /* 0x000fe40000011414 */
        /* <DEDUP_REMOVED lines=9> */
[----:B------:R-:W-:Y:S01]  /*b050*/  SHF.R.U32.HI R28, RZ, 0x10, R13 ;  /* 0x00000010ff1c7819 */ /* 0x000fe2000001160d */
[----:B------:R-:W-:Y:S01]  /*b060*/  IMAD.IADD R20, R20, 0x1, R45 ;  /* 0x0000000114147824 */ /* 0x000fe200078e022d */
[----:B------:R-:W-:Y:S01]  /*b070*/  SHF.R.U64 R39, R32, 0x10, R33 ;  /* 0x0000001020277819 */ /* 0x000fe20000001221 */
[----:B------:R-:W-:Y:S01]  /*b080*/  IMAD.IADD R3, R8, 0x1, R3 ;  /* 0x0000000108037824 */ /* 0x000fe200078e0203 */
[----:B------:R-:W-:Y:S01]  /*b090*/  SHF.R.U64 R36, R12, 0x10, R13 ;  /* 0x000000100c247819 */ /* 0x000fe2000000120d */
[----:B------:R-:W-:Y:S01]  /*b0a0*/  HADD2.F32 R28, -RZ, R28.H0_H0 ;  /* 0x2000001cff1c7230 */ /* 0x000fe20000004100 */
[----:B------:R-:W-:Y:S01]  /*b0b0*/  LEA R0, R20, UR40, 0x1 ;  /* 0x0000002814007c11 */ /* 0x000fe2000f8e08ff */
[----:B------:R-:W-:Y:S01]  /*b0c0*/  IMAD R3, R3, 0x2, R2 ;  /* 0x0000000203037824 */ /* 0x000fe200078e0202 */
[----:B------:R-:W-:-:S02]  /*b0d0*/  SHF.R.U32.HI R32, RZ, 0x10, R33 ;  /* 0x00000010ff207819 */ /* 0x000fc40000011621 */
[--C-:B------:R-:W-:Y:S01]  /*b0e0*/  SHF.R.U64 R38, R34, 0x10, R35.reuse ;  /* 0x0000001022267819 */ /* 0x100fe20000001223 */
[----:B------:R-:W0:Y:S01]  /*b0f0*/  LDS.128 R4, [R0] ;  /* 0x0000000000047984 */ /* 0x000e220000000c00 */
[----:B------:R-:W-:Y:S02]  /*b100*/  SHF.R.U32.HI R37, RZ, 0x10, R35 ;  /* 0x00000010ff257819 */ /* 0x000fe40000011623 */
[--C-:B------:R-:W-:Y:S01]  /*b110*/  SHF.R.U32.HI R34, RZ, 0x10, R15.reuse ;  /* 0x00000010ff227819 */ /* 0x100fe2000001160f */
[----:B------:R-:W1:Y:S01]  /*b120*/  LDS.128 R8, [R3+0xc400] ;  /* 0x00c4000003087984 */ /* 0x000e620000000c00 */
[----:B------:R-:W-:Y:S01]  /*b130*/  SHF.R.U64 R35, R14, 0x10, R15 ;  /* 0x000000100e237819 */ /* 0x000fe2000000120f */
[--C-:B0-----:R-:W-:Y:S02]  /*b140*/  HADD2.F32 R12, -RZ, R5.reuse.H0_H0 ;  /* 0x20000005ff0c7230 */ /* 0x101fe40000004100 */
[----:B------:R-:W-:Y:S02]  /*b150*/  HADD2.F32 R13, -RZ, R5.H1_H1 ;  /* 0x30000005ff0d7230 */ /* 0x000fe40000004100 */
[----:B-1----:R-:W-:-:S02]  /*b160*/  HADD2.F32 R20, -RZ, R9.H0_H0 ;  /* 0x20000009ff147230 */ /* 0x002fc40000004100 */
[----:B------:R-:W-:Y:S02]  /*b170*/  HADD2.F32 R21, -RZ, R9.H1_H1 ;  /* 0x30000009ff157230 */ /* 0x000fe40000004100 */
[----:B------:R-:W-:Y:S02]  /*b180*/  HADD2.F32 R9, -RZ, R8.H0_H0 ;  /* 0x20000008ff097230 */ /* 0x000fe40000004100 */
[C---:B------:R-:W-:Y:S01]  /*b190*/  FMUL.FTZ R31, R20.reuse, R29 ;  /* 0x0000001d141f7220 */ /* 0x040fe20000410000 */
[-C--:B------:R-:W-:Y:S01]  /*b1a0*/  FMUL.FTZ R33, R20, R27.reuse ;  /* 0x0000001b14217220 */ /* 0x080fe20000410000 */
[----:B------:R-:W-:Y:S02]  /*b1b0*/  HADD2.F32 R20, -RZ, R32.H0_H0 ;  /* 0x20000020ff147230 */ /* 0x000fe40000004100 */
[----:B------:R-:W-:Y:S01]  /*b1c0*/  FMUL.FTZ R30, R21, R28 ;  /* 0x0000001c151e7220 */ /* 0x000fe20000410000 */
[C---:B------:R-:W-:Y:S01]  /*b1d0*/  FFMA.FTZ R31, R12.reuse, R27, -R31 ;  /* 0x0000001b0c1f7223 */ /* 0x040fe2000001081f */
[----:B------:R-:W-:Y:S01]  /*b1e0*/  FFMA.FTZ R33, R12, R29, R33 ;  /* 0x0000001d0c217223 */ /* 0x000fe20000010021 */
[----:B------:R-:W-:-:S02]  /*b1f0*/  HADD2.F32 R12, -RZ, R53.H0_H0 ;  /* 0x20000035ff0c7230 */ /* 0x000fc40000004100 */
[-C--:B------:R-:W-:Y:S01]  /*b200*/  FMUL.FTZ R32, R21, R20.reuse ;  /* 0x0000001415207220 */ /* 0x080fe20000410000 */
[----:B------:R-:W-:Y:S02]  /*b210*/  HADD2.F32 R5, -RZ, R4.H0_H0 ;  /* 0x20000004ff057230 */ /* 0x000fe40000004100 */
[----:B------:R-:W-:Y:S01]  /*b220*/  FFMA.FTZ R30, R13, R20, -R30 ;  /* 0x000000140d1e7223 */ /* 0x000fe2000001081e */
[----:B------:R-:W-:Y:S02]  /*b230*/  HADD2.F32 R24, -RZ, R10.H0_H0 ;  /* 0x2000000aff187230 */ /* 0x000fe40000004100 */
[C---:B------:R-:W-:Y:S01]  /*b240*/  FMUL.FTZ R20, R9.reuse, R26 ;  /* 0x0000001a09147220 */ /* 0x040fe20000410000 */
[----:B------:R-:W-:Y:S02]  /*b250*/  HADD2.F32 R21, -RZ, R52.H0_H0 ;  /* 0x20000034ff157230 */ /* 0x000fe40000004100 */
[----:B------:R-:W-:Y:S01]  /*b260*/  FMUL.FTZ R29, R9, R12 ;  /* 0x0000000c091d7220 */ /* 0x000fe20000410000 */
[----:B------:R-:W-:-:S02]  /*b270*/  HADD2.F32 R9, -RZ, R54.H0_H0 ;  /* 0x20000036ff097230 */ /* 0x000fc40000004100 */
[C---:B------:R-:W-:Y:S01]  /*b280*/  FFMA.FTZ R27, R5.reuse, R12, -R20 ;  /* 0x0000000c051b7223 */ /* 0x040fe20000010814 */
[----:B------:R-:W-:Y:S02]  /*b290*/  HADD2.F32 R14, -RZ, R6.H0_H0 ;  /* 0x20000006ff0e7230 */ /* 0x000fe40000004100 */
[----:B------:R-:W-:Y:S01]  /*b2a0*/  FFMA.FTZ R29, R5, R26, R29 ;  /* 0x0000001a051d7223 */ /* 0x000fe2000001001d */
[--C-:B------:R-:W-:Y:S02]  /*b2b0*/  HADD2.F32 R25, -RZ, R11.reuse.H0_H0 ;  /* 0x2000000bff197230 */ /* 0x100fe40000004100 */
[----:B------:R-:W-:Y:S01]  /*b2c0*/  FFMA.FTZ R32, R13, R28, R32 ;  /* 0x0000001c0d207223 */ /* 0x000fe20000010020 */
[----:B------:R-:W-:Y:S02]  /*b2d0*/  HADD2.F32 R11, -RZ, R11.H1_H1 ;  /* 0x3000000bff0b7230 */ /* 0x000fe40000004100 */
[----:B------:R-:W-:Y:S01]  /*b2e0*/  FMUL.FTZ R5, R24, R21 ;  /* 0x0000001518057220 */ /* 0x000fe20000410000 */
[----:B------:R-:W-:-:S02]  /*b2f0*/  HADD2.F32 R52, -RZ, R52.H1_H1 ;  /* 0x30000034ff347230 */ /* 0x000fc40000004100 */
[-C--:B------:R-:W-:Y:S01]  /*b300*/  FMUL.FTZ R13, R24, R9.reuse ;  /* 0x00000009180d7220 */ /* 0x080fe20000410000 */
[----:B------:R-:W-:Y:S02]  /*b310*/  HADD2.F32 R20, -RZ, R34.H0_H0 ;  /* 0x20000022ff147230 */ /* 0x000fe40000004100 */
[C---:B------:R-:W-:Y:S01]  /*b320*/  FFMA.FTZ R24, R14.reuse, R9, -R5 ;  /* 0x000000090e187223 */ /* 0x040fe20000010805 */
[----:B------:R-:W-:Y:S02]  /*b330*/  HADD2.F32 R12, -RZ, R37.H0_H0 ;  /* 0x20000025ff0c7230 */ /* 0x000fe40000004100 */
[----:B------:R-:W-:Y:S01]  /*b340*/  FMUL.FTZ R26, R25, R52 ;  /* 0x00000034191a7220 */ /* 0x000fe20000410000 */
[----:B------:R-:W-:Y:S02]  /*b350*/  HADD2.F32 R54, -RZ, R54.H1_H1 ;  /* 0x30000036ff367230 */ /* 0x000fe40000004100 */
[----:B------:R-:W-:Y:S01]  /*b360*/  FFMA.FTZ R14, R14, R21, R13 ;  /* 0x000000150e0e7223 */ /* 0x000fe2000001000d */
[----:B------:R-:W-:-:S02]  /*b370*/  HADD2.F32 R15, -RZ, R7.H0_H0 ;  /* 0x20000007ff0f7230 */ /* 0x000fc40000004100 */
[C---:B------:R-:W-:Y:S01]  /*b380*/  FMUL.FTZ R28, R11.reuse, R20 ;  /* 0x000000140b1c7220 */ /* 0x040fe20000410000 */
[----:B------:R-:W-:Y:S02]  /*b390*/  HADD2.F32 R7, -RZ, R7.H1_H1 ;  /* 0x30000007ff077230 */ /* 0x000fe40000004100 */
[----:B------:R-:W-:Y:S01]  /*b3a0*/  FMUL.FTZ R34, R11, R12 ;  /* 0x0000000c0b227220 */ /* 0x000fe20000410000 */
[----:B------:R-:W-:Y:S02]  /*b3b0*/  HADD2.F32 R8, -RZ, R8.H1_H1 ;  /* 0x30000008ff087230 */ /* 0x000fe40000004100 */
[-C--:B------:R-:W-:Y:S01]  /*b3c0*/  FMUL.FTZ R25, R25, R54.reuse ;  /* 0x0000003619197220 */ /* 0x080fe20000410000 */
[----:B------:R-:W-:Y:S02]  /*b3d0*/  HADD2.F32 R10, -RZ, R10.H1_H1 ;  /* 0x3000000aff0a7230 */ /* 0x000fe40000004100 */
[----:B------:R-:W-:Y:S01]  /*b3e0*/  FFMA.FTZ R26, R15, R54, -R26 ;  /* 0x000000360f1a7223 */ /* 0x000fe2000001081a */
[----:B------:R-:W-:-:S02]  /*b3f0*/  HADD2.F32 R11, -RZ, R36.H0_H0 ;  /* 0x20000024ff0b7230 */ /* 0x000fc40000004100 */
[----:B------:R-:W-:Y:S01]  /*b400*/  FFMA.FTZ R25, R15, R52, R25 ;  /* 0x000000340f197223 */ /* 0x000fe20000010019 */
[----:B------:R-:W-:Y:S02]  /*b410*/  HADD2.F32 R13, -RZ, R35.H0_H0 ;  /* 0x20000023ff0d7230 */ /* 0x000fe40000004100 */
[C---:B------:R-:W-:Y:S01]  /*b420*/  FFMA.FTZ R21, R7.reuse, R12, -R28 ;  /* 0x0000000c07157223 */ /* 0x040fe2000001081c */
[----:B------:R-:W-:Y:S02]  /*b430*/  HADD2.F32 R5, -RZ, R39.H0_H0 ;  /* 0x20000027ff057230 */ /* 0x000fe40000004100 */
[----:B------:R-:W-:Y:S01]  /*b440*/  FFMA.FTZ R34, R7, R20, R34 ;  /* 0x0000001407227223 */ /* 0x000fe20000010022 */
[----:B------:R-:W-:Y:S02]  /*b450*/  HADD2.F32 R9, -RZ, R38.H0_H0 ;  /* 0x20000026ff097230 */ /* 0x000fe40000004100 */
[----:B------:R-:W-:Y:S01]  /*b460*/  FMUL.FTZ R7, R8, R11 ;  /* 0x0000000b08077220 */ /* 0x000fe20000410000 */
[----:B------:R-:W-:-:S02]  /*b470*/  HADD2.F32 R4, -RZ, R4.H1_H1 ;  /* 0x30000004ff047230 */ /* 0x000fc40000004100 */
[----:B------:R-:W-:Y:S01]  /*b480*/  FMUL.FTZ R15, R10, R13 ;  /* 0x0000000d0a0f7220 */ /* 0x000fe20000410000 */
[----:B------:R-:W-:Y:S02]  /*b490*/  HADD2.F32 R6, -RZ, R6.H1_H1 ;  /* 0x30000006ff067230 */ /* 0x000fe40000004100 */
[----:B------:R-:W-:Y:S01]  /*b4a0*/  FMUL.FTZ R12, R8, R5 ;  /* 0x00000005080c7220 */ /* 0x000fe20000410000 */
[----:B------:R-:W-:Y:S01]  /*b4b0*/  FMUL.FTZ R10, R10, R9 ;  /* 0x000000090a0a7220 */ /* 0x000fe20000410000 */
[----:B------:R-:W-:Y:S01]  /*b4c0*/  FFMA.FTZ R8, R4, R5, -R7 ;  /* 0x0000000504087223 */ /* 0x000fe20000010807 */
        /* <DEDUP_REMOVED lines=13> */
.L_x_1469:
[----:B------:R-:W-:Y:S05]  /*b5a0*/  BSYNC B0 ;  /* 0x0000000000007941 */ /* 0x000fea0003800000 */
.L_x_1462:
        /* <DEDUP_REMOVED lines=8> */
.L_x_1460:
[----:B0--3--:R-:W-:-:S05]  /*b630*/  IMAD.U32 R0, RZ, RZ, UR37 ;  /* 0x00000025ff007e24 */ /* 0x009fca000f8e00ff */
[----:B------:R-:W-:-:S13]  /*b640*/  ISETP.NE.AND P0, PT, R0, 0x3, PT ;  /* 0x000000030000780c */ /* 0x000fda0003f05270 */
[----:B------:R-:W-:Y:S05]  /*b650*/  @!P0 BRA `(.L_x_1489) ;  /* 0x0000000000048947 */ /* 0x000fea0003800000 */
[----:B------:R-:W-:Y:S01]  /*b660*/  BPT.TRAP 0x1 ;  /* 0x000000040000795c */ /* 0x000fe20000300000 */
.L_x_1489:
[----:B------:R-:W-:Y:S01]  /*b670*/  IMAD R11, R16, 0x8, R2 ;  /* 0x00000008100b7824 */ /* 0x000fe200078e0202 */
[----:B------:R-:W-:-:S04]  /*b680*/  SHF.L.U32 R0, R18, 0x1f, RZ ;  /* 0x0000001f12007819 */ /* 0x000fc800000006ff */
[----:B------:R0:W3:Y:S01]  /*b690*/  SYNCS.PHASECHK.TRANS64.TRYWAIT P2, [R11+URZ+0x2d830], R0 ;  /* 0x02d830000b0075a7 */ /* 0x0000e2000804017f */
[----:B------:R-:W-:Y:S05]  /*b6a0*/  @!P0 BRA `(.L_x_1490) ;  /* 0x0000000000048947 */ /* 0x000fea0003800000 */
[----:B------:R-:W-:Y:S01]  /*b6b0*/  BPT.TRAP 0x1 ;  /* 0x000000040000795c */ /* 0x000fe20000300000 */
.L_x_1490:
[----:B-12-4-:R-:W1:Y:S02]  /*b6c0*/  S2R R3, SR_TID.X ;  /* 0x0000000000037919 */ /* 0x016e640000002100 */
[----:B-1----:R-:W-:-:S04]  /*b6d0*/  LOP3.LUT R3, R3, 0x7f, RZ, 0xc0, !PT ;  /* 0x0000007f03037812 */ /* 0x002fc800078ec0ff */
[----:B------:R-:W-:Y:S01]  /*b6e0*/  ISETP.NE.AND P1, PT, R3, RZ, PT ;  /* 0x000000ff0300720c */ /* 0x000fe20003f25270 */
[----:B---3--:R-:W-:-:S12]  /*b6f0*/  @P2 BRA `(.L_x_1491) ;  /* 0x0000000000082947 */ /* 0x008fd80003800000 */
[----:B------:R-:W1:Y:S02]  /*b700*/  SYNCS.PHASECHK.TRANS64.TRYWAIT P2, [R11+URZ+0x2d830], R0 ;  /* 0x02d830000b0075a7 */ /* 0x000e64000804017f */
[----:B-1----:R-:W-:Y:S05]  /*b710*/  @!P2 BRA `(.L_x_1492) ;  /* 0x000001740044a947 */ /* 0x002fea0003800000 */
.L_x_1491:
[----:B------:R-:W-:Y:S05]  /*b720*/  WARPSYNC.ALL ;  /* 0x0000000000007948 */ /* 0x000fea0003800000 */
[----:B01----:R-:W-:Y:S01]  /*b730*/  VIADD R0, R2, 0x15400 ;  /* 0x0001540002007836 */ /* 0x003fe20000000000 */
[----:B------:R-:W2:Y:S04]  /*b740*/  LDL R8, [R1+0x44] ;  /* 0x0000440001087983 */ /* 0x000ea80000100800 */
[----:B------:R-:W-:Y:S01]  /*b750*/  SHF.R.U32.HI R0, RZ, 0x4, R0 ;  /* 0x00000004ff007819 */ /* 0x000fe20000011600 */
[----:B------:R-:W2:Y:S01]  /*b760*/  LDL R89, [R1+0x1c] ;  /* 0x00001c0001597983 */ /* 0x000ea20000100800 */
[----:B------:R-:W-:Y:S01]  /*b770*/  IMAD.MOV.U32 R13, RZ, RZ, -0x7fffffe0 ;  /* 0x80000020ff0d7424 */ /* 0x000fe200078e00ff */
[----:B------:R-:W-:Y:S01]  /*b780*/  LOP3.LUT R12, R44, 0x10000, RZ, 0xfc, !PT ;  /* 0x000100002c0c7812 */ /* 0x000fe200078efcff */
[----:B------:R-:W-:Y:S01]  /*b790*/  IMAD.MOV.U32 R5, RZ, RZ, -0x7fffffe0 ;  /* 0x80000020ff057424 */ /* 0x000fe200078e00ff */
[----:B------:R-:W-:Y:S01]  /*b7a0*/  LOP3.LUT R0, R0, 0x3fff, RZ, 0xc0, !PT ;  /* 0x00003fff00007812 */ /* 0x000fe200078ec0ff */
[----:B-----5:R-:W-:Y:S01]  /*b7b0*/  WARPGROUP.ARRIVE ;  /* 0x00000000000079c5 */ /* 0x020fe20000000000 */
[C---:B------:R-:W-:Y:S01]  /*b7c0*/  R2UR UR4, R12.reuse ;  /* 0x000000000c0472ca */ /* 0x040fe200000e0000 */
[----:B------:R-:W-:Y:S01]  /*b7d0*/  VIADD R152, R12, 0x2 ;  /* 0x000000020c987836 */ /* 0x000fe20000000000 */
[----:B------:R-:W-:Y:S01]  /*b7e0*/  LOP3.LUT R157, R0, 0x10000, RZ, 0xfc, !PT ;  /* 0x00010000009d7812 */ /* 0x000fe200078efcff */
[----:B------:R-:W-:Y:S01]  /*b7f0*/  IMAD.MOV.U32 R153, RZ, RZ, -0x7fffffe0 ;  /* 0x80000020ff997424 */ /* 0x000fe200078e00ff */
[----:B------:R-:W-:Y:S01]  /*b800*/  R2UR UR5, R13 ;  /* 0x000000000d0572ca */ /* 0x000fe200000e0000 */
[----:B------:R-:W-:Y:S01]  /*b810*/  IMAD.MOV.U32 R7, RZ, RZ, -0x7fffffe0 ;  /* 0x80000020ff077424 */ /* 0x000fe200078e00ff */
[----:B------:R-:W-:Y:S01]  /*b820*/  R2UR UR7, R5 ;  /* 0x00000000050772ca */ /* 0x000fe200000e0000 */
[----:B------:R-:W-:Y:S01]  /*b830*/  IMAD R4, R16, 0x600, R157 ;  /* 0x0000060010047824 */ /* 0x000fe200078e029d */
[----:B------:R-:W0:Y:S01]  /*b840*/  LDC R0, c[0x0][0x448] ;  /* 0x00011200ff007b82 */ /* 0x000e220000000800 */
[----:B------:R-:W-:-:S02]  /*b850*/  VIADD R150, R12, 0x300 ;  /* 0x000003000c967836 */ /* 0x000fc40000000000 */
[C---:B------:R-:W-:Y:S01]  /*b860*/  VIADD R6, R4.reuse, 0x2 ;  /* 0x0000000204067836 */ /* 0x040fe20000000000 */
[----:B------:R-:W-:Y:S01]  /*b870*/  R2UR UR6, R4 ;  /* 0x00000000040672ca */ /* 0x000fe200000e0000 */
[----:B------:R-:W-:Y:S02]  /*b880*/  IMAD.MOV.U32 R151, RZ, RZ, -0x7fffffe0 ;  /* 0x80000020ff977424 */ /* 0x000fe400078e00ff */
[C---:B------:R-:W-:Y:S02]  /*b890*/  VIADD R148, R12.reuse, 0x302 ;  /* 0x000003020c947836 */ /* 0x040fe40000000000 */
[----:B------:R-:W-:Y:S02]  /*b8a0*/  IMAD.MOV.U32 R149, RZ, RZ, -0x7fffffe0 ;  /* 0x80000020ff957424 */ /* 0x000fe400078e00ff */
[----:B------:R-:W-:Y:S02]  /*b8b0*/  VIADD R146, R12, 0x600 ;  /* 0x000006000c927836 */ /* 0x000fe40000000000 */
[----:B------:R-:W-:-:S02]  /*b8c0*/  IMAD.MOV.U32 R147, RZ, RZ, -0x7fffffe0 ;  /* 0x80000020ff937424 */ /* 0x000fc400078e00ff */
[----:B------:R-:W-:Y:S02]  /*b8d0*/  VIADD R14, R12, 0x602 ;  /* 0x000006020c0e7836 */ /* 0x000fe40000000000 */
[----:B------:R-:W-:Y:S01]  /*b8e0*/  HGMMA.64x128x16.F32 R24, gdesc[UR4], RZ, !UPT, gsb0 ;  /* 0x01e00000041879f0 */ /* 0x000fe2000c0008ff */
[----:B------:R-:W-:Y:S01]  /*b8f0*/  R2UR UR4, R152 ;  /* 0x00000000980472ca */ /* 0x000fe200000e0000 */
[----:B------:R-:W-:Y:S01]  /*b900*/  IMAD.MOV.U32 R15, RZ, RZ, -0x7fffffe0 ;  /* 0x80000020ff0f7424 */ /* 0x000fe200078e00ff */
[----:B------:R-:W-:Y:S01]  /*b910*/  R2UR UR5, R153 ;  /* 0x00000000990572ca */ /* 0x000fe200000e0000 */
[----:B------:R-:W-:Y:S01]  /*b920*/  IMAD.MOV.U32 R5, RZ, RZ, -0x7fffffe0 ;  /* 0x80000020ff057424 */ /* 0x000fe200078e00ff */
[----:B------:R-:W-:Y:S01]  /*b930*/  R2UR UR6, R6 ;  /* 0x00000000060672ca */ /* 0x000fe200000e0000 */
[----:B------:R-:W-:Y:S01]  /*b940*/  VIADD R6, R4, 0x200 ;  /* 0x0000020004067836 */ /* 0x000fe20000000000 */
[----:B------:R-:W-:Y:S01]  /*b950*/  R2UR UR7, R7 ;  /* 0x00000000070772ca */ /* 0x000fe200000e0000 */
[----:B------:R-:W-:Y:S01]  /*b960*/  IMAD.MOV.U32 R7, RZ, RZ, -0x7fffffe0 ;  /* 0x80000020ff077424 */ /* 0x000fe200078e00ff */
[----:B0-----:R-:W-:-:S13]  /*b970*/  ISETP.NE.AND P2, PT, R0, 0x1, PT ;  /* 0x000000010000780c */ /* 0x001fda0003f45270 */
[----:B------:R-:W0:Y:S08]  /*b980*/  @P2 LDC R0, c[0x0][0x44c] ;  /* 0x00011300ff002b82 */ /* 0x000e300000000800 */
[----:B------:R-:W1:Y:S01]  /*b990*/  @P2 LDC R3, c[0x0][0x450] ;  /* 0x00011400ff032b82 */ /* 0x000e620000000800 */
[----:B------:R-:W-:Y:S02]  /*b9a0*/  WARPGROUP.DEPBAR.LE gsb0, 0x0 ;  /* 0x00008000000079c5 */ /* 0x000fe40000010000 */
[----:B------:R-:W-:-:S06]  /*b9b0*/  WARPGROUP.ARRIVE ;  /* 0x00000000000079c5 */ /* 0x000fcc0000000000 */
[----:B------:R-:W-:Y:S01]  /*b9c0*/  HGMMA.64x128x16.F32 R24, gdesc[UR4], R24, gsb0 ;  /* 0x01e00000041879f0 */ /* 0x000fe20008000818 */
[----:B------:R-:W-:Y:S02]  /*b9d0*/  R2UR UR4, R150 ;  /* 0x00000000960472ca */ /* 0x000fe400000e0000 */
[----:B------:R-:W-:Y:S02]  /*b9e0*/  R2UR UR5, R151 ;  /* 0x00000000970572ca */ /* 0x000fe400000e0000 */
[----:B------:R-:W-:Y:S01]  /*b9f0*/  R2UR UR6, R6 ;  /* 0x00000000060672ca */ /* 0x000fe200000e0000 */
[----:B------:R-:W-:Y:S01]  /*ba00*/  VIADD R6, R4, 0x202 ;  /* 0x0000020204067836 */ /* 0x000fe20000000000 */
[----:B------:R-:W-:Y:S01]  /*ba10*/  R2UR UR7, R7 ;  /* 0x00000000070772ca */ /* 0x000fe200000e0000 */
[----:B------:R-:W-:Y:S02]  /*ba20*/  IMAD.MOV.U32 R7, RZ, RZ, -0x7fffffe0 ;  /* 0x80000020ff077424 */ /* 0x000fe400078e00ff */
[----:B--2---:R-:W-:-:S04]  /*ba30*/  IMAD.IADD R9, R8, 0x1, R89 ;  /* 0x0000000108097824 */ /* 0x004fc800078e0259 */
[----:B0-----:R-:W-:Y:S01]  /*ba40*/  @P2 IMAD.HI.U32 R0, R9, R0, RZ ;  /* 0x0000000009002227 */ /* 0x001fe200078e00ff */
[----:B------:R-:W-:Y:S02]  /*ba50*/  WARPGROUP.DEPBAR.LE gsb0, 0x0 ;  /* 0x00008000000079c5 */ /* 0x000fe40000010000 */
[----:B------:R-:W-:Y:S02]  /*ba60*/  WARPGROUP.ARRIVE ;  /* 0x00000000000079c5 */ /* 0x000fe40000000000 */
[----:B-1----:R-:W-:Y:S01]  /*ba70*/  @P2 SHF.R.U32.HI R9, RZ, R3, R0 ;  /* 0x00000003ff092219 */ /* 0x002fe20000011600 */
[----:B------:R-:W-:Y:S02]  /*ba80*/  IMAD.MOV.U32 R3, RZ, RZ, -0x80 ;  /* 0xffffff80ff037424 */ /* 0x000fe400078e00ff */
[----:B------:R-:W-:Y:S01]  /*ba90*/  @!P1 VIADD R0, R11, 0x2d840 ;  /* 0x0002d8400b009836 */ /* 0x000fe20000000000 */
[----:B------:R-:W-:Y:S01]  /*baa0*/  HGMMA.64x128x16.F32 R24, gdesc[UR4], R24, gsb0 ;  /* 0x01e00000041879f0 */ /* 0x000fe20008000818 */
[----:B------:R-:W-:Y:S01]  /*bab0*/  R2UR UR4, R148 ;  /* 0x00000000940472ca */ /* 0x000fe200000e0000 */
[----:B------:R-:W0:Y:S01]  /*bac0*/  SHFL.IDX PT, R20, R9, RZ, 0x1c1f ;  /* 0x001c1fff09147589 */ /* 0x000e2200000e0000 */
[----:B------:R-:W-:Y:S01]  /*bad0*/  R2UR UR5, R149 ;  /* 0x00000000950572ca */ /* 0x000fe200000e0000 */
[----:B------:R-:W-:Y:S01]  /*bae0*/  IMAD R8, R88, R3, 0x80 ;  /* 0x0000008058087424 */ /* 0x000fe200078e0203 */
[----:B------:R-:W-:Y:S01]  /*baf0*/  R2UR UR6, R6 ;  /* 0x00000000060672ca */ /* 0x000fe200000e0000 */
[C---:B------:R-:W-:Y:S01]  /*bb00*/  VIADD R6, R4.reuse, 0x400 ;  /* 0x0000040004067836 */ /* 0x040fe20000000000 */
[----:B------:R-:W-:Y:S01]  /*bb10*/  R2UR UR7, R7 ;  /* 0x00000000070772ca */ /* 0x000fe200000e0000 */
[----:B------:R-:W-:Y:S01]  /*bb20*/  IMAD.MOV.U32 R7, RZ, RZ, -0x7fffffe0 ;  /* 0x80000020ff077424 */ /* 0x000fe200078e00ff */
[----:B------:R-:W-:Y:S01]  /*bb30*/  @!P1 PRMT R0, RZ, 0x654, R0 ;  /* 0x00000654ff009816 */ /* 0x000fe20000000000 */
[----:B------:R-:W-:-:S02]  /*bb40*/  VIADD R4, R4, 0x402 ;  /* 0x0000040204047836 */ /* 0x000fc40000000000 */
[----:B------:R-:W-:-:S04]  /*bb50*/  VIADD R3, R8, 0x1 ;  /* 0x0000000108037836 */ /* 0x000fc80000000000 */
[----:B------:R-:W-:-:S05]  /*bb60*/  IMAD R3, R138, -0x2, R3 ;  /* 0xfffffffe8a037824 */ /* 0x000fca00078e0203 */
[----:B------:R-:W-:Y:S01]  /*bb70*/  IADD3 R3, -R136, R3, R137 ;  /* 0x0000000388037210 */ /* 0x000fe20007ffe189 */
[----:B------:R-:W-:Y:S02]  /*bb80*/  WARPGROUP.DEPBAR.LE gsb0, 0x0 ;  /* 0x00008000000079c5 */ /* 0x000fe40000010000 */
[----:B------:R-:W-:-:S06]  /*bb90*/  WARPGROUP.ARRIVE ;  /* 0x00000000000079c5 */ /* 0x000fcc0000000000 */
[----:B------:R-:W-:Y:S01]  /*bba0*/  HGMMA.64x128x16.F32 R24, gdesc[UR4], R24, gsb0 ;  /* 0x01e00000041879f0 */ /* 0x000fe20008000818 */
[----:B------:R-:W-:Y:S02]  /*bbb0*/  R2UR UR4, R146 ;  /* 0x00000000920472ca */ /* 0x000fe400000e0000 */
[----:B------:R-:W-:Y:S02]  /*bbc0*/  R2UR UR5, R147 ;  /* 0x00000000930572ca */ /* 0x000fe400000e0000 */
[----:B------:R-:W-:Y:S02]  /*bbd0*/  R2UR UR6, R6 ;  /* 0x00000000060672ca */ /* 0x000fe400000e0000 */
[----:B------:R-:W-:Y:S01]  /*bbe0*/  R2UR UR7, R7 ;  /* 0x00000000070772ca */ /* 0x000fe200000e0000 */
[----:B------:R-:W-:-:S04]  /*bbf0*/  IMAD.IADD R7, R137, 0x1, R8 ;  /* 0x0000000189077824 */ /* 0x000fc800078e0208 */
[----:B------:R-:W-:Y:S01]  /*bc00*/  IMAD R7, R138, -0x2, R7 ;  /* 0xfffffffe8a077824 */ /* 0x000fe200078e0207 */
[----:B------:R-:W-:Y:S02]  /*bc10*/  WARPGROUP.DEPBAR.LE gsb0, 0x0 ;  /* 0x00008000000079c5 */ /* 0x000fe40000010000 */
[----:B------:R-:W-:-:S06]  /*bc20*/  WARPGROUP.ARRIVE ;  /* 0x00000000000079c5 */ /* 0x000fcc0000000000 */
[----:B------:R-:W-:Y:S01]  /*bc30*/  HGMMA.64x128x16.F32 R24, gdesc[UR4], R24, gsb0 ;  /* 0x01e00000041879f0 */ /* 0x000fe20008000818 */
[----:B------:R-:W-:Y:S02]  /*bc40*/  R2UR UR4, R14 ;  /* 0x000000000e0472ca */ /* 0x000fe400000e0000 */
[----:B------:R-:W-:Y:S02]  /*bc50*/  R2UR UR5, R15 ;  /* 0x000000000f0572ca */ /* 0x000fe400000e0000 */
[----:B------:R-:W-:Y:S02]  /*bc60*/  R2UR UR6, R4 ;  /* 0x00000000040672ca */ /* 0x000fe400000e0000 */
[----:B------:R-:W-:Y:S02]  /*bc70*/  R2UR UR7, R5 ;  /* 0x00000000050772ca */ /* 0x000fe400000e0000 */
[----:B------:R-:W-:Y:S01]  /*bc80*/  LEA R4, R88, 0xffffff80, 0x7 ;  /* 0xffffff8058047811 */ /* 0x000fe200078e38ff */
[----:B------:R-:W-:-:S02]  /*bc90*/  WARPGROUP.DEPBAR.LE gsb0, 0x0 ;  /* 0x00008000000079c5 */ /* 0x000fc40000010000 */
[----:B------:R-:W-:-:S08]  /*bca0*/  WARPGROUP.ARRIVE ;  /* 0x00000000000079c5 */ /* 0x000fd00000000000 */
[----:B------:R-:W-:Y:S01]  /*bcb0*/  HGMMA.64x128x16.F32 R24, gdesc[UR4], R24, gsb0 ;  /* 0x01e00000041879f0 */ /* 0x000fe20008000818 */
[----:B------:R-:W-:Y:S01]  /*bcc0*/  ULDC.64 UR4, c[0x0][0x9e0] ;  /* 0x0002780000047ab9 */ /* 0x000fe20000000a00 */
[----:B------:R-:W-:Y:S01]  /*bcd0*/  ULDC UR6, c[0x0][0x9dc] ;  /* 0x0002770000067ab9 */ /* 0x000fe20000000800 */
[----:B------:R-:W-:Y:S01]  /*bce0*/  UISETP.GE.AND UP0, UPT, UR5, 0x1, UPT ;  /* 0x000000010500788c */ /* 0x000fe2000bf06270 */
[----:B------:R-:W-:Y:S02]  /*bcf0*/  IMAD.U32 R10, RZ, RZ, UR6 ;  /* 0x00000006ff0a7e24 */ /* 0x000fe4000f8e00ff */
[----:B------:R-:W-:-:S03]  /*bd00*/  VIADD R6, R3, UR4 ;  /* 0x0000000403067c36 */ /* 0x000fc60008000000 */
[----:B------:R-:W-:Y:S01]  /*bd10*/  PLOP3.LUT P3, PT, PT, PT, UP0, 0x40, 0x0 ;  /* 0x000000000000781c */ /* 0x000fe20003f6e808 */
[----:B------:R-:W-:Y:S02]  /*bd20*/  WARPGROUP.DEPBAR.LE gsb0, 0x0 ;  /* 0x00008000000079c5 */ /* 0x000fe40000010000 */
[----:B------:R1:W-:Y:S02]  /*bd30*/  @!P1 SYNCS.ARRIVE.TRANS64.RED.A1T0 RZ, [R0+URZ], RZ ;  /* 0x000000ff00ff99a7 */ /* 0x0003e4000810043f */
[----:B-1----:R-:W-:-:S05]  /*bd40*/  LOP3.LUT R0, RZ, R10, RZ, 0x33, !PT ;  /* 0x0000000aff007212 */ /* 0x002fca00078e33ff */
[----:B------:R-:W-:Y:S01]  /*bd50*/  IMAD.IADD R5, R3, 0x1, R0 ;  /* 0x0000000103057824 */ /* 0x000fe200078e0200 */
[----:B0-----:R-:W-:-:S03]  /*bd60*/  VIADDMNMX R3, R20, R6, R7, PT ;  /* 0x0000000614037246 */ /* 0x001fc60003800107 */
[----:B------:R-:W-:Y:S01]  /*bd70*/  IMAD.IADD R0, R5, 0x1, R20 ;  /* 0x0000000105007824 */ /* 0x000fe200078e0214 */
[----:B------:R-:W-:Y:S06]  /*bd80*/  @P3 BRA `(.L_x_1493) ;  /* 0x0000000000583947 */ /* 0x000fec0003800000 */
[----:B------:R-:W-:Y:S01]  /*bd90*/  IADD3 R11, -R136, R137, R20 ;  /* 0x00000089880b7210 */ /* 0x000fe20007ffe114 */
[----:B------:R-:W-:Y:S03]  /*bda0*/  BSSY B0, `(.L_x_1494) ;  /* 0x0000010000007945 */ /* 0x000fe60003800000 */
        /* <DEDUP_REMOVED lines=10> */
.L_x_1495:
[----:B------:R-:W-:-:S06]  /*be50*/  UISETP.NE.AND UP1, UPT, UR5, 0x1, UPT ;  /* 0x000000010500788c */ /* 0x000fcc000bf25270 */
[----:B------:R-:W-:-:S05]  /*be60*/  PLOP3.LUT P3, PT, PT, PT, UP1, 0x80, 0x0 ;  /* 0x000000000000781c */ /* 0x000fca0003f6f018 */
[----:B------:R-:W-:-:S08]  /*be70*/  @UP1 ULDC.64 UR6, c[0x0][0x9e8] ;  /* 0x00027a0000061ab9 */ /* 0x000fd00000000a00 */
[----:B------:R-:W-:-:S05]  /*be80*/  @P3 IMAD.HI.U32 R20, R11, UR6, RZ ;  /* 0x000000060b143c27 */ /* 0x000fca000f8e00ff */
[----:B------:R-:W-:-:S07]  /*be90*/  @P3 SHF.R.U32.HI R11, RZ, UR7, R20 ;  /* 0x00000007ff0b3c19 */ /* 0x000fce0008011614 */
.L_x_1496:
[----:B------:R-:W-:Y:S05]  /*bea0*/  BSYNC B0 ;  /* 0x0000000000007941 */ /* 0x000fea0003800000 */
.L_x_1494:
[----:B------:R-:W-:-:S04]  /*beb0*/  IMAD R11, R11, UR5, -R4 ;  /* 0x000000050b0b7c24 */ /* 0x000fc8000f8e0a04 */
[----:B------:R-:W-:-:S05]  /*bec0*/  IMAD R11, R138, -0x2, R11 ;  /* 0xfffffffe8a0b7824 */ /* 0x000fca00078e020b */
[----:B------:R-:W-:Y:S02]  /*bed0*/  VIMNMX R0, R0, R11, !PT ;  /* 0x0000000b00007248 */ /* 0x000fe40007fe0100 */
[----:B------:R-:W-:-:S07]  /*bee0*/  VIADDMNMX R3, R11, UR5, R3, PT ;  /* 0x000000050b037c46 */ /* 0x000fce000b800103 */
.L_x_1493:
[----:B------:R-:W2:Y:S01]  /*bef0*/  LDL.LU R11, [R1] ;  /* 0x00000000010b7983 */ /* 0x000ea20000300800 */
[C---:B------:R-:W-:Y:S02]  /*bf00*/  ISETP.GE.AND P3, PT, R8.reuse, 0x2, PT ;  /* 0x000000020800780c */ /* 0x040fe40003f66270 */
[----:B------:R-:W-:Y:S02]  /*bf10*/  ISETP.GE.AND P5, PT, R8, 0x9, PT ;  /* 0x000000090800780c */ /* 0x000fe40003fa6270 */
[----:B------:R-:W-:-:S04]  /*bf20*/  ISETP.GT.AND P4, PT, R0, 0x1, !P3 ;  /* 0x000000010000780c */ /* 0x000fc80005f84270 */
[----:B------:R-:W-:-:S04]  /*bf30*/  ISETP.LT.OR P4, PT, R3, 0x2, P4 ;  /* 0x000000020300780c */ /* 0x000fc80002781670 */
[----:B------:R-:W-:Y:S02]  /*bf40*/  FSEL R25, R25, -INF , !P4 ;  /* 0xff80000019197808 */ /* 0x000fe40006000000 */
[----:B------:R-:W-:-:S04]  /*bf50*/  ISETP.GT.AND P4, PT, R0, 0x8, !P5 ;  /* 0x000000080000780c */ /* 0x000fc80006f84270 */
[----:B------:R-:W-:-:S04]  /*bf60*/  ISETP.LT.OR P4, PT, R3, 0x9, P4 ;  /* 0x000000090300780c */ /* 0x000fc80002781670 */
[----:B------:R-:W-:Y:S02]  /*bf70*/  FSEL R28, R28, -INF , !P4 ;  /* 0xff8000001c1c7808 */ /* 0x000fe40006000000 */
[----:B--2---:R-:W-:-:S04]  /*bf80*/  LOP3.LUT R11, R11, 0xfffffffd, RZ, 0xc0, !PT ;  /* 0xfffffffd0b0b7812 */ /* 0x004fc800078ec0ff */
[----:B------:R-:W-:Y:S02]  /*bf90*/  @P5 LOP3.LUT R11, R11, 0x2, RZ, 0xfc, !PT ;  /* 0x000000020b0b5812 */ /* 0x000fe400078efcff */
[----:B------:R-:W-:Y:S02]  /*bfa0*/  ISETP.GE.AND P5, PT, R8, 0xa, PT ;  /* 0x0000000a0800780c */ /* 0x000fe40003fa6270 */
[----:B------:R-:W-:Y:S02]  /*bfb0*/  LOP3.LUT R11, R11, 0xfffffffb, RZ, 0xc0, !PT ;  /* 0xfffffffb0b0b7812 */ /* 0x000fe400078ec0ff */
[----:B------:R-:W-:-:S04]  /*bfc0*/  ISETP.GT.AND P4, PT, R0, 0x9, !P5 ;  /* 0x000000090000780c */ /* 0x000fc80006f84270 */
[----:B------:R-:W-:-:S04]  /*bfd0*/  ISETP.LT.OR P4, PT, R3, 0xa, P4 ;  /* 0x0000000a0300780c */ /* 0x000fc80002781670 */
[----:B------:R-:W-:Y:S02]  /*bfe0*/  FSEL R29, R29, -INF , !P4 ;  /* 0xff8000001d1d7808 */ /* 0x000fe40006000000 */
        /* <DEDUP_REMOVED lines=169> */
[----:B------:R-:W0:Y:S02]  /*ca80*/  SHFL.IDX PT, R0, R9, 0x1, 0x1c1f ;  /* 0x003c1f0009007f89 */ /* 0x000e2400000e0000 */
[----:B------:R-:W-:Y:S02]  /*ca90*/  ISETP.LT.OR P6, PT, R3, 0x7a, P6 ;  /* 0x0000007a0300780c */ /* 0x000fe400037c1670 */
[----:B------:R1:W-:Y:S02]  /*caa0*/  STL [R1], R11 ;  /* 0x0000000b01007387 */ /* 0x0003e40000100800 */
[----:B------:R-:W-:-:S02]  /*cab0*/  FSEL R85, R85, -INF , !P6 ;  /* 0xff80000055557808 */ /* 0x000fc40007000000 */
[----:B------:R-:W-:Y:S02]  /*cac0*/  PLOP3.LUT P6, PT, PT, PT, UP0, 0x40, 0x0 ;  /* 0x000000000000781c */ /* 0x000fe40003fce808 */
[----:B0-----:R-:W-:Y:S01]  /*cad0*/  VIADDMNMX R6, R0, R6, R7, PT ;  /* 0x0000000600067246 */ /* 0x001fe20003800107 */
[----:B------:R-:W-:-:S10]  /*cae0*/  IMAD.IADD R5, R5, 0x1, R0 ;  /* 0x0000000105057824 */ /* 0x000fd400078e0200 */
[----:B-1----:R-:W-:Y:S05]  /*caf0*/  @P6 BRA `(.L_x_1497) ;  /* 0x0000000000606947 */ /* 0x002fea0003800000 */
        /* <DEDUP_REMOVED lines=13> */
.L_x_1499:
[----:B------:R-:W-:-:S06]  /*cbd0*/  UISETP.NE.AND UP1, UPT, UR5, 0x1, UPT ;  /* 0x000000010500788c */ /* 0x000fcc000bf25270 */
[----:B------:R-:W-:-:S05]  /*cbe0*/  PLOP3.LUT P6, PT, PT, PT, UP1, 0x80, 0x0 ;  /* 0x000000000000781c */ /* 0x000fca0003fcf018 */
[----:B------:R-:W-:-:S08]  /*cbf0*/  @UP1 ULDC.64 UR6, c[0x0][0x9e8] ;  /* 0x00027a0000061ab9 */ /* 0x000fd00000000a00 */
[----:B------:R-:W-:Y:S01]  /*cc00*/  @P6 IMAD.HI.U32 R0, R3, UR6, RZ ;  /* 0x0000000603006c27 */ /* 0x000fe2000f8e00ff */
[----:B------:R-:W-:-:S13]  /*cc10*/  PLOP3.LUT P6, PT, PT, PT, UP1, 0x80, 0x0 ;  /* 0x000000000000781c */ /* 0x000fda0003fcf018 */
[----:B------:R-:W-:-:S07]  /*cc20*/  @P6 SHF.R.U32.HI R3, RZ, UR7, R0 ;  /* 0x00000007ff036c19 */ /* 0x000fce0008011600 */
.L_x_1500:
[----:B------:R-:W-:Y:S05]  /*cc30*/  BSYNC B0 ;  /* 0x0000000000007941 */ /* 0x000fea0003800000 */
.L_x_1498:
[----:B------:R-:W-:-:S04]  /*cc40*/  IMAD R3, R3, UR5, -R4 ;  /* 0x0000000503037c24 */ /* 0x000fc8000f8e0a04 */
[----:B------:R-:W-:-:S05]  /*cc50*/  IMAD R3, R138, -0x2, R3 ;  /* 0xfffffffe8a037824 */ /* 0x000fca00078e0203 */
[----:B------:R-:W-:Y:S02]  /*cc60*/  VIMNMX R5, R5, R3, !PT ;  /* 0x0000000305057248 */ /* 0x000fe40007fe0100 */
[----:B------:R-:W-:-:S07]  /*cc70*/  VIADDMNMX R6, R3, UR5, R6, PT ;  /* 0x0000000503067c46 */ /* 0x000fce000b800106 */
.L_x_1497:
[----:B------:R-:W-:Y:S01]  /*cc80*/  ISETP.GT.AND P3, PT, R5, 0x1, !P3 ;  /* 0x000000010500780c */ /* 0x000fe20005f64270 */
[----:B------:R-:W-:Y:S01]  /*cc90*/  ULDC UR41, c[0x0][0x988] ;  /* 0x0002620000297ab9 */ /* 0x000fe20000000800 */
[----:B------:R-:W-:Y:S01]  /*cca0*/  LOP3.LUT P6, RZ, R11, 0x2000000, RZ, 0xc0, !PT ;  /* 0x020000000bff7812 */ /* 0x000fe200078cc0ff */
[----:B------:R-:W2:Y:S01]  /*ccb0*/  LDL R91, [R1+0x20] ;  /* 0x00002000015b7983 */ /* 0x000ea20000100800 */
        /* <DEDUP_REMOVED lines=28> */
[C---:B------:R-:W-:Y:S02]  /*ce80*/  ISETP.LT.OR P3, PT, R6.reuse, 0x12, P3 ;  /* 0x000000120600780c */ /* 0x040fe40001f61670 */
[----:B------:R-:W-:Y:S02]  /*ce90*/  FMNMX.FTZ R3, R49, R0, !PT ;  /* 0x0000000031037209 */ /* 0x000fe40007810000 */
[----:B------:R-:W-:Y:S02]  /*cea0*/  FSEL R35, R35, -INF , !P3 ;  /* 0xff80000023237808 */ /* 0x000fe40005800000 */
[----:B------:R-:W-:Y:S02]  /*ceb0*/  ISETP.GT.AND P3, PT, R5, 0x18, !P6 ;  /* 0x000000180500780c */ /* 0x000fe40007764270 */
[----:B------:R-:W-:Y:S02]  /*cec0*/  LOP3.LUT P6, RZ, R11, 0x4000, RZ, 0xc0, !PT ;  /* 0x000040000bff7812 */ /* 0x000fe400078cc0ff */
        /* <DEDUP_REMOVED lines=42> */
[----:B------:R-:W-:-:S03]  /*d170*/  ISETP.LT.OR P3, PT, R6, 0x31, P3 ;  /* 0x000000310600780c */ /* 0x000fc60001f61670 */
[----:B------:R-:W0:Y:S01]  /*d180*/  SHFL.BFLY PT, R3, R4, 0x2, 0x1f ;  /* 0x0c401f0004037f89 */ /* 0x000e2200000e0000 */
[----:B------:R-:W-:Y:S02]  /*d190*/  FSEL R50, R50, -INF , !P3 ;  /* 0xff80000032327808 */ /* 0x000fe40005800000 */
[----:B------:R-:W-:-:S04]  /*d1a0*/  LOP3.LUT P3, RZ, R11, 0x40000, RZ, 0xc0, !PT ;  /* 0x000400000bff7812 */ /* 0x000fc8000786c0ff */
[----:B------:R-:W-:-:S04]  /*d1b0*/  ISETP.GT.AND P3, PT, R5, 0x31, !P3 ;  /* 0x000000310500780c */ /* 0x000fc80005f64270 */
[----:B------:R-:W-:-:S04]  /*d1c0*/  ISETP.LT.OR P3, PT, R6, 0x32, P3 ;  /* 0x000000320600780c */ /* 0x000fc80001f61670 */
[----:B------:R-:W-:Y:S02]  /*d1d0*/  FSEL R51, R51, -INF , !P3 ;  /* 0xff80000033337808 */ /* 0x000fe40005800000 */
[----:B------:R-:W-:-:S04]  /*d1e0*/  LOP3.LUT P3, RZ, R11, 0x20000, RZ, 0xc0, !PT ;  /* 0x000200000bff7812 */ /* 0x000fc8000786c0ff */
[----:B------:R-:W-:Y:S02]  /*d1f0*/  ISETP.GT.AND P3, PT, R5, 0x38, !P3 ;  /* 0x000000380500780c */ /* 0x000fe40005f64270 */
[----:B0-----:R-:W-:Y:S02]  /*d200*/  FMNMX.FTZ R7, R4, R3, !PT ;  /* 0x0000000304077209 */ /* 0x001fe40007810000 */
        /* <DEDUP_REMOVED lines=11> */
[----:B------:R-:W-:Y:S01]  /*d2c0*/  FMUL.FTZ R3, R0, UR41 ;  /* 0x0000002900037c20 */ /* 0x000fe20008410000 */
[----:B------:R-:W-:Y:S02]  /*d2d0*/  FSEL R58, R58, -INF , !P3 ;  /* 0xff8000003a3a7808 */ /* 0x000fe40005800000 */
[----:B------:R-:W-:Y:S02]  /*d2e0*/  ISETP.GT.AND P3, PT, R5, 0x41, !P6 ;  /* 0x000000410500780c */ /* 0x000fe40007764270 */
[----:B------:R-:W-:Y:S02]  /*d2f0*/  LOP3.LUT P6, RZ, R11, 0x8, RZ, 0xc0, !PT ;  /* 0x000000080bff7812 */ /* 0x000fe400078cc0ff */
        /* <DEDUP_REMOVED lines=49> */
[----:B------:R-:W-:Y:S02]  /*d610*/  LOP3.LUT P6, RZ, R11, 0x10000000, RZ, 0xc0, !PT ;  /* 0x100000000bff7812 */ /* 0x000fe400078cc0ff */
[----:B------:R-:W-:-:S04]  /*d620*/  ISETP.LT.OR P3, PT, R6, 0x1, P3 ;  /* 0x000000010600780c */ /* 0x000fc80001f61670 */
[----:B------:R-:W-:-:S04]  /*d630*/  FSEL R26, R26, -INF , !P3 ;  /* 0xff8000001a1a7808 */ /* 0x000fc80005800000 */
        /* <DEDUP_REMOVED lines=23> */
[--C-:B------:R-:W-:Y:S01]  /*d7b0*/  FFMA.FTZ R8, R28, UR41, -R3.reuse ;  /* 0x000000291c087c23 */ /* 0x100fe20008010803 */
[--C-:B------:R-:W-:Y:S02]  /*d7c0*/  FFMA.FTZ R28, R32, UR41, -R3.reuse ;  /* 0x00000029201c7c23 */ /* 0x100fe40008010803 */
[----:B------:R-:W-:Y:S01]  /*d7d0*/  FMNMX.FTZ R20, R74, R11, !PT ;  /* 0x0000000b4a147209 */ /* 0x000fe20007810000 */
[----:B------:R-:W-:-:S03]  /*d7e0*/  FFMA.FTZ R32, R37, UR41, -R3 ;  /* 0x0000002925207c23 */ /* 0x000fc60008010803 */
[----:B------:R-:W-:Y:S02]  /*d7f0*/  FMNMX.FTZ R37, R75, R20, !PT ;  /* 0x000000144b257209 */ /* 0x000fe40007810000 */
[C---:B------:R-:W-:Y:S02]  /*d800*/  ISETP.GT.AND P4, PT, R5.reuse, 0x71, !P4 ;  /* 0x000000710500780c */ /* 0x040fe40006784270 */
[----:B------:R-:W-:Y:S02]  /*d810*/  FMNMX.FTZ R20, R78, R37, !PT ;  /* 0x000000254e147209 */ /* 0x000fe40007810000 */
[C---:B------:R-:W-:Y:S02]  /*d820*/  ISETP.GT.AND P5, PT, R5.reuse, 0x78, !P5 ;  /* 0x000000780500780c */ /* 0x040fe40006fa4270 */
[----:B------:R-:W-:Y:S02]  /*d830*/  ISETP.GT.AND P3, PT, R5, 0x79, !P6 ;  /* 0x000000790500780c */ /* 0x000fe40007764270 */
[----:B------:R-:W-:-:S02]  /*d840*/  ISETP.LT.OR P4, PT, R6, 0x72, P4 ;  /* 0x000000720600780c */ /* 0x000fc40002781670 */
[----:B------:R-:W-:Y:S02]  /*d850*/  FMNMX.FTZ R5, R79, R20, !PT ;  /* 0x000000144f057209 */ /* 0x000fe40007810000 */
[----:B------:R-:W-:Y:S02]  /*d860*/  ISETP.LT.OR P5, PT, R6, 0x79, P5 ;  /* 0x000000790600780c */ /* 0x000fe40002fa1670 */
[----:B------:R-:W-:Y:S02]  /*d870*/  FSEL R83, R83, -INF , !P4 ;  /* 0xff80000053537808 */ /* 0x000fe40006000000 */
[----:B------:R-:W-:Y:S02]  /*d880*/  FMNMX.FTZ R20, R82, R5, !PT ;  /* 0x0000000552147209 */ /* 0x000fe40007810000 */
[----:B------:R-:W-:Y:S02]  /*d890*/  ISETP.LT.OR P3, PT, R6, 0x7a, P3 ;  /* 0x0000007a0600780c */ /* 0x000fe40001f61670 */
[----:B------:R-:W-:-:S02]  /*d8a0*/  FSEL R86, R86, -INF , !P5 ;  /* 0xff80000056567808 */ /* 0x000fc40006800000 */
[----:B------:R-:W-:Y:S02]  /*d8b0*/  FMNMX.FTZ R5, R83, R20, !PT ;  /* 0x0000001453057209 */ /* 0x000fe40007810000 */
[----:B------:R-:W-:Y:S02]  /*d8c0*/  FSEL R87, R87, -INF , !P3 ;  /* 0xff80000057577808 */ /* 0x000fe40005800000 */
[----:B------:R-:W-:-:S04]  /*d8d0*/  FMNMX.FTZ R6, R86, R5, !PT ;  /* 0x0000000556067209 */ /* 0x000fc80007810000 */
[----:B------:R-:W-:-:S05]  /*d8e0*/  FMNMX.FTZ R6, R87, R6, !PT ;  /* 0x0000000657067209 */ /* 0x000fca0007810000 */
[----:B------:R-:W0:Y:S01]  /*d8f0*/  SHFL.BFLY PT, R5, R6, 0x2, 0x1f ;  /* 0x0c401f0006057f89 */ /* 0x000e2200000e0000 */
[--C-:B------:R-:W-:Y:S01]  /*d900*/  FFMA.FTZ R9, R25, UR41, -R3.reuse ;  /* 0x0000002919097c23 */ /* 0x100fe20008010803 */
[--C-:B------:R-:W-:Y:S01]  /*d910*/  FFMA.FTZ R25, R33, UR41, -R3.reuse ;  /* 0x0000002921197c23 */ /* 0x100fe20008010803 */
[--C-:B------:R-:W-:Y:S01]  /*d920*/  FFMA.FTZ R33, R40, UR41, -R3.reuse ;  /* 0x0000002928217c23 */ /* 0x100fe20008010803 */
[--C-:B------:R-:W-:Y:S01]  /*d930*/  FFMA.FTZ R92, R45, UR41, -R3.reuse ;  /* 0x000000292d5c7c23 */ /* 0x100fe20008010803 */
[----:B------:R-:W-:Y:S01]  /*d940*/  FFMA.FTZ R45, R65, UR41, -R3 ;  /* 0x00000029412d7c23 */ /* 0x000fe20008010803 */
[----:B0-----:R-:W-:-:S05]  /*d950*/  FMNMX.FTZ R40, R6, R5, !PT ;  /* 0x0000000506287209 */ /* 0x001fca0007810000 */
[----:B------:R-:W0:Y:S01]  /*d960*/  SHFL.BFLY PT, R65, R40, 0x1, 0x1f ;  /* 0x0c201f0028417f89 */ /* 0x000e2200000e0000 */
[--C-:B------:R-:W-:Y:S01]  /*d970*/  FFMA.FTZ R24, R24, UR41, -R3.reuse ;  /* 0x0000002918187c23 */ /* 0x100fe20008010803 */
[----:B------:R-:W-:Y:S01]  /*d980*/  MUFU.EX2 R9, R9 ;  /* 0x0000000900097308 */ /* 0x000fe20000000800 */
[--C-:B------:R-:W-:Y:S01]  /*d990*/  FFMA.FTZ R90, R41, UR41, -R3.reuse ;  /* 0x00000029295a7c23 */ /* 0x100fe20008010803 */
[--C-:B------:R-:W-:Y:S01]  /*d9a0*/  FFMA.FTZ R21, R29, UR41, -R3.reuse ;  /* 0x000000291d157c23 */ /* 0x100fe20008010803 */
[--C-:B------:R-:W-:Y:S01]  /*d9b0*/  FFMA.FTZ R41, R44, UR41, -R3.reuse ;  /* 0x000000292c297c23 */ /* 0x100fe20008010803 */
[----:B------:R-:W-:-:S04]  /*d9c0*/  FFMA.FTZ R44, R64, UR41, -R3 ;  /* 0x00000029402c7c23 */ /* 0x000fc80008010803 */
[----:B------:R-:W1:Y:S01]  /*d9d0*/  MUFU.EX2 R24, R24 ;  /* 0x0000001800187308 */ /* 0x000e620000000800 */
[--C-:B------:R-:W-:Y:S01]  /*d9e0*/  FFMA.FTZ R64, R77, UR41, -R3.reuse ;  /* 0x000000294d407c23 */ /* 0x100fe20008010803 */
[----:B------:R-:W-:-:S06]  /*d9f0*/  FFMA.FTZ R56, R56, UR41, -R3 ;  /* 0x0000002938387c23 */ /* 0x000fcc0008010803 */
[----:B------:R-:W3:Y:S01]  /*da00*/  MUFU.EX2 R8, R8 ;  /* 0x0000000800087308 */ /* 0x000ee20000000800 */
[----:B0-----:R-:W-:-:S07]  /*da10*/  FMNMX.FTZ R6, R40, R65, !PT ;  /* 0x0000004128067209 */ /* 0x001fce0007810000 */
[----:B------:R-:W0:Y:S01]  /*da20*/  MUFU.EX2 R21, R21 ;  /* 0x0000001500157308 */ /* 0x000e220000000800 */
[C---:B------:R-:W-:Y:S01]  /*da30*/  FSETP.NEU.FTZ.AND P3, PT, R6.reuse, -INF , PT ;  /* 0xff8000000600780b */ /* 0x040fe20003f7d000 */
[----:B------:R-:W-:Y:S01]  /*da40*/  FMUL.FTZ R77, R6, UR41 ;  /* 0x00000029064d7c20 */ /* 0x000fe20008410000 */
[----:B------:R-:W-:-:S04]  /*da50*/  FFMA.FTZ R29, R36, UR41, -R3 ;  /* 0x00000029241d7c23 */ /* 0x000fc80008010803 */
[----:B------:R-:W-:Y:S01]  /*da60*/  FSEL R77, R77, RZ, P3 ;  /* 0x000000ff4d4d7208 */ /* 0x000fe20001800000 */
[----:B------:R-:W4:Y:S01]  /*da70*/  MUFU.EX2 R28, R28 ;  /* 0x0000001c001c7308 */ /* 0x000f220000000800 */
[--C-:B------:R-:W-:Y:S01]  /*da80*/  FFMA.FTZ R36, R48, UR41, -R3.reuse ;  /* 0x0000002930247c23 */ /* 0x100fe20008010803 */
[----:B------:R-:W-:Y:S02]  /*da90*/  FFMA.FTZ R48, R68, UR41, -R3 ;  /* 0x0000002944307c23 */ /* 0x000fe40008010803 */
[--C-:B------:R-:W-:Y:S01]  /*daa0*/  FFMA.FTZ R65, R26, UR41, -R77.reuse ;  /* 0x000000291a417c23 */ /* 0x100fe2000801084d */
[----:B------:R-:W-:-:S03]  /*dab0*/  FFMA.FTZ R68, R27, UR41, -R77 ;  /* 0x000000291b447c23 */ /* 0x000fc6000801084d */
[----:B------:R5:W-:Y:S01]  /*dac0*/  MUFU.EX2 R37, R56 ;  /* 0x0000003800257308 */ /* 0x000be20000000800 */
[----:B------:R-:W-:Y:S01]  /*dad0*/  FFMA.FTZ R53, R53, UR41, -R3 ;  /* 0x0000002935357c23 */ /* 0x000fe20008010803 */
[----:B------:R-:W-:Y:S01]  /*dae0*/  FFMA.FTZ R27, R30, UR41, -R77 ;  /* 0x000000291e1b7c23 */ /* 0x000fe2000801084d */
[----:B-----5:R-:W-:Y:S01]  /*daf0*/  FFMA.FTZ R56, R73, UR41, -R3 ;  /* 0x0000002949387c23 */ /* 0x020fe20008010803 */
[----:B------:R-:W-:-:S04]  /*db00*/  FFMA.FTZ R73, R46, UR41, -R77 ;  /* 0x000000292e497c23 */ /* 0x000fc8000801084d */
[----:B------:R-:W5:Y:S01]  /*db10*/  MUFU.EX2 R25, R25 ;  /* 0x0000001900197308 */ /* 0x000f620000000800 */
[----:B------:R-:W-:Y:S01]  /*db20*/  FFMA.FTZ R46, R55, UR41, -R77 ;  /* 0x00000029372e7c23 */ /* 0x000fe2000801084d */
[----:B-1----:R-:W-:Y:S01]  /*db30*/  FADD.FTZ R55, R24, R9 ;  /* 0x0000000918377221 */ /* 0x002fe20000010000 */
[----:B------:R-:W-:Y:S01]  /*db40*/  FFMA.FTZ R5, R80, UR41, -R3 ;  /* 0x0000002950057c23 */ /* 0x000fe20008010803 */
[----:B------:R-:W-:Y:S02]  /*db50*/  FFMA.FTZ R80, R43, UR41, -R77 ;  /* 0x000000292b507c23 */ /* 0x000fe4000801084d */
[----:B---3--:R-:W-:Y:S02]  /*db60*/  FADD.FTZ R26, R8, R55 ;  /* 0x00000037081a7221 */ /* 0x008fe40000010000 */
[----:B------:R-:W1:Y:S01]  /*db70*/  MUFU.EX2 R29, R29 ;  /* 0x0000001d001d7308 */ /* 0x000e620000000800 */
[--C-:B------:R-:W-:Y:S01]  /*db80*/  FFMA.FTZ R43, R54, UR41, -R77.reuse ;  /* 0x00000029362b7c23 */ /* 0x100fe2000801084d */
[----:B------:R-:W-:Y:S01]  /*db90*/  FFMA.FTZ R54, R63, UR41, -R77 ;  /* 0x000000293f367c23 */ /* 0x000fe2000801084d */
[----:B0-----:R-:W-:-:S05]  /*dba0*/  FADD.FTZ R63, R21, R26 ;  /* 0x0000001a153f7221 */ /* 0x001fca0000010000 */
[----:B------:R0:W-:Y:S01]  /*dbb0*/  MUFU.EX2 R11, R53 ;  /* 0x00000035000b7308 */ /* 0x0001e20000000800 */
[----:B----4-:R-:W-:-:S07]  /*dbc0*/  FADD.FTZ R30, R28, R63 ;  /* 0x0000003f1c1e7221 */ /* 0x010fce0000010000 */
[----:B------:R-:W-:Y:S01]  /*dbd0*/  MUFU.EX2 R65, R65 ;  /* 0x0000004100417308 */ /* 0x000fe20000000800 */
[----:B0-----:R-:W-:Y:S01]  /*dbe0*/  FFMA.FTZ R53, R72, UR41, -R3 ;  /* 0x0000002948357c23 */ /* 0x001fe20008010803 */
[----:B------:R-:W-:-:S06]  /*dbf0*/  FFMA.FTZ R72, R31, UR41, -R77 ;  /* 0x000000291f487c23 */ /* 0x000fcc000801084d */
[----:B------:R-:W0:Y:S01]  /*dc00*/  MUFU.EX2 R68, R68 ;  /* 0x0000004400447308 */ /* 0x000e220000000800 */
[----:B------:R-:W-:-:S07]  /*dc10*/  FFMA.FTZ R31, R34, UR41, -R77 ;  /* 0x00000029221f7c23 */ /* 0x000fce000801084d */
[----:B------:R-:W3:Y:S01]  /*dc20*/  MUFU.EX2 R32, R32 ;  /* 0x0000002000207308 */ /* 0x000ee20000000800 */
[----:B------:R-:W-:-:S07]  /*dc30*/  FFMA.FTZ R40, R84, UR41, -R3 ;  /* 0x0000002954287c23 */ /* 0x000fce0008010803 */
[----:B------:R-:W4:Y:S01]  /*dc40*/  MUFU.EX2 R27, R27 ;  /* 0x0000001b001b7308 */ /* 0x000f220000000800 */
[----:B-----5:R-:W-:Y:S01]  /*dc50*/  FADD.FTZ R30, R25, R30 ;  /* 0x0000001e191e7221 */ /* 0x020fe20000010000 */
[----:B------:R-:W-:-:S06]  /*dc60*/  FFMA.FTZ R84, R47, UR41, -R77 ;  /* 0x000000292f547c23 */ /* 0x000fcc000801084d */
[----:B------:R-:W5:Y:S01]  /*dc70*/  MUFU.EX2 R33, R33 ;  /* 0x0000002100217308 */ /* 0x000f620000000800 */
[--C-:B------:R-:W-:Y:S01]  /*dc80*/  FFMA.FTZ R47, R58, UR41, -R77.reuse ;  /* 0x000000293a2f7c23 */ /* 0x100fe2000801084d */
[----:B------:R-:W-:-:S06]  /*dc90*/  FFMA.FTZ R58, R67, UR41, -R77 ;  /* 0x00000029433a7c23 */ /* 0x000fcc000801084d */
[----:B------:R-:W2:Y:S01]  /*dca0*/  MUFU.EX2 R72, R72 ;  /* 0x0000004800487308 */ /* 0x000ea20000000800 */
[----:B-1----:R-:W-:-:S07]  /*dcb0*/  FADD.FTZ R67, R29, R30 ;  /* 0x0000001e1d437221 */ /* 0x002fce0000010000 */
[----:B------:R-:W1:Y:S01]  /*dcc0*/  MUFU.EX2 R90, R90 ;  /* 0x0000005a005a7308 */ /* 0x000e620000000800 */
[----:B0-----:R-:W-:-:S07]  /*dcd0*/  FADD.FTZ R26, R65, R68 ;  /* 0x00000044411a7221 */ /* 0x001fce0000010000 */
[----:B------:R-:W0:Y:S01]  /*dce0*/  MUFU.EX2 R31, R31 ;  /* 0x0000001f001f7308 */ /* 0x000e220000000800 */
[----:B---3--:R-:W-:-:S07]  /*dcf0*/  FADD.FTZ R30, R32, R67 ;  /* 0x00000043201e7221 */ /* 0x008fce0000010000 */
[----:B------:R-:W3:Y:S01]  /*dd00*/  MUFU.EX2 R41, R41 ;  /* 0x0000002900297308 */ /* 0x000ee20000000800 */
[----:B----4-:R-:W-:-:S07]  /*dd10*/  FADD.FTZ R63, R27, R26 ;  /* 0x0000001a1b3f7221 */ /* 0x010fce0000010000 */
[----:B------:R-:W4:Y:S01]  /*dd20*/  MUFU.EX2 R92, R92 ;  /* 0x0000005c005c7308 */ /* 0x000f220000000800 */
[----:B-----5:R-:W-:Y:S01]  /*dd30*/  FADD.FTZ R67, R33, R30 ;  /* 0x0000001e21437221 */ /* 0x020fe20000010000 */
[----:B--2---:R-:W-:-:S03]  /*dd40*/  FADD.FTZ R26, R72, R63 ;  /* 0x0000003f481a7221 */ /* 0x004fc60000010000 */
[----:B-1----:R-:W-:Y:S01]  /*dd50*/  FADD.FTZ R34, R90, R67 ;  /* 0x000000435a227221 */ /* 0x002fe20000010000 */
[----:B0-----:R-:W-:Y:S01]  /*dd60*/  FADD.FTZ R63, R31, R26 ;  /* 0x0000001a1f3f7221 */ /* 0x001fe20000010000 */
[----:B------:R-:W-:Y:S02]  /*dd70*/  F2FP.F16.F32.PACK_AB R26, R21, R8 ;  /* 0x00000008151a723e */ /* 0x000fe400000000ff */
[----:B---3--:R-:W-:Y:S01]  /*dd80*/  FADD.FTZ R21, R41, R34 ;  /* 0x0000002229157221 */ /* 0x008fe20000010000 */
[----:B----4-:R-:W-:Y:S02]  /*dd90*/  F2FP.F16.F32.PACK_AB R34, R92, R41 ;  /* 0x000000295c22723e */ /* 0x010fe400000000ff */
[----:B------:R-:W2:Y:S01]  /*dda0*/  LDL R41, [R1+0x24] ;  /* 0x0000240001297983 */ /* 0x000ea20000100800 */
[--C-:B------:R-:W-:Y:S01]  /*ddb0*/  FFMA.FTZ R4, R52, UR41, -R3.reuse ;  /* 0x0000002934047c23 */ /* 0x100fe20008010803 */
[--C-:B------:R-:W-:Y:S01]  /*ddc0*/  FFMA.FTZ R52, R57, UR41, -R3.reuse ;  /* 0x0000002939347c23 */ /* 0x100fe20008010803 */
[----:B------:R-:W-:Y:S01]  /*ddd0*/  FFMA.FTZ R57, R76, UR41, -R3 ;  /* 0x000000294c397c23 */ /* 0x000fe20008010803 */
[--C-:B------:R-:W-:Y:S01]  /*dde0*/  FFMA.FTZ R76, R35, UR41, -R77.reuse ;  /* 0x00000029234c7c23 */ /* 0x100fe2000801084d */
[----:B------:R-:W-:Y:S01]  /*ddf0*/  FFMA.FTZ R35, R38, UR41, -R77 ;  /* 0x0000002926237c23 */ /* 0x000fe2000801084d */
[----:B------:R-:W-:Y:S01]  /*de00*/  FFMA.FTZ R49, R49, UR41, -R3 ;  /* 0x0000002931317c23 */ /* 0x000fe20008010803 */
[----:B------:R-:W-:-:S03]  /*de10*/  FFMA.FTZ R38, R39, UR41, -R77 ;  /* 0x0000002927267c23 */ /* 0x000fc6000801084d */
[----:B------:R-:W0:Y:S08]  /*de20*/  MUFU.EX2 R76, R76 ;  /* 0x0000004c004c7308 */ /* 0x000e300000000800 */
[----:B------:R1:W-:Y:S08]  /*de30*/  MUFU.EX2 R7, R49 ;  /* 0x0000003100077308 */ /* 0x0003f00000000800 */
[----:B------:R-:W3:Y:S01]  /*de40*/  MUFU.EX2 R35, R35 ;  /* 0x0000002300237308 */ /* 0x000ee20000000800 */
[----:B-1----:R-:W-:Y:S01]  /*de50*/  FFMA.FTZ R49, R69, UR41, -R3 ;  /* 0x0000002945317c23 */ /* 0x002fe20008010803 */
[----:B------:R-:W-:-:S06]  /*de60*/  FFMA.FTZ R69, R42, UR41, -R77 ;  /* 0x000000292a457c23 */ /* 0x000fcc000801084d */
[----:B------:R-:W1:Y:S01]  /*de70*/  MUFU.EX2 R38, R38 ;  /* 0x0000002600267308 */ /* 0x000e620000000800 */
[----:B0-----:R-:W-:-:S07]  /*de80*/  FADD.FTZ R30, R76, R63 ;  /* 0x0000003f4c1e7221 */ /* 0x001fce0000010000 */
[----:B------:R-:W0:Y:S01]  /*de90*/  MUFU.EX2 R69, R69 ;  /* 0x0000004500457308 */ /* 0x000e220000000800 */
[----:B------:R-:W-:-:S07]  /*dea0*/  F2FP.F16.F32.PACK_AB R24, R9, R24 ;  /* 0x000000180918723e */ /* 0x000fce00000000ff */
[----:B------:R-:W4:Y:S01]  /*deb0*/  MUFU.EX2 R36, R36 ;  /* 0x0000002400247308 */ /* 0x000f220000000800 */
[----:B---3--:R-:W-:Y:S01]  /*dec0*/  FADD.FTZ R9, R35, R30 ;  /* 0x0000001e23097221 */ /* 0x008fe20000010000 */
[----:B------:R-:W-:-:S06]  /*ded0*/  FFMA.FTZ R39, R50, UR41, -R77 ;  /* 0x0000002932277c23 */ /* 0x000fcc000801084d */
[----:B------:R-:W3:Y:S01]  /*dee0*/  MUFU.EX2 R80, R80 ;  /* 0x0000005000507308 */ /* 0x000ee20000000800 */
[--C-:B------:R-:W-:Y:S01]  /*def0*/  FFMA.FTZ R42, R51, UR41, -R77.reuse ;  /* 0x00000029332a7c23 */ /* 0x100fe2000801084d */
[----:B------:R-:W-:Y:S01]  /*df00*/  FFMA.FTZ R51, R62, UR41, -R77 ;  /* 0x000000293e337c23 */ /* 0x000fe2000801084d */
[----:B-1----:R-:W-:-:S05]  /*df10*/  FADD.FTZ R62, R38, R9 ;  /* 0x00000009263e7221 */ /* 0x002fca0000010000 */
[----:B------:R-:W1:Y:S01]  /*df20*/  MUFU.EX2 R73, R73 ;  /* 0x0000004900497308 */ /* 0x000e620000000800 */
[----:B------:R-:W-:-:S07]  /*df30*/  FADD.FTZ R21, R92, R21 ;  /* 0x000000155c157221 */ /* 0x000fce0000010000 */
[----:B------:R-:W5:Y:S01]  /*df40*/  MUFU.EX2 R4, R4 ;  /* 0x0000000400047308 */ /* 0x000f620000000800 */
[----:B------:R-:W-:Y:S01]  /*df50*/  FFMA.FTZ R55, R66, UR41, -R77 ;  /* 0x0000002942377c23 */ /* 0x000fe2000801084d */
[----:B0-----:R-:W-:-:S06]  /*df60*/  FADD.FTZ R9, R69, R62 ;  /* 0x0000003e45097221 */ /* 0x001fcc0000010000 */
[----:B------:R-:W0:Y:S01]  /*df70*/  MUFU.EX2 R84, R84 ;  /* 0x0000005400547308 */ /* 0x000e220000000800 */
[----:B----4-:R-:W-:Y:S01]  /*df80*/  FADD.FTZ R66, R36, R21 ;  /* 0x0000001524427221 */ /* 0x010fe20000010000 */
[----:B------:R-:W-:Y:S01]  /*df90*/  FFMA.FTZ R60, R60, UR41, -R3 ;  /* 0x000000293c3c7c23 */ /* 0x000fe20008010803 */
[----:B---3--:R-:W-:-:S05]  /*dfa0*/  FADD.FTZ R62, R80, R9 ;  /* 0x00000009503e7221 */ /* 0x008fca0000010000 */
[----:B------:R-:W3:Y:S01]  /*dfb0*/  MUFU.EX2 R39, R39 ;  /* 0x0000002700277308 */ /* 0x000ee20000000800 */
[----:B------:R-:W-:Y:S01]  /*dfc0*/  FADD.FTZ R21, R7, R66 ;  /* 0x0000004207157221 */ /* 0x000fe20000010000 */
[----:B------:R-:W-:Y:S01]  /*dfd0*/  FFMA.FTZ R61, R61, UR41, -R3 ;  /* 0x000000293d3d7c23 */ /* 0x000fe20008010803 */
[----:B-1----:R-:W-:-:S05]  /*dfe0*/  FADD.FTZ R9, R73, R62 ;  /* 0x0000003e49097221 */ /* 0x002fca0000010000 */
[----:B------:R-:W1:Y:S01]  /*dff0*/  MUFU.EX2 R42, R42 ;  /* 0x0000002a002a7308 */ /* 0x000e620000000800 */
[----:B------:R-:W-:Y:S01]  /*e000*/  F2FP.F16.F32.PACK_AB R30, R32, R29 ;  /* 0x0000001d201e723e */ /* 0x000fe200000000ff */
[----:B-----5:R-:W-:-:S06]  /*e010*/  FADD.FTZ R62, R4, R21 ;  /* 0x00000015043e7221 */ /* 0x020fcc0000010000 */
[----:B------:R-:W4:Y:S01]  /*e020*/  MUFU.EX2 R52, R52 ;  /* 0x0000003400347308 */ /* 0x000f220000000800 */
[----:B------:R-:W-:Y:S02]  /*e030*/  F2FP.F16.F32.PACK_AB R29, R76, R31 ;  /* 0x0000001f4c1d723e */ /* 0x000fe400000000ff */
[----:B------:R-:W-:-:S05]  /*e040*/  F2FP.F16.F32.PACK_AB R31, R38, R35 ;  /* 0x00000023261f723e */ /* 0x000fca00000000ff */
[----:B------:R-:W5:Y:S01]  /*e050*/  MUFU.EX2 R43, R43 ;  /* 0x0000002b002b7308 */ /* 0x000f620000000800 */
[----:B0-----:R-:W-:Y:S01]  /*e060*/  FADD.FTZ R38, R84, R9 ;  /* 0x0000000954267221 */ /* 0x001fe20000010000 */
[----:B------:R-:W-:Y:S01]  /*e070*/  FFMA.FTZ R50, R59, UR41, -R77 ;  /* 0x000000293b327c23 */ /* 0x000fe2000801084d */
[----:B------:R-:W-:-:S05]  /*e080*/  FADD.FTZ R62, R11, R62 ;  /* 0x0000003e0b3e7221 */ /* 0x000fca0000010000 */
[----:B------:R-:W0:Y:S01]  /*e090*/  MUFU.EX2 R60, R60 ;  /* 0x0000003c003c7308 */ /* 0x000e220000000800 */
[----:B---3--:R-:W-:Y:S01]  /*e0a0*/  FADD.FTZ R9, R39, R38 ;  /* 0x0000002627097221 */ /* 0x008fe20000010000 */
[----:B------:R-:W-:-:S06]  /*e0b0*/  FADD.FTZ R21, R37, R62 ;  /* 0x0000003e25157221 */ /* 0x000fcc0000010000 */
[----:B------:R-:W3:Y:S08]  /*e0c0*/  MUFU.EX2 R46, R46 ;  /* 0x0000002e002e7308 */ /* 0x000ef00000000800 */
[----:B------:R-:W3:Y:S01]  /*e0d0*/  MUFU.EX2 R61, R61 ;  /* 0x0000003d003d7308 */ /* 0x000ee20000000800 */
[----:B-1----:R-:W-:Y:S01]  /*e0e0*/  FADD.FTZ R38, R42, R9 ;  /* 0x000000092a267221 */ /* 0x002fe20000010000 */
[----:B----4-:R-:W-:-:S06]  /*e0f0*/  FADD.FTZ R21, R52, R21 ;  /* 0x0000001534157221 */ /* 0x010fcc0000010000 */
[----:B------:R-:W1:Y:S08]  /*e100*/  MUFU.EX2 R47, R47 ;  /* 0x0000002f002f7308 */ /* 0x000e700000000800 */
[----:B------:R-:W4:Y:S01]  /*e110*/  MUFU.EX2 R44, R44 ;  /* 0x0000002c002c7308 */ /* 0x000f220000000800 */
[----:B-----5:R-:W-:Y:S01]  /*e120*/  FADD.FTZ R9, R43, R38 ;  /* 0x000000262b097221 */ /* 0x020fe20000010000 */
[----:B------:R-:W-:-:S06]  /*e130*/  F2FP.F16.F32.PACK_AB R28, R25, R28 ;  /* 0x0000001c191c723e */ /* 0x000fcc00000000ff */
[----:B------:R-:W5:Y:S01]  /*e140*/  MUFU.EX2 R50, R50 ;  /* 0x0000003200327308 */ /* 0x000f620000000800 */
[----:B0-----:R-:W-:Y:S01]  /*e150*/  FADD.FTZ R66, R60, R21 ;  /* 0x000000153c427221 */ /* 0x001fe20000010000 */
[----:B------:R-:W-:-:S06]  /*e160*/  F2FP.F16.F32.PACK_AB R25, R68, R65 ;  /* 0x000000414419723e */ /* 0x000fcc00000000ff */
[----:B------:R-:W0:Y:S01]  /*e170*/  MUFU.EX2 R45, R45 ;  /* 0x0000002d002d7308 */ /* 0x000e220000000800 */
[----:B------:R-:W-:Y:S01]  /*e180*/  F2FP.F16.F32.PACK_AB R27, R72, R27 ;  /* 0x0000001b481b723e */ /* 0x000fe200000000ff */
[----:B---3--:R-:W-:-:S06]  /*e190*/  FADD.FTZ R62, R46, R9 ;  /* 0x000000092e3e7221 */ /* 0x008fcc0000010000 */
[----:B------:R-:W3:Y:S01]  /*e1a0*/  MUFU.EX2 R51, R51 ;  /* 0x0000003300337308 */ /* 0x000ee20000000800 */
[----:B------:R-:W-:-:S07]  /*e1b0*/  FADD.FTZ R9, R61, R66 ;  /* 0x000000423d097221 */ /* 0x000fce0000010000 */
[----:B------:R-:W3:Y:S01]  /*e1c0*/  MUFU.EX2 R48, R48 ;  /* 0x0000003000307308 */ /* 0x000ee20000000800 */
[----:B------:R-:W-:Y:S01]  /*e1d0*/  STSM.16.M88.4 [R139+0x21800], R24 ;  /* 0x021800188b007844 */ /* 0x000fe20000000200 */
[----:B------:R-:W-:Y:S01]  /*e1e0*/  F2FP.F16.F32.PACK_AB R36, R7, R36 ;  /* 0x000000240724723e */ /* 0x000fe200000000ff */
[----:B-1----:R-:W-:-:S05]  /*e1f0*/  FADD.FTZ R7, R47, R62 ;  /* 0x0000003e2f077221 */ /* 0x002fca0000010000 */
[----:B------:R-:W1:Y:S01]  /*e200*/  MUFU.EX2 R54, R54 ;  /* 0x0000003600367308 */ /* 0x000e620000000800 */
[----:B------:R4:W-:Y:S01]  /*e210*/  STSM.16.M88.4 [R91], R28 ;  /* 0x0000001c5b007844 */ /* 0x0009e20000000200 */
[----:B------:R-:W-:-:S06]  /*e220*/  FFMA.FTZ R59, R70, UR41, -R77 ;  /* 0x00000029463b7c23 */ /* 0x000fcc000801084d */
[----:B------:R-:W1:Y:S01]  /*e230*/  MUFU.EX2 R49, R49 ;  /* 0x0000003100317308 */ /* 0x000e620000000800 */
[----:B------:R-:W-:Y:S01]  /*e240*/  FFMA.FTZ R20, R81, UR41, -R3 ;  /* 0x0000002951147c23 */ /* 0x000fe20008010803 */
[--C-:B------:R-:W-:Y:S01]  /*e250*/  FFMA.FTZ R71, R71, UR41, -R77.reuse ;  /* 0x0000002947477c23 */ /* 0x100fe2000801084d */
[--C-:B------:R-:W-:Y:S01]  /*e260*/  FFMA.FTZ R74, R74, UR41, -R77.reuse ;  /* 0x000000294a4a7c23 */ /* 0x100fe2000801084d */
[----:B------:R-:W-:-:S04]  /*e270*/  FFMA.FTZ R75, R75, UR41, -R77 ;  /* 0x000000294b4b7c23 */ /* 0x000fc8000801084d */
[----:B------:R-:W1:Y:S01]  /*e280*/  MUFU.EX2 R55, R55 ;  /* 0x0000003700377308 */ /* 0x000e620000000800 */
[----:B----4-:R-:W-:Y:S01]  /*e290*/  FADD.FTZ R28, R44, R9 ;  /* 0x000000092c1c7221 */ /* 0x010fe20000010000 */
[--C-:B------:R-:W-:Y:S01]  /*e2a0*/  FFMA.FTZ R78, R78, UR41, -R77.reuse ;  /* 0x000000294e4e7c23 */ /* 0x100fe2000801084d */
[--C-:B------:R-:W-:Y:S01]  /*e2b0*/  FFMA.FTZ R79, R79, UR41, -R77.reuse ;  /* 0x000000294f4f7c23 */ /* 0x100fe2000801084d */
[--C-:B------:R-:W-:Y:S01]  /*e2c0*/  FFMA.FTZ R82, R82, UR41, -R77.reuse ;  /* 0x0000002952527c23 */ /* 0x100fe2000801084d */
[----:B------:R-:W-:-:S03]  /*e2d0*/  FFMA.FTZ R83, R83, UR41, -R77 ;  /* 0x0000002953537c23 */ /* 0x000fc6000801084d */
[----:B------:R-:W4:Y:S01]  /*e2e0*/  MUFU.EX2 R53, R53 ;  /* 0x0000003500357308 */ /* 0x000f220000000800 */
[----:B------:R-:W-:Y:S01]  /*e2f0*/  FFMA.FTZ R86, R86, UR41, -R77 ;  /* 0x0000002956567c23 */ /* 0x000fe2000801084d */
[----:B------:R-:W-:Y:S01]  /*e300*/  F2FP.F16.F32.PACK_AB R38, R11, R4 ;  /* 0x000000040b26723e */ /* 0x000fe200000000ff */
[----:B------:R-:W-:Y:S01]  /*e310*/  FFMA.FTZ R3, R85, UR41, -R3 ;  /* 0x0000002955037c23 */ /* 0x000fe20008010803 */
[----:B------:R-:W-:Y:S01]  /*e320*/  FFMA.FTZ R77, R87, UR41, -R77 ;  /* 0x00000029574d7c23 */ /* 0x000fe2000801084d */
[----:B-----5:R-:W-:Y:S01]  /*e330*/  FADD.FTZ R4, R50, R7 ;  /* 0x0000000732047221 */ /* 0x020fe20000010000 */
[----:B0-----:R-:W-:Y:S02]  /*e340*/  FADD.FTZ R9, R45, R28 ;  /* 0x0000001c2d097221 */ /* 0x001fe40000010000 */
[----:B------:R-:W0:Y:S01]  /*e350*/  MUFU.EX2 R58, R58 ;  /* 0x0000003a003a7308 */ /* 0x000e220000000800 */
[----:B---3--:R-:W-:Y:S01]  /*e360*/  FADD.FTZ R7, R51, R4 ;  /* 0x0000000433077221 */ /* 0x008fe20000010000 */
[----:B------:R-:W-:-:S06]  /*e370*/  FADD.FTZ R28, R48, R9 ;  /* 0x00000009301c7221 */ /* 0x000fcc0000010000 */
[----:B------:R-:W3:Y:S01]  /*e380*/  MUFU.EX2 R56, R56 ;  /* 0x0000003800387308 */ /* 0x000ee20000000800 */
[----:B-1----:R-:W-:Y:S01]  /*e390*/  FADD.FTZ R4, R54, R7 ;  /* 0x0000000736047221 */ /* 0x002fe20000010000 */
[----:B------:R-:W-:-:S06]  /*e3a0*/  FADD.FTZ R28, R49, R28 ;  /* 0x0000001c311c7221 */ /* 0x000fcc0000010000 */
[----:B------:R-:W-:Y:S08]  /*e3b0*/  MUFU.EX2 R57, R57 ;  /* 0x0000003900397308 */ /* 0x000ff00000000800 */
[----:B------:R-:W1:Y:S08]  /*e3c0*/  MUFU.EX2 R59, R59 ;  /* 0x0000003b003b7308 */ /* 0x000e700000000800 */
[----:B------:R-:W-:Y:S01]  /*e3d0*/  MUFU.EX2 R8, R71 ;  /* 0x0000004700087308 */ /* 0x000fe20000000800 */
[----:B------:R-:W-:-:S07]  /*e3e0*/  F2FP.F16.F32.PACK_AB R32, R90, R33 ;  /* 0x000000215a20723e */ /* 0x000fce00000000ff */
[----:B------:R-:W5:Y:S01]  /*e3f0*/  MUFU.EX2 R64, R64 ;  /* 0x0000004000407308 */ /* 0x000f620000000800 */
[----:B------:R-:W-:-:S07]  /*e400*/  F2FP.F16.F32.PACK_AB R24, R52, R37 ;  /* 0x000000253418723e */ /* 0x000fce00000000ff */
[----:B------:R-:W-:Y:S01]  /*e410*/  MUFU.EX2 R74, R74 ;  /* 0x0000004a004a7308 */ /* 0x000fe20000000800 */
[----:B------:R-:W-:-:S07]  /*e420*/  FADD.FTZ R7, R55, R4 ;  /* 0x0000000437077221 */ /* 0x000fce0000010000 */
[----:B------:R-:W-:Y:S08]  /*e430*/  MUFU.EX2 R5, R5 ;  /* 0x0000000500057308 */ /* 0x000ff00000000800 */
[----:B------:R-:W2:Y:S08]  /*e440*/  MUFU.EX2 R75, R75 ;  /* 0x0000004b004b7308 */ /* 0x000eb00000000800 */
[----:B------:R-:W-:Y:S08]  /*e450*/  MUFU.EX2 R78, R78 ;  /* 0x0000004e004e7308 */ /* 0x000ff00000000800 */
[----:B------:R-:W2:Y:S01]  /*e460*/  MUFU.EX2 R79, R79 ;  /* 0x0000004f004f7308 */ /* 0x000ea20000000800 */
[----:B------:R-:W-:Y:S01]  /*e470*/  F2FP.F16.F32.PACK_AB R33, R80, R69 ;  /* 0x000000455021723e */ /* 0x000fe200000000ff */
[----:B------:R-:W2:Y:S06]  /*e480*/  @P2 LDC R11, c[0x0][0x44c] ;  /* 0x00011300ff0b2b82 */ /* 0x000eac0000000800 */
[----:B------:R-:W2:Y:S01]  /*e490*/  MUFU.EX2 R20, R20 ;  /* 0x0000001400147308 */ /* 0x000ea20000000800 */
[----:B------:R-:W-:-:S07]  /*e4a0*/  F2FP.F16.F32.PACK_AB R35, R84, R73 ;  /* 0x000000495423723e */ /* 0x000fce00000000ff */
[----:B------:R-:W-:Y:S01]  /*e4b0*/  MUFU.EX2 R40, R40 ;  /* 0x0000002800287308 */ /* 0x000fe20000000800 */
[----:B------:R-:W-:-:S07]  /*e4c0*/  F2FP.F16.F32.PACK_AB R37, R42, R39 ;  /* 0x000000272a25723e */ /* 0x000fce00000000ff */
[----:B------:R-:W2:Y:S01]  /*e4d0*/  MUFU.EX2 R3, R3 ;  /* 0x0000000300037308 */ /* 0x000ea20000000800 */
[----:B----4-:R-:W-:-:S07]  /*e4e0*/  FADD.FTZ R9, R53, R28 ;  /* 0x0000001c35097221 */ /* 0x010fce0000010000 */
[----:B------:R-:W-:Y:S08]  /*e4f0*/  MUFU.EX2 R82, R82 ;  /* 0x0000005200527308 */ /* 0x000ff00000000800 */
[----:B------:R-:W4:Y:S08]  /*e500*/  MUFU.EX2 R83, R83 ;  /* 0x0000005300537308 */ /* 0x000f300000000800 */
[----:B------:R-:W-:Y:S08]  /*e510*/  MUFU.EX2 R86, R86 ;  /* 0x0000005600567308 */ /* 0x000ff00000000800 */
[----:B------:R-:W4:Y:S01]  /*e520*/  MUFU.EX2 R77, R77 ;  /* 0x0000004d004d7308 */ /* 0x000f220000000800 */
[----:B------:R-:W-:Y:S01]  /*e530*/  F2FP.F16.F32.PACK_AB R39, R46, R43 ;  /* 0x0000002b2e27723e */ /* 0x000fe200000000ff */
[----:B0-----:R-:W-:Y:S01]  /*e540*/  FADD.FTZ R4, R58, R7 ;  /* 0x000000073a047221 */ /* 0x001fe20000010000 */
[----:B------:R-:W-:-:S02]  /*e550*/  F2FP.F16.F32.PACK_AB R26, R61, R60 ;  /* 0x0000003c3d1a723e */ /* 0x000fc400000000ff */
[----:B------:R-:W-:Y:S02]  /*e560*/  F2FP.F16.F32.PACK_AB R25, R50, R47 ;  /* 0x0000002f3219723e */ /* 0x000fe400000000ff */
[----:B------:R-:W-:Y:S01]  /*e570*/  F2FP.F16.F32.PACK_AB R27, R54, R51 ;  /* 0x00000033361b723e */ /* 0x000fe200000000ff */
[----:B---3--:R-:W-:Y:S01]  /*e580*/  FADD.FTZ R28, R56, R9 ;  /* 0x00000009381c7221 */ /* 0x008fe20000010000 */
[----:B------:R0:W-:Y:S01]  /*e590*/  STSM.16.M88.4 [R141], R32 ;  /* 0x000000208d007844 */ /* 0x0001e20000000200 */
[----:B-1----:R-:W-:-:S03]  /*e5a0*/  FADD.FTZ R7, R59, R4 ;  /* 0x000000043b077221 */ /* 0x002fc60000010000 */
[----:B------:R1:W-:Y:S01]  /*e5b0*/  STSM.16.M88.4 [R140], R36 ;  /* 0x000000248c007844 */ /* 0x0003e20000000200 */
[----:B------:R-:W-:Y:S01]  /*e5c0*/  FADD.FTZ R9, R57, R28 ;  /* 0x0000001c39097221 */ /* 0x000fe20000010000 */
[----:B------:R-:W-:Y:S02]  /*e5d0*/  F2FP.F16.F32.PACK_AB R28, R56, R53 ;  /* 0x00000035381c723e */ /* 0x000fe400000000ff */
[----:B------:R3:W-:Y:S01]  /*e5e0*/  STSM.16.M88.4 [R139+0x27800], R24 ;  /* 0x027800188b007844 */ /* 0x0007e20000000200 */
[----:B-----5:R-:W-:Y:S02]  /*e5f0*/  F2FP.F16.F32.PACK_AB R30, R64, R57 ;  /* 0x00000039401e723e */ /* 0x020fe400000000ff */
[----:B--2---:R-:W-:Y:S02]  /*e600*/  F2FP.F16.F32.PACK_AB R29, R75, R74 ;  /* 0x0000004a4b1d723e */ /* 0x004fe400000000ff */
[----:B------:R-:W-:Y:S01]  /*e610*/  F2FP.F16.F32.PACK_AB R31, R79, R78 ;  /* 0x0000004e4f1f723e */ /* 0x000fe200000000ff */
[----:B------:R-:W-:Y:S01]  /*e620*/  FADD.FTZ R7, R8, R7 ;  /* 0x0000000708077221 */ /* 0x000fe20000010000 */
[----:B0-----:R-:W-:-:S02]  /*e630*/  F2FP.F16.F32.PACK_AB R32, R20, R5 ;  /* 0x000000051420723e */ /* 0x001fc400000000ff */
[----:B------:R-:W-:Y:S01]  /*e640*/  F2FP.F16.F32.PACK_AB R34, R3, R40 ;  /* 0x000000280322723e */ /* 0x000fe200000000ff */
[----:B-1----:R-:W0:Y:S01]  /*e650*/  @P2 LDC R38, c[0x0][0x450] ;  /* 0x00011400ff262b82 */ /* 0x002e220000000800 */
[----:B----4-:R-:W-:Y:S02]  /*e660*/  F2FP.F16.F32.PACK_AB R33, R83, R82 ;  /* 0x000000525321723e */ /* 0x010fe400000000ff */
[----:B---3--:R-:W-:Y:S02]  /*e670*/  F2FP.F16.F32.PACK_AB R24, R45, R44 ;  /* 0x0000002c2d18723e */ /* 0x008fe400000000ff */
[----:B------:R-:W-:Y:S02]  /*e680*/  F2FP.F16.F32.PACK_AB R26, R49, R48 ;  /* 0x00000030311a723e */ /* 0x000fe400000000ff */
[----:B------:R-:W-:Y:S02]  /*e690*/  F2FP.F16.F32.PACK_AB R25, R58, R55 ;  /* 0x000000373a19723e */ /* 0x000fe400000000ff */
[----:B------:R-:W-:-:S02]  /*e6a0*/  F2FP.F16.F32.PACK_AB R27, R8, R59 ;  /* 0x0000003b081b723e */ /* 0x000fc400000000ff */
[----:B------:R-:W-:Y:S01]  /*e6b0*/  F2FP.F16.F32.PACK_AB R35, R77, R86 ;  /* 0x000000564d23723e */ /* 0x000fe200000000ff */
[----:B------:R-:W-:Y:S02]  /*e6c0*/  FADD.FTZ R4, R74, R7 ;  /* 0x000000074a047221 */ /* 0x000fe40000010000 */
[----:B------:R1:W-:Y:S04]  /*e6d0*/  STSM.16.M88.4 [R41], R24 ;  /* 0x0000001829007844 */ /* 0x0003e80000000200 */
[----:B------:R1:W-:Y:S04]  /*e6e0*/  STSM.16.M88.4 [R141+0x6000], R28 ;  /* 0x0060001c8d007844 */ /* 0x0003e80000000200 */
[----:B------:R1:W-:Y:S01]  /*e6f0*/  STSM.16.M88.4 [R140+0x6000], R32 ;  /* 0x006000208c007844 */ /* 0x0003e20000000200 */
[----:B------:R-:W-:Y:S01]  /*e700*/  FADD.FTZ R7, R75, R4 ;  /* 0x000000044b077221 */ /* 0x000fe20000010000 */
[----:B------:R2:W-:Y:S06]  /*e710*/  MEMBAR.ALL.CTA ;  /* 0x0000000000007992 */ /* 0x0005ec0000008000 */
[----:B--2---:R-:W2:Y:S01]  /*e720*/  FENCE.VIEW.ASYNC.S ;  /* 0x00000000000073c6 */ /* 0x004ea20000000000 */
[----:B------:R-:W-:Y:S01]  /*e730*/  FADD.FTZ R4, R78, R7 ;  /* 0x000000074e047221 */ /* 0x000fe20000010000 */
[----:B------:R-:W-:Y:S01]  /*e740*/  FADD.FTZ R36, R64, R9 ;  /* 0x0000000940247221 */ /* 0x000fe20000010000 */
[----:B------:R-:W-:-:S02]  /*e750*/  PLOP3.LUT P3, PT, PT, PT, UP0, 0x40, 0x0 ;  /* 0x000000000000781c */ /* 0x000fc40003f6e808 */
[----:B------:R-:W-:Y:S01]  /*e760*/  FADD.FTZ R79, R79, R4 ;  /* 0x000000044f4f7221 */ /* 0x000fe20000010000 */
[----:B------:R-:W-:-:S04]  /*e770*/  @P2 IMAD.HI.U32 R11, R89, R11, RZ ;  /* 0x0000000b590b2227 */ /* 0x000fc800078e00ff */
[----:B------:R-:W-:Y:S01]  /*e780*/  FADD.FTZ R5, R5, R36 ;  /* 0x0000002405057221 */ /* 0x000fe20000010000 */
[----:B------:R-:W-:Y:S01]  /*e790*/  FADD.FTZ R82, R82, R79 ;  /* 0x0000004f52527221 */ /* 0x000fe20000010000 */
[----:B------:R-:W-:Y:S02]  /*e7a0*/  IMAD.MOV.U32 R7, RZ, RZ, R89 ;  /* 0x000000ffff077224 */ /* 0x000fe400078e0059 */
[----:B------:R-:W-:Y:S01]  /*e7b0*/  FADD.FTZ R5, R20, R5 ;  /* 0x0000000514057221 */ /* 0x000fe20000010000 */
[----:B0-----:R-:W-:Y:S01]  /*e7c0*/  @P2 SHF.R.U32.HI R7, RZ, R38, R11 ;  /* 0x00000026ff072219 */ /* 0x001fe2000001160b */
[----:B------:R-:W-:Y:S02]  /*e7d0*/  FADD.FTZ R83, R83, R82 ;  /* 0x0000005253537221 */ /* 0x000fe40000010000 */
[----:B------:R-:W-:Y:S02]  /*e7e0*/  FADD.FTZ R40, R40, R5 ;  /* 0x0000000528287221 */ /* 0x000fe40000010000 */
[----:B------:R-:W-:Y:S01]  /*e7f0*/  FADD.FTZ R4, R86, R83 ;  /* 0x0000005356047221 */ /* 0x000fe20000010000 */
[----:B------:R-:W-:-:S02]  /*e800*/  IMAD.IADD R114, R114, 0x1, R7 ;  /* 0x0000000172727824 */ /* 0x000fc400078e0207 */
[----:B------:R-:W-:Y:S01]  /*e810*/  FADD.FTZ R5, R3, R40 ;  /* 0x0000002803057221 */ /* 0x000fe20000010000 */
[----:B------:R-:W-:Y:S02]  /*e820*/  VIADD R3, R88, 0xfffffffe ;  /* 0xfffffffe58037836 */ /* 0x000fe40000000000 */
[----:B------:R-:W-:Y:S01]  /*e830*/  FADD.FTZ R4, R77, R4 ;  /* 0x000000044d047221 */ /* 0x000fe20000010000 */
[----:B------:R-:W-:Y:S01]  /*e840*/  VIADD R7, R114, UR4 ;  /* 0x0000000472077c36 */ /* 0x000fe20008000000 */
[----:B--2---:R-:W-:Y:S01]  /*e850*/  NOP ;  /* 0x0000000000007918 */ /* 0x004fe20000000000 */
[----:B-1----:R-:W-:Y:S05]  /*e860*/  @P3 BRA `(.L_x_1501) ;  /* 0x0000000000543947 */ /* 0x002fea0003800000 */
[C---:B------:R-:W-:Y:S01]  /*e870*/  ISETP.GT.AND P3, PT, R114.reuse, RZ, PT ;  /* 0x000000ff7200720c */ /* 0x040fe20003f64270 */
[----:B------:R-:W-:Y:S01]  /*e880*/  BSSY B0, `(.L_x_1502) ;  /* 0x0000010000007945 */ /* 0x000fe20003800000 */
[----:B------:R-:W-:-:S11]  /*e890*/  VIADD R8, R114, 0xffffffff ;  /* 0xffffffff72087836 */ /* 0x000fd60000000000 */
[----:B------:R-:W-:Y:S05]  /*e8a0*/  @P3 BRA `(.L_x_1503) ;  /* 0x0000000000203947 */ /* 0x000fea0003800000 */
[----:B------:R-:W-:Y:S01]  /*e8b0*/  UISETP.NE.AND UP1, UPT, UR5, 0x1, UPT ;  /* 0x000000010500788c */ /* 0x000fe2000bf25270 */
[----:B------:R-:W-:-:S05]  /*e8c0*/  IMAD.MOV R8, RZ, RZ, -R114 ;  /* 0x000000ffff087224 */ /* 0x000fca00078e0a72 */
[----:B------:R-:W-:-:S05]  /*e8d0*/  PLOP3.LUT P3, PT, PT, PT, UP1, 0x80, 0x0 ;  /* 0x000000000000781c */ /* 0x000fca0003f6f018 */
[----:B------:R-:W-:-:S08]  /*e8e0*/  @UP1 ULDC.64 UR6, c[0x0][0x9e8] ;  /* 0x00027a0000061ab9 */ /* 0x000fd00000000a00 */
[----:B------:R-:W-:-:S05]  /*e8f0*/  @P3 IMAD.HI.U32 R9, R8, UR6, RZ ;  /* 0x0000000608093c27 */ /* 0x000fca000f8e00ff */
[----:B------:R-:W-:-:S04]  /*e900*/  @P3 SHF.R.U32.HI R8, RZ, UR7, R9 ;  /* 0x00000007ff083c19 */ /* 0x000fc80008011609 */
[----:B------:R-:W-:Y:S01]  /*e910*/  LOP3.LUT R8, RZ, R8, RZ, 0x33, !PT ;  /* 0x00000008ff087212 */ /* 0x000fe200078e33ff */
[----:B------:R-:W-:Y:S06]  /*e920*/  BRA `(.L_x_1504) ;  /* 0x0000000000147947 */ /* 0x000fec0003800000 */
.L_x_1503:
[----:B------:R-:W-:-:S06]  /*e930*/  UISETP.NE.AND UP1, UPT, UR5, 0x1, UPT ;  /* 0x000000010500788c */ /* 0x000fcc000bf25270 */
[----:B------:R-:W-:-:S05]  /*e940*/  PLOP3.LUT P3, PT, PT, PT, UP1, 0x80, 0x0 ;  /* 0x000000000000781c */ /* 0x000fca0003f6f018 */
[----:B------:R-:W-:-:S08]  /*e950*/  @UP1 ULDC.64 UR6, c[0x0][0x9e8] ;  /* 0x00027a0000061ab9 */ /* 0x000fd00000000a00 */
[----:B------:R-:W-:-:S05]  /*e960*/  @P3 IMAD.HI.U32 R9, R8, UR6, RZ ;  /* 0x0000000608093c27 */ /* 0x000fca000f8e00ff */
[----:B------:R-:W-:-:S07]  /*e970*/  @P3 SHF.R.U32.HI R8, RZ, UR7, R9 ;  /* 0x00000007ff083c19 */ /* 0x000fce0008011609 */
.L_x_1504:
[----:B------:R-:W-:Y:S05]  /*e980*/  BSYNC B0 ;  /* 0x0000000000007941 */ /* 0x000fea0003800000 */
.L_x_1502:
[----:B------:R-:W-:-:S04]  /*e990*/  IMAD.U32 R9, RZ, RZ, UR5 ;  /* 0x00000005ff097e24 */ /* 0x000fc8000f8e00ff */
[----:B------:R-:W-:-:S05]  /*e9a0*/  IMAD R8, R8, R9, UR5 ;  /* 0x0000000508087e24 */ /* 0x000fca000f8e0209 */
[----:B------:R-:W-:-:S07]  /*e9b0*/  VIMNMX R7, R7, R8, PT ;  /* 0x0000000807077248 */ /* 0x000fce0003fe0100 */
.L_x_1501:
[----:B------:R-:W2:Y:S01]  /*e9c0*/  LDL R9, [R1+0x48] ;  /* 0x0000480001097983 */ /* 0x000ea20000100800 */
[----:B------:R-:W-:Y:S01]  /*e9d0*/  SHF.R.S32.HI R8, RZ, 0x1f, R7 ;  /* 0x0000001fff087819 */ /* 0x000fe20000011407 */
[----:B------:R-:W-:Y:S01]  /*e9e0*/  ULDC UR42, c[0x0][0x9e4] ;  /* 0x00027900002a7ab9 */ /* 0x000fe20000000800 */
[----:B------:R-:W-:Y:S01]  /*e9f0*/  ULDC UR5, c[0x0][0x9e4] ;  /* 0x0002790000057ab9 */ /* 0x000fe20000000800 */
[----:B------:R-:W-:Y:S01]  /*ea00*/  ULDC UR43, c[0x0][0x9dc] ;  /* 0x00027700002b7ab9 */ /* 0x000fe20000000800 */
[----:B------:R-:W-:Y:S01]  /*ea10*/  LEA.HI R8, R8, R7, RZ, 0x7 ;  /* 0x0000000708087211 */ /* 0x000fe200078f38ff */
[----:B------:R-:W-:Y:S01]  /*ea20*/  ULDC UR49, c[0x0][0x9dc] ;  /* 0x0002770000317ab9 */ /* 0x000fe20000000800 */
[----:B------:R-:W-:Y:S01]  /*ea30*/  ULDC UR4, c[0x0][0x988] ;  /* 0x0002620000047ab9 */ /* 0x000fe20000000800 */
[----:B------:R-:W-:Y:S01]  /*ea40*/  ULDC UR7, c[0x0][0x988] ;  /* 0x0002620000077ab9 */ /* 0x000fe20000000800 */
[----:B------:R-:W-:Y:S01]  /*ea50*/  SHF.R.S32.HI R8, RZ, 0x7, R8 ;  /* 0x00000007ff087819 */ /* 0x000fe20000011408 */
[----:B------:R-:W-:Y:S01]  /*ea60*/  ULDC UR6, c[0x0][0x988] ;  /* 0x0002620000067ab9 */ /* 0x000fe20000000800 */
[----:B------:R-:W-:Y:S01]  /*ea70*/  ULDC UR50, c[0x0][0x9e0] ;  /* 0x0002780000327ab9 */ /* 0x000fe20000000800 */
[----:B------:R-:W-:Y:S01]  /*ea80*/  ULDC UR48, c[0x0][0x9e0] ;  /* 0x0002780000307ab9 */ /* 0x000fe20000000800 */
        /* <DEDUP_REMOVED lines=24> */
[----:B--2---:R-:W-:-:S04]  /*ec10*/  VIMNMX R9, R9, R8, !PT ;  /* 0x0000000809097248 */ /* 0x004fc80007fe0100 */
[----:B------:R-:W-:Y:S01]  /*ec20*/  ISETP.GE.AND P3, PT, R3, R9, PT ;  /* 0x000000090300720c */ /* 0x000fe20003f66270 */
[----:B------:R0:W-:-:S12]  /*ec30*/  STL [R1+0x18], R9 ;  /* 0x0000180901007387 */ /* 0x0001d80000100800 */
[----:B0-----:R-:W-:Y:S05]  /*ec40*/  @!P3 BRA `(.L_x_1505) ;  /* 0x000000340004b947 */ /* 0x001fea0003800000 */
[----:B------:R-:W-:-:S07]  /*ec50*/  IMAD.MOV.U32 R135, RZ, RZ, RZ ;  /* 0x000000ffff877224 */ /* 0x000fce00078e00ff */
.L_x_1523:
[----:B------:R-:W-:Y:S01]  /*ec60*/  ISETP.NE.AND P3, PT, R156, RZ, PT ;  /* 0x000000ff9c00720c */ /* 0x000fe20003f65270 */
[----:B------:R-:W-:Y:S01]  /*ec70*/  VIADD R20, R16, 0x1 ;  /* 0x0000000110147836 */ /* 0x000fe20000000000 */
[----:B------:R-:W-:Y:S05]  /*ec80*/  YIELD ;  /* 0x0000000000007946 */ /* 0x000fea0003800000 */
[----:B------:R-:W-:-:S04]  /*ec90*/  ISETP.NE.AND P4, PT, R20, 0x2, PT ;  /* 0x000000021400780c */ /* 0x000fc80003f85270 */
[----:B------:R-:W-:Y:S02]  /*eca0*/  SEL R7, RZ, 0x1, P4 ;  /* 0x00000001ff077807 */ /* 0x000fe40002000000 */
[----:B------:R-:W-:Y:S02]  /*ecb0*/  SEL R20, R20, RZ, P4 ;  /* 0x000000ff14147207 */ /* 0x000fe40002000000 */
[----:B------:R-:W-:Y:S01]  /*ecc0*/  LOP3.LUT R7, R18, R7, RZ, 0x3c, !PT ;  /* 0x0000000712077212 */ /* 0x000fe200078e3cff */
[----:B------:R-:W-:Y:S06]  /*ecd0*/  @P3 BRA `(.L_x_1506) ;  /* 0x0000000000303947 */ /* 0x000fec0003800000 */
[----:B------:R-:W-:Y:S05]  /*ece0*/  @!P0 BRA `(.L_x_1507) ;  /* 0x0000000000048947 */ /* 0x000fea0003800000 */
[----:B------:R-:W-:Y:S01]  /*ecf0*/  BPT.TRAP 0x1 ;  /* 0x000000040000795c */ /* 0x000fe20000300000 */
.L_x_1507:
[----:B------:R-:W-:Y:S01]  /*ed00*/  IMAD R9, R20, 0x8, R2 ;  /* 0x0000000814097824 */ /* 0x000fe200078e0202 */
[----:B------:R-:W-:-:S04]  /*ed10*/  SHF.L.U32 R8, R7, 0x1f, RZ ;  /* 0x0000001f07087819 */ /* 0x000fc800000006ff */
[----:B------:R0:W1:Y:S01]  /*ed20*/  SYNCS.PHASECHK.TRANS64.TRYWAIT P4, [R9+URZ+0x2d830], R8 ;  /* 0x02d83008090075a7 */ /* 0x000062000808017f */
[----:B------:R-:W-:Y:S05]  /*ed30*/  @!P0 BRA `(.L_x_1508) ;  /* 0x0000000000048947 */ /* 0x000fea0003800000 */
[----:B------:R-:W-:Y:S01]  /*ed40*/  BPT.TRAP 0x1 ;  /* 0x000000040000795c */ /* 0x000fe20000300000 */
.L_x_1508:
[----:B------:R-:W-:Y:S04]  /*ed50*/  BSSY B0, `(.L_x_1506) ;  /* 0x0000004000007945 */ /* 0x000fe80003800000 */
[----:B-1----:R-:W-:Y:S05]  /*ed60*/  @P4 BRA `(.L_x_1509) ;  /* 0x0000000000084947 */ /* 0x002fea0003800000 */
[----:B------:R-:W1:Y:S02]  /*ed70*/  SYNCS.PHASECHK.TRANS64.TRYWAIT P4, [R9+URZ+0x2d830], R8 ;  /* 0x02d83008090075a7 */ /* 0x000e64000808017f */
[----:B-1----:R-:W-:Y:S05]  /*ed80*/  @!P4 BRA `(.L_x_1510) ;  /* 0x0000013c00bcc947 */ /* 0x002fea0003800000 */
.L_x_1509:
[----:B------:R-:W-:Y:S05]  /*ed90*/  BSYNC B0 ;  /* 0x0000000000007941 */ /* 0x000fea0003800000 */
.L_x_1506:
[----:B01----:R-:W0:Y:S01]  /*eda0*/  S2R R8, SR_TID.X ;  /* 0x0000000000087919 */ /* 0x003e220000002100 */
[----:B------:R-:W-:Y:S05]  /*edb0*/  WARPSYNC.ALL ;  /* 0x0000000000007948 */ /* 0x000fea0003800000 */
[----:B------:R-:W-:Y:S01]  /*edc0*/  IMAD.MOV.U32 R9, RZ, RZ, -0x7fffffe0 ;  /* 0x80000020ff097424 */ /* 0x000fe200078e00ff */
[----:B------:R-:W-:Y:S01]  /*edd0*/  R2UR UR8, R12 ;  /* 0x000000000c0872ca */ /* 0x000fe200000e0000 */
[----:B------:R-:W-:Y:S01]  /*ede0*/  IMAD.MOV.U32 R25, RZ, RZ, -0x7fffffe0 ;  /* 0x80000020ff197424 */ /* 0x000fe200078e00ff */
[----:B------:R-:W-:Y:S01]  /*edf0*/  R2UR UR9, R13 ;  /* 0x000000000d0972ca */ /* 0x000fe200000e0000 */
[----:B------:R-:W-:Y:S01]  /*ee00*/  IMAD.MOV.U32 R27, RZ, RZ, -0x7fffffe0 ;  /* 0x80000020ff1b7424 */ /* 0x000fe200078e00ff */
[----:B------:R-:W-:Y:S01]  /*ee10*/  R2UR UR11, R9 ;  /* 0x00000000090b72ca */ /* 0x000fe200000e0000 */
[----:B------:R-:W-:Y:S01]  /*ee20*/  IMAD.MOV.U32 R11, RZ, RZ, -0x7fffffe0 ;  /* 0x80000020ff0b7424 */ /* 0x000fe200078e00ff */
[----:B------:R-:W-:-:S02]  /*ee30*/  R2UR UR15, R25 ;  /* 0x00000000190f72ca */ /* 0x000fc400000e0000 */
[----:B------:R-:W-:Y:S02]  /*ee40*/  R2UR UR23, R25 ;  /* 0x00000000191772ca */ /* 0x000fe400000e0000 */
[----:B------:R-:W-:Y:S02]  /*ee50*/  R2UR UR27, R27 ;  /* 0x000000001b1b72ca */ /* 0x000fe400000e0000 */
[----:B------:R-:W-:Y:S02]  /*ee60*/  R2UR UR12, R152 ;  /* 0x00000000980c72ca */ /* 0x000fe400000e0000 */
[----:B------:R-:W-:Y:S02]  /*ee70*/  R2UR UR13, R153 ;  /* 0x00000000990d72ca */ /* 0x000fe400000e0000 */
[----:B------:R-:W-:Y:S02]  /*ee80*/  R2UR UR19, R11 ;  /* 0x000000000b1372ca */ /* 0x000fe400000e0000 */
[----:B------:R-:W-:-:S02]  /*ee90*/  R2UR UR16, R150 ;  /* 0x00000000961072ca */ /* 0x000fc400000e0000 */
[----:B------:R-:W-:Y:S02]  /*eea0*/  R2UR UR17, R151 ;  /* 0x00000000971172ca */ /* 0x000fe400000e0000 */
[----:B------:R-:W-:Y:S02]  /*eeb0*/  R2UR UR20, R148 ;  /* 0x00000000941472ca */ /* 0x000fe400000e0000 */
[----:B------:R-:W-:Y:S02]  /*eec0*/  R2UR UR21, R149 ;  /* 0x00000000951572ca */ /* 0x000fe400000e0000 */
[----:B0-----:R-:W-:Y:S01]  /*eed0*/  SHF.R.U32.HI R10, RZ, 0x7, R8 ;  /* 0x00000007ff0a7819 */ /* 0x001fe20000011608 */
[----:B------:R-:W-:Y:S01]  /*eee0*/  IMAD R8, R20, 0x600, R157 ;  /* 0x0000060014087824 */ /* 0x000fe200078e029d */
[----:B------:R-:W-:Y:S02]  /*eef0*/  R2UR UR24, R146 ;  /* 0x00000000921872ca */ /* 0x000fe400000e0000 */
[----:B------:R-:W-:Y:S01]  /*ef00*/  R2UR UR25, R147 ;  /* 0x00000000931972ca */ /* 0x000fe200000e0000 */
[----:B------:R-:W-:Y:S01]  /*ef10*/  VIADD R21, R10, 0x8 ;  /* 0x000000080a157836 */ /* 0x000fe20000000000 */
[C---:B------:R-:W-:Y:S01]  /*ef20*/  R2UR UR10, R8.reuse ;  /* 0x00000000080a72ca */ /* 0x040fe200000e0000 */
[C---:B------:R-:W-:Y:S01]  /*ef30*/  VIADD R24, R8.reuse, 0x2 ;  /* 0x0000000208187836 */ /* 0x040fe20000000000 */
[----:B------:R-:W-:Y:S01]  /*ef40*/  R2UR UR31, R9 ;  /* 0x00000000091f72ca */ /* 0x000fe200000e0000 */
[C---:B------:R-:W-:Y:S01]  /*ef50*/  VIADD R26, R8.reuse, 0x400 ;  /* 0x00000400081a7836 */ /* 0x040fe20000000000 */
[----:B------:R0:W-:Y:S01]  /*ef60*/  BAR.SYNC.DEFER_BLOCKING R21, 0x100 ;  /* 0x000400150000751d */ /* 0x0001e20000010000 */
[----:B------:R-:W-:Y:S01]  /*ef70*/  VIADD R10, R8, 0x200 ;  /* 0x00000200080a7836 */ /* 0x000fe20000000000 */
[----:B------:R-:W-:Y:S01]  /*ef80*/  R2UR UR14, R24 ;  /* 0x00000000180e72ca */ /* 0x000fe200000e0000 */
[----:B------:R-:W-:Y:S01]  /*ef90*/  VIADD R24, R8, 0x202 ;  /* 0x0000020208187836 */ /* 0x000fe20000000000 */
[----:B------:R-:W-:Y:S01]  /*efa0*/  R2UR UR26, R26 ;  /* 0x000000001a1a72ca */ /* 0x000fe200000e0000 */
[----:B------:R-:W-:Y:S01]  /*efb0*/  VIADD R8, R8, 0x402 ;  /* 0x0000040208087836 */ /* 0x000fe20000000000 */
[----:B------:R-:W-:-:S02]  /*efc0*/  R2UR UR18, R10 ;  /* 0x000000000a1272ca */ /* 0x000fc400000e0000 */
[----:B------:R-:W-:Y:S02]  /*efd0*/  R2UR UR22, R24 ;  /* 0x00000000181672ca */ /* 0x000fe400000e0000 */
[----:B------:R-:W-:Y:S02]  /*efe0*/  R2UR UR30, R8 ;  /* 0x00000000081e72ca */ /* 0x000fe400000e0000 */
[----:B------:R-:W-:Y:S02]  /*eff0*/  R2UR UR28, R14 ;  /* 0x000000000e1c72ca */ /* 0x000fe400000e0000 */
[----:B------:R-:W-:Y:S01]  /*f000*/  R2UR UR29, R15 ;  /* 0x000000000f1d72ca */ /* 0x000fe200000e0000 */
        /* <DEDUP_REMOVED lines=21> */
.L_x_1512:
[----:B------:R-:W-:Y:S01]  /*f160*/  SHF.L.U32 R8, R18, 0x1f, RZ ;  /* 0x0000001f12087819 */ /* 0x000fe200000006ff */
[----:B------:R-:W-:-:S04]  /*f170*/  IMAD R9, R16, 0x8, R2 ;  /* 0x0000000810097824 */ /* 0x000fc800078e0202 */
[----:B------:R0:W1:Y:S01]  /*f180*/  SYNCS.PHASECHK.TRANS64.TRYWAIT P3, [R9+URZ+0x2d850], R8 ;  /* 0x02d85008090075a7 */ /* 0x000062000806017f */
[----:B------:R-:W-:Y:S05]  /*f190*/  @!P0 BRA `(.L_x_1513) ;  /* 0x0000000000048947 */ /* 0x000fea0003800000 */
[----:B------:R-:W-:Y:S01]  /*f1a0*/  BPT.TRAP 0x1 ;  /* 0x000000040000795c */ /* 0x000fe20000300000 */
.L_x_1513:
[----:B-1----:R-:W-:Y:S05]  /*f1b0*/  @P3 BRA `(.L_x_1511) ;  /* 0x0000000000083947 */ /* 0x002fea0003800000 */
[----:B------:R-:W1:Y:S02]  /*f1c0*/  SYNCS.PHASECHK.TRANS64.TRYWAIT P3, [R9+URZ+0x2d850], R8 ;  /* 0x02d85008090075a7 */ /* 0x000e64000806017f */
[----:B-1----:R-:W-:Y:S05]  /*f1d0*/  @!P3 BRA `(.L_x_1514) ;  /* 0x0000013800bcb947 */ /* 0x002fea0003800000 */
.L_x_1511:
[----:B------:R-:W2:Y:S01]  /*f1e0*/  LDL R21, [R1+0x1c] ;  /* 0x00001c0001157983 */ /* 0x000ea20000100800 */
[----:B01----:R-:W0:Y:S03]  /*f1f0*/  @P2 LDC R9, c[0x0][0x44c] ;  /* 0x00011300ff092b82 */ /* 0x003e260000000800 */
[----:B------:R-:W2:Y:S04]  /*f200*/  LDL R18, [R1+0x44] ;  /* 0x0000440001127983 */ /* 0x000ea80000100800 */
[----:B------:R-:W3:Y:S01]  /*f210*/  LDL R10, [R1+0x28] ;  /* 0x00002800010a7983 */ /* 0x000ee20000100800 */
[----:B------:R-:W1:Y:S01]  /*f220*/  @P2 LDC R8, c[0x0][0x450] ;  /* 0x00011400ff082b82 */ /* 0x000e620000000800 */
[----:B------:R-:W-:Y:S05]  /*f230*/  WARPSYNC.ALL ;  /* 0x0000000000007948 */ /* 0x000fea0003800000 */
[----:B------:R-:W-:Y:S01]  /*f240*/  WARPGROUP.ARRIVE ;  /* 0x00000000000079c5 */ /* 0x000fe20000000000 */
[----:B------:R-:W-:Y:S01]  /*f250*/  UMOV UR9, 0x40000040 ;  /* 0x4000004000097882 */ /* 0x000fe20000000000 */
[----:B------:R-:W-:-:S04]  /*f260*/  IMAD.MOV.U32 R11, RZ, RZ, -0x7fffffe0 ;  /* 0x80000020ff0b7424 */ /* 0x000fc800078e00ff */
[----:B------:R-:W4:Y:S01]  /*f270*/  S2R R142, SR_TID.X ;  /* 0x00000000008e7919 */ /* 0x000f220000002100 */
[----:B------:R-:W-:Y:S01]  /*f280*/  IMAD.SHL.U32 R144, R3, 0x80, RZ ;  /* 0x0000008003907824 */ /* 0x000fe200078e00ff */
[----:B----4-:R-:W-:Y:S01]  /*f290*/  ISETP.GE.U32.AND P3, PT, R142, 0x180, PT ;  /* 0x000001808e00780c */ /* 0x010fe20003f66070 */
[----:B--2---:R-:W-:Y:S01]  /*f2a0*/  IMAD.IADD R18, R18, 0x1, R21 ;  /* 0x0000000112127824 */ /* 0x004fe200078e0215 */
[----:B------:R-:W-:Y:S02]  /*f2b0*/  SHF.R.U32.HI R21, RZ, 0x7, R142 ;  /* 0x00000007ff157819 */ /* 0x000fe4000001168e */
[----:B------:R-:W-:Y:S01]  /*f2c0*/  IADD3 R142, -R144, 0x1, RZ ;  /* 0x00000001908e7810 */ /* 0x000fe20007ffe1ff */
[----:B0-----:R-:W-:-:S04]  /*f2d0*/  @P2 IMAD.HI.U32 R9, R18, R9, RZ ;  /* 0x0000000912092227 */ /* 0x001fc800078e00ff */
[----:B------:R-:W-:Y:S01]  /*f2e0*/  IMAD R142, R138, -0x2, R142 ;  /* 0xfffffffe8a8e7824 */ /* 0x000fe200078e028e */
[----:B-1----:R-:W-:Y:S01]  /*f2f0*/  @P2 SHF.R.U32.HI R18, RZ, R8, R9 ;  /* 0x00000008ff122219 */ /* 0x002fe20000011609 */
[----:B---3--:R-:W-:Y:S02]  /*f300*/  IMAD R9, R10, 0x2000, R2 ;  /* 0x000020000a097824 */ /* 0x008fe400078e0202 */
[----:B------:R-:W-:Y:S01]  /*f310*/  VIADD R8, R2, 0x400 ;  /* 0x0000040002087836 */ /* 0x000fe20000000000 */
[----:B------:R-:W-:Y:S01]  /*f320*/  IADD3 R142, -R136, R142, R137 ;  /* 0x0000008e888e7210 */ /* 0x000fe20007ffe189 */
[----:B------:R-:W0:Y:S01]  /*f330*/  SHFL.IDX PT, R145, R18, RZ, 0x1c1f ;  /* 0x001c1fff12917589 */ /* 0x000e2200000e0000 */
[----:B------:R-:W-:Y:S01]  /*f340*/  R2UR UR8, R9 ;  /* 0x00000000090872ca */ /* 0x000fe200000e0000 */
[----:B------:R-:W-:Y:S01]  /*f350*/  IMAD.MOV.U32 R9, RZ, RZ, -0x7fffffe0 ;  /* 0x80000020ff097424 */ /* 0x000fe200078e00ff */
[----:B------:R-:W-:-:S04]  /*f360*/  SHF.R.U32.HI R8, RZ, 0x4, R8 ;  /* 0x00000004ff087819 */ /* 0x000fc80000011608 */
[----:B------:R-:W-:Y:S02]  /*f370*/  LOP3.LUT R8, R8, 0x3fff, RZ, 0xc0, !PT ;  /* 0x00003fff08087812 */ /* 0x000fe400078ec0ff */
[----:B------:R-:W-:Y:S01]  /*f380*/  R2UR UR11, R9 ;  /* 0x00000000090b72ca */ /* 0x000fe200000e0000 */
[----:B------:R-:W-:Y:S01]  /*f390*/  IMAD.MOV.U32 R9, RZ, RZ, -0x7fffffe0 ;  /* 0x80000020ff097424 */ /* 0x000fe200078e00ff */
[----:B------:R-:W-:-:S03]  /*f3a0*/  LOP3.LUT R8, R8, 0x2000000, RZ, 0xfc, !PT ;  /* 0x0200000008087812 */ /* 0x000fc600078efcff */
[----:B------:R-:W-:Y:S02]  /*f3b0*/  UIADD3 UR8, UR8, 0x21800, URZ ;  /* 0x0002180008087890 */ /* 0x000fe4000fffe03f */
[----:B------:R-:W-:Y:S02]  /*f3c0*/  IMAD R8, R16, 0x600, R8 ;  /* 0x0000060010087824 */ /* 0x000fe400078e0208 */
[----:B------:R-:W-:Y:S02]  /*f3d0*/  USHF.R.U32.HI UR8, URZ, 0x4, UR8 ;  /* 0x000000043f087899 */ /* 0x000fe40008011608 */
[C---:B------:R-:W-:Y:S01]  /*f3e0*/  VIADD R10, R8.reuse, 0x40 ;  /* 0x00000040080a7836 */ /* 0x040fe20000000000 */
[----:B------:R-:W-:Y:S01]  /*f3f0*/  R2UR UR10, R8 ;  /* 0x00000000080a72ca */ /* 0x000fe200000e0000 */
[----:B------:R-:W-:-:S04]  /*f400*/  ULOP3.LUT UR8, UR8, 0x3fff, URZ, 0xc0, !UPT ;  /* 0x00003fff08087892 */ /* 0x000fc8000f8ec03f */
[----:B------:R-:W-:-:S07]  /*f410*/  ULOP3.LUT UR12, UR8, 0x10000, URZ, 0xfc, !UPT ;  /* 0x00010000080c7892 */ /* 0x000fce000f8efc3f */
[----:B------:R-:W-:Y:S02]  /*f420*/  UMOV UR8, UR12 ;  /* 0x0000000c00087c82 */ /* 0x000fe40008000000 */
[----:B------:R-:W-:Y:S01]  /*f430*/  HGMMA.64x96x16.F32 R88, gdesc[UR8].tnspB, R88, gsb0 ;  /* 0x41600000085879f0 */ /* 0x000fe20008000858 */
[----:B------:R-:W-:Y:S01]  /*f440*/  R2UR UR10, R10 ;  /* 0x000000000a0a72ca */ /* 0x000fe200000e0000 */
[----:B------:R-:W-:Y:S01]  /*f450*/  UIADD3 UR8, UR12, 0x2, URZ ;  /* 0x000000020c087890 */ /* 0x000fe2000fffe03f */
[----:B------:R-:W-:Y:S01]  /*f460*/  R2UR UR11, R11 ;  /* 0x000000000b0b72ca */ /* 0x000fe200000e0000 */
[----:B------:R-:W-:Y:S01]  /*f470*/  UMOV UR9, 0x40000040 ;  /* 0x4000004000097882 */ /* 0x000fe20000000000 */
[----:B------:R-:W-:Y:S02]  /*f480*/  VIADD R10, R8, 0x80 ;  /* 0x00000080080a7836 */ /* 0x000fe40000000000 */
[----:B------:R-:W-:Y:S01]  /*f490*/  IMAD.MOV.U32 R11, RZ, RZ, -0x7fffffe0 ;  /* 0x80000020ff0b7424 */ /* 0x000fe200078e00ff */
[----:B------:R-:W-:-:S02]  /*f4a0*/  WARPGROUP.DEPBAR.LE gsb0, 0x0 ;  /* 0x00008000000079c5 */ /* 0x000fc40000010000 */
[----:B------:R-:W-:-:S06]  /*f4b0*/  WARPGROUP.ARRIVE ;  /* 0x00000000000079c5 */ /* 0x000fcc0000000000 */
[----:B------:R-:W-:Y:S01]  /*f4c0*/  HGMMA.64x96x16.F32 R88, gdesc[UR8].tnspB, R88, gsb0 ;  /* 0x41600000085879f0 */ /* 0x000fe20008000858 */
[----:B------:R-:W-:Y:S01]  /*f4d0*/  R2UR UR10, R10 ;  /* 0x000000000a0a72ca */ /* 0x000fe200000e0000 */
[----:B------:R-:W-:Y:S01]  /*f4e0*/  UIADD3 UR8, UR12, 0x4, URZ ;  /* 0x000000040c087890 */ /* 0x000fe2000fffe03f */
[----:B------:R-:W-:Y:S01]  /*f4f0*/  R2UR UR11, R11 ;  /* 0x000000000b0b72ca */ /* 0x000fe200000e0000 */
[----:B------:R-:W-:Y:S01]  /*f500*/  UMOV UR9, 0x40000040 ;  /* 0x4000004000097882 */ /* 0x000fe20000000000 */
[----:B------:R-:W-:Y:S02]  /*f510*/  VIADD R10, R8, 0xc0 ;  /* 0x000000c0080a7836 */ /* 0x000fe40000000000 */
[----:B------:R-:W-:Y:S01]  /*f520*/  IMAD.MOV.U32 R11, RZ, RZ, -0x7fffffe0 ;  /* 0x80000020ff0b7424 */ /* 0x000fe200078e00ff */
[----:B------:R-:W-:Y:S02]  /*f530*/  WARPGROUP.DEPBAR.LE gsb0, 0x0 ;  /* 0x00008000000079c5 */ /* 0x000fe40000010000 */
        /* <DEDUP_REMOVED lines=24> */
[C---:B------:R-:W-:Y:S02]  /*f6c0*/  VIADD R10, R8.reuse, 0x180 ;  /* 0x00000180080a7836 */ /* 0x040fe40000000000 */
[----:B------:R-:W-:Y:S02]  /*f6d0*/  IMAD.MOV.U32 R11, RZ, RZ, -0x7fffffe0 ;  /* 0x80000020ff0b7424 */ /* 0x000fe400078e00ff */
[----:B------:R-:W-:Y:S01]  /*f6e0*/  VIADD R8, R8, 0x1c0 ;  /* 0x000001c008087836 */ /* 0x000fe20000000000 */
[----:B------:R-:W-:-:S02]  /*f6f0*/  WARPGROUP.DEPBAR.LE gsb0, 0x0 ;  /* 0x00008000000079c5 */ /* 0x000fc40000010000 */
[----:B------:R-:W-:-:S06]  /*f700*/  WARPGROUP.ARRIVE ;  /* 0x00000000000079c5 */ /* 0x000fcc0000000000 */
[----:B------:R-:W-:Y:S01]  /*f710*/  HGMMA.64x96x16.F32 R88, gdesc[UR8].tnspB, R88, gsb0 ;  /* 0x41600000085879f0 */ /* 0x000fe20008000858 */
[----:B------:R-:W-:Y:S01]  /*f720*/  R2UR UR10, R10 ;  /* 0x000000000a0a72ca */ /* 0x000fe200000e0000 */
[----:B------:R-:W-:Y:S01]  /*f730*/  UIADD3 UR8, UR12, 0x604, URZ ;  /* 0x000006040c087890 */ /* 0x000fe2000fffe03f */
[----:B------:R-:W-:Y:S01]  /*f740*/  R2UR UR11, R11 ;  /* 0x000000000b0b72ca */ /* 0x000fe200000e0000 */
[----:B------:R-:W-:Y:S01]  /*f750*/  UMOV UR9, 0x40000040 ;  /* 0x4000004000097882 */ /* 0x000fe20000000000 */
[----:B------:R-:W-:-:S05]  /*f760*/  IMAD.U32 R10, RZ, RZ, UR43 ;  /* 0x0000002bff0a7e24 */ /* 0x000fca000f8e00ff */
[----:B------:R-:W-:-:S05]  /*f770*/  LOP3.LUT R143, RZ, R10, RZ, 0x33, !PT ;  /* 0x0000000aff8f7212 */ /* 0x000fca00078e33ff */
[----:B------:R-:W-:Y:S02]  /*f780*/  IMAD.IADD R143, R143, 0x1, R142 ;  /* 0x000000018f8f7824 */ /* 0x000fe400078e028e */
[----:B------:R-:W-:Y:S02]  /*f790*/  VIADD R142, R142, UR50 ;  /* 0x000000328e8e7c36 */ /* 0x000fe40008000000 */
[----:B0-----:R-:W-:Y:S01]  /*f7a0*/  IMAD.IADD R11, R145, 0x1, R143 ;  /* 0x00000001910b7824 */ /* 0x001fe200078e028f */
        /* <DEDUP_REMOVED lines=8> */
[----:B------:R-:W-:Y:S02]  /*f830*/  @!P1 IMAD R9, R20, 0x8, R2 ;  /* 0x0000000814099824 */ /* 0x000fe400078e0202 */
[----:B------:R-:W-:Y:S01]  /*f840*/  IMAD.IADD R21, R145, 0x1, R142 ;  /* 0x0000000191157824 */ /* 0x000fe200078e028e */
[----:B------:R-:W-:Y:S01]  /*f850*/  SEL R8, R8, 0x9, !P3 ;  /* 0x0000000908087807 */ /* 0x000fe20005800000 */
[----:B------:R-:W-:Y:S01]  /*f860*/  @!P1 VIADD R9, R9, 0x2d840 ;  /* 0x0002d84009099836 */ /* 0x000fe20000000000 */
[----:B------:R-:W-:-:S04]  /*f870*/  PLOP3.LUT P3, PT, PT, PT, UP0, 0x40, 0x0 ;  /* 0x000000000000781c */ /* 0x000fc80003f6e808 */
[----:B------:R-:W-:Y:S01]  /*f880*/  @!P1 PRMT R9, RZ, 0x654, R9 ;  /* 0x00000654ff099816 */ /* 0x000fe20000000009 */
[----:B------:R-:W-:Y:S02]  /*f890*/  WARPGROUP.DEPBAR.LE gsb0, 0x0 ;  /* 0x00008000000079c5 */ /* 0x000fe40000010000 */
[----:B------:R-:W-:-:S06]  /*f8a0*/  WARPGROUP.ARRIVE ;  /* 0x00000000000079c5 */ /* 0x000fcc0000000000 */
[----:B------:R-:W-:Y:S03]  /*f8b0*/  HGMMA.64x96x16.F32 R88, gdesc[UR8].tnspB, R88, gsb0 ;  /* 0x41600000085879f0 */ /* 0x000fe60008000858 */
[----:B------:R-:W-:Y:S02]  /*f8c0*/  WARPGROUP.DEPBAR.LE gsb0, 0x0 ;  /* 0x00008000000079c5 */ /* 0x000fe40000010000 */
[----:B------:R0:W-:Y:S06]  /*f8d0*/  BAR.ARV R8, 0x100 ;  /* 0x000400080000751d */ /* 0x0001ec0000002000 */
[----:B------:R0:W-:Y:S01]  /*f8e0*/  @!P1 SYNCS.ARRIVE.TRANS64.RED.A1T0 RZ, [R9+URZ], RZ ;  /* 0x000000ff09ff99a7 */ /* 0x0001e2000810043f */
[----:B------:R-:W-:Y:S05]  /*f8f0*/  @P3 BRA `(.L_x_1515) ;  /* 0x0000000000583947 */ /* 0x000fea0003800000 */
[----:B------:R-:W-:Y:S01]  /*f900*/  IADD3 R145, -R136, R137, R145 ;  /* 0x0000008988917210 */ /* 0x000fe20007ffe191 */
[----:B------:R-:W-:Y:S03]  /*f910*/  BSSY B0, `(.L_x_1516) ;  /* 0x0000010000007945 */ /* 0x000fe60003800000 */
        /* <DEDUP_REMOVED lines=10> */
.L_x_1517:
[----:B------:R-:W-:-:S05]  /*f9c0*/  IMAD.U32 R154, RZ, RZ, UR42 ;  /* 0x0000002aff9a7e24 */ /* 0x000fca000f8e00ff */
[----:B------:R-:W-:-:S13]  /*f9d0*/  ISETP.NE.AND P3, PT, R154, 0x1, PT ;  /* 0x000000019a00780c */ /* 0x000fda0003f65270 */
[----:B0-----:R-:W0:Y:S02]  /*f9e0*/  @P3 LDC.64 R8, c[0x0][0x9e8] ;  /* 0x00027a00ff083b82 */ /* 0x001e240000000a00 */
[----:B0-----:R-:W-:-:S05]  /*f9f0*/  @P3 IMAD.HI.U32 R8, R145, R8, RZ ;  /* 0x0000000891083227 */ /* 0x001fca00078e00ff */
[----:B------:R-:W-:-:S07]  /*fa00*/  @P3 SHF.R.U32.HI R145, RZ, R9, R8 ;  /* 0x00000009ff913219 */ /* 0x000fce0000011608 */
.L_x_1518:
[----:B------:R-:W-:Y:S05]  /*fa10*/  BSYNC B0 ;  /* 0x0000000000007941 */ /* 0x000fea0003800000 */
.L_x_1516:
[----:B------:R-:W-:-:S04]  /*fa20*/  IMAD R145, R145, R154, -R144 ;  /* 0x0000009a91917224 */ /* 0x000fc800078e0a90 */
[----:B------:R-:W-:-:S05]  /*fa30*/  IMAD R145, R138, -0x2, R145 ;  /* 0xfffffffe8a917824 */ /* 0x000fca00078e0291 */
[----:B------:R-:W-:Y:S02]  /*fa40*/  VIMNMX R11, R11, R145, !PT ;  /* 0x000000910b0b7248 */ /* 0x000fe40007fe0100 */
[----:B------:R-:W-:-:S07]  /*fa50*/  VIADDMNMX R21, R145, R154, R21, PT ;  /* 0x0000009a91157246 */ /* 0x000fce0003800115 */
.L_x_1515:
[----:B------:R-:W-:Y:S01]  /*fa60*/  ISETP.GT.AND P3, PT, R3, -0x1, PT ;  /* 0xffffffff0300780c */ /* 0x000fe20003f64270 */
[----:B------:R-:W1:Y:S03]  /*fa70*/  SHFL.IDX PT, R18, R18, 0x1, 0x1c1f ;  /* 0x003c1f0012127f89 */ /* 0x000e6600000e0000 */
[C---:B------:R-:W-:Y:S02]  /*fa80*/  ISETP.GT.AND P4, PT, R11.reuse, RZ, P3 ;  /* 0x000000ff0b00720c */ /* 0x040fe40001f84270 */
[----:B------:R-:W-:Y:S02]  /*fa90*/  ISETP.GT.AND P5, PT, R11, 0x1, P3 ;  /* 0x000000010b00780c */ /* 0x000fe40001fa4270 */
[C---:B------:R-:W-:Y:S02]  /*faa0*/  ISETP.LT.OR P4, PT, R21.reuse, 0x1, P4 ;  /* 0x000000011500780c */ /* 0x040fe40002781670 */
[----:B------:R-:W-:-:S02]  /*fab0*/  ISETP.LT.OR P5, PT, R21, 0x2, P5 ;  /* 0x000000021500780c */ /* 0x000fc40002fa1670 */
[----:B------:R-:W-:Y:S02]  /*fac0*/  FSEL R24, R24, -INF , !P4 ;  /* 0xff80000018187808 */ /* 0x000fe40006000000 */
[----:B------:R-:W-:Y:S02]  /*fad0*/  ISETP.GT.AND P4, PT, R11, 0x8, P3 ;  /* 0x000000080b00780c */ /* 0x000fe40001f84270 */
[----:B------:R-:W-:Y:S02]  /*fae0*/  FSEL R25, R25, -INF , !P5 ;  /* 0xff80000019197808 */ /* 0x000fe40006800000 */
[----:B------:R-:W-:Y:S02]  /*faf0*/  ISETP.LT.OR P4, PT, R21, 0x9, P4 ;  /* 0x000000091500780c */ /* 0x000fe40002781670 */
[----:B------:R-:W-:Y:S02]  /*fb00*/  ISETP.GT.AND P5, PT, R11, 0x9, P3 ;  /* 0x000000090b00780c */ /* 0x000fe40001fa4270 */
[----:B------:R-:W-:-:S02]  /*fb10*/  FSEL R28, R28, -INF , !P4 ;  /* 0xff8000001c1c7808 */ /* 0x000fc40006000000 */
[----:B------:R-:W-:Y:S01]  /*fb20*/  ISETP.GT.AND P4, PT, R11, 0x10, P3 ;  /* 0x000000100b00780c */ /* 0x000fe20001f84270 */
[--C-:B-1----:R-:W-:Y:S01]  /*fb30*/  IMAD.IADD R142, R142, 0x1, R18.reuse ;  /* 0x000000018e8e7824 */ /* 0x102fe200078e0212 */
[----:B------:R-:W-:Y:S01]  /*fb40*/  ISETP.LT.OR P5, PT, R21, 0xa, P5 ;  /* 0x0000000a1500780c */ /* 0x000fe20002fa1670 */
[----:B------:R-:W-:Y:S01]  /*fb50*/  IMAD.IADD R143, R143, 0x1, R18 ;  /* 0x000000018f8f7824 */ /* 0x000fe200078e0212 */
[----:B------:R-:W-:Y:S02]  /*fb60*/  ISETP.LT.OR P4, PT, R21, 0x11, P4 ;  /* 0x000000111500780c */ /* 0x000fe40002781670 */
[----:B------:R-:W-:Y:S02]  /*fb70*/  FSEL R29, R29, -INF , !P5 ;  /* 0xff8000001d1d7808 */ /* 0x000fe40006800000 */
[----:B------:R-:W-:Y:S02]  /*fb80*/  FSEL R32, R32, -INF , !P4 ;  /* 0xff80000020207808 */ /* 0x000fe40006000000 */
[----:B------:R-:W-:-:S02]  /*fb90*/  ISETP.GT.AND P4, PT, R11, 0x18, P3 ;  /* 0x000000180b00780c */ /* 0x000fc40001f84270 */
[----:B------:R-:W-:Y:S02]  /*fba0*/  ISETP.GT.AND P5, PT, R11, 0x11, P3 ;  /* 0x000000110b00780c */ /* 0x000fe40001fa4270 */
[C---:B------:R-:W-:Y:S02]  /*fbb0*/  ISETP.LT.OR P4, PT, R21.reuse, 0x19, P4 ;  /* 0x000000191500780c */ /* 0x040fe40002781670 */
[----:B------:R-:W-:Y:S02]  /*fbc0*/  ISETP.LT.OR P5, PT, R21, 0x12, P5 ;  /* 0x000000121500780c */ /* 0x000fe40002fa1670 */
[----:B------:R-:W-:Y:S02]  /*fbd0*/  FSEL R36, R36, -INF , !P4 ;  /* 0xff80000024247808 */ /* 0x000fe40006000000 */
[----:B------:R-:W-:Y:S02]  /*fbe0*/  ISETP.GT.AND P4, PT, R11, 0x20, P3 ;  /* 0x000000200b00780c */ /* 0x000fe40001f84270 */
[----:B------:R-:W-:-:S02]  /*fbf0*/  FSEL R33, R33, -INF , !P5 ;  /* 0xff80000021217808 */ /* 0x000fc40006800000 */
[----:B------:R-:W-:Y:S02]  /*fc00*/  ISETP.LT.OR P4, PT, R21, 0x21, P4 ;  /* 0x000000211500780c */ /* 0x000fe40002781670 */
[C---:B------:R-:W-:Y:S02]  /*fc10*/  ISETP.GT.AND P5, PT, R11.reuse, 0x19, P3 ;  /* 0x000000190b00780c */ /* 0x040fe40001fa4270 */
[----:B------:R-:W-:Y:S02]  /*fc20*/  FSEL R40, R40, -INF , !P4 ;  /* 0xff80000028287808 */ /* 0x000fe40006000000 */
[----:B------:R-:W-:Y:S02]  /*fc30*/  ISETP.GT.AND P4, PT, R11, 0x28, P3 ;  /* 0x000000280b00780c */ /* 0x000fe40001f84270 */
[C---:B------:R-:W-:Y:S02]  /*fc40*/  ISETP.LT.OR P5, PT, R21.reuse, 0x1a, P5 ;  /* 0x0000001a1500780c */ /* 0x040fe40002fa1670 */
[----:B------:R-:W-:-:S02]  /*fc50*/  ISETP.LT.OR P4, PT, R21, 0x29, P4 ;  /* 0x000000291500780c */ /* 0x000fc40002781670 */
[----:B------:R-:W-:Y:S02]  /*fc60*/  FSEL R37, R37, -INF , !P5 ;  /* 0xff80000025257808 */ /* 0x000fe40006800000 */
        /* <DEDUP_REMOVED lines=60> */
[----:B------:R-:W-:Y:S02]  /*10030*/  ISETP.GT.AND P5, PT, R11, 0x71, P3 ;  /* 0x000000710b00780c */ /* 0x000fe40001fa4270 */
[----:B------:R-:W-:Y:S02]  /*10040*/  FSEL R84, R84, -INF , !P4 ;  /* 0xff80000054547808 */ /* 0x000fe40006000000 */
[----:B------:R-:W-:Y:S02]  /*10050*/  PLOP3.LUT P4, PT, PT, PT, UP0, 0x40, 0x0 ;  /* 0x000000000000781c */ /* 0x000fe40003f8e808 */
[----:B------:R-:W-:-:S04]  /*10060*/  ISETP.LT.OR P5, PT, R21, 0x72, P5 ;  /* 0x000000721500780c */ /* 0x000fc80002fa1670 */
[----:B------:R-:W-:Y:S02]  /*10070*/  FSEL R81, R81, -INF , !P5 ;  /* 0xff80000051517808 */ /* 0x000fe40006800000 */
[----:B------:R-:W-:-:S04]  /*10080*/  ISETP.GT.AND P5, PT, R11, 0x79, P3 ;  /* 0x000000790b00780c */ /* 0x000fc80001fa4270 */
[----:B------:R-:W-:-:S04]  /*10090*/  ISETP.LT.OR P5, PT, R21, 0x7a, P5 ;  /* 0x0000007a1500780c */ /* 0x000fc80002fa1670 */
[----:B------:R-:W-:Y:S01]  /*100a0*/  FSEL R85, R85, -INF , !P5 ;  /* 0xff80000055557808 */ /* 0x000fe20006800000 */
[----:B------:R-:W-:Y:S08]  /*100b0*/  @P4 BRA `(.L_x_1519) ;  /* 0x0000000000584947 */ /* 0x000ff00003800000 */
        /* <DEDUP_REMOVED lines=12> */
.L_x_1521:
[----:B------:R-:W-:-:S05]  /*10180*/  IMAD.U32 R11, RZ, RZ, UR42 ;  /* 0x0000002aff0b7e24 */ /* 0x000fca000f8e00ff */
[----:B------:R-:W-:-:S13]  /*10190*/  ISETP.NE.AND P4, PT, R11, 0x1, PT ;  /* 0x000000010b00780c */ /* 0x000fda0003f85270 */
[----:B0-----:R-:W0:Y:S02]  /*101a0*/  @P4 LDC.64 R8, c[0x0][0x9e8] ;  /* 0x00027a00ff084b82 */ /* 0x001e240000000a00 */
[----:B0-----:R-:W-:-:S05]  /*101b0*/  @P4 IMAD.HI.U32 R8, R18, R8, RZ ;  /* 0x0000000812084227 */ /* 0x001fca00078e00ff */
[----:B------:R-:W-:-:S07]  /*101c0*/  @P4 SHF.R.U32.HI R18, RZ, R9, R8 ;  /* 0x00000009ff124219 */ /* 0x000fce0000011608 */
.L_x_1522:
[----:B------:R-:W-:Y:S05]  /*101d0*/  BSYNC B0 ;  /* 0x0000000000007941 */ /* 0x000fea0003800000 */
.L_x_1520:
[----:B------:R-:W-:-:S04]  /*101e0*/  IMAD R18, R18, R11, -R144 ;  /* 0x0000000b12127224 */ /* 0x000fc800078e0a90 */
[----:B------:R-:W-:-:S05]  /*101f0*/  IMAD R18, R138, -0x2, R18 ;  /* 0xfffffffe8a127824 */ /* 0x000fca00078e0212 */
[----:B------:R-:W-:Y:S02]  /*10200*/  VIMNMX R143, R143, R18, !PT ;  /* 0x000000128f8f7248 */ /* 0x000fe40007fe0100 */
[----:B------:R-:W-:-:S07]  /*10210*/  VIADDMNMX R142, R18, R11, R142, PT ;  /* 0x0000000b128e7246 */ /* 0x000fce000380018e */
.L_x_1519:
[----:B0-----:R-:W-:Y:S01]  /*10220*/  @!P1 IMAD R8, R16, 0x8, R2 ;  /* 0x0000000810089824 */ /* 0x001fe200078e0202 */
[----:B------:R-:W2:Y:S01]  /*10230*/  LDL R144, [R1+0x20] ;  /* 0x0000200001907983 */ /* 0x000ea20000100800 */
[----:B------:R-:W-:Y:S02]  /*10240*/  UMOV UR41, UR7 ;  /* 0x0000000700297c82 */ /* 0x000fe40008000000 */
[----:B------:R-:W-:-:S05]  /*10250*/  @!P1 VIADD R8, R8, 0x2d860 ;  /* 0x0002d86008089836 */ /* 0x000fca0000000000 */
[----:B------:R-:W-:-:S04]  /*10260*/  @!P1 PRMT R8, RZ, 0x654, R8 ;  /* 0x00000654ff089816 */ /* 0x000fc80000000008 */
[----:B------:R0:W-:Y:S02]  /*10270*/  @!P1 SYNCS.ARRIVE.TRANS64.RED.A1T0 RZ, [R8+URZ], RZ ;  /* 0x000000ff08ff99a7 */ /* 0x0001e4000810043f */
[----:B0-----:R-:W-:-:S04]  /*10280*/  FMNMX.FTZ R8, R24, R0, !PT ;  /* 0x0000000018087209 */ /* 0x001fc80007810000 */
        /* <DEDUP_REMOVED lines=34> */
[----:B0-----:R-:W-:-:S04]  /*104b0*/  FMNMX.FTZ R8, R8, R9, !PT ;  /* 0x0000000908087209 */ /* 0x001fc80007810000 */
[----:B------:R-:W-:-:S04]  /*104c0*/  FSETP.NEU.FTZ.AND P4, PT, R8, -INF , PT ;  /* 0xff8000000800780b */ /* 0x000fc80003f9d000 */
[----:B------:R-:W-:-:S05]  /*104d0*/  FSEL R9, R8, RZ, P4 ;  /* 0x000000ff08097208 */ /* 0x000fca0002000000 */
[----:B------:R-:W-:Y:S01]  /*104e0*/  FADD.FTZ R9, -R9, R0 ;  /* 0x0000000009097221 */ /* 0x000fe20000010100 */
[----:B------:R-:W-:-:S03]  /*104f0*/  FMUL.FTZ R0, R8, UR41 ;  /* 0x0000002908007c20 */ /* 0x000fc60008410000 */
[----:B------:R-:W-:Y:S02]  /*10500*/  FMUL.FTZ R9, R9, UR41 ;  /* 0x0000002909097c20 */ /* 0x000fe40008410000 */
[----:B------:R-:W-:Y:S02]  /*10510*/  FSEL R0, R0, RZ, P4 ;  /* 0x000000ff00007208 */ /* 0x000fe40002000000 */
[----:B------:R-:W-:Y:S02]  /*10520*/  ISETP.GT.AND P4, PT, R143, 0x1, P3 ;  /* 0x000000018f00780c */ /* 0x000fe40001f84270 */
[----:B------:R-:W-:Y:S01]  /*10530*/  MUFU.EX2 R9, R9 ;  /* 0x0000000900097308 */ /* 0x000fe20000000800 */
[--C-:B------:R-:W-:Y:S01]  /*10540*/  FFMA.FTZ R24, R24, UR41, -R0.reuse ;  /* 0x0000002918187c23 */ /* 0x100fe20008010800 */
[----:B------:R-:W-:Y:S01]  /*10550*/  ISETP.LT.OR P5, PT, R142, 0x2, P4 ;  /* 0x000000028e00780c */ /* 0x000fe200027a1670 */
[--C-:B------:R-:W-:Y:S01]  /*10560*/  FFMA.FTZ R25, R25, UR41, -R0.reuse ;  /* 0x0000002919197c23 */ /* 0x100fe20008010800 */
[----:B------:R-:W-:Y:S01]  /*10570*/  ISETP.GT.AND P4, PT, R143, 0x8, P3 ;  /* 0x000000088f00780c */ /* 0x000fe20001f84270 */
[--C-:B------:R-:W-:Y:S01]  /*10580*/  FFMA.FTZ R28, R28, UR41, -R0.reuse ;  /* 0x000000291c1c7c23 */ /* 0x100fe20008010800 */
[----:B------:R-:W-:Y:S01]  /*10590*/  FSEL R27, R27, -INF , !P5 ;  /* 0xff8000001b1b7808 */ /* 0x000fe20006800000 */
[--C-:B------:R-:W-:Y:S01]  /*105a0*/  FFMA.FTZ R29, R29, UR41, -R0.reuse ;  /* 0x000000291d1d7c23 */ /* 0x100fe20008010800 */
[----:B------:R-:W-:Y:S01]  /*105b0*/  ISETP.GT.AND P5, PT, R143, 0x9, P3 ;  /* 0x000000098f00780c */ /* 0x000fe20001fa4270 */
[----:B------:R-:W0:Y:S01]  /*105c0*/  MUFU.EX2 R24, R24 ;  /* 0x0000001800187308 */ /* 0x000e220000000800 */
[----:B------:R-:W-:Y:S01]  /*105d0*/  ISETP.LT.OR P4, PT, R142, 0x9, P4 ;  /* 0x000000098e00780c */ /* 0x000fe20002781670 */
[--C-:B------:R-:W-:Y:S01]  /*105e0*/  FFMA.FTZ R32, R32, UR41, -R0.reuse ;  /* 0x0000002920207c23 */ /* 0x100fe20008010800 */
[----:B------:R-:W-:Y:S01]  /*105f0*/  ISETP.LT.OR P5, PT, R142, 0xa, P5 ;  /* 0x0000000a8e00780c */ /* 0x000fe20002fa1670 */
[--C-:B------:R-:W-:Y:S01]  /*10600*/  FFMA.FTZ R33, R33, UR41, -R0.reuse ;  /* 0x0000002921217c23 */ /* 0x100fe20008010800 */
[----:B------:R-:W-:Y:S01]  /*10610*/  FSEL R30, R30, -INF , !P4 ;  /* 0xff8000001e1e7808 */ /* 0x000fe20006000000 */
[--C-:B------:R-:W-:Y:S01]  /*10620*/  FFMA.FTZ R36, R36, UR41, -R0.reuse ;  /* 0x0000002924247c23 */ /* 0x100fe20008010800 */
[----:B------:R-:W-:Y:S01]  /*10630*/  FSEL R31, R31, -INF , !P5 ;  /* 0xff8000001f1f7808 */ /* 0x000fe20006800000 */
[----:B------:R-:W1:Y:S01]  /*10640*/  MUFU.EX2 R25, R25 ;  /* 0x0000001900197308 */ /* 0x000e620000000800 */
[----:B------:R-:W-:Y:S01]  /*10650*/  ISETP.GT.AND P5, PT, R143, 0x11, P3 ;  /* 0x000000118f00780c */ /* 0x000fe20001fa4270 */
[--C-:B------:R-:W-:Y:S01]  /*10660*/  FFMA.FTZ R37, R37, UR41, -R0.reuse ;  /* 0x0000002925257c23 */ /* 0x100fe20008010800 */
[----:B------:R-:W-:Y:S01]  /*10670*/  ISETP.GT.AND P4, PT, R143, 0x10, P3 ;  /* 0x000000108f00780c */ /* 0x000fe20001f84270 */
[--C-:B------:R-:W-:Y:S01]  /*10680*/  FFMA.FTZ R40, R40, UR41, -R0.reuse ;  /* 0x0000002928287c23 */ /* 0x100fe20008010800 */
[C---:B------:R-:W-:Y:S01]  /*10690*/  ISETP.LT.OR P5, PT, R142.reuse, 0x12, P5 ;  /* 0x000000128e00780c */ /* 0x040fe20002fa1670 */
[----:B------:R-:W-:Y:S01]  /*106a0*/  FFMA.FTZ R41, R41, UR41, -R0 ;  /* 0x0000002929297c23 */ /* 0x000fe20008010800 */
[----:B------:R-:W-:Y:S01]  /*106b0*/  ISETP.LT.OR P4, PT, R142, 0x11, P4 ;  /* 0x000000118e00780c */ /* 0x000fe20002781670 */
[----:B------:R-:W-:Y:S01]  /*106c0*/  MUFU.EX2 R29, R29 ;  /* 0x0000001d001d7308 */ /* 0x000fe20000000800 */
[----:B------:R-:W-:Y:S01]  /*106d0*/  FSEL R35, R35, -INF , !P5 ;  /* 0xff80000023237808 */ /* 0x000fe20006800000 */
[----:B0-----:R-:W-:Y:S01]  /*106e0*/  FFMA.FTZ R5, R9, R5, R24 ;  /* 0x0000000509057223 */ /* 0x001fe20000010018 */
[----:B------:R-:W-:Y:S01]  /*106f0*/  ISETP.GT.AND P5, PT, R143, 0x19, P3 ;  /* 0x000000198f00780c */ /* 0x000fe20001fa4270 */
[--C-:B------:R-:W-:Y:S01]  /*10700*/  FFMA.FTZ R44, R44, UR41, -R0.reuse ;  /* 0x000000292c2c7c23 */ /* 0x100fe20008010800 */
[----:B------:R-:W-:Y:S01]  /*10710*/  FSEL R34, R34, -INF , !P4 ;  /* 0xff80000022227808 */ /* 0x000fe20006000000 */
[--C-:B------:R-:W-:Y:S01]  /*10720*/  FFMA.FTZ R45, R45, UR41, -R0.reuse ;  /* 0x000000292d2d7c23 */ /* 0x100fe20008010800 */
[----:B------:R-:W-:Y:S01]  /*10730*/  ISETP.LT.OR P5, PT, R142, 0x1a, P5 ;  /* 0x0000001a8e00780c */ /* 0x000fe20002fa1670 */
[----:B------:R-:W-:Y:S01]  /*10740*/  MUFU.EX2 R32, R32 ;  /* 0x0000002000207308 */ /* 0x000fe20000000800 */
[----:B------:R-:W-:Y:S01]  /*10750*/  ISETP.GT.AND P4, PT, R143, 0x18, P3 ;  /* 0x000000188f00780c */ /* 0x000fe20001f84270 */
[----:B-1----:R-:W-:Y:S01]  /*10760*/  FADD.FTZ R5, R25, R5 ;  /* 0x0000000519057221 */ /* 0x002fe20000010000 */
[----:B------:R-:W-:Y:S01]  /*10770*/  FSEL R39, R39, -INF , !P5 ;  /* 0xff80000027277808 */ /* 0x000fe20006800000 */
[--C-:B------:R-:W-:Y:S01]  /*10780*/  FFMA.FTZ R48, R48, UR41, -R0.reuse ;  /* 0x0000002930307c23 */ /* 0x100fe20008010800 */
[----:B------:R-:W-:Y:S01]  /*10790*/  ISETP.GT.AND P5, PT, R143, 0x21, P3 ;  /* 0x000000218f00780c */ /* 0x000fe20001fa4270 */
[--C-:B------:R-:W-:Y:S01]  /*107a0*/  FFMA.FTZ R49, R49, UR41, -R0.reuse ;  /* 0x0000002931317c23 */ /* 0x100fe20008010800 */
[C---:B------:R-:W-:Y:S01]  /*107b0*/  ISETP.LT.OR P4, PT, R142.reuse, 0x19, P4 ;  /* 0x000000198e00780c */ /* 0x040fe20002781670 */
[----:B------:R-:W-:Y:S01]  /*107c0*/  MUFU.EX2 R33, R33 ;  /* 0x0000002100217308 */ /* 0x000fe20000000800 */
[----:B------:R-:W-:Y:S01]  /*107d0*/  ISETP.LT.OR P5, PT, R142, 0x22, P5 ;  /* 0x000000228e00780c */ /* 0x000fe20002fa1670 */
[--C-:B------:R-:W-:Y:S01]  /*107e0*/  FFMA.FTZ R52, R52, UR41, -R0.reuse ;  /* 0x0000002934347c23 */ /* 0x100fe20008010800 */
[----:B------:R-:W-:Y:S01]  /*107f0*/  FSEL R38, R38, -INF , !P4 ;  /* 0xff80000026267808 */ /* 0x000fe20006000000 */
[--C-:B------:R-:W-:Y:S01]  /*10800*/  FFMA.FTZ R53, R53, UR41, -R0.reuse ;  /* 0x0000002935357c23 */ /* 0x100fe20008010800 */
[----:B------:R-:W-:Y:S01]  /*10810*/  FSEL R43, R43, -INF , !P5 ;  /* 0xff8000002b2b7808 */ /* 0x000fe20006800000 */
[--C-:B------:R-:W-:Y:S01]  /*10820*/  FFMA.FTZ R56, R56, UR41, -R0.reuse ;  /* 0x0000002938387c23 */ /* 0x100fe20008010800 */
[C---:B------:R-:W-:Y:S01]  /*10830*/  ISETP.GT.AND P5, PT, R143.reuse, 0x29, P3 ;  /* 0x000000298f00780c */ /* 0x040fe20001fa4270 */
[----:B------:R-:W-:Y:S01]  /*10840*/  MUFU.EX2 R36, R36 ;  /* 0x0000002400247308 */ /* 0x000fe20000000800 */
[----:B------:R-:W-:Y:S01]  /*10850*/  ISETP.GT.AND P4, PT, R143, 0x20, P3 ;  /* 0x000000208f00780c */ /* 0x000fe20001f84270 */
[--C-:B------:R-:W-:Y:S01]  /*10860*/  FFMA.FTZ R57, R57, UR41, -R0.reuse ;  /* 0x0000002939397c23 */ /* 0x100fe20008010800 */
[----:B------:R-:W-:Y:S01]  /*10870*/  ISETP.LT.OR P5, PT, R142, 0x2a, P5 ;  /* 0x0000002a8e00780c */ /* 0x000fe20002fa1670 */
[--C-:B------:R-:W-:Y:S01]  /*10880*/  FFMA.FTZ R60, R60, UR41, -R0.reuse ;  /* 0x000000293c3c7c23 */ /* 0x100fe20008010800 */
[----:B------:R-:W-:Y:S01]  /*10890*/  ISETP.LT.OR P4, PT, R142, 0x21, P4 ;  /* 0x000000218e00780c */ /* 0x000fe20002781670 */
[--C-:B------:R-:W-:Y:S01]  /*108a0*/  FFMA.FTZ R61, R61, UR41, -R0.reuse ;  /* 0x000000293d3d7c23 */ /* 0x100fe20008010800 */
[----:B------:R-:W-:Y:S01]  /*108b0*/  FSEL R47, R47, -INF , !P5 ;  /* 0xff8000002f2f7808 */ /* 0x000fe20006800000 */
[----:B------:R-:W-:Y:S01]  /*108c0*/  MUFU.EX2 R37, R37 ;  /* 0x0000002500257308 */ /* 0x000fe20000000800 */
[----:B------:R-:W-:Y:S01]  /*108d0*/  ISETP.GT.AND P5, PT, R143, 0x31, P3 ;  /* 0x000000318f00780c */ /* 0x000fe20001fa4270 */
[--C-:B------:R-:W-:Y:S01]  /*108e0*/  FFMA.FTZ R64, R64, UR41, -R0.reuse ;  /* 0x0000002940407c23 */ /* 0x100fe20008010800 */
[----:B------:R-:W-:Y:S01]  /*108f0*/  FSEL R42, R42, -INF , !P4 ;  /* 0xff8000002a2a7808 */ /* 0x000fe20006000000 */
[--C-:B------:R-:W-:Y:S01]  /*10900*/  FFMA.FTZ R65, R65, UR41, -R0.reuse ;  /* 0x0000002941417c23 */ /* 0x100fe20008010800 */
[----:B------:R-:W-:Y:S01]  /*10910*/  ISETP.LT.OR P5, PT, R142, 0x32, P5 ;  /* 0x000000328e00780c */ /* 0x000fe20002fa1670 */
[--C-:B------:R-:W-:Y:S01]  /*10920*/  FFMA.FTZ R68, R68, UR41, -R0.reuse ;  /* 0x0000002944447c23 */ /* 0x100fe20008010800 */
[----:B------:R-:W-:Y:S01]  /*10930*/  ISETP.GT.AND P4, PT, R143, 0x28, P3 ;  /* 0x000000288f00780c */ /* 0x000fe20001f84270 */
[----:B------:R-:W-:Y:S01]  /*10940*/  MUFU.EX2 R40, R40 ;  /* 0x0000002800287308 */ /* 0x000fe20000000800 */
[----:B------:R-:W-:Y:S01]  /*10950*/  FSEL R51, R51, -INF , !P5 ;  /* 0xff80000033337808 */ /* 0x000fe20006800000 */
[--C-:B------:R-:W-:Y:S01]  /*10960*/  FFMA.FTZ R69, R69, UR41, -R0.reuse ;  /* 0x0000002945457c23 */ /* 0x100fe20008010800 */
[----:B------:R-:W-:Y:S01]  /*10970*/  ISETP.GT.AND P5, PT, R143, 0x39, P3 ;  /* 0x000000398f00780c */ /* 0x000fe20001fa4270 */
[--C-:B------:R-:W-:Y:S01]  /*10980*/  FFMA.FTZ R72, R72, UR41, -R0.reuse ;  /* 0x0000002948487c23 */ /* 0x100fe20008010800 */
[C---:B------:R-:W-:Y:S01]  /*10990*/  ISETP.LT.OR P4, PT, R142.reuse, 0x29, P4 ;  /* 0x000000298e00780c */ /* 0x040fe20002781670 */
[--C-:B------:R-:W-:Y:S01]  /*109a0*/  FFMA.FTZ R73, R73, UR41, -R0.reuse ;  /* 0x0000002949497c23 */ /* 0x100fe20008010800 */
[----:B------:R-:W-:Y:S01]  /*109b0*/  ISETP.LT.OR P5, PT, R142, 0x3a, P5 ;  /* 0x0000003a8e00780c */ /* 0x000fe20002fa1670 */
[----:B------:R-:W-:Y:S01]  /*109c0*/  MUFU.EX2 R41, R41 ;  /* 0x0000002900297308 */ /* 0x000fe20000000800 */
[----:B------:R-:W-:Y:S01]  /*109d0*/  FSEL R46, R46, -INF , !P4 ;  /* 0xff8000002e2e7808 */ /* 0x000fe20006000000 */
[--C-:B------:R-:W-:Y:S01]  /*109e0*/  FFMA.FTZ R76, R76, UR41, -R0.reuse ;  /* 0x000000294c4c7c23 */ /* 0x100fe20008010800 */
[----:B------:R-:W-:Y:S01]  /*109f0*/  FSEL R55, R55, -INF , !P5 ;  /* 0xff80000037377808 */ /* 0x000fe20006800000 */
[--C-:B------:R-:W-:Y:S01]  /*10a00*/  FFMA.FTZ R77, R77, UR41, -R0.reuse ;  /* 0x000000294d4d7c23 */ /* 0x100fe20008010800 */
[C---:B------:R-:W-:Y:S01]  /*10a10*/  ISETP.GT.AND P5, PT, R143.reuse, 0x41, P3 ;  /* 0x000000418f00780c */ /* 0x040fe20001fa4270 */
[--C-:B------:R-:W-:Y:S01]  /*10a20*/  FFMA.FTZ R80, R80, UR41, -R0.reuse ;  /* 0x0000002950507c23 */ /* 0x100fe20008010800 */
[----:B------:R-:W-:Y:S01]  /*10a30*/  ISETP.GT.AND P4, PT, R143, 0x30, P3 ;  /* 0x000000308f00780c */ /* 0x000fe20001f84270 */
[----:B------:R-:W-:Y:S01]  /*10a40*/  MUFU.EX2 R44, R44 ;  /* 0x0000002c002c7308 */ /* 0x000fe20000000800 */
[C---:B------:R-:W-:Y:S01]  /*10a50*/  ISETP.LT.OR P5, PT, R142.reuse, 0x42, P5 ;  /* 0x000000428e00780c */ /* 0x040fe20002fa1670 */
[--C-:B------:R-:W-:Y:S01]  /*10a60*/  FFMA.FTZ R81, R81, UR41, -R0.reuse ;  /* 0x0000002951517c23 */ /* 0x100fe20008010800 */
[----:B------:R-:W-:Y:S01]  /*10a70*/  ISETP.LT.OR P4, PT, R142, 0x31, P4 ;  /* 0x000000318e00780c */ /* 0x000fe20002781670 */
[--C-:B------:R-:W-:Y:S01]  /*10a80*/  FFMA.FTZ R84, R84, UR41, -R0.reuse ;  /* 0x0000002954547c23 */ /* 0x100fe20008010800 */
[----:B------:R-:W-:Y:S01]  /*10a90*/  FSEL R59, R59, -INF , !P5 ;  /* 0xff8000003b3b7808 */ /* 0x000fe20006800000 */
[----:B------:R-:W-:Y:S01]  /*10aa0*/  FFMA.FTZ R0, R85, UR41, -R0 ;  /* 0x0000002955007c23 */ /* 0x000fe20008010800 */
[----:B------:R-:W-:Y:S01]  /*10ab0*/  ISETP.GT.AND P5, PT, R143, 0x49, P3 ;  /* 0x000000498f00780c */ /* 0x000fe20001fa4270 */
[----:B------:R-:W-:Y:S01]  /*10ac0*/  MUFU.EX2 R45, R45 ;  /* 0x0000002d002d7308 */ /* 0x000fe20000000800 */
[----:B------:R-:W-:-:S02]  /*10ad0*/  FSEL R50, R50, -INF , !P4 ;  /* 0xff80000032327808 */ /* 0x000fc40006000000 */
[C---:B------:R-:W-:Y:S02]  /*10ae0*/  ISETP.LT.OR P5, PT, R142.reuse, 0x4a, P5 ;  /* 0x0000004a8e00780c */ /* 0x040fe40002fa1670 */
[----:B------:R-:W-:Y:S02]  /*10af0*/  ISETP.GT.AND P4, PT, R143, 0x38, P3 ;  /* 0x000000388f00780c */ /* 0x000fe40001f84270 */
[----:B------:R-:W-:Y:S01]  /*10b00*/  FSEL R63, R63, -INF , !P5 ;  /* 0xff8000003f3f7808 */ /* 0x000fe20006800000 */
[----:B------:R-:W-:Y:S01]  /*10b10*/  MUFU.EX2 R48, R48 ;  /* 0x0000003000307308 */ /* 0x000fe20000000800 */
[----:B------:R-:W-:Y:S02]  /*10b20*/  ISETP.GT.AND P5, PT, R143, 0x51, P3 ;  /* 0x000000518f00780c */ /* 0x000fe40001fa4270 */
[C---:B------:R-:W-:Y:S02]  /*10b30*/  ISETP.LT.OR P4, PT, R142.reuse, 0x39, P4 ;  /* 0x000000398e00780c */ /* 0x040fe40002781670 */
[----:B------:R-:W-:-:S02]  /*10b40*/  ISETP.LT.OR P5, PT, R142, 0x52, P5 ;  /* 0x000000528e00780c */ /* 0x000fc40002fa1670 */
[----:B------:R-:W-:Y:S01]  /*10b50*/  FSEL R54, R54, -INF , !P4 ;  /* 0xff80000036367808 */ /* 0x000fe20006000000 */
[----:B------:R-:W-:Y:S01]  /*10b60*/  MUFU.EX2 R49, R49 ;  /* 0x0000003100317308 */ /* 0x000fe20000000800 */
[----:B------:R-:W-:Y:S02]  /*10b70*/  FSEL R67, R67, -INF , !P5 ;  /* 0xff80000043437808 */ /* 0x000fe40006800000 */
[C---:B------:R-:W-:Y:S02]  /*10b80*/  ISETP.GT.AND P5, PT, R143.reuse, 0x59, P3 ;  /* 0x000000598f00780c */ /* 0x040fe40001fa4270 */
[----:B------:R-:W-:Y:S02]  /*10b90*/  ISETP.GT.AND P4, PT, R143, 0x40, P3 ;  /* 0x000000408f00780c */ /* 0x000fe40001f84270 */
[C---:B------:R-:W-:Y:S01]  /*10ba0*/  ISETP.LT.OR P5, PT, R142.reuse, 0x5a, P5 ;  /* 0x0000005a8e00780c */ /* 0x040fe20002fa1670 */
[----:B------:R-:W-:Y:S01]  /*10bb0*/  MUFU.EX2 R52, R52 ;  /* 0x0000003400347308 */ /* 0x000fe20000000800 */
[----:B------:R-:W-:-:S02]  /*10bc0*/  ISETP.LT.OR P4, PT, R142, 0x41, P4 ;  /* 0x000000418e00780c */ /* 0x000fc40002781670 */
[----:B------:R-:W-:Y:S02]  /*10bd0*/  FSEL R71, R71, -INF , !P5 ;  /* 0xff80000047477808 */ /* 0x000fe40006800000 */
[C---:B------:R-:W-:Y:S02]  /*10be0*/  ISETP.GT.AND P5, PT, R143.reuse, 0x61, P3 ;  /* 0x000000618f00780c */ /* 0x040fe40001fa4270 */
[----:B------:R-:W-:Y:S01]  /*10bf0*/  FSEL R58, R58, -INF , !P4 ;  /* 0xff8000003a3a7808 */ /* 0x000fe20006000000 */
[----:B------:R-:W-:Y:S01]  /*10c00*/  MUFU.EX2 R53, R53 ;  /* 0x0000003500357308 */ /* 0x000fe20000000800 */
[----:B------:R-:W-:Y:S02]  /*10c10*/  ISETP.LT.OR P5, PT, R142, 0x62, P5 ;  /* 0x000000628e00780c */ /* 0x000fe40002fa1670 */
[----:B------:R-:W-:Y:S02]  /*10c20*/  ISETP.GT.AND P4, PT, R143, 0x48, P3 ;  /* 0x000000488f00780c */ /* 0x000fe40001f84270 */
[----:B------:R-:W-:-:S02]  /*10c30*/  FSEL R75, R75, -INF , !P5 ;  /* 0xff8000004b4b7808 */ /* 0x000fc40006800000 */
[----:B------:R-:W-:Y:S01]  /*10c40*/  ISETP.GT.AND P5, PT, R143, 0x69, P3 ;  /* 0x000000698f00780c */ /* 0x000fe20001fa4270 */
[----:B------:R-:W-:Y:S01]  /*10c50*/  MUFU.EX2 R56, R56 ;  /* 0x0000003800387308 */ /* 0x000fe20000000800 */
[C---:B------:R-:W-:Y:S02]  /*10c60*/  ISETP.LT.OR P4, PT, R142.reuse, 0x49, P4 ;  /* 0x000000498e00780c */ /* 0x040fe40002781670 */
[----:B------:R-:W-:Y:S02]  /*10c70*/  ISETP.LT.OR P5, PT, R142, 0x6a, P5 ;  /* 0x0000006a8e00780c */ /* 0x000fe40002fa1670 */
[----:B------:R-:W-:Y:S02]  /*10c80*/  FSEL R62, R62, -INF , !P4 ;  /* 0xff8000003e3e7808 */ /* 0x000fe40006000000 */
[----:B------:R-:W-:Y:S01]  /*10c90*/  FSEL R79, R79, -INF , !P5 ;  /* 0xff8000004f4f7808 */ /* 0x000fe20006800000 */
[----:B------:R-:W-:Y:S01]  /*10ca0*/  MUFU.EX2 R57, R57 ;  /* 0x0000003900397308 */ /* 0x000fe20000000800 */
[----:B------:R-:W-:-:S02]  /*10cb0*/  ISETP.GT.AND P5, PT, R143, RZ, P3 ;  /* 0x000000ff8f00720c */ /* 0x000fc40001fa4270 */
[----:B------:R-:W-:Y:S02]  /*10cc0*/  ISETP.GT.AND P4, PT, R143, 0x50, P3 ;  /* 0x000000508f00780c */ /* 0x000fe40001f84270 */
[C---:B------:R-:W-:Y:S02]  /*10cd0*/  ISETP.LT.OR P5, PT, R142.reuse, 0x1, P5 ;  /* 0x000000018e00780c */ /* 0x040fe40002fa1670 */
[----:B------:R-:W-:Y:S01]  /*10ce0*/  ISETP.LT.OR P4, PT, R142, 0x51, P4 ;  /* 0x000000518e00780c */ /* 0x000fe20002781670 */
[----:B------:R-:W-:Y:S01]  /*10cf0*/  MUFU.EX2 R60, R60 ;  /* 0x0000003c003c7308 */ /* 0x000fe20000000800 */
[----:B------:R-:W-:Y:S02]  /*10d00*/  FSEL R18, R26, -INF , !P5 ;  /* 0xff8000001a127808 */ /* 0x000fe40006800000 */
[----:B------:R-:W-:Y:S02]  /*10d10*/  FSEL R66, R66, -INF , !P4 ;  /* 0xff80000042427808 */ /* 0x000fe40006000000 */
[----:B------:R-:W-:-:S02]  /*10d20*/  FMNMX.FTZ R11, R18, R6, !PT ;  /* 0x00000006120b7209 */ /* 0x000fc40007810000 */
[----:B------:R-:W-:Y:S01]  /*10d30*/  ISETP.GT.AND P4, PT, R143, 0x58, P3 ;  /* 0x000000588f00780c */ /* 0x000fe20001f84270 */
[----:B------:R-:W0:Y:S01]  /*10d40*/  MUFU.EX2 R26, R28 ;  /* 0x0000001c001a7308 */ /* 0x000e220000000800 */
[----:B------:R-:W-:Y:S02]  /*10d50*/  FMNMX.FTZ R11, R27, R11, !PT ;  /* 0x0000000b1b0b7209 */ /* 0x000fe40007810000 */
[----:B------:R-:W-:Y:S02]  /*10d60*/  ISETP.LT.OR P4, PT, R142, 0x59, P4 ;  /* 0x000000598e00780c */ /* 0x000fe40002781670 */
[----:B------:R-:W-:Y:S02]  /*10d70*/  FMNMX.FTZ R11, R30, R11, !PT ;  /* 0x0000000b1e0b7209 */ /* 0x000fe40007810000 */
[----:B------:R-:W-:Y:S01]  /*10d80*/  FSEL R70, R70, -INF , !P4 ;  /* 0xff80000046467808 */ /* 0x000fe20006000000 */
[----:B------:R-:W-:Y:S01]  /*10d90*/  MUFU.EX2 R61, R61 ;  /* 0x0000003d003d7308 */ /* 0x000fe20000000800 */
[----:B------:R-:W-:-:S02]  /*10da0*/  FMNMX.FTZ R11, R31, R11, !PT ;  /* 0x0000000b1f0b7209 */ /* 0x000fc40007810000 */
[----:B------:R-:W-:Y:S02]  /*10db0*/  ISETP.GT.AND P4, PT, R143, 0x60, P3 ;  /* 0x000000608f00780c */ /* 0x000fe40001f84270 */
[----:B------:R-:W-:Y:S02]  /*10dc0*/  FMNMX.FTZ R11, R34, R11, !PT ;  /* 0x0000000b220b7209 */ /* 0x000fe40007810000 */
[----:B------:R-:W-:Y:S01]  /*10dd0*/  ISETP.LT.OR P4, PT, R142, 0x61, P4 ;  /* 0x000000618e00780c */ /* 0x000fe20002781670 */
[----:B------:R-:W-:Y:S01]  /*10de0*/  MUFU.EX2 R64, R64 ;  /* 0x0000004000407308 */ /* 0x000fe20000000800 */
[----:B------:R-:W-:Y:S01]  /*10df0*/  FMNMX.FTZ R11, R35, R11, !PT ;  /* 0x0000000b230b7209 */ /* 0x000fe20007810000 */
[----:B0-----:R-:W-:Y:S01]  /*10e00*/  FADD.FTZ R5, R26, R5 ;  /* 0x000000051a057221 */ /* 0x001fe20000010000 */
[----:B------:R-:W-:Y:S02]  /*10e10*/  FSEL R74, R74, -INF , !P4 ;  /* 0xff8000004a4a7808 */ /* 0x000fe40006000000 */
[----:B------:R-:W-:Y:S01]  /*10e20*/  FMNMX.FTZ R11, R38, R11, !PT ;  /* 0x0000000b260b7209 */ /* 0x000fe20007810000 */
[----:B------:R-:W-:Y:S01]  /*10e30*/  FADD.FTZ R5, R29, R5 ;  /* 0x000000051d057221 */ /* 0x000fe20000010000 */
[----:B------:R-:W-:Y:S01]  /*10e40*/  ISETP.GT.AND P4, PT, R143, 0x68, P3 ;  /* 0x000000688f00780c */ /* 0x000fe20001f84270 */
[----:B------:R-:W-:Y:S01]  /*10e50*/  MUFU.EX2 R65, R65 ;  /* 0x0000004100417308 */ /* 0x000fe20000000800 */
[----:B------:R-:W-:Y:S01]  /*10e60*/  FMNMX.FTZ R11, R39, R11, !PT ;  /* 0x0000000b270b7209 */ /* 0x000fe20007810000 */
[----:B------:R-:W-:Y:S01]  /*10e70*/  FADD.FTZ R5, R32, R5 ;  /* 0x0000000520057221 */ /* 0x000fe20000010000 */
[----:B------:R-:W-:-:S02]  /*10e80*/  ISETP.LT.OR P4, PT, R142, 0x69, P4 ;  /* 0x000000698e00780c */ /* 0x000fc40002781670 */
[----:B------:R-:W-:Y:S01]  /*10e90*/  FMNMX.FTZ R11, R42, R11, !PT ;  /* 0x0000000b2a0b7209 */ /* 0x000fe20007810000 */
[----:B------:R-:W-:Y:S01]  /*10ea0*/  FADD.FTZ R5, R33, R5 ;  /* 0x0000000521057221 */ /* 0x000fe20000010000 */
[----:B------:R-:W-:Y:S01]  /*10eb0*/  FSEL R78, R78, -INF , !P4 ;  /* 0xff8000004e4e7808 */ /* 0x000fe20006000000 */
[----:B------:R-:W-:Y:S01]  /*10ec0*/  MUFU.EX2 R68, R68 ;  /* 0x0000004400447308 */ /* 0x000fe20000000800 */
[----:B------:R-:W-:Y:S02]  /*10ed0*/  FMNMX.FTZ R11, R43, R11, !PT ;  /* 0x0000000b2b0b7209 */ /* 0x000fe40007810000 */
[----:B------:R-:W-:Y:S02]  /*10ee0*/  ISETP.GT.AND P4, PT, R143, 0x70, P3 ;  /* 0x000000708f00780c */ /* 0x000fe40001f84270 */
[----:B------:R-:W-:Y:S02]  /*10ef0*/  FMNMX.FTZ R11, R46, R11, !PT ;  /* 0x0000000b2e0b7209 */ /* 0x000fe40007810000 */
[----:B------:R-:W-:Y:S01]  /*10f00*/  ISETP.LT.OR P4, PT, R142, 0x71, P4 ;  /* 0x000000718e00780c */ /* 0x000fe20002781670 */
[----:B------:R-:W-:Y:S01]  /*10f10*/  MUFU.EX2 R69, R69 ;  /* 0x0000004500457308 */ /* 0x000fe20000000800 */
[----:B------:R-:W-:-:S02]  /*10f20*/  FMNMX.FTZ R11, R47, R11, !PT ;  /* 0x0000000b2f0b7209 */ /* 0x000fc40007810000 */
[----:B------:R-:W-:Y:S02]  /*10f30*/  FSEL R82, R82, -INF , !P4 ;  /* 0xff80000052527808 */ /* 0x000fe40006000000 */
[----:B------:R-:W-:Y:S02]  /*10f40*/  FMNMX.FTZ R11, R50, R11, !PT ;  /* 0x0000000b320b7209 */ /* 0x000fe40007810000 */
[----:B------:R-:W-:Y:S01]  /*10f50*/  ISETP.GT.AND P4, PT, R143, 0x71, P3 ;  /* 0x000000718f00780c */ /* 0x000fe20001f84270 */
[----:B------:R-:W-:Y:S01]  /*10f60*/  MUFU.EX2 R72, R72 ;  /* 0x0000004800487308 */ /* 0x000fe20000000800 */
[----:B------:R-:W-:Y:S02]  /*10f70*/  FMNMX.FTZ R11, R51, R11, !PT ;  /* 0x0000000b330b7209 */ /* 0x000fe40007810000 */
[----:B------:R-:W-:Y:S02]  /*10f80*/  ISETP.GT.AND P5, PT, R143, 0x78, P3 ;  /* 0x000000788f00780c */ /* 0x000fe40001fa4270 */
[----:B------:R-:W-:-:S02]  /*10f90*/  FMNMX.FTZ R11, R54, R11, !PT ;  /* 0x0000000b360b7209 */ /* 0x000fc40007810000 */
[----:B------:R-:W-:Y:S01]  /*10fa0*/  ISETP.LT.OR P4, PT, R142, 0x72, P4 ;  /* 0x000000728e00780c */ /* 0x000fe20002781670 */
        /* <DEDUP_REMOVED lines=9> */
[----:B------:R-:W-:Y:S01]  /*11040*/  ISETP.LT.OR P3, PT, R142, 0x7a, P3 ;  /* 0x0000007a8e00780c */ /* 0x000fe20001f61670 */
[----:B------:R-:W-:Y:S01]  /*11050*/  MUFU.EX2 R77, R77 ;  /* 0x0000004d004d7308 */ /* 0x000fe20000000800 */
[----:B------:R-:W-:Y:S02]  /*11060*/  FMNMX.FTZ R11, R63, R11, !PT ;  /* 0x0000000b3f0b7209 */ /* 0x000fe40007810000 */
[----:B------:R-:W-:Y:S02]  /*11070*/  FSEL R86, R86, -INF , !P5 ;  /* 0xff80000056567808 */ /* 0x000fe40006800000 */
[----:B------:R-:W-:-:S02]  /*11080*/  FMNMX.FTZ R11, R66, R11, !PT ;  /* 0x0000000b420b7209 */ /* 0x000fc40007810000 */
[----:B------:R-:W-:Y:S01]  /*11090*/  FSEL R87, R87, -INF , !P3 ;  /* 0xff80000057577808 */ /* 0x000fe20005800000 */
[----:B------:R-:W-:Y:S01]  /*110a0*/  MUFU.EX2 R80, R80 ;  /* 0x0000005000507308 */ /* 0x000fe20000000800 */
[----:B------:R-:W-:Y:S02]  /*110b0*/  FMNMX.FTZ R11, R67, R11, !PT ;  /* 0x0000000b430b7209 */ /* 0x000fe40007810000 */
[----:B------:R-:W-:Y:S02]  /*110c0*/  F2FP.F16.F32.PACK_AB R26, R29, R26 ;  /* 0x0000001a1d1a723e */ /* 0x000fe400000000ff */
[----:B------:R-:W-:Y:S02]  /*110d0*/  FMNMX.FTZ R11, R70, R11, !PT ;  /* 0x0000000b460b7209 */ /* 0x000fe40007810000 */
[----:B------:R-:W-:Y:S01]  /*110e0*/  F2FP.F16.F32.PACK_AB R24, R25, R24 ;  /* 0x000000181918723e */ /* 0x000fe200000000ff */
[----:B------:R-:W-:Y:S01]  /*110f0*/  MUFU.EX2 R81, R81 ;  /* 0x0000005100517308 */ /* 0x000fe20000000800 */
[----:B------:R-:W-:-:S02]  /*11100*/  FMNMX.FTZ R11, R71, R11, !PT ;  /* 0x0000000b470b7209 */ /* 0x000fc40007810000 */
[----:B------:R-:W-:Y:S01]  /*11110*/  F2FP.F16.F32.PACK_AB R32, R33, R32 ;  /* 0x000000202120723e */ /* 0x000fe200000000ff */
[----:B------:R-:W-:Y:S01]  /*11120*/  FADD.FTZ R33, R36, R5 ;  /* 0x0000000524217221 */ /* 0x000fe20000010000 */
[----:B------:R-:W-:-:S03]  /*11130*/  FMNMX.FTZ R11, R74, R11, !PT ;  /* 0x0000000b4a0b7209 */ /* 0x000fc60007810000 */
[----:B------:R-:W-:Y:S01]  /*11140*/  FADD.FTZ R33, R37, R33 ;  /* 0x0000002125217221 */ /* 0x000fe20000010000 */
[----:B------:R-:W-:Y:S01]  /*11150*/  FMNMX.FTZ R11, R75, R11, !PT ;  /* 0x0000000b4b0b7209 */ /* 0x000fe20007810000 */
[----:B------:R-:W-:Y:S02]  /*11160*/  MUFU.EX2 R84, R84 ;  /* 0x0000005400547308 */ /* 0x000fe40000000800 */
[----:B------:R-:W-:Y:S01]  /*11170*/  FADD.FTZ R33, R40, R33 ;  /* 0x0000002128217221 */ /* 0x000fe20000010000 */
[----:B------:R-:W-:Y:S02]  /*11180*/  FMNMX.FTZ R11, R78, R11, !PT ;  /* 0x0000000b4e0b7209 */ /* 0x000fe40007810000 */
[C---:B------:R-:W-:Y:S01]  /*11190*/  F2FP.F16.F32.PACK_AB R40, R41.reuse, R40 ;  /* 0x000000282928723e */ /* 0x040fe200000000ff */
[----:B------:R-:W-:Y:S01]  /*111a0*/  FADD.FTZ R33, R41, R33 ;  /* 0x0000002129217221 */ /* 0x000fe20000010000 */
[----:B------:R-:W-:Y:S01]  /*111b0*/  FMNMX.FTZ R11, R79, R11, !PT ;  /* 0x0000000b4f0b7209 */ /* 0x000fe20007810000 */
[----:B------:R-:W-:Y:S02]  /*111c0*/  MUFU.EX2 R0, R0 ;  /* 0x0000000000007308 */ /* 0x000fe40000000800 */
[----:B------:R-:W-:Y:S01]  /*111d0*/  FADD.FTZ R33, R44, R33 ;  /* 0x000000212c217221 */ /* 0x000fe20000010000 */
[----:B------:R-:W-:-:S03]  /*111e0*/  FMNMX.FTZ R11, R82, R11, !PT ;  /* 0x0000000b520b7209 */ /* 0x000fc60007810000 */
[----:B------:R-:W-:Y:S01]  /*111f0*/  FADD.FTZ R33, R45, R33 ;  /* 0x000000212d217221 */ /* 0x000fe20000010000 */
[----:B------:R-:W-:-:S03]  /*11200*/  FMNMX.FTZ R11, R83, R11, !PT ;  /* 0x0000000b530b7209 */ /* 0x000fc60007810000 */
[----:B------:R-:W-:Y:S01]  /*11210*/  FADD.FTZ R33, R48, R33 ;  /* 0x0000002130217221 */ /* 0x000fe20000010000 */
[----:B------:R-:W-:-:S03]  /*11220*/  FMNMX.FTZ R11, R86, R11, !PT ;  /* 0x0000000b560b7209 */ /* 0x000fc60007810000 */
[----:B------:R-:W-:Y:S01]  /*11230*/  FADD.FTZ R33, R49, R33 ;  /* 0x0000002131217221 */ /* 0x000fe20000010000 */
[----:B------:R-:W-:-:S03]  /*11240*/  FMNMX.FTZ R11, R87, R11, !PT ;  /* 0x0000000b570b7209 */ /* 0x000fc60007810000 */
[----:B------:R-:W-:Y:S02]  /*11250*/  FADD.FTZ R41, R52, R33 ;  /* 0x0000002134297221 */ /* 0x000fe40000010000 */
[----:B------:R-:W0:Y:S02]  /*11260*/  SHFL.BFLY PT, R16, R11, 0x2, 0x1f ;  /* 0x0c401f000b107f89 */ /* 0x000e2400000e0000 */
[----:B------:R-:W-:-:S04]  /*11270*/  FADD.FTZ R41, R53, R41 ;  /* 0x0000002935297221 */ /* 0x000fc80000010000 */
[----:B------:R-:W-:Y:S01]  /*11280*/  FADD.FTZ R41, R56, R41 ;  /* 0x0000002938297221 */ /* 0x000fe20000010000 */
[----:B0-----:R-:W-:-:S05]  /*11290*/  FMNMX.FTZ R11, R11, R16, !PT ;  /* 0x000000100b0b7209 */ /* 0x001fca0007810000 */
[----:B------:R-:W0:Y:S02]  /*112a0*/  SHFL.BFLY PT, R16, R11, 0x1, 0x1f ;  /* 0x0c201f000b107f89 */ /* 0x000e2400000e0000 */
[----:B0-----:R-:W-:-:S04]  /*112b0*/  FMNMX.FTZ R11, R11, R16, !PT ;  /* 0x000000100b0b7209 */ /* 0x001fc80007810000 */
[C---:B------:R-:W-:Y:S01]  /*112c0*/  FSETP.NEU.FTZ.AND P3, PT, R11.reuse, -INF , PT ;  /* 0xff8000000b00780b */ /* 0x040fe20003f7d000 */
[----:B------:R-:W-:-:S05]  /*112d0*/  FMUL.FTZ R16, R11, UR41 ;  /* 0x000000290b107c20 */ /* 0x000fca0008410000 */
[----:B------:R-:W-:-:S05]  /*112e0*/  FSEL R16, R16, RZ, P3 ;  /* 0x000000ff10107208 */ /* 0x000fca0001800000 */
        /* <DEDUP_REMOVED lines=14> */
[----:B------:R-:W0:Y:S01]  /*113d0*/  MUFU.EX2 R21, R21 ;  /* 0x0000001500157308 */ /* 0x000e220000000800 */
[--C-:B------:R-:W-:Y:S01]  /*113e0*/  FFMA.FTZ R74, R74, UR41, -R16.reuse ;  /* 0x000000294a4a7c23 */ /* 0x100fe20008010810 */
[----:B------:R-:W-:Y:S01]  /*113f0*/  F2FP.F16.F32.PACK_AB R56, R57, R56 ;  /* 0x000000383938723e */ /* 0x000fe200000000ff */
[--C-:B------:R-:W-:Y:S01]  /*11400*/  FFMA.FTZ R75, R75, UR41, -R16.reuse ;  /* 0x000000294b4b7c23 */ /* 0x100fe20008010810 */
[--C-:B------:R-:W-:Y:S01]  /*11410*/  FFMA.FTZ R78, R78, UR41, -R16.reuse ;  /* 0x000000294e4e7c23 */ /* 0x100fe20008010810 */
[--C-:B------:R-:W-:Y:S01]  /*11420*/  FFMA.FTZ R79, R79, UR41, -R16.reuse ;  /* 0x000000294f4f7c23 */ /* 0x100fe20008010810 */
[--C-:B------:R-:W-:Y:S01]  /*11430*/  FFMA.FTZ R82, R82, UR41, -R16.reuse ;  /* 0x0000002952527c23 */ /* 0x100fe20008010810 */
[--C-:B------:R-:W-:Y:S01]  /*11440*/  FFMA.FTZ R83, R83, UR41, -R16.reuse ;  /* 0x0000002953537c23 */ /* 0x100fe20008010810 */
[----:B------:R-:W-:Y:S01]  /*11450*/  MUFU.EX2 R28, R28 ;  /* 0x0000001c001c7308 */ /* 0x000fe20000000800 */
[----:B------:R-:W-:Y:S01]  /*11460*/  FFMA.FTZ R86, R86, UR41, -R16 ;  /* 0x0000002956567c23 */ /* 0x000fe20008010810 */
[----:B------:R-:W-:-:S06]  /*11470*/  F2FP.F16.F32.PACK_AB R42, R45, R44 ;  /* 0x0000002c2d2a723e */ /* 0x000fcc00000000ff */
[----:B------:R-:W1:Y:S01]  /*11480*/  MUFU.EX2 R29, R29 ;  /* 0x0000001d001d7308 */ /* 0x000e620000000800 */
[----:B0-----:R-:W-:-:S07]  /*11490*/  F2FP.F16.F32.PACK_AB R25, R21, R18 ;  /* 0x000000121519723e */ /* 0x001fce00000000ff */
[----:B------:R-:W-:Y:S08]  /*114a0*/  MUFU.EX2 R30, R30 ;  /* 0x0000001e001e7308 */ /* 0x000ff00000000800 */
[----:B------:R-:W-:Y:S01]  /*114b0*/  MUFU.EX2 R31, R31 ;  /* 0x0000001f001f7308 */ /* 0x000fe20000000800 */
[----:B-1----:R-:W-:-:S05]  /*114c0*/  F2FP.F16.F32.PACK_AB R27, R29, R28 ;  /* 0x0000001c1d1b723e */ /* 0x002fca00000000ff */
[----:B------:R0:W-:Y:S02]  /*114d0*/  STSM.16.M88.4 [R139+0x21800], R24 ;  /* 0x021800188b007844 */ /* 0x0001e40000000200 */
[----:B------:R-:W-:Y:S08]  /*114e0*/  MUFU.EX2 R51, R51 ;  /* 0x0000003300337308 */ /* 0x000ff00000000800 */
[----:B------:R-:W-:Y:S01]  /*114f0*/  MUFU.EX2 R5, R66 ;  /* 0x0000004200057308 */ /* 0x000fe20000000800 */
[----:B0-----:R-:W-:Y:S01]  /*11500*/  FSEL R26, R11, RZ, P3 ;  /* 0x000000ff0b1a7208 */ /* 0x001fe20001800000 */
[--C-:B------:R-:W-:Y:S01]  /*11510*/  FFMA.FTZ R24, R34, UR41, -R16.reuse ;  /* 0x0000002922187c23 */ /* 0x100fe20008010810 */
[--C-:B------:R-:W-:Y:S01]  /*11520*/  FFMA.FTZ R25, R35, UR41, -R16.reuse ;  /* 0x0000002923197c23 */ /* 0x100fe20008010810 */
[--C-:B------:R-:W-:Y:S01]  /*11530*/  FFMA.FTZ R35, R38, UR41, -R16.reuse ;  /* 0x0000002926237c23 */ /* 0x100fe20008010810 */
[----:B------:R-:W-:Y:S01]  /*11540*/  FFMA.FTZ R27, R39, UR41, -R16 ;  /* 0x00000029271b7c23 */ /* 0x000fe20008010810 */
[----:B------:R-:W-:Y:S01]  /*11550*/  FADD.FTZ R26, -R26, R6 ;  /* 0x000000061a1a7221 */ /* 0x000fe20000010100 */
[--C-:B------:R-:W-:Y:S01]  /*11560*/  FFMA.FTZ R38, R43, UR41, -R16.reuse ;  /* 0x000000292b267c23 */ /* 0x100fe20008010810 */
[----:B------:R-:W-:Y:S01]  /*11570*/  MUFU.EX2 R24, R24 ;  /* 0x0000001800187308 */ /* 0x000fe20000000800 */
[--C-:B------:R-:W-:Y:S01]  /*11580*/  FFMA.FTZ R43, R46, UR41, -R16.reuse ;  /* 0x000000292e2b7c23 */ /* 0x100fe20008010810 */
[----:B------:R-:W-:Y:S01]  /*11590*/  FMUL.FTZ R6, R26, UR41 ;  /* 0x000000291a067c20 */ /* 0x000fe20008410000 */
[----:B------:R-:W-:Y:S01]  /*115a0*/  F2FP.F16.F32.PACK_AB R34, R37, R36 ;  /* 0x000000242522723e */ /* 0x000fe200000000ff */
[--C-:B------:R-:W-:Y:S01]  /*115b0*/  FFMA.FTZ R39, R47, UR41, -R16.reuse ;  /* 0x000000292f277c23 */ /* 0x100fe20008010810 */
[----:B------:R-:W-:-:S03]  /*115c0*/  FFMA.FTZ R26, R50, UR41, -R16 ;  /* 0x00000029321a7c23 */ /* 0x000fc60008010810 */
[----:B------:R-:W0:Y:S08]  /*115d0*/  MUFU.EX2 R6, R6 ;  /* 0x0000000600067308 */ /* 0x000e300000000800 */
[----:B------:R-:W1:Y:S08]  /*115e0*/  MUFU.EX2 R25, R25 ;  /* 0x0000001900197308 */ /* 0x000e700000000800 */
[----:B------:R-:W3:Y:S01]  /*115f0*/  MUFU.EX2 R35, R35 ;  /* 0x0000002300237308 */ /* 0x000ee20000000800 */
[----:B0-----:R-:W-:Y:S01]  /*11600*/  FFMA.FTZ R18, R6, R4, R18 ;  /* 0x0000000406127223 */ /* 0x001fe20000010012 */
[----:B------:R-:W-:-:S03]  /*11610*/  FFMA.FTZ R4, R55, UR41, -R16 ;  /* 0x0000002937047c23 */ /* 0x000fc60008010810 */
[----:B------:R-:W-:Y:S01]  /*11620*/  FADD.FTZ R18, R21, R18 ;  /* 0x0000001215127221 */ /* 0x000fe20000010000 */
[--C-:B------:R-:W-:Y:S01]  /*11630*/  FFMA.FTZ R21, R59, UR41, -R16.reuse ;  /* 0x000000293b157c23 */ /* 0x100fe20008010810 */
[----:B------:R-:W-:Y:S01]  /*11640*/  FFMA.FTZ R59, R62, UR41, -R16 ;  /* 0x000000293e3b7c23 */ /* 0x000fe20008010810 */
[----:B------:R-:W0:Y:S01]  /*11650*/  MUFU.EX2 R27, R27 ;  /* 0x0000001b001b7308 */ /* 0x000e220000000800 */
[----:B------:R-:W-:Y:S01]  /*11660*/  FADD.FTZ R28, R28, R18 ;  /* 0x000000121c1c7221 */ /* 0x000fe20000010000 */
[----:B-1----:R-:W-:Y:S01]  /*11670*/  F2FP.F16.F32.PACK_AB R33, R25, R24 ;  /* 0x000000181921723e */ /* 0x002fe200000000ff */
[----:B------:R-:W-:Y:S02]  /*11680*/  FFMA.FTZ R16, R87, UR41, -R16 ;  /* 0x0000002957107c23 */ /* 0x000fe40008010810 */
[----:B------:R-:W-:-:S03]  /*11690*/  FADD.FTZ R28, R29, R28 ;  /* 0x0000001c1d1c7221 */ /* 0x000fc60000010000 */
[----:B------:R-:W1:Y:S01]  /*116a0*/  MUFU.EX2 R38, R38 ;  /* 0x0000002600267308 */ /* 0x000e620000000800 */
[----:B------:R-:W-:Y:S01]  /*116b0*/  FADD.FTZ R28, R24, R28 ;  /* 0x0000001c181c7221 */ /* 0x000fe20000010000 */
[----:B------:R-:W-:-:S03]  /*116c0*/  FADD.FTZ R24, R57, R41 ;  /* 0x0000002939187221 */ /* 0x000fc60000010000 */
[----:B------:R-:W-:Y:S01]  /*116d0*/  FADD.FTZ R36, R25, R28 ;  /* 0x0000001c19247221 */ /* 0x000fe20000010000 */
[----:B------:R-:W-:Y:S02]  /*116e0*/  FADD.FTZ R24, R60, R24 ;  /* 0x000000183c187221 */ /* 0x000fe40000010000 */
[----:B------:R-:W4:Y:S01]  /*116f0*/  MUFU.EX2 R43, R43 ;  /* 0x0000002b002b7308 */ /* 0x000f220000000800 */
[----:B---3--:R-:W-:-:S07]  /*11700*/  FADD.FTZ R36, R35, R36 ;  /* 0x0000002423247221 */ /* 0x008fce0000010000 */
[----:B------:R-:W3:Y:S01]  /*11710*/  MUFU.EX2 R39, R39 ;  /* 0x0000002700277308 */ /* 0x000ee20000000800 */
[----:B0-----:R-:W-:Y:S01]  /*11720*/  FADD.FTZ R36, R27, R36 ;  /* 0x000000241b247221 */ /* 0x001fe20000010000 */
[----:B-1----:R-:W-:-:S06]  /*11730*/  F2FP.F16.F32.PACK_AB R41, R38, R30 ;  /* 0x0000001e2629723e */ /* 0x002fcc00000000ff */
[----:B------:R-:W0:Y:S01]  /*11740*/  MUFU.EX2 R26, R26 ;  /* 0x0000001a001a7308 */ /* 0x000e220000000800 */
[----:B------:R-:W-:-:S07]  /*11750*/  FADD.FTZ R36, R30, R36 ;  /* 0x000000241e247221 */ /* 0x000fce0000010000 */
[----:B------:R-:W1:Y:S01]  /*11760*/  MUFU.EX2 R4, R4 ;  /* 0x0000000400047308 */ /* 0x000e620000000800 */
[----:B------:R-:W-:-:S07]  /*11770*/  FADD.FTZ R36, R38, R36 ;  /* 0x0000002426247221 */ /* 0x000fce0000010000 */
[----:B------:R-:W5:Y:S01]  /*11780*/  MUFU.EX2 R18, R58 ;  /* 0x0000003a00127308 */ /* 0x000f620000000800 */
[----:B----4-:R-:W-:-:S07]  /*11790*/  FADD.FTZ R36, R43, R36 ;  /* 0x000000242b247221 */ /* 0x010fce0000010000 */
[----:B------:R-:W4:Y:S01]  /*117a0*/  MUFU.EX2 R21, R21 ;  /* 0x0000001500157308 */ /* 0x000f220000000800 */
[----:B---3--:R-:W-:-:S07]  /*117b0*/  FADD.FTZ R37, R39, R36 ;  /* 0x0000002427257221 */ /* 0x008fce0000010000 */
[----:B------:R-:W3:Y:S01]  /*117c0*/  MUFU.EX2 R59, R59 ;  /* 0x0000003b003b7308 */ /* 0x000ee20000000800 */
[----:B0-----:R-:W-:-:S07]  /*117d0*/  FADD.FTZ R37, R26, R37 ;  /* 0x000000251a257221 */ /* 0x001fce0000010000 */
[----:B------:R-:W0:Y:S01]  /*117e0*/  MUFU.EX2 R29, R63 ;  /* 0x0000003f001d7308 */ /* 0x000e220000000800 */
[----:B------:R-:W-:Y:S01]  /*117f0*/  FADD.FTZ R37, R31, R37 ;  /* 0x000000251f257221 */ /* 0x000fe20000010000 */
[----:B------:R-:W-:Y:S01]  /*11800*/  FADD.FTZ R24, R61, R24 ;  /* 0x000000183d187221 */ /* 0x000fe20000010000 */
[----:B------:R-:W-:Y:S01]  /*11810*/  F2FP.F16.F32.PACK_AB R35, R27, R35 ;  /* 0x000000231b23723e */ /* 0x000fe200000000ff */
[----:B------:R-:W3:Y:S01]  /*11820*/  LDL R38, [R1+0x24] ;  /* 0x0000240001267983 */ /* 0x000ee20000100800 */
[----:B------:R-:W-:-:S03]  /*11830*/  FADD.FTZ R37, R51, R37 ;  /* 0x0000002533257221 */ /* 0x000fc60000010000 */
[----:B------:R-:W0:Y:S01]  /*11840*/  MUFU.EX2 R28, R67 ;  /* 0x00000043001c7308 */ /* 0x000e220000000800 */
[----:B-1----:R-:W-:Y:S01]  /*11850*/  FADD.FTZ R37, R4, R37 ;  /* 0x0000002504257221 */ /* 0x002fe20000010000 */
[----:B------:R-:W-:-:S06]  /*11860*/  FADD.FTZ R24, R64, R24 ;  /* 0x0000001840187221 */ /* 0x000fcc0000010000 */
[----:B------:R-:W-:Y:S01]  /*11870*/  MUFU.EX2 R71, R71 ;  /* 0x0000004700477308 */ /* 0x000fe20000000800 */
[----:B-----5:R-:W-:Y:S01]  /*11880*/  FADD.FTZ R37, R18, R37 ;  /* 0x0000002512257221 */ /* 0x020fe20000010000 */
[----:B----4-:R-:W-:Y:S01]  /*11890*/  F2FP.F16.F32.PACK_AB R57, R21, R18 ;  /* 0x000000121539723e */ /* 0x010fe200000000ff */
[----:B--2---:R1:W-:Y:S01]  /*118a0*/  STSM.16.M88.4 [R144], R32 ;  /* 0x0000002090007844 */ /* 0x0043e20000000200 */
[----:B------:R-:W-:Y:S01]  /*118b0*/  F2FP.F16.F32.PACK_AB R43, R39, R43 ;  /* 0x0000002b272b723e */ /* 0x000fe200000000ff */
[----:B------:R-:W-:-:S03]  /*118c0*/  FADD.FTZ R37, R21, R37 ;  /* 0x0000002515257221 */ /* 0x000fc60000010000 */
[----:B------:R-:W2:Y:S01]  /*118d0*/  MUFU.EX2 R67, R70 ;  /* 0x0000004600437308 */ /* 0x000ea20000000800 */
[----:B---3--:R-:W-:-:S04]  /*118e0*/  FADD.FTZ R30, R59, R37 ;  /* 0x000000253b1e7221 */ /* 0x008fc80000010000 */
[----:B0-----:R-:W-:Y:S01]  /*118f0*/  FADD.FTZ R30, R29, R30 ;  /* 0x0000001e1d1e7221 */ /* 0x001fe20000010000 */
[----:B------:R-:W-:Y:S02]  /*11900*/  FADD.FTZ R27, R65, R24 ;  /* 0x00000018411b7221 */ /* 0x000fe40000010000 */
[----:B------:R-:W0:Y:S01]  /*11910*/  MUFU.EX2 R36, R74 ;  /* 0x0000004a00247308 */ /* 0x000e220000000800 */
[----:B------:R-:W-:Y:S01]  /*11920*/  FADD.FTZ R25, R5, R30 ;  /* 0x0000001e05197221 */ /* 0x000fe20000010000 */
[----:B------:R-:W-:-:S03]  /*11930*/  FADD.FTZ R30, R68, R27 ;  /* 0x0000001b441e7221 */ /* 0x000fc60000010000 */
[----:B------:R-:W-:Y:S01]  /*11940*/  FADD.FTZ R24, R28, R25 ;  /* 0x000000191c187221 */ /* 0x000fe20000010000 */
[----:B------:R-:W-:Y:S02]  /*11950*/  FADD.FTZ R25, R69, R30 ;  /* 0x0000001e45197221 */ /* 0x000fe40000010000 */
[----:B------:R-:W3:Y:S01]  /*11960*/  MUFU.EX2 R75, R75 ;  /* 0x0000004b004b7308 */ /* 0x000ee20000000800 */
[----:B--2---:R-:W-:Y:S01]  /*11970*/  FADD.FTZ R24, R67, R24 ;  /* 0x0000001843187221 */ /* 0x004fe20000010000 */
[----:B------:R-:W-:Y:S01]  /*11980*/  F2FP.F16.F32.PACK_AB R51, R4, R51 ;  /* 0x000000330433723e */ /* 0x000fe200000000ff */
[----:B------:R-:W-:Y:S02]  /*11990*/  FADD.FTZ R4, R72, R25 ;  /* 0x0000001948047221 */ /* 0x000fe40000010000 */
[----:B------:R-:W-:Y:S02]  /*119a0*/  FADD.FTZ R21, R71, R24 ;  /* 0x0000001847157221 */ /* 0x000fe40000010000 */
[----:B------:R-:W-:Y:S01]  /*119b0*/  FADD.FTZ R25, R73, R4 ;  /* 0x0000000449197221 */ /* 0x000fe20000010000 */
[----:B------:R-:W2:Y:S01]  /*119c0*/  MUFU.EX2 R78, R78 ;  /* 0x0000004e004e7308 */ /* 0x000ea20000000800 */
[----:B0-----:R-:W-:-:S07]  /*119d0*/  FADD.FTZ R4, R36, R21 ;  /* 0x0000001524047221 */ /* 0x001fce0000010000 */
[----:B------:R0:W-:Y:S02]  /*119e0*/  MUFU.EX2 R21, R16 ;  /* 0x0000001000157308 */ /* 0x0001e40000000800 */
[----:B0-----:R-:W4:Y:S06]  /*119f0*/  LDL R16, [R1+0x18] ;  /* 0x0000180001107983 */ /* 0x001f2c0000100800 */
[----:B------:R-:W0:Y:S01]  /*11a00*/  MUFU.EX2 R79, R79 ;  /* 0x0000004f004f7308 */ /* 0x000e220000000800 */
[----:B------:R-:W-:Y:S01]  /*11a10*/  FADD.FTZ R18, R76, R25 ;  /* 0x000000194c127221 */ /* 0x000fe20000010000 */
[----:B---3--:R-:W-:-:S06]  /*11a20*/  FADD.FTZ R25, R75, R4 ;  /* 0x000000044b197221 */ /* 0x008fcc0000010000 */
[----:B------:R-:W3:Y:S01]  /*11a30*/  MUFU.EX2 R82, R82 ;  /* 0x0000005200527308 */ /* 0x000ee20000000800 */
[----:B--2---:R-:W-:-:S07]  /*11a40*/  FADD.FTZ R4, R78, R25 ;  /* 0x000000194e047221 */ /* 0x004fce0000010000 */
[----:B------:R-:W2:Y:S01]  /*11a50*/  MUFU.EX2 R83, R83 ;  /* 0x0000005300537308 */ /* 0x000ea20000000800 */
[----:B------:R-:W-:-:S07]  /*11a60*/  FADD.FTZ R27, R77, R18 ;  /* 0x000000124d1b7221 */ /* 0x000fce0000010000 */
[----:B------:R-:W5:Y:S01]  /*11a70*/  MUFU.EX2 R86, R86 ;  /* 0x0000005600567308 */ /* 0x000f620000000800 */
[----:B0-----:R-:W-:Y:S01]  /*11a80*/  FADD.FTZ R25, R79, R4 ;  /* 0x000000044f197221 */ /* 0x001fe20000010000 */
[----:B------:R-:W-:Y:S01]  /*11a90*/  FADD.FTZ R18, R80, R27 ;  /* 0x0000001b50127221 */ /* 0x000fe20000010000 */
[----:B------:R-:W-:Y:S02]  /*11aa0*/  F2FP.F16.F32.PACK_AB R48, R49, R48 ;  /* 0x000000303130723e */ /* 0x000fe400000000ff */
[----:B---3--:R-:W-:Y:S01]  /*11ab0*/  FADD.FTZ R4, R82, R25 ;  /* 0x0000001952047221 */ /* 0x008fe20000010000 */
[----:B------:R-:W-:Y:S02]  /*11ac0*/  F2FP.F16.F32.PACK_AB R50, R53, R52 ;  /* 0x000000343532723e */ /* 0x000fe400000000ff */
[----:B------:R-:W-:Y:S01]  /*11ad0*/  F2FP.F16.F32.PACK_AB R49, R31, R26 ;  /* 0x0000001a1f31723e */ /* 0x000fe200000000ff */
[----:B------:R-:W-:Y:S01]  /*11ae0*/  FADD.FTZ R27, R81, R18 ;  /* 0x00000012511b7221 */ /* 0x000fe20000010000 */
[----:B------:R-:W-:-:S02]  /*11af0*/  F2FP.F16.F32.PACK_AB R58, R61, R60 ;  /* 0x0000003c3d3a723e */ /* 0x000fc400000000ff */
[----:B------:R-:W-:Y:S02]  /*11b00*/  F2FP.F16.F32.PACK_AB R59, R29, R59 ;  /* 0x0000003b1d3b723e */ /* 0x000fe400000000ff */
[----:B------:R-:W-:Y:S02]  /*11b10*/  F2FP.F16.F32.PACK_AB R64, R65, R64 ;  /* 0x000000404140723e */ /* 0x000fe400000000ff */
[----:B------:R-:W-:Y:S02]  /*11b20*/  F2FP.F16.F32.PACK_AB R72, R73, R72 ;  /* 0x000000484948723e */ /* 0x000fe400000000ff */
[----:B------:R-:W-:Y:S02]  /*11b30*/  F2FP.F16.F32.PACK_AB R66, R69, R68 ;  /* 0x000000444542723e */ /* 0x000fe400000000ff */
[----:B------:R-:W-:Y:S02]  /*11b40*/  F2FP.F16.F32.PACK_AB R80, R81, R80 ;  /* 0x000000505150723e */ /* 0x000fe400000000ff */
[----:B------:R-:W-:Y:S01]  /*11b50*/  F2FP.F16.F32.PACK_AB R65, R28, R5 ;  /* 0x000000051c41723e */ /* 0x000fe200000000ff */
[----:B--2---:R-:W-:Y:S01]  /*11b60*/  FADD.FTZ R5, R83, R4 ;  /* 0x0000000453057221 */ /* 0x004fe20000010000 */
[----:B------:R-:W-:-:S02]  /*11b70*/  F2FP.F16.F32.PACK_AB R67, R71, R67 ;  /* 0x000000434743723e */ /* 0x000fc400000000ff */
[----:B------:R-:W-:Y:S01]  /*11b80*/  F2FP.F16.F32.PACK_AB R73, R75, R36 ;  /* 0x000000244b49723e */ /* 0x000fe200000000ff */
[----:B------:R1:W-:Y:S01]  /*11b90*/  STSM.16.M88.4 [R141], R40 ;  /* 0x000000288d007844 */ /* 0x0003e20000000200 */
[----:B------:R-:W-:Y:S02]  /*11ba0*/  F2FP.F16.F32.PACK_AB R74, R77, R76 ;  /* 0x0000004c4d4a723e */ /* 0x000fe400000000ff */
[----:B------:R-:W-:Y:S02]  /*11bb0*/  F2FP.F16.F32.PACK_AB R75, R79, R78 ;  /* 0x0000004e4f4b723e */ /* 0x000fe400000000ff */
[----:B------:R-:W-:Y:S01]  /*11bc0*/  F2FP.F16.F32.PACK_AB R81, R83, R82 ;  /* 0x000000525351723e */ /* 0x000fe200000000ff */
[----:B------:R1:W-:Y:S01]  /*11bd0*/  STSM.16.M88.4 [R140], R48 ;  /* 0x000000308c007844 */ /* 0x0003e20000000200 */
[----:B------:R-:W-:Y:S02]  /*11be0*/  F2FP.F16.F32.PACK_AB R82, R0, R84 ;  /* 0x000000540052723e */ /* 0x000fe400000000ff */
[----:B-----5:R-:W-:Y:S01]  /*11bf0*/  F2FP.F16.F32.PACK_AB R83, R21, R86 ;  /* 0x000000561553723e */ /* 0x020fe200000000ff */
[----:B------:R1:W-:Y:S01]  /*11c00*/  STSM.16.M88.4 [R139+0x27800], R56 ;  /* 0x027800388b007844 */ /* 0x0003e20000000200 */
[----:B------:R-:W-:Y:S01]  /*11c10*/  FADD.FTZ R27, R84, R27 ;  /* 0x0000001b541b7221 */ /* 0x000fe20000010000 */
[----:B------:R-:W-:Y:S01]  /*11c20*/  FADD.FTZ R4, R86, R5 ;  /* 0x0000000556047221 */ /* 0x000fe20000010000 */
        /* <DEDUP_REMOVED lines=51> */
[----:B------:R-:W-:Y:S02]  /*11f60*/  IMAD.MOV.U32 R0, RZ, RZ, R8 ;  /* 0x000000ffff007224 */ /* 0x000fe400078e0008 */
[----:B------:R-:W-:Y:S01]  /*11f70*/  IMAD.MOV.U32 R6, RZ, RZ, R11 ;  /* 0x000000ffff067224 */ /* 0x000fe200078e000b */
[----:B------:R1:W-:Y:S04]  /*11f80*/  STSM.16.M88.4 [R38], R64 ;  /* 0x0000004026007844 */ /* 0x0003e80000000200 */
[----:B------:R1:W-:Y:S04]  /*11f90*/  STSM.16.M88.4 [R141+0x6000], R72 ;  /* 0x006000488d007844 */ /* 0x0003e80000000200 */
[----:B------:R1:W-:Y:S01]  /*11fa0*/  STSM.16.M88.4 [R140+0x6000], R80 ;  /* 0x006000508c007844 */ /* 0x0003e20000000200 */
[----:B------:R0:W-:Y:S06]  /*11fb0*/  MEMBAR.ALL.CTA ;  /* 0x0000000000007992 */ /* 0x0001ec0000008000 */
[----:B0-----:R-:W0:Y:S01]  /*11fc0*/  FENCE.VIEW.ASYNC.S ;  /* 0x00000000000073c6 */ /* 0x001e220000000000 */
[C---:B----4-:R-:W-:Y:S01]  /*11fd0*/  ISETP.GT.AND P3, PT, R3.reuse, R16, PT ;  /* 0x000000100300720c */ /* 0x050fe20003f64270 */
[----:B------:R-:W-:-:S02]  /*11fe0*/  VIADD R3, R3, 0xffffffff ;  /* 0xffffffff03037836 */ /* 0x000fc40000000000 */
[----:B------:R-:W-:Y:S01]  /*11ff0*/  IMAD.MOV.U32 R16, RZ, RZ, R20 ;  /* 0x000000ffff107224 */ /* 0x000fe200078e0014 */
[----:B0-----:R-:W-:-:S09]  /*12000*/  NOP ;  /* 0x0000000000007918 */ /* 0x001fd20000000000 */
[----:B-1----:R-:W-:Y:S05]  /*12010*/  @P3 BRA `(.L_x_1523) ;  /* 0xffffffcc00103947 */ /* 0x002fea000383ffff */
[----:B------:R-:W-:Y:S02]  /*12020*/  IMAD.MOV.U32 R6, RZ, RZ, R11 ;  /* 0x000000ffff067224 */ /* 0x000fe400078e000b */
[----:B------:R-:W-:Y:S02]  /*12030*/  IMAD.MOV.U32 R0, RZ, RZ, R8 ;  /* 0x000000ffff007224 */ /* 0x000fe400078e0008 */
[----:B------:R-:W-:Y:S02]  /*12040*/  IMAD.MOV.U32 R16, RZ, RZ, R20 ;  /* 0x000000ffff107224 */ /* 0x000fe400078e0014 */
[----:B------:R-:W-:-:S07]  /*12050*/  IMAD.MOV.U32 R18, RZ, RZ, R7 ;  /* 0x000000ffff127224 */ /* 0x000fce00078e0007 */
.L_x_1505:
[----:B------:R-:W2:Y:S01]  /*12060*/  LDL R11, [R1+0x1c] ;  /* 0x00001c00010b7983 */ /* 0x000ea20000100800 */
[----:B------:R-:W0:Y:S01]  /*12070*/  LDC R7, c[0x0][0x448] ;  /* 0x00011200ff077b82 */ /* 0x000e220000000800 */
[----:B------:R-:W-:-:S07]  /*12080*/  IADD3 R20, R137, 0x1, -R136 ;  /* 0x0000000189147810 */ /* 0x000fce0007ffe888 */
[----:B------:R-:W1:Y:S01]  /*12090*/  LDC R24, c[0x0][0x9e4] ;  /* 0x00027900ff187b82 */ /* 0x000e620000000800 */
[----:B0-----:R-:W-:Y:S02]  /*120a0*/  ISETP.NE.AND P5, PT, R7, 0x1, PT ;  /* 0x000000010700780c */ /* 0x001fe40003fa5270 */
[----:B-1----:R-:W-:-:S11]  /*120b0*/  ISETP.GE.AND P4, PT, R24, 0x1, PT ;  /* 0x000000011800780c */ /* 0x002fd60003f86270 */
[----:B------:R-:W0:Y:S08]  /*120c0*/  @P5 LDC R8, c[0x0][0x44c] ;  /* 0x00011300ff085b82 */ /* 0x000e300000000800 */
[----:B------:R-:W1:Y:S01]  /*120d0*/  @P5 LDC R9, c[0x0][0x450] ;  /* 0x00011400ff095b82 */ /* 0x000e620000000800 */
[----:B--2---:R-:W-:-:S04]  /*120e0*/  VIADD R7, R11, 0xbf ;  /* 0x000000bf0b077836 */ /* 0x004fc80000000000 */
[----:B0-----:R-:W-:-:S05]  /*120f0*/  @P5 IMAD.HI.U32 R8, R7, R8, RZ ;  /* 0x0000000807085227 */ /* 0x001fca00078e00ff */
[----:B-1----:R-:W-:-:S05]  /*12100*/  @P5 SHF.R.U32.HI R7, RZ, R9, R8 ;  /* 0x00000009ff075219 */ /* 0x002fca0000011608 */
[----:B------:R-:W-:-:S04]  /*12110*/  IMAD.IADD R7, R7, 0x1, R20 ;  /* 0x0000000107077824 */ /* 0x000fc800078e0214 */
[----:B------:R-:W-:Y:S01]  /*12120*/  IMAD.IADD R10, R7, 0x1, -R10 ;  /* 0x00000001070a7824 */ /* 0x000fe200078e0a0a */
        /* <DEDUP_REMOVED lines=11> */
.L_x_1526:
[----:B------:R-:W-:-:S13]  /*121e0*/  ISETP.NE.AND P2, PT, R24, 0x1, PT ;  /* 0x000000011800780c */ /* 0x000fda0003f45270 */
[----:B------:R-:W0:Y:S02]  /*121f0*/  @P2 LDC.64 R8, c[0x0][0x9e8] ;  /* 0x00027a00ff082b82 */ /* 0x000e240000000a00 */
[----:B0-----:R-:W-:-:S05]  /*12200*/  @P2 IMAD.HI.U32 R8, R7, R8, RZ ;  /* 0x0000000807082227 */ /* 0x001fca00078e00ff */
[----:B------:R-:W-:-:S07]  /*12210*/  @P2 SHF.R.U32.HI R7, RZ, R9, R8 ;  /* 0x00000009ff072219 */ /* 0x000fce0000011608 */
.L_x_1527:
[----:B------:R-:W-:Y:S05]  /*12220*/  BSYNC B0 ;  /* 0x0000000000007941 */ /* 0x000fea0003800000 */
.L_x_1525:
[----:B------:R-:W-:-:S05]  /*12230*/  IMAD R7, R7, R24, RZ ;  /* 0x0000001807077224 */ /* 0x000fca00078e02ff */
[----:B------:R-:W-:-:S07]  /*12240*/  VIMNMX R10, R10, R7, !PT ;  /* 0x000000070a0a7248 */ /* 0x000fce0007fe0100 */
.L_x_1524:
[----:B------:R-:W2:Y:S01]  /*12250*/  LDL R8, [R1+0x48] ;  /* 0x0000480001087983 */ /* 0x000ea20000100800 */
[----:B------:R-:W-:-:S05]  /*12260*/  VIADD R10, R10, 0x7f ;  /* 0x0000007f0a0a7836 */ /* 0x000fca0000000000 */
[----:B------:R-:W-:-:S04]  /*12270*/  SHF.R.S32.HI R7, RZ, 0x1f, R10 ;  /* 0x0000001fff077819 */ /* 0x000fc8000001140a */
[----:B------:R-:W-:-:S04]  /*12280*/  LEA.HI R7, R7, R10, RZ, 0x7 ;  /* 0x0000000a07077211 */ /* 0x000fc800078f38ff */
[----:B------:R-:W-:-:S04]  /*12290*/  SHF.R.S32.HI R7, RZ, 0x7, R7 ;  /* 0x00000007ff077819 */ /* 0x000fc80000011407 */
[----:B--2---:R-:W-:-:S04]  /*122a0*/  VIMNMX R142, R8, R7, !PT ;  /* 0x00000007088e7248 */ /* 0x004fc80007fe0100 */
[----:B------:R-:W-:-:S13]  /*122b0*/  ISETP.GE.AND P2, PT, R3, R142, PT ;  /* 0x0000008e0300720c */ /* 0x000fda0003f46270 */
[----:B------:R-:W-:Y:S05]  /*122c0*/  @!P2 BRA `(.L_x_1528) ;  /* 0x0000002000eca947 */ /* 0x000fea0003800000 */
[----:B------:R-:W-:Y:S02]  /*122d0*/  IMAD.MOV.U32 R7, RZ, RZ, R6 ;  /* 0x000000ffff077224 */ /* 0x000fe400078e0006 */
[----:B------:R-:W-:Y:S02]  /*122e0*/  IMAD.MOV.U32 R8, RZ, RZ, R0 ;  /* 0x000000ffff087224 */ /* 0x000fe400078e0000 */
[----:B------:R-:W-:Y:S02]  /*122f0*/  IMAD.MOV.U32 R10, RZ, RZ, R18 ;  /* 0x000000ffff0a7224 */ /* 0x000fe400078e0012 */
[----:B------:R-:W-:-:S07]  /*12300*/  IMAD.MOV.U32 R9, RZ, RZ, R16 ;  /* 0x000000ffff097224 */ /* 0x000fce00078e0010 */
.L_x_1538:
[----:B------:R-:W-:Y:S01]  /*12310*/  VIADD R16, R9, 0x1 ;  /* 0x0000000109107836 */ /* 0x000fe20000000000 */
[----:B------:R-:W-:Y:S05]  /*12320*/  YIELD ;  /* 0x0000000000007946 */ /* 0x000fea0003800000 */
[----:B------:R-:W-:-:S04]  /*12330*/  ISETP.NE.AND P2, PT, R16, 0x2, PT ;  /* 0x000000021000780c */ /* 0x000fc80003f45270 */
[----:B------:R-:W-:Y:S02]  /*12340*/  SEL R11, RZ, 0x1, P2 ;  /* 0x00000001ff0b7807 */ /* 0x000fe40001000000 */
[----:B------:R-:W-:Y:S02]  /*12350*/  SEL R16, R16, RZ, P2 ;  /* 0x000000ff10107207 */ /* 0x000fe40001000000 */
[----:B------:R-:W-:Y:S02]  /*12360*/  ISETP.NE.AND P2, PT, R156, RZ, PT ;  /* 0x000000ff9c00720c */ /* 0x000fe40003f45270 */
[----:B------:R-:W-:-:S11]  /*12370*/  LOP3.LUT R18, R10, R11, RZ, 0x3c, !PT ;  /* 0x0000000b0a127212 */ /* 0x000fd600078e3cff */
[----:B------:R-:W-:Y:S05]  /*12380*/  @P2 BRA `(.L_x_1529) ;  /* 0x0000000000302947 */ /* 0x000fea0003800000 */
[----:B------:R-:W-:Y:S05]  /*12390*/  @!P0 BRA `(.L_x_1530) ;  /* 0x0000000000048947 */ /* 0x000fea0003800000 */
[----:B------:R-:W-:Y:S01]  /*123a0*/  BPT.TRAP 0x1 ;  /* 0x000000040000795c */ /* 0x000fe20000300000 */
.L_x_1530:
[----:B------:R-:W-:Y:S01]  /*123b0*/  IMAD R0, R16, 0x8, R2 ;  /* 0x0000000810007824 */ /* 0x000fe200078e0202 */
[----:B------:R-:W-:-:S04]  /*123c0*/  SHF.L.U32 R11, R18, 0x1f, RZ ;  /* 0x0000001f120b7819 */ /* 0x000fc800000006ff */
[----:B------:R0:W1:Y:S01]  /*123d0*/  SYNCS.PHASECHK.TRANS64.TRYWAIT P3, [R0+URZ+0x2d830], R11 ;  /* 0x02d8300b000075a7 */ /* 0x000062000806017f */
[----:B------:R-:W-:Y:S05]  /*123e0*/  @!P0 BRA `(.L_x_1531) ;  /* 0x0000000000048947 */ /* 0x000fea0003800000 */
[----:B------:R-:W-:Y:S01]  /*123f0*/  BPT.TRAP 0x1 ;  /* 0x000000040000795c */ /* 0x000fe20000300000 */
.L_x_1531:
[----:B------:R-:W-:Y:S04]  /*12400*/  BSSY B0, `(.L_x_1529) ;  /* 0x0000004000007945 */ /* 0x000fe80003800000 */
[----:B-1----:R-:W-:Y:S05]  /*12410*/  @P3 BRA `(.L_x_1532) ;  /* 0x0000000000083947 */ /* 0x002fea0003800000 */
[----:B------:R-:W1:Y:S02]  /*12420*/  SYNCS.PHASECHK.TRANS64.TRYWAIT P3, [R0+URZ+0x2d830], R11 ;  /* 0x02d8300b000075a7 */ /* 0x000e64000806017f */
[----:B-1----:R-:W-:Y:S05]  /*12430*/  @!P3 BRA `(.L_x_1533) ;  /* 0x000001080038b947 */ /* 0x002fea0003800000 */
.L_x_1532:
[----:B------:R-:W-:Y:S05]  /*12440*/  BSYNC B0 ;  /* 0x0000000000007941 */ /* 0x000fea0003800000 */
.L_x_1529:
[----:B01----:R-:W0:Y:S01]  /*12450*/  S2R R0, SR_TID.X ;  /* 0x0000000000007919 */ /* 0x003e220000002100 */
[----:B------:R-:W-:Y:S05]  /*12460*/  WARPSYNC.ALL ;  /* 0x0000000000007948 */ /* 0x000fea0003800000 */
[----:B------:R-:W-:Y:S01]  /*12470*/  IMAD R20, R16, 0x600, R157 ;  /* 0x0000060010147824 */ /* 0x000fe200078e029d */
[----:B------:R-:W-:Y:S01]  /*12480*/  R2UR UR8, R12 ;  /* 0x000000000c0872ca */ /* 0x000fe200000e0000 */
[----:B------:R-:W-:Y:S01]  /*12490*/  IMAD.MOV.U32 R21, RZ, RZ, -0x7fffffe0 ;  /* 0x80000020ff157424 */ /* 0x000fe200078e00ff */
[----:B------:R-:W-:Y:S01]  /*124a0*/  R2UR UR9, R13 ;  /* 0x000000000d0972ca */ /* 0x000fe200000e0000 */
[C---:B------:R-:W-:Y:S01]  /*124b0*/  VIADD R26, R20.reuse, 0x2 ;  /* 0x00000002141a7836 */ /* 0x040fe20000000000 */
[C---:B------:R-:W-:Y:S01]  /*124c0*/  R2UR UR10, R20.reuse ;  /* 0x00000000140a72ca */ /* 0x040fe200000e0000 */
[----:B------:R-:W-:Y:S01]  /*124d0*/  VIADD R24, R20, 0x200 ;  /* 0x0000020014187836 */ /* 0x000fe20000000000 */
[----:B------:R-:W-:Y:S01]  /*124e0*/  R2UR UR11, R21 ;  /* 0x00000000150b72ca */ /* 0x000fe200000e0000 */
[----:B------:R-:W-:Y:S01]  /*124f0*/  IMAD.MOV.U32 R27, RZ, RZ, -0x7fffffe0 ;  /* 0x80000020ff1b7424 */ /* 0x000fe200078e00ff */
[----:B------:R-:W-:Y:S01]  /*12500*/  R2UR UR14, R26 ;  /* 0x000000001a0e72ca */ /* 0x000fe200000e0000 */
[----:B------:R-:W-:Y:S01]  /*12510*/  VIADD R26, R20, 0x202 ;  /* 0x00000202141a7836 */ /* 0x000fe20000000000 */
[----:B------:R-:W-:Y:S01]  /*12520*/  R2UR UR18, R24 ;  /* 0x00000000181272ca */ /* 0x000fe200000e0000 */
[----:B------:R-:W-:Y:S01]  /*12530*/  VIADD R28, R20, 0x400 ;  /* 0x00000400141c7836 */ /* 0x000fe20000000000 */
[C---:B------:R-:W-:Y:S01]  /*12540*/  R2UR UR15, R27.reuse ;  /* 0x000000001b0f72ca */ /* 0x040fe200000e0000 */
[----:B------:R-:W-:Y:S01]  /*12550*/  IMAD.MOV.U32 R25, RZ, RZ, -0x7fffffe0 ;  /* 0x80000020ff197424 */ /* 0x000fe200078e00ff */
[----:B------:R-:W-:Y:S01]  /*12560*/  R2UR UR22, R26 ;  /* 0x000000001a1672ca */ /* 0x000fe200000e0000 */
[----:B------:R-:W-:Y:S01]  /*12570*/  IMAD.MOV.U32 R29, RZ, RZ, -0x7fffffe0 ;  /* 0x80000020ff1d7424 */ /* 0x000fe200078e00ff */
[----:B------:R-:W-:Y:S01]  /*12580*/  R2UR UR23, R27 ;  /* 0x000000001b1772ca */ /* 0x000fe200000e0000 */
[----:B------:R-:W-:Y:S01]  /*12590*/  VIADD R20, R20, 0x402 ;  /* 0x0000040214147836 */ /* 0x000fe20000000000 */
[----:B------:R-:W-:-:S02]  /*125a0*/  R2UR UR19, R25 ;  /* 0x00000000191372ca */ /* 0x000fc400000e0000 */
[----:B------:R-:W-:Y:S02]  /*125b0*/  R2UR UR26, R28 ;  /* 0x000000001c1a72ca */ /* 0x000fe400000e0000 */
[----:B------:R-:W-:Y:S02]  /*125c0*/  R2UR UR27, R29 ;  /* 0x000000001d1b72ca */ /* 0x000fe400000e0000 */
[----:B------:R-:W-:Y:S02]  /*125d0*/  R2UR UR12, R152 ;  /* 0x00000000980c72ca */ /* 0x000fe400000e0000 */
[----:B0-----:R-:W-:Y:S02]  /*125e0*/  SHF.R.U32.HI R0, RZ, 0x7, R0 ;  /* 0x00000007ff007819 */ /* 0x001fe40000011600 */
[----:B------:R-:W-:Y:S02]  /*125f0*/  R2UR UR13, R153 ;  /* 0x00000000990d72ca */ /* 0x000fe400000e0000 */
[----:B------:R-:W-:Y:S01]  /*12600*/  R2UR UR16, R150 ;  /* 0x00000000961072ca */ /* 0x000fe200000e0000 */
[----:B------:R-:W-:Y:S01]  /*12610*/  VIADD R0, R0, 0x8 ;  /* 0x0000000800007836 */ /* 0x000fe20000000000 */
[----:B------:R-:W-:-:S02]  /*12620*/  R2UR UR17, R151 ;  /* 0x00000000971172ca */ /* 0x000fc400000e0000 */
[----:B------:R-:W-:Y:S02]  /*12630*/  R2UR UR20, R148 ;  /* 0x00000000941472ca */ /* 0x000fe400000e0000 */
[----:B------:R0:W-:Y:S01]  /*12640*/  BAR.SYNC.DEFER_BLOCKING R0, 0x100 ;  /* 0x000400000000751d */ /* 0x0001e20000010000 */
[----:B------:R-:W-:Y:S02]  /*12650*/  R2UR UR21, R149 ;  /* 0x00000000951572ca */ /* 0x000fe400000e0000 */
[----:B------:R-:W-:Y:S02]  /*12660*/  R2UR UR24, R146 ;  /* 0x00000000921872ca */ /* 0x000fe400000e0000 */
[----:B------:R-:W-:Y:S02]  /*12670*/  R2UR UR25, R147 ;  /* 0x00000000931972ca */ /* 0x000fe400000e0000 */
[----:B------:R-:W-:Y:S02]  /*12680*/  R2UR UR30, R20 ;  /* 0x00000000141e72ca */ /* 0x000fe400000e0000 */
[----:B------:R-:W-:-:S02]  /*12690*/  R2UR UR31, R21 ;  /* 0x00000000151f72ca */ /* 0x000fc400000e0000 */
        /* <DEDUP_REMOVED lines=23> */
.L_x_1535:
[----:B------:R-:W-:Y:S01]  /*12810*/  SHF.L.U32 R0, R10, 0x1f, RZ ;  /* 0x0000001f0a007819 */ /* 0x000fe200000006ff */
[----:B------:R-:W-:-:S04]  /*12820*/  IMAD R6, R9, 0x8, R2 ;  /* 0x0000000809067824 */ /* 0x000fc800078e0202 */
[----:B------:R0:W1:Y:S01]  /*12830*/  SYNCS.PHASECHK.TRANS64.TRYWAIT P2, [R6+URZ+0x2d850], R0 ;  /* 0x02d85000060075a7 */ /* 0x000062000804017f */
[----:B------:R-:W-:Y:S05]  /*12840*/  @!P0 BRA `(.L_x_1536) ;  /* 0x0000000000048947 */ /* 0x000fea0003800000 */
[----:B------:R-:W-:Y:S01]  /*12850*/  BPT.TRAP 0x1 ;  /* 0x000000040000795c */ /* 0x000fe20000300000 */
.L_x_1536:
[----:B-1----:R-:W-:Y:S05]  /*12860*/  @P2 BRA `(.L_x_1534) ;  /* 0x0000000000082947 */ /* 0x002fea0003800000 */
[----:B------:R-:W1:Y:S02]  /*12870*/  SYNCS.PHASECHK.TRANS64.TRYWAIT P2, [R6+URZ+0x2d850], R0 ;  /* 0x02d85000060075a7 */ /* 0x000e64000804017f */
[----:B-1----:R-:W-:Y:S05]  /*12880*/  @!P2 BRA `(.L_x_1537) ;  /* 0x000001040038a947 */ /* 0x002fea0003800000 */
.L_x_1534:
[----:B01----:R-:W-:Y:S01]  /*12890*/  VIADD R0, R2, 0x400 ;  /* 0x0000040002007836 */ /* 0x003fe20000000000 */
[----:B------:R-:W-:Y:S05]  /*128a0*/  WARPSYNC.ALL ;  /* 0x0000000000007948 */ /* 0x000fea0003800000 */
[----:B------:R-:W-:-:S04]  /*128b0*/  SHF.R.U32.HI R0, RZ, 0x4, R0 ;  /* 0x00000004ff007819 */ /* 0x000fc80000011600 */
[----:B------:R-:W-:-:S04]  /*128c0*/  LOP3.LUT R0, R0, 0x3fff, RZ, 0xc0, !PT ;  /* 0x00003fff00007812 */ /* 0x000fc800078ec0ff */
[----:B------:R-:W-:Y:S01]  /*128d0*/  LOP3.LUT R10, R0, 0x2000000, RZ, 0xfc, !PT ;  /* 0x02000000000a7812 */ /* 0x000fe200078efcff */
[----:B------:R-:W2:Y:S01]  /*128e0*/  LDL R143, [R1+0x3c] ;  /* 0x00003c00018f7983 */ /* 0x000ea20000100800 */
[----:B------:R-:W-:-:S03]  /*128f0*/  FMNMX.FTZ R0, R24, R8, !PT ;  /* 0x0000000818007209 */ /* 0x000fc60007810000 */
[----:B------:R-:W-:Y:S01]  /*12900*/  IMAD R10, R9, 0x600, R10 ;  /* 0x00000600090a7824 */ /* 0x000fe200078e020a */
[----:B------:R-:W-:Y:S01]  /*12910*/  UMOV UR41, UR6 ;  /* 0x0000000600297c82 */ /* 0x000fe20008000000 */
[----:B------:R-:W-:Y:S01]  /*12920*/  IMAD.MOV.U32 R11, RZ, RZ, -0x7fffffe0 ;  /* 0x80000020ff0b7424 */ /* 0x000fe200078e00ff */
[----:B------:R-:W-:Y:S01]  /*12930*/  FMNMX.FTZ R0, R25, R0, !PT ;  /* 0x0000000019007209 */ /* 0x000fe20007810000 */
[C---:B------:R-:W-:Y:S01]  /*12940*/  VIADD R20, R10.reuse, 0x40 ;  /* 0x000000400a147836 */ /* 0x040fe20000000000 */
[----:B------:R-:W-:Y:S01]  /*12950*/  R2UR UR10, R10 ;  /* 0x000000000a0a72ca */ /* 0x000fe200000e0000 */
[----:B------:R-:W-:Y:S01]  /*12960*/  WARPGROUP.ARRIVE ;  /* 0x00000000000079c5 */ /* 0x000fe20000000000 */
[----:B------:R-:W-:Y:S01]  /*12970*/  FMNMX.FTZ R0, R28, R0, !PT ;  /* 0x000000001c007209 */ /* 0x000fe20007810000 */
[----:B------:R-:W-:Y:S01]  /*12980*/  IMAD.MOV.U32 R21, RZ, RZ, -0x7fffffe0 ;  /* 0x80000020ff157424 */ /* 0x000fe200078e00ff */
[----:B------:R-:W-:Y:S01]  /*12990*/  R2UR UR14, R20 ;  /* 0x00000000140e72ca */ /* 0x000fe200000e0000 */
[----:B------:R-:W-:Y:S01]  /*129a0*/  VIADD R20, R10, 0x80 ;  /* 0x000000800a147836 */ /* 0x000fe20000000000 */
[----:B------:R-:W-:-:S02]  /*129b0*/  FMNMX.FTZ R0, R29, R0, !PT ;  /* 0x000000001d007209 */ /* 0x000fc40007810000 */
[----:B------:R-:W-:Y:S02]  /*129c0*/  R2UR UR11, R11 ;  /* 0x000000000b0b72ca */ /* 0x000fe400000e0000 */
[----:B------:R-:W-:Y:S02]  /*129d0*/  FMNMX.FTZ R0, R32, R0, !PT ;  /* 0x0000000020007209 */ /* 0x000fe40007810000 */
[----:B------:R-:W-:Y:S01]  /*129e0*/  R2UR UR18, R20 ;  /* 0x00000000141272ca */ /* 0x000fe200000e0000 */
[----:B------:R-:W-:Y:S01]  /*129f0*/  VIADD R20, R10, 0xc0 ;  /* 0x000000c00a147836 */ /* 0x000fe20000000000 */
[----:B------:R-:W-:Y:S02]  /*12a00*/  FMNMX.FTZ R0, R33, R0, !PT ;  /* 0x0000000021007209 */ /* 0x000fe40007810000 */
[----:B------:R-:W-:Y:S02]  /*12a10*/  R2UR UR15, R21 ;  /* 0x00000000150f72ca */ /* 0x000fe400000e0000 */
[----:B------:R-:W-:-:S02]  /*12a20*/  FMNMX.FTZ R0, R36, R0, !PT ;  /* 0x0000000024007209 */ /* 0x000fc40007810000 */
[----:B------:R-:W-:Y:S01]  /*12a30*/  R2UR UR22, R20 ;  /* 0x00000000141672ca */ /* 0x000fe200000e0000 */
[----:B------:R-:W-:Y:S01]  /*12a40*/  VIADD R20, R10, 0x100 ;  /* 0x000001000a147836 */ /* 0x000fe20000000000 */
[----:B------:R-:W-:Y:S02]  /*12a50*/  FMNMX.FTZ R0, R37, R0, !PT ;  /* 0x0000000025007209 */ /* 0x000fe40007810000 */
[----:B------:R-:W-:Y:S02]  /*12a60*/  R2UR UR19, R21 ;  /* 0x00000000151372ca */ /* 0x000fe400000e0000 */
[----:B------:R-:W-:Y:S02]  /*12a70*/  FMNMX.FTZ R0, R40, R0, !PT ;  /* 0x0000000028007209 */ /* 0x000fe40007810000 */
[----:B------:R-:W-:Y:S01]  /*12a80*/  R2UR UR26, R20 ;  /* 0x00000000141a72ca */ /* 0x000fe200000e0000 */
[----:B------:R-:W-:Y:S01]  /*12a90*/  VIADD R20, R10, 0x140 ;  /* 0x000001400a147836 */ /* 0x000fe20000000000 */
[----:B------:R-:W-:-:S02]  /*12aa0*/  FMNMX.FTZ R0, R41, R0, !PT ;  /* 0x0000000029007209 */ /* 0x000fc40007810000 */
[----:B------:R-:W-:Y:S02]  /*12ab0*/  R2UR UR23, R21 ;  /* 0x00000000151772ca */ /* 0x000fe400000e0000 */
[----:B------:R-:W-:Y:S02]  /*12ac0*/  FMNMX.FTZ R0, R44, R0, !PT ;  /* 0x000000002c007209 */ /* 0x000fe40007810000 */
[----:B------:R-:W-:Y:S01]  /*12ad0*/  R2UR UR30, R20 ;  /* 0x00000000141e72ca */ /* 0x000fe200000e0000 */
[C---:B------:R-:W-:Y:S01]  /*12ae0*/  VIADD R20, R10.reuse, 0x180 ;  /* 0x000001800a147836 */ /* 0x040fe20000000000 */
[----:B------:R-:W-:Y:S01]  /*12af0*/  FMNMX.FTZ R0, R45, R0, !PT ;  /* 0x000000002d007209 */ /* 0x000fe20007810000 */
[----:B------:R-:W-:Y:S01]  /*12b00*/  VIADD R10, R10, 0x1c0 ;  /* 0x000001c00a0a7836 */ /* 0x000fe20000000000 */
[----:B------:R-:W-:Y:S02]  /*12b10*/  R2UR UR27, R21 ;  /* 0x00000000151b72ca */ /* 0x000fe400000e0000 */
[----:B------:R-:W-:-:S02]  /*12b20*/  FMNMX.FTZ R0, R48, R0, !PT ;  /* 0x0000000030007209 */ /* 0x000fc40007810000 */
[----:B------:R-:W-:Y:S02]  /*12b30*/  R2UR UR34, R20 ;  /* 0x00000000142272ca */ /* 0x000fe400000e0000 */
[----:B------:R-:W-:Y:S02]  /*12b40*/  FMNMX.FTZ R0, R49, R0, !PT ;  /* 0x0000000031007209 */ /* 0x000fe40007810000 */
[----:B------:R-:W-:Y:S02]  /*12b50*/  R2UR UR46, R10 ;  /* 0x000000000a2e72ca */ /* 0x000fe400000e0000 */
[----:B------:R-:W-:Y:S02]  /*12b60*/  FMNMX.FTZ R0, R52, R0, !PT ;  /* 0x0000000034007209 */ /* 0x000fe40007810000 */
[----:B------:R-:W-:Y:S02]  /*12b70*/  R2UR UR31, R21 ;  /* 0x00000000151f72ca */ /* 0x000fe400000e0000 */
[----:B------:R-:W-:-:S02]  /*12b80*/  FMNMX.FTZ R0, R53, R0, !PT ;  /* 0x0000000035007209 */ /* 0x000fc40007810000 */
[----:B------:R-:W-:Y:S02]  /*12b90*/  R2UR UR35, R21 ;  /* 0x00000000152372ca */ /* 0x000fe400000e0000 */
[----:B------:R-:W-:Y:S01]  /*12ba0*/  FMNMX.FTZ R0, R56, R0, !PT ;  /* 0x0000000038007209 */ /* 0x000fe20007810000 */
[----:B------:R-:W3:Y:S01]  /*12bb0*/  LDL R21, [R1+0x20] ;  /* 0x0000200001157983 */ /* 0x000ee20000100800 */
[----:B------:R-:W-:Y:S02]  /*12bc0*/  R2UR UR47, R11 ;  /* 0x000000000b2f72ca */ /* 0x000fe400000e0000 */
        /* <DEDUP_REMOVED lines=18> */
[----:B0-----:R-:W-:-:S05]  /*12cf0*/  FMNMX.FTZ R0, R0, R6, !PT ;  /* 0x0000000600007209 */ /* 0x001fca0007810000 */
[C---:B------:R-:W-:Y:S01]  /*12d00*/  FADD.FTZ R8, -R0.reuse, R8 ;  /* 0x0000000800087221 */ /* 0x040fe20000010100 */
[----:B------:R-:W-:-:S03]  /*12d10*/  FMUL.FTZ R6, R0, UR41 ;  /* 0x0000002900067c20 */ /* 0x000fc60008410000 */
[----:B------:R-:W-:Y:S01]  /*12d20*/  FMUL.FTZ R8, R8, UR41 ;  /* 0x0000002908087c20 */ /* 0x000fe20008410000 */
        /* <DEDUP_REMOVED lines=13> */
[--C-:B------:R-:W-:Y:S01]  /*12e00*/  FFMA.FTZ R45, R45, UR41, -R6.reuse ;  /* 0x000000292d2d7c23 */ /* 0x100fe20008010806 */
[--C-:B------:R-:W-:Y:S01]  /*12e10*/  FFMA.FTZ R48, R48, UR41, -R6.reuse ;  /* 0x0000002930307c23 */ /* 0x100fe20008010806 */
[--C-:B------:R-:W-:Y:S01]  /*12e20*/  FFMA.FTZ R49, R49, UR41, -R6.reuse ;  /* 0x0000002931317c23 */ /* 0x100fe20008010806 */
[--C-:B------:R-:W-:Y:S01]  /*12e30*/  FFMA.FTZ R52, R52, UR41, -R6.reuse ;  /* 0x0000002934347c23 */ /* 0x100fe20008010806 */
[--C-:B------:R-:W-:Y:S01]  /*12e40*/  FFMA.FTZ R53, R53, UR41, -R6.reuse ;  /* 0x0000002935357c23 */ /* 0x100fe20008010806 */
[--C-:B------:R-:W-:Y:S01]  /*12e50*/  FFMA.FTZ R56, R56, UR41, -R6.reuse ;  /* 0x0000002938387c23 */ /* 0x100fe20008010806 */
[----:B------:R-:W1:Y:S01]  /*12e60*/  MUFU.EX2 R25, R25 ;  /* 0x0000001900197308 */ /* 0x000e620000000800 */
[--C-:B------:R-:W-:Y:S01]  /*12e70*/  FFMA.FTZ R57, R57, UR41, -R6.reuse ;  /* 0x0000002939397c23 */ /* 0x100fe20008010806 */
[--C-:B------:R-:W-:Y:S01]  /*12e80*/  FFMA.FTZ R60, R60, UR41, -R6.reuse ;  /* 0x000000293c3c7c23 */ /* 0x100fe20008010806 */
[--C-:B------:R-:W-:Y:S01]  /*12e90*/  FFMA.FTZ R61, R61, UR41, -R6.reuse ;  /* 0x000000293d3d7c23 */ /* 0x100fe20008010806 */
[--C-:B------:R-:W-:Y:S01]  /*12ea0*/  FFMA.FTZ R64, R64, UR41, -R6.reuse ;  /* 0x0000002940407c23 */ /* 0x100fe20008010806 */
[--C-:B------:R-:W-:Y:S01]  /*12eb0*/  FFMA.FTZ R65, R65, UR41, -R6.reuse ;  /* 0x0000002941417c23 */ /* 0x100fe20008010806 */
[--C-:B------:R-:W-:Y:S01]  /*12ec0*/  FFMA.FTZ R68, R68, UR41, -R6.reuse ;  /* 0x0000002944447c23 */ /* 0x100fe20008010806 */
[----:B------:R-:W-:Y:S01]  /*12ed0*/  FFMA.FTZ R69, R69, UR41, -R6 ;  /* 0x0000002945457c23 */ /* 0x000fe20008010806 */
[----:B------:R-:W4:Y:S01]  /*12ee0*/  MUFU.EX2 R10, R28 ;  /* 0x0000001c000a7308 */ /* 0x000f220000000800 */
        /* <DEDUP_REMOVED lines=9> */
[----:B------:R-:W-:Y:S01]  /*12f80*/  F2FP.F16.F32.PACK_AB R8, R25, R8 ;  /* 0x000000081908723e */ /* 0x000fe200000000ff */
[----:B------:R-:W-:-:S02]  /*12f90*/  IMAD.MOV.U32 R25, RZ, RZ, 0x40000040 ;  /* 0x40000040ff197424 */ /* 0x000fc400078e00ff */
[--C-:B------:R-:W-:Y:S01]  /*12fa0*/  FFMA.FTZ R84, R84, UR41, -R6.reuse ;  /* 0x0000002954547c23 */ /* 0x100fe20008010806 */
[----:B------:R-:W-:Y:S01]  /*12fb0*/  FFMA.FTZ R85, R85, UR41, -R6 ;  /* 0x0000002955557c23 */ /* 0x000fe20008010806 */
[----:B------:R-:W-:Y:S02]  /*12fc0*/  FMNMX.FTZ R6, R26, R7, !PT ;  /* 0x000000071a067209 */ /* 0x000fe40007810000 */
[----:B------:R-:W-:Y:S01]  /*12fd0*/  R2UR UR9, R25 ;  /* 0x00000000190972ca */ /* 0x000fe200000e0000 */
[----:B----4-:R-:W-:Y:S01]  /*12fe0*/  FADD.FTZ R5, R10, R5 ;  /* 0x000000050a057221 */ /* 0x010fe20000010000 */
[----:B------:R-:W-:Y:S01]  /*12ff0*/  FMNMX.FTZ R6, R27, R6, !PT ;  /* 0x000000061b067209 */ /* 0x000fe20007810000 */
[----:B------:R-:W-:-:S03]  /*13000*/  IMAD.MOV.U32 R25, RZ, RZ, 0x40000040 ;  /* 0x40000040ff197424 */ /* 0x000fc600078e00ff */
[----:B------:R-:W-:Y:S02]  /*13010*/  FMNMX.FTZ R6, R30, R6, !PT ;  /* 0x000000061e067209 */ /* 0x000fe40007810000 */
[----:B------:R-:W-:Y:S01]  /*13020*/  R2UR UR45, R25 ;  /* 0x00000000192d72ca */ /* 0x000fe200000e0000 */
[C---:B0-----:R-:W-:Y:S01]  /*13030*/  FADD.FTZ R5, R29.reuse, R5 ;  /* 0x000000051d057221 */ /* 0x041fe20000010000 */
[----:B------:R-:W-:Y:S01]  /*13040*/  F2FP.F16.F32.PACK_AB R10, R29, R10 ;  /* 0x0000000a1d0a723e */ /* 0x000fe200000000ff */
[----:B------:R-:W-:Y:S01]  /*13050*/  IMAD.MOV.U32 R29, RZ, RZ, 0x40000040 ;  /* 0x40000040ff1d7424 */ /* 0x000fe200078e00ff */
[----:B------:R-:W-:-:S04]  /*13060*/  FMNMX.FTZ R6, R31, R6, !PT ;  /* 0x000000061f067209 */ /* 0x000fc80007810000 */
[----:B------:R-:W-:Y:S01]  /*13070*/  R2UR UR13, R29 ;  /* 0x000000001d0d72ca */ /* 0x000fe200000e0000 */
        /* <DEDUP_REMOVED lines=14> */
[----:B------:R-:W-:Y:S02]  /*13160*/  R2UR UR33, R29 ;  /* 0x000000001d2172ca */ /* 0x000fe400000e0000 */
[----:B------:R-:W-:-:S04]  /*13170*/  FMNMX.FTZ R6, R43, R6, !PT ;  /* 0x000000062b067209 */ /* 0x000fc80007810000 */
[----:B------:R-:W-:-:S04]  /*13180*/  FMNMX.FTZ R6, R46, R6, !PT ;  /* 0x000000062e067209 */ /* 0x000fc80007810000 */
[----:B------:R-:W-:-:S04]  /*13190*/  FMNMX.FTZ R6, R47, R6, !PT ;  /* 0x000000062f067209 */ /* 0x000fc80007810000 */
[----:B------:R-:W-:Y:S02]  /*131a0*/  FMNMX.FTZ R6, R50, R6, !PT ;  /* 0x0000000632067209 */ /* 0x000fe40007810000 */
[----:B--2---:R-:W-:Y:S02]  /*131b0*/  LOP3.LUT R24, R143, 0x10000, RZ, 0xfc, !PT ;  /* 0x000100008f187812 */ /* 0x004fe400078efcff */
[----:B------:R-:W-:Y:S01]  /*131c0*/  FMNMX.FTZ R6, R51, R6, !PT ;  /* 0x0000000633067209 */ /* 0x000fe20007810000 */
[----:B------:R-:W0:Y:S01]  /*131d0*/  S2R R143, SR_TID.X ;  /* 0x00000000008f7919 */ /* 0x000e220000002100 */
[C---:B------:R-:W-:Y:S01]  /*131e0*/  R2UR UR8, R24.reuse ;  /* 0x00000000180872ca */ /* 0x040fe200000e0000 */
[----:B------:R-:W-:Y:S01]  /*131f0*/  VIADD R28, R24, 0x2 ;  /* 0x00000002181c7836 */ /* 0x000fe20000000000 */
[----:B------:R-:W-:-:S04]  /*13200*/  FMNMX.FTZ R6, R54, R6, !PT ;  /* 0x0000000636067209 */ /* 0x000fc80007810000 */
[----:B------:R-:W-:Y:S01]  /*13210*/  R2UR UR12, R28 ;  /* 0x000000001c0c72ca */ /* 0x000fe200000e0000 */
[----:B------:R-:W-:Y:S01]  /*13220*/  VIADD R28, R24, 0x4 ;  /* 0x00000004181c7836 */ /* 0x000fe20000000000 */
[----:B------:R-:W-:-:S04]  /*13230*/  FMNMX.FTZ R6, R55, R6, !PT ;  /* 0x0000000637067209 */ /* 0x000fc80007810000 */
[----:B------:R-:W-:Y:S01]  /*13240*/  R2UR UR16, R28 ;  /* 0x000000001c1072ca */ /* 0x000fe200000e0000 */
[----:B------:R-:W-:Y:S01]  /*13250*/  HGMMA.64x96x16.F32 R88, gdesc[UR8].tnspB, R88, gsb0 ;  /* 0x41600000085879f0 */ /* 0x000fe20008000858 */
[----:B------:R-:W-:Y:S01]  /*13260*/  VIADD R28, R24, 0x6 ;  /* 0x00000006181c7836 */ /* 0x000fe20000000000 */
[----:B------:R-:W-:-:S04]  /*13270*/  FMNMX.FTZ R6, R58, R6, !PT ;  /* 0x000000063a067209 */ /* 0x000fc80007810000 */
[----:B------:R-:W-:Y:S01]  /*13280*/  R2UR UR20, R28 ;  /* 0x000000001c1472ca */ /* 0x000fe200000e0000 */
[----:B------:R-:W-:Y:S01]  /*13290*/  VIADD R28, R24, 0x600 ;  /* 0x00000600181c7836 */ /* 0x000fe20000000000 */
[----:B------:R-:W-:-:S04]  /*132a0*/  FMNMX.FTZ R6, R59, R6, !PT ;  /* 0x000000063b067209 */ /* 0x000fc80007810000 */
[----:B------:R-:W-:Y:S01]  /*132b0*/  R2UR UR24, R28 ;  /* 0x000000001c1872ca */ /* 0x000fe200000e0000 */
[----:B------:R-:W-:Y:S01]  /*132c0*/  VIADD R28, R24, 0x602 ;  /* 0x00000602181c7836 */ /* 0x000fe20000000000 */
[----:B------:R-:W-:-:S04]  /*132d0*/  FMNMX.FTZ R6, R62, R6, !PT ;  /* 0x000000063e067209 */ /* 0x000fc80007810000 */
[----:B------:R-:W-:Y:S01]  /*132e0*/  R2UR UR28, R28 ;  /* 0x000000001c1c72ca */ /* 0x000fe200000e0000 */
[C---:B------:R-:W-:Y:S01]  /*132f0*/  VIADD R28, R24.reuse, 0x604 ;  /* 0x00000604181c7836 */ /* 0x040fe20000000000 */
[----:B------:R-:W-:Y:S01]  /*13300*/  FMNMX.FTZ R6, R63, R6, !PT ;  /* 0x000000063f067209 */ /* 0x000fe20007810000 */
[----:B------:R-:W-:Y:S01]  /*13310*/  VIADD R24, R24, 0x606 ;  /* 0x0000060618187836 */ /* 0x000fe20000000000 */
[----:B0-----:R-:W-:Y:S02]  /*13320*/  ISETP.GE.U32.AND P2, PT, R143, 0x180, PT ;  /* 0x000001808f00780c */ /* 0x001fe40003f46070 */
[----:B------:R-:W-:Y:S02]  /*13330*/  R2UR UR32, R28 ;  /* 0x000000001c2072ca */ /* 0x000fe400000e0000 */
[----:B------:R-:W-:Y:S02]  /*13340*/  FMNMX.FTZ R6, R66, R6, !PT ;  /* 0x0000000642067209 */ /* 0x000fe40007810000 */
[----:B------:R-:W-:-:S02]  /*13350*/  R2UR UR44, R24 ;  /* 0x00000000182c72ca */ /* 0x000fc400000e0000 */
        /* <DEDUP_REMOVED lines=12> */
[----:B0-----:R-:W-:Y:S01]  /*13420*/  FMNMX.FTZ R6, R6, R11, !PT ;  /* 0x0000000b06067209 */ /* 0x001fe20007810000 */
[----:B------:R-:W-:Y:S02]  /*13430*/  WARPGROUP.DEPBAR.LE gsb0, 0x0 ;  /* 0x00008000000079c5 */ /* 0x000fe40000010000 */
[----:B------:R-:W-:Y:S02]  /*13440*/  WARPGROUP.ARRIVE ;  /* 0x00000000000079c5 */ /* 0x000fe40000000000 */
[----:B------:R-:W0:Y:S04]  /*13450*/  SHFL.BFLY PT, R11, R6, 0x1, 0x1f ;  /* 0x0c201f00060b7f89 */ /* 0x000e2800000e0000 */
[----:B------:R-:W-:Y:S01]  /*13460*/  HGMMA.64x96x16.F32 R88, gdesc[UR12].tnspB, R88, gsb0 ;  /* 0x416000000c5879f0 */ /* 0x000fe20008000858 */
[----:B0-----:R-:W-:-:S05]  /*13470*/  FMNMX.FTZ R6, R6, R11, !PT ;  /* 0x0000000b06067209 */ /* 0x001fca0007810000 */
[C---:B------:R-:W-:Y:S01]  /*13480*/  FMUL.FTZ R11, R6.reuse, UR41 ;  /* 0x00000029060b7c20 */ /* 0x040fe20008410000 */
[----:B------:R-:W-:Y:S01]  /*13490*/  @!P1 IMAD R9, R9, 0x8, R2 ;  /* 0x0000000809099824 */ /* 0x000fe200078e0202 */
[----:B------:R-:W-:Y:S01]  /*134a0*/  MUFU.EX2 R33, R33 ;  /* 0x0000002100217308 */ /* 0x000fe20000000800 */
[----:B------:R-:W-:Y:S01]  /*134b0*/  FADD.FTZ R7, -R6, R7 ;  /* 0x0000000706077221 */ /* 0x000fe20000010100 */
[--C-:B------:R-:W-:Y:S01]  /*134c0*/  FFMA.FTZ R26, R26, UR41, -R11.reuse ;  /* 0x000000291a1a7c23 */ /* 0x100fe2000801080b */
        /* <DEDUP_REMOVED lines=30> */
[----:B------:R-:W-:Y:S01]  /*136b0*/  FFMA.FTZ R87, R87, UR41, -R11 ;  /* 0x0000002957577c23 */ /* 0x000fe2000801080b */
[----:B------:R-:W-:Y:S01]  /*136c0*/  SHF.R.U32.HI R11, RZ, 0x7, R143 ;  /* 0x00000007ff0b7819 */ /* 0x000fe2000001168f */
[----:B------:R-:W-:Y:S01]  /*136d0*/  MUFU.EX2 R26, R26 ;  /* 0x0000001a001a7308 */ /* 0x000fe20000000800 */
[----:B------:R-:W-:-:S02]  /*136e0*/  WARPGROUP.DEPBAR.LE gsb0, 0x0 ;  /* 0x00008000000079c5 */ /* 0x000fc40000010000 */
[----:B------:R-:W-:Y:S01]  /*136f0*/  WARPGROUP.ARRIVE ;  /* 0x00000000000079c5 */ /* 0x000fe20000000000 */
[----:B------:R-:W-:-:S04]  /*13700*/  VIADD R11, R11, 0x9 ;  /* 0x000000090b0b7836 */ /* 0x000fc80000000000 */
[----:B------:R-:W-:Y:S01]  /*13710*/  MUFU.EX2 R27, R27 ;  /* 0x0000001b001b7308 */ /* 0x000fe20000000800 */
[----:B------:R-:W-:Y:S02]  /*13720*/  @!P1 VIADD R9, R9, 0x2d860 ;  /* 0x0002d86009099836 */ /* 0x000fe40000000000 */
[----:B------:R-:W-:Y:S01]  /*13730*/  FMUL.FTZ R7, R7, UR41 ;  /* 0x0000002907077c20 */ /* 0x000fe20008410000 */
[----:B------:R-:W-:Y:S01]  /*13740*/  HGMMA.64x96x16.F32 R88, gdesc[UR16].tnspB, R88, gsb0 ;  /* 0x41600000105879f0 */ /* 0x000fe20008000858 */
[----:B------:R-:W-:-:S03]  /*13750*/  SEL R11, R11, 0x9, !P2 ;  /* 0x000000090b0b7807 */ /* 0x000fc60005000000 */
[----:B------:R-:W-:Y:S08]  /*13760*/  MUFU.EX2 R30, R30 ;  /* 0x0000001e001e7308 */ /* 0x000ff00000000800 */
[----:B------:R-:W0:Y:S01]  /*13770*/  MUFU.EX2 R31, R31 ;  /* 0x0000001f001f7308 */ /* 0x000e220000000800 */
[----:B------:R-:W-:-:S07]  /*13780*/  @!P1 PRMT R9, RZ, 0x654, R9 ;  /* 0x00000654ff099816 */ /* 0x000fce0000000009 */
[----:B------:R-:W-:Y:S08]  /*13790*/  MUFU.EX2 R37, R37 ;  /* 0x0000002500257308 */ /* 0x000ff00000000800 */
[----:B------:R-:W-:Y:S01]  /*137a0*/  MUFU.EX2 R7, R7 ;  /* 0x0000000700077308 */ /* 0x000fe20000000800 */
[----:B------:R-:W-:Y:S02]  /*137b0*/  WARPGROUP.DEPBAR.LE gsb0, 0x0 ;  /* 0x00008000000079c5 */ /* 0x000fe40000010000 */
[----:B------:R-:W-:-:S06]  /*137c0*/  WARPGROUP.ARRIVE ;  /* 0x00000000000079c5 */ /* 0x000fcc0000000000 */
[----:B------:R-:W-:Y:S03]  /*137d0*/  HGMMA.64x96x16.F32 R88, gdesc[UR20].tnspB, R88, gsb0 ;  /* 0x41600000145879f0 */ /* 0x000fe60008000858 */
        /* <DEDUP_REMOVED lines=13> */
[----:B------:R1:W-:Y:S06]  /*138b0*/  BAR.ARV R11, 0x100 ;  /* 0x0004000b0000751d */ /* 0x0003ec0000002000 */
[----:B-1----:R-:W-:-:S04]  /*138c0*/  @!P1 IMAD R11, R16, 0x8, R2 ;  /* 0x00000008100b9824 */ /* 0x002fc800078e0202 */
[----:B------:R-:W-:-:S05]  /*138d0*/  @!P1 VIADD R11, R11, 0x2d840 ;  /* 0x0002d8400b0b9836 */ /* 0x000fca0000000000 */
[----:B------:R-:W-:-:S04]  /*138e0*/  @!P1 PRMT R11, RZ, 0x654, R11 ;  /* 0x00000654ff0b9816 */ /* 0x000fc8000000000b */
[----:B------:R0:W-:Y:S01]  /*138f0*/  @!P1 SYNCS.ARRIVE.TRANS64.RED.A1T0 RZ, [R11+URZ], RZ ;  /* 0x000000ff0bff99a7 */ /* 0x0001e2000810043f */
[----:B------:R1:W-:Y:S01]  /*13900*/  @!P1 SYNCS.ARRIVE.TRANS64.RED.A1T0 RZ, [R9+URZ], RZ ;  /* 0x000000ff09ff99a7 */ /* 0x0003e2000810043f */
[----:B0-----:R-:W-:Y:S02]  /*13910*/  F2FP.F16.F32.PACK_AB R11, R31, R30 ;  /* 0x0000001e1f0b723e */ /* 0x001fe400000000ff */
[----:B-1----:R-:W-:-:S05]  /*13920*/  F2FP.F16.F32.PACK_AB R9, R27, R26 ;  /* 0x0000001a1b09723e */ /* 0x002fca00000000ff */
[----:B------:R0:W-:Y:S02]  /*13930*/  STSM.16.M88.4 [R139+0x21800], R8 ;  /* 0x021800088b007844 */ /* 0x0001e40000000200 */
[----:B0-----:R-:W0:Y:S08]  /*13940*/  MUFU.EX2 R8, R32 ;  /* 0x0000002000087308 */ /* 0x001e300000000800 */
[----:B------:R-:W1:Y:S01]  /*13950*/  MUFU.EX2 R10, R36 ;  /* 0x00000024000a7308 */ /* 0x000e620000000800 */
[----:B0-----:R-:W-:-:S04]  /*13960*/  FADD.FTZ R5, R8, R5 ;  /* 0x0000000508057221 */ /* 0x001fc80000010000 */
[----:B------:R-:W-:-:S04]  /*13970*/  FADD.FTZ R5, R33, R5 ;  /* 0x0000000521057221 */ /* 0x000fc80000010000 */
[----:B-1----:R-:W-:Y:S01]  /*13980*/  FADD.FTZ R5, R10, R5 ;  /* 0x000000050a057221 */ /* 0x002fe20000010000 */
[----:B------:R-:W-:-:S03]  /*13990*/  F2FP.F16.F32.PACK_AB R10, R37, R10 ;  /* 0x0000000a250a723e */ /* 0x000fc600000000ff */
[----:B------:R-:W-:Y:S02]  /*139a0*/  FADD.FTZ R5, R37, R5 ;  /* 0x0000000525057221 */ /* 0x000fe40000010000 */
[----:B------:R-:W2:Y:S01]  /*139b0*/  LDL R37, [R1+0x24] ;  /* 0x0000240001257983 */ /* 0x000ea20000100800 */
[----:B------:R-:W-:Y:S08]  /*139c0*/  MUFU.EX2 R34, R34 ;  /* 0x0000002200227308 */ /* 0x000ff00000000800 */
[----:B------:R-:W0:Y:S08]  /*139d0*/  MUFU.EX2 R35, R35 ;  /* 0x0000002300237308 */ /* 0x000e300000000800 */
[----:B------:R-:W-:Y:S08]  /*139e0*/  MUFU.EX2 R38, R38 ;  /* 0x0000002600267308 */ /* 0x000ff00000000800 */
[----:B------:R-:W1:Y:S01]  /*139f0*/  MUFU.EX2 R39, R39 ;  /* 0x0000002700277308 */ /* 0x000e620000000800 */
[----:B------:R-:W-:Y:S01]  /*13a00*/  FFMA.FTZ R4, R7, R4, R26 ;  /* 0x0000000407047223 */ /* 0x000fe2000001001a */
[----:B------:R-:W-:-:S02]  /*13a10*/  F2FP.F16.F32.PACK_AB R8, R33, R8 ;  /* 0x000000082108723e */ /* 0x000fc400000000ff */
[----:B0-----:R-:W-:Y:S01]  /*13a20*/  F2FP.F16.F32.PACK_AB R9, R35, R34 ;  /* 0x000000222309723e */ /* 0x001fe200000000ff */
[----:B------:R-:W-:-:S04]  /*13a30*/  FADD.FTZ R4, R27, R4 ;  /* 0x000000041b047221 */ /* 0x000fc80000010000 */
[----:B------:R-:W-:Y:S01]  /*13a40*/  FADD.FTZ R4, R30, R4 ;  /* 0x000000041e047221 */ /* 0x000fe20000010000 */
[----:B-1----:R-:W-:-:S05]  /*13a50*/  F2FP.F16.F32.PACK_AB R11, R39, R38 ;  /* 0x00000026270b723e */ /* 0x002fca00000000ff */
[----:B---3--:R0:W-:Y:S01]  /*13a60*/  STSM.16.M88.4 [R21], R8 ;  /* 0x0000000815007844 */ /* 0x0081e20000000200 */
[----:B------:R-:W-:Y:S01]  /*13a70*/  MUFU.EX2 R41, R41 ;  /* 0x0000002900297308 */ /* 0x000fe20000000800 */
[----:B------:R-:W-:-:S04]  /*13a80*/  FADD.FTZ R4, R31, R4 ;  /* 0x000000041f047221 */ /* 0x000fc80000010000 */
[----:B------:R-:W-:-:S03]  /*13a90*/  FADD.FTZ R4, R34, R4 ;  /* 0x0000000422047221 */ /* 0x000fc60000010000 */
[----:B0-----:R-:W0:Y:S01]  /*13aa0*/  MUFU.EX2 R8, R40 ;  /* 0x0000002800087308 */ /* 0x001e220000000800 */
[----:B------:R-:W-:-:S07]  /*13ab0*/  FADD.FTZ R4, R35, R4 ;  /* 0x0000000423047221 */ /* 0x000fce0000010000 */
[----:B------:R-:W1:Y:S08]  /*13ac0*/  MUFU.EX2 R9, R42 ;  /* 0x0000002a00097308 */ /* 0x000e700000000800 */
[----:B------:R-:W3:Y:S01]  /*13ad0*/  MUFU.EX2 R10, R44 ;  /* 0x0000002c000a7308 */ /* 0x000ee20000000800 */
[----:B------:R-:W-:Y:S01]  /*13ae0*/  FADD.FTZ R4, R38, R4 ;  /* 0x0000000426047221 */ /* 0x000fe20000010000 */
[----:B0-----:R-:W-:-:S06]  /*13af0*/  FADD.FTZ R5, R8, R5 ;  /* 0x0000000508057221 */ /* 0x001fcc0000010000 */
[----:B------:R-:W0:Y:S08]  /*13b00*/  MUFU.EX2 R43, R43 ;  /* 0x0000002b002b7308 */ /* 0x000e300000000800 */
[----:B------:R-:W4:Y:S01]  /*13b10*/  MUFU.EX2 R45, R45 ;  /* 0x0000002d002d7308 */ /* 0x000f220000000800 */
[----:B------:R-:W-:Y:S01]  /*13b20*/  FADD.FTZ R4, R39, R4 ;  /* 0x0000000427047221 */ /* 0x000fe20000010000 */
[----:B------:R-:W-:-:S06]  /*13b30*/  FADD.FTZ R5, R41, R5 ;  /* 0x0000000529057221 */ /* 0x000fcc0000010000 */
[----:B------:R-:W5:Y:S08]  /*13b40*/  MUFU.EX2 R11, R46 ;  /* 0x0000002e000b7308 */ /* 0x000f700000000800 */
[----:B------:R-:W5:Y:S01]  /*13b50*/  MUFU.EX2 R24, R48 ;  /* 0x0000003000187308 */ /* 0x000f620000000800 */
[----:B-1----:R-:W-:Y:S01]  /*13b60*/  FADD.FTZ R4, R9, R4 ;  /* 0x0000000409047221 */ /* 0x002fe20000010000 */
[----:B---3--:R-:W-:-:S06]  /*13b70*/  FADD.FTZ R5, R10, R5 ;  /* 0x000000050a057221 */ /* 0x008fcc0000010000 */
[----:B------:R-:W1:Y:S08]  /*13b80*/  MUFU.EX2 R47, R47 ;  /* 0x0000002f002f7308 */ /* 0x000e700000000800 */
[----:B------:R-:W3:Y:S01]  /*13b90*/  MUFU.EX2 R49, R49 ;  /* 0x0000003100317308 */ /* 0x000ee20000000800 */
[----:B0-----:R-:W-:Y:S01]  /*13ba0*/  FADD.FTZ R4, R43, R4 ;  /* 0x000000042b047221 */ /* 0x001fe20000010000 */
[----:B----4-:R-:W-:-:S06]  /*13bb0*/  FADD.FTZ R5, R45, R5 ;  /* 0x000000052d057221 */ /* 0x010fcc0000010000 */
[----:B------:R-:W0:Y:S08]  /*13bc0*/  MUFU.EX2 R25, R50 ;  /* 0x0000003200197308 */ /* 0x000e300000000800 */
[----:B------:R-:W4:Y:S01]  /*13bd0*/  MUFU.EX2 R26, R52 ;  /* 0x00000034001a7308 */ /* 0x000f220000000800 */
[----:B-----5:R-:W-:Y:S01]  /*13be0*/  FADD.FTZ R4, R11, R4 ;  /* 0x000000040b047221 */ /* 0x020fe20000010000 */
        /* <DEDUP_REMOVED lines=38> */
[----:B------:R-:W2:Y:S01]  /*13e50*/  MUFU.EX2 R72, R72 ;  /* 0x0000004800487308 */ /* 0x000ea20000000800 */
[----:B-1----:R-:W-:Y:S01]  /*13e60*/  FADD.FTZ R4, R66, R5 ;  /* 0x0000000542047221 */ /* 0x002fe20000010000 */
[----:B---3--:R-:W-:-:S06]  /*13e70*/  FADD.FTZ R30, R68, R21 ;  /* 0x00000015441e7221 */ /* 0x008fcc0000010000 */
[----:B------:R-:W1:Y:S08]  /*13e80*/  MUFU.EX2 R71, R71 ;  /* 0x0000004700477308 */ /* 0x000e700000000800 */
[----:B------:R-:W3:Y:S01]  /*13e90*/  MUFU.EX2 R73, R73 ;  /* 0x0000004900497308 */ /* 0x000ee20000000800 */
[----:B0-----:R-:W-:Y:S01]  /*13ea0*/  FADD.FTZ R5, R67, R4 ;  /* 0x0000000443057221 */ /* 0x001fe20000010000 */
[----:B----4-:R-:W-:-:S06]  /*13eb0*/  FADD.FTZ R21, R69, R30 ;  /* 0x0000001e45157221 */ /* 0x010fcc0000010000 */
[----:B------:R-:W0:Y:S01]  /*13ec0*/  MUFU.EX2 R74, R74 ;  /* 0x0000004a004a7308 */ /* 0x000e220000000800 */
[----:B------:R-:W-:-:S07]  /*13ed0*/  F2FP.F16.F32.PACK_AB R8, R41, R8 ;  /* 0x000000082908723e */ /* 0x000fce00000000ff */
[----:B------:R-:W4:Y:S01]  /*13ee0*/  MUFU.EX2 R76, R76 ;  /* 0x0000004c004c7308 */ /* 0x000f220000000800 */
[----:B------:R-:W-:Y:S01]  /*13ef0*/  F2FP.F16.F32.PACK_AB R9, R43, R9 ;  /* 0x000000092b09723e */ /* 0x000fe200000000ff */
[----:B-----5:R-:W-:Y:S01]  /*13f00*/  FADD.FTZ R34, R70, R5 ;  /* 0x0000000546227221 */ /* 0x020fe20000010000 */
[----:B------:R-:W-:-:S05]  /*13f10*/  F2FP.F16.F32.PACK_AB R10, R45, R10 ;  /* 0x0000000a2d0a723e */ /* 0x000fca00000000ff */
[----:B------:R-:W5:Y:S01]  /*13f20*/  MUFU.EX2 R75, R75 ;  /* 0x0000004b004b7308 */ /* 0x000f620000000800 */
[----:B------:R-:W-:Y:S01]  /*13f30*/  F2FP.F16.F32.PACK_AB R11, R47, R11 ;  /* 0x0000000b2f0b723e */ /* 0x000fe200000000ff */
[----:B--2---:R-:W-:-:S06]  /*13f40*/  FADD.FTZ R36, R72, R21 ;  /* 0x0000001548247221 */ /* 0x004fcc0000010000 */
[----:B------:R-:W2:Y:S01]  /*13f50*/  MUFU.EX2 R77, R77 ;  /* 0x0000004d004d7308 */ /* 0x000ea20000000800 */
[----:B------:R-:W-:Y:S01]  /*13f60*/  F2FP.F16.F32.PACK_AB R24, R49, R24 ;  /* 0x000000183118723e */ /* 0x000fe200000000ff */
[----:B------:R3:W-:Y:S01]  /*13f70*/  STSM.16.M88.4 [R141], R8 ;  /* 0x000000088d007844 */ /* 0x0007e20000000200 */
[----:B------:R-:W-:-:S05]  /*13f80*/  F2FP.F16.F32.PACK_AB R25, R51, R25 ;  /* 0x000000193319723e */ /* 0x000fca00000000ff */
[----:B------:R-:W2:Y:S01]  /*13f90*/  MUFU.EX2 R78, R78 ;  /* 0x0000004e004e7308 */ /* 0x000ea20000000800 */
[----:B------:R-:W-:Y:S01]  /*13fa0*/  F2FP.F16.F32.PACK_AB R26, R53, R26 ;  /* 0x0000001a351a723e */ /* 0x000fe200000000ff */
[----:B-1----:R-:W-:Y:S01]  /*13fb0*/  FADD.FTZ R5, R71, R34 ;  /* 0x0000002247057221 */ /* 0x002fe20000010000 */
[----:B------:R-:W-:-:S05]  /*13fc0*/  F2FP.F16.F32.PACK_AB R27, R55, R27 ;  /* 0x0000001b371b723e */ /* 0x000fca00000000ff */
[----:B------:R-:W1:Y:S01]  /*13fd0*/  MUFU.EX2 R32, R80 ;  /* 0x0000005000207308 */ /* 0x000e620000000800 */
[----:B---3--:R-:W-:Y:S01]  /*13fe0*/  FADD.FTZ R9, R73, R36 ;  /* 0x0000002449097221 */ /* 0x008fe20000010000 */
[----:B------:R4:W-:Y:S06]  /*13ff0*/  STSM.16.M88.4 [R140], R24 ;  /* 0x000000188c007844 */ /* 0x0009ec0000000200 */
[----:B------:R-:W3:Y:S01]  /*14000*/  MUFU.EX2 R79, R79 ;  /* 0x0000004f004f7308 */ /* 0x000ee20000000800 */
[----:B0-----:R-:W-:-:S07]  /*14010*/  FADD.FTZ R10, R74, R5 ;  /* 0x000000054a0a7221 */ /* 0x001fce0000010000 */
[----:B------:R-:W0:Y:S01]  /*14020*/  MUFU.EX2 R81, R81 ;  /* 0x0000005100517308 */ /* 0x000e220000000800 */
[----:B----4-:R-:W-:-:S07]  /*14030*/  FADD.FTZ R24, R76, R9 ;  /* 0x000000094c187221 */ /* 0x010fce0000010000 */
[----:B------:R-:W4:Y:S01]  /*14040*/  MUFU.EX2 R33, R82 ;  /* 0x0000005200217308 */ /* 0x000f220000000800 */
[----:B-----5:R-:W-:Y:S01]  /*14050*/  FADD.FTZ R5, R75, R10 ;  /* 0x0000000a4b057221 */ /* 0x020fe20000010000 */
[----:B--2---:R-:W-:-:S06]  /*14060*/  FADD.FTZ R21, R77, R24 ;  /* 0x000000184d157221 */ /* 0x004fcc0000010000 */
[----:B------:R-:W2:Y:S01]  /*14070*/  MUFU.EX2 R84, R84 ;  /* 0x0000005400547308 */ /* 0x000ea20000000800 */
[----:B------:R-:W-:Y:S01]  /*14080*/  FADD.FTZ R26, R78, R5 ;  /* 0x000000054e1a7221 */ /* 0x000fe20000010000 */
[----:B-1----:R-:W-:-:S06]  /*14090*/  FADD.FTZ R36, R32, R21 ;  /* 0x0000001520247221 */ /* 0x002fcc0000010000 */
[----:B------:R-:W1:Y:S08]  /*140a0*/  MUFU.EX2 R4, R83 ;  /* 0x0000005300047308 */ /* 0x000e700000000800 */
[----:B------:R-:W5:Y:S01]  /*140b0*/  MUFU.EX2 R85, R85 ;  /* 0x0000005500557308 */ /* 0x000f620000000800 */
[----:B---3--:R-:W-:-:S07]  /*140c0*/  FADD.FTZ R34, R79, R26 ;  /* 0x0000001a4f227221 */ /* 0x008fce0000010000 */
[----:B------:R-:W-:Y:S08]  /*140d0*/  MUFU.EX2 R86, R86 ;  /* 0x0000005600567308 */ /* 0x000ff00000000800 */
[----:B------:R-:W3:Y:S01]  /*140e0*/  MUFU.EX2 R87, R87 ;  /* 0x0000005700577308 */ /* 0x000ee20000000800 */
[----:B0-----:R-:W-:Y:S01]  /*140f0*/  FADD.FTZ R21, R81, R36 ;  /* 0x0000002451157221 */ /* 0x001fe20000010000 */
[----:B----4-:R-:W-:Y:S01]  /*14100*/  FADD.FTZ R5, R33, R34 ;  /* 0x0000002221057221 */ /* 0x010fe20000010000 */
[----:B------:R-:W-:-:S02]  /*14110*/  F2FP.F16.F32.PACK_AB R28, R57, R28 ;  /* 0x0000001c391c723e */ /* 0x000fc400000000ff */
[----:B--2---:R-:W-:Y:S01]  /*14120*/  FADD.FTZ R34, R84, R21 ;  /* 0x0000001554227221 */ /* 0x004fe20000010000 */
[----:B------:R-:W-:Y:S01]  /*14130*/  F2FP.F16.F32.PACK_AB R29, R59, R29 ;  /* 0x0000001d3b1d723e */ /* 0x000fe200000000ff */
[----:B-1----:R-:W-:Y:S01]  /*14140*/  FADD.FTZ R21, R4, R5 ;  /* 0x0000000504157221 */ /* 0x002fe20000010000 */
[----:B------:R-:W-:Y:S02]  /*14150*/  F2FP.F16.F32.PACK_AB R30, R61, R60 ;  /* 0x0000003c3d1e723e */ /* 0x000fe400000000ff */
[----:B------:R-:W-:Y:S01]  /*14160*/  F2FP.F16.F32.PACK_AB R31, R31, R62 ;  /* 0x0000003e1f1f723e */ /* 0x000fe200000000ff */
[----:B-----5:R-:W-:Y:S01]  /*14170*/  FADD.FTZ R5, R85, R34 ;  /* 0x0000002255057221 */ /* 0x020fe20000010000 */
        /* <DEDUP_REMOVED lines=9> */
[----:B------:R-:W-:Y:S02]  /*14210*/  F2FP.F16.F32.PACK_AB R33, R4, R33 ;  /* 0x000000210421723e */ /* 0x000fe400000000ff */
[----:B------:R-:W-:Y:S02]  /*14220*/  F2FP.F16.F32.PACK_AB R34, R85, R84 ;  /* 0x000000545522723e */ /* 0x000fe400000000ff */
[----:B---3--:R-:W-:Y:S01]  /*14230*/  F2FP.F16.F32.PACK_AB R35, R87, R86 ;  /* 0x000000565723723e */ /* 0x008fe200000000ff */
[----:B------:R-:W-:Y:S04]  /*14240*/  STSM.16.M88.4 [R139+0x27800], R28 ;  /* 0x0278001c8b007844 */ /* 0x000fe80000000200 */
[----:B------:R0:W-:Y:S04]  /*14250*/  STSM.16.M88.4 [R37], R8 ;  /* 0x0000000825007844 */ /* 0x0001e80000000200 */
[----:B------:R1:W-:Y:S04]  /*14260*/  STSM.16.M88.4 [R141+0x6000], R24 ;  /* 0x006000188d007844 */ /* 0x0003e80000000200 */
[----:B------:R1:W-:Y:S01]  /*14270*/  STSM.16.M88.4 [R140+0x6000], R32 ;  /* 0x006000208c007844 */ /* 0x0003e20000000200 */
[----:B------:R-:W-:Y:S01]  /*14280*/  @!PT LDS RZ, [RZ] ;  /* 0x00000000fffff984 */ /* 0x000fe20000000800 */
[----:B------:R-:W-:Y:S01]  /*14290*/  @!PT LDS RZ, [RZ] ;  /* 0x00000000fffff984 */ /* 0x000fe20000000800 */
[----:B------:R-:W-:Y:S01]  /*142a0*/  @!PT LDS RZ, [RZ] ;  /* 0x00000000fffff984 */ /* 0x000fe20000000800 */
[----:B------:R-:W-:Y:S01]  /*142b0*/  @!PT LDS RZ, [RZ] ;  /* 0x00000000fffff984 */ /* 0x000fe20000000800 */
[----:B------:R2:W-:Y:S06]  /*142c0*/  MEMBAR.ALL.CTA ;  /* 0x0000000000007992 */ /* 0x0005ec0000008000 */
[----:B--2---:R-:W2:Y:S01]  /*142d0*/  FENCE.VIEW.ASYNC.S ;  /* 0x00000000000073c6 */ /* 0x004ea20000000000 */
[----:B------:R-:W-:Y:S01]  /*142e0*/  ISETP.GT.AND P2, PT, R3, R142, PT ;  /* 0x0000008e0300720c */ /* 0x000fe20003f44270 */
        /* <DEDUP_REMOVED lines=50> */
[----:B------:R-:W-:-:S02]  /*14610*/  VIADD R3, R3, 0xffffffff ;  /* 0xffffffff03037836 */ /* 0x000fc40000000000 */
[----:B0-----:R-:W-:Y:S02]  /*14620*/  IMAD.MOV.U32 R10, RZ, RZ, R18 ;  /* 0x000000ffff0a7224 */ /* 0x001fe400078e0012 */
[----:B------:R-:W-:Y:S02]  /*14630*/  IMAD.MOV.U32 R9, RZ, RZ, R16 ;  /* 0x000000ffff097224 */ /* 0x000fe400078e0010 */
[----:B------:R-:W-:Y:S02]  /*14640*/  IMAD.MOV.U32 R7, RZ, RZ, R6 ;  /* 0x000000ffff077224 */ /* 0x000fe400078e0006 */
[----:B------:R-:W-:Y:S01]  /*14650*/  IMAD.MOV.U32 R8, RZ, RZ, R0 ;  /* 0x000000ffff087224 */ /* 0x000fe200078e0000 */
[----:B--2---:R-:W-:Y:S01]  /*14660*/  NOP ;  /* 0x0000000000007918 */ /* 0x004fe20000000000 */
[----:B-1----:R-:W-:Y:S05]  /*14670*/  @P2 BRA `(.L_x_1538) ;  /* 0xffffffdc00242947 */ /* 0x002fea000383ffff */
.L_x_1528:
[----:B------:R-:W2:Y:S02]  /*14680*/  LDL R7, [R1+0x48] ;  /* 0x0000480001077983 */ /* 0x000ea40000100800 */
[----:B--2---:R-:W-:-:S13]  /*14690*/  ISETP.GE.AND P2, PT, R3, R7, PT ;  /* 0x000000070300720c */ /* 0x004fda0003f46270 */
[----:B------:R-:W-:Y:S05]  /*146a0*/  @!P2 BRA `(.L_x_1539) ;  /* 0x000000340004a947 */ /* 0x000fea0003800000 */
[----:B------:R-:W-:Y:S02]  /*146b0*/  IMAD.MOV.U32 R7, RZ, RZ, R6 ;  /* 0x000000ffff077224 */ /* 0x000fe400078e0006 */
[----:B------:R-:W-:Y:S02]  /*146c0*/  IMAD.MOV.U32 R8, RZ, RZ, R0 ;  /* 0x000000ffff087224 */ /* 0x000fe400078e0000 */
[----:B------:R-:W-:Y:S02]  /*146d0*/  IMAD.MOV.U32 R10, RZ, RZ, R18 ;  /* 0x000000ffff0a7224 */ /* 0x000fe400078e0012 */
[----:B------:R-:W-:-:S07]  /*146e0*/  IMAD.MOV.U32 R9, RZ, RZ, R16 ;  /* 0x000000ffff097224 */ /* 0x000fce00078e0010 */
.L_x_1557:
        /* <DEDUP_REMOVED lines=10> */
.L_x_1541:
[----:B------:R-:W-:Y:S01]  /*14790*/  IMAD R0, R16, 0x8, R2 ;  /* 0x0000000810007824 */ /* 0x000fe200078e0202 */
[----:B------:R-:W-:-:S04]  /*147a0*/  SHF.L.U32 R11, R18, 0x1f, RZ ;  /* 0x0000001f120b7819 */ /* 0x000fc800000006ff */
[----:B------:R0:W1:Y:S01]  /*147b0*/  SYNCS.PHASECHK.TRANS64.TRYWAIT P3, [R0+URZ+0x2d830], R11 ;  /* 0x02d8300b000075a7 */ /* 0x000062000806017f */
[----:B------:R-:W-:Y:S05]  /*147c0*/  @!P0 BRA `(.L_x_1542) ;  /* 0x0000000000048947 */ /* 0x000fea0003800000 */
[----:B------:R-:W-:Y:S01]  /*147d0*/  BPT.TRAP 0x1 ;  /* 0x000000040000795c */ /* 0x000fe20000300000 */
.L_x_1542:
[----:B------:R-:W-:Y:S04]  /*147e0*/  BSSY B0, `(.L_x_1540) ;  /* 0x0000004000007945 */ /* 0x000fe80003800000 */
[----:B-1----:R-:W-:Y:S05]  /*147f0*/  @P3 BRA `(.L_x_1543) ;  /* 0x0000000000083947 */ /* 0x002fea0003800000 */
[----:B------:R-:W1:Y:S02]  /*14800*/  SYNCS.PHASECHK.TRANS64.TRYWAIT P3, [R0+URZ+0x2d830], R11 ;  /* 0x02d8300b000075a7 */ /* 0x000e64000806017f */
[----:B-1----:R-:W-:Y:S05]  /*14810*/  @!P3 BRA `(.L_x_1544) ;  /* 0x000000e40068b947 */ /* 0x002fea0003800000 */
.L_x_1543:
[----:B------:R-:W-:Y:S05]  /*14820*/  BSYNC B0 ;  /* 0x0000000000007941 */ /* 0x000fea0003800000 */
.L_x_1540:
        /* <DEDUP_REMOVED lines=60> */
.L_x_1546:
[----:B------:R-:W-:Y:S01]  /*14bf0*/  SHF.L.U32 R0, R10, 0x1f, RZ ;  /* 0x0000001f0a007819 */ /* 0x000fe200000006ff */
[----:B------:R-:W-:-:S04]  /*14c00*/  IMAD R6, R9, 0x8, R2 ;  /* 0x0000000809067824 */ /* 0x000fc800078e0202 */
[----:B------:R0:W1:Y:S01]  /*14c10*/  SYNCS.PHASECHK.TRANS64.TRYWAIT P2, [R6+URZ+0x2d850], R0 ;  /* 0x02d85000060075a7 */ /* 0x000062000804017f */
[----:B------:R-:W-:Y:S05]  /*14c20*/  @!P0 BRA `(.L_x_1547) ;  /* 0x0000000000048947 */ /* 0x000fea0003800000 */
[----:B------:R-:W-:Y:S01]  /*14c30*/  BPT.TRAP 0x1 ;  /* 0x000000040000795c */ /* 0x000fe20000300000 */
.L_x_1547:
[----:B-1----:R-:W-:Y:S05]  /*14c40*/  @P2 BRA `(.L_x_1545) ;  /* 0x0000000000082947 */ /* 0x002fea0003800000 */
[----:B------:R-:W1:Y:S02]  /*14c50*/  SYNCS.PHASECHK.TRANS64.TRYWAIT P2, [R6+URZ+0x2d850], R0 ;  /* 0x02d85000060075a7 */ /* 0x000e64000804017f */
[----:B-1----:R-:W-:Y:S05]  /*14c60*/  @!P2 BRA `(.L_x_1548) ;  /* 0x000000e00068a947 */ /* 0x002fea0003800000 */
.L_x_1545:
[----:B------:R-:W2:Y:S01]  /*14c70*/  LDL R142, [R1+0x1c] ;  /* 0x00001c00018e7983 */ /* 0x000ea20000100800 */
[----:B------:R-:W3:Y:S03]  /*14c80*/  @P5 LDC R10, c[0x0][0x44c] ;  /* 0x00011300ff0a5b82 */ /* 0x000ee60000000800 */
[----:B------:R-:W2:Y:S05]  /*14c90*/  LDL R20, [R1+0x44] ;  /* 0x0000440001147983 */ /* 0x000eaa0000100800 */
[----:B01----:R-:W0:Y:S01]  /*14ca0*/  @P5 LDC R6, c[0x0][0x450] ;  /* 0x00011400ff065b82 */ /* 0x003e220000000800 */
[----:B------:R-:W-:Y:S05]  /*14cb0*/  WARPSYNC.ALL ;  /* 0x0000000000007948 */ /* 0x000fea0003800000 */
[----:B--2---:R-:W-:-:S02]  /*14cc0*/  IMAD.IADD R0, R20, 0x1, R142 ;  /* 0x0000000114007824 */ /* 0x004fc400078e028e */
[----:B------:R-:W2:Y:S01]  /*14cd0*/  LDL R142, [R1+0x3c] ;  /* 0x00003c00018e7983 */ /* 0x000ea20000100800 */
[----:B------:R-:W-:Y:S01]  /*14ce0*/  IMAD.MOV.U32 R11, RZ, RZ, -0x7fffffe0 ;  /* 0x80000020ff0b7424 */ /* 0x000fe200078e00ff */
[----:B------:R-:W-:Y:S01]  /*14cf0*/  WARPGROUP.ARRIVE ;  /* 0x00000000000079c5 */ /* 0x000fe20000000000 */
[----:B---3--:R-:W-:-:S03]  /*14d00*/  @P5 IMAD.HI.U32 R10, R0, R10, RZ ;  /* 0x0000000a000a5227 */ /* 0x008fc600078e00ff */
[C---:B------:R-:W-:Y:S01]  /*14d10*/  R2UR UR11, R11.reuse ;  /* 0x000000000b0b72ca */ /* 0x040fe200000e0000 */
[----:B------:R-:W-:Y:S01]  /*14d20*/  IMAD.MOV.U32 R21, RZ, RZ, -0x7fffffe0 ;  /* 0x80000020ff157424 */ /* 0x000fe200078e00ff */
[----:B0-----:R-:W-:Y:S01]  /*14d30*/  @P5 SHF.R.U32.HI R0, RZ, R6, R10 ;  /* 0x00000006ff005219 */ /* 0x001fe2000001160a */
[----:B------:R-:W-:Y:S01]  /*14d40*/  VIADD R6, R2, 0x400 ;  /* 0x0000040002067836 */ /* 0x000fe20000000000 */
[----:B------:R-:W-:Y:S01]  /*14d50*/  R2UR UR47, R11 ;  /* 0x000000000b2f72ca */ /* 0x000fe200000e0000 */
[----:B------:R-:W-:Y:S01]  /*14d60*/  IMAD.MOV.U32 R11, RZ, RZ, 0x40000040 ;  /* 0x40000040ff0b7424 */ /* 0x000fe200078e00ff */
[----:B------:R-:W-:Y:S01]  /*14d70*/  R2UR UR15, R21 ;  /* 0x00000000150f72ca */ /* 0x000fe200000e0000 */
[----:B------:R-:W-:Y:S01]  /*14d80*/  IMAD.SHL.U32 R143, R3, 0x80, RZ ;  /* 0x00000080038f7824 */ /* 0x000fe200078e00ff */
[----:B------:R-:W-:Y:S01]  /*14d90*/  SHF.R.U32.HI R6, RZ, 0x4, R6 ;  /* 0x00000004ff067819 */ /* 0x000fe20000011606 */
[----:B------:R-:W0:Y:S01]  /*14da0*/  SHFL.IDX PT, R144, R0, RZ, 0x1c1f ;  /* 0x001c1fff00907589 */ /* 0x000e2200000e0000 */
[----:B------:R-:W-:Y:S01]  /*14db0*/  R2UR UR9, R11 ;  /* 0x000000000b0972ca */ /* 0x000fe200000e0000 */
[----:B------:R-:W-:Y:S01]  /*14dc0*/  IMAD.MOV.U32 R11, RZ, RZ, 0x40000040 ;  /* 0x40000040ff0b7424 */ /* 0x000fe200078e00ff */
[----:B------:R-:W-:-:S02]  /*14dd0*/  LOP3.LUT R6, R6, 0x3fff, RZ, 0xc0, !PT ;  /* 0x00003fff06067812 */ /* 0x000fc400078ec0ff */
[C---:B------:R-:W-:Y:S02]  /*14de0*/  R2UR UR19, R21.reuse ;  /* 0x00000000151372ca */ /* 0x040fe400000e0000 */
[----:B------:R-:W-:Y:S02]  /*14df0*/  LOP3.LUT R6, R6, 0x2000000, RZ, 0xfc, !PT ;  /* 0x0200000006067812 */ /* 0x000fe400078efcff */
[C---:B------:R-:W-:Y:S02]  /*14e00*/  R2UR UR23, R21.reuse ;  /* 0x00000000151772ca */ /* 0x040fe400000e0000 */
[----:B------:R-:W-:Y:S01]  /*14e10*/  R2UR UR27, R21 ;  /* 0x00000000151b72ca */ /* 0x000fe200000e0000 */
[----:B------:R-:W-:Y:S01]  /*14e20*/  IMAD R10, R9, 0x600, R6 ;  /* 0x00000600090a7824 */ /* 0x000fe200078e0206 */
[C---:B------:R-:W-:Y:S02]  /*14e30*/  R2UR UR31, R21.reuse ;  /* 0x00000000151f72ca */ /* 0x040fe400000e0000 */
[----:B------:R-:W-:Y:S01]  /*14e40*/  R2UR UR35, R21 ;  /* 0x00000000152372ca */ /* 0x000fe200000e0000 */
[C---:B------:R-:W-:Y:S01]  /*14e50*/  VIADD R20, R10.reuse, 0x40 ;  /* 0x000000400a147836 */ /* 0x040fe20000000000 */
[----:B------:R-:W-:Y:S01]  /*14e60*/  R2UR UR10, R10 ;  /* 0x000000000a0a72ca */ /* 0x000fe200000e0000 */
[----:B------:R-:W-:Y:S01]  /*14e70*/  IMAD.MOV.U32 R21, RZ, RZ, 0x40000040 ;  /* 0x40000040ff157424 */ /* 0x000fe200078e00ff */
[----:B------:R-:W-:-:S02]  /*14e80*/  R2UR UR45, R11 ;  /* 0x000000000b2d72ca */ /* 0x000fc400000e0000 */
[----:B------:R-:W-:Y:S01]  /*14e90*/  R2UR UR14, R20 ;  /* 0x00000000140e72ca */ /* 0x000fe200000e0000 */
[----:B------:R-:W-:Y:S01]  /*14ea0*/  VIADD R20, R10, 0x80 ;  /* 0x000000800a147836 */ /* 0x000fe20000000000 */
[----:B------:R-:W-:Y:S01]  /*14eb0*/  R2UR UR13, R21 ;  /* 0x00000000150d72ca */ /* 0x000fe200000e0000 */
[----:B------:R-:W-:-:S03]  /*14ec0*/  IMAD.MOV.U32 R21, RZ, RZ, 0x40000040 ;  /* 0x40000040ff157424 */ /* 0x000fc600078e00ff */
        /* <DEDUP_REMOVED lines=13> */
[C---:B------:R-:W-:Y:S01]  /*14fa0*/  VIADD R20, R10.reuse, 0x180 ;  /* 0x000001800a147836 */ /* 0x040fe20000000000 */
[----:B------:R-:W-:Y:S01]  /*14fb0*/  R2UR UR29, R21 ;  /* 0x00000000151d72ca */ /* 0x000fe200000e0000 */
[----:B------:R-:W-:Y:S02]  /*14fc0*/  VIADD R10, R10, 0x1c0 ;  /* 0x000001c00a0a7836 */ /* 0x000fe40000000000 */
[----:B------:R-:W-:Y:S01]  /*14fd0*/  IMAD.MOV.U32 R21, RZ, RZ, 0x40000040 ;  /* 0x40000040ff157424 */ /* 0x000fe200078e00ff */
[----:B------:R-:W-:Y:S02]  /*14fe0*/  R2UR UR34, R20 ;  /* 0x00000000142272ca */ /* 0x000fe400000e0000 */
[----:B------:R-:W-:Y:S02]  /*14ff0*/  R2UR UR46, R10 ;  /* 0x000000000a2e72ca */ /* 0x000fe400000e0000 */
[----:B------:R-:W-:-:S02]  /*15000*/  R2UR UR33, R21 ;  /* 0x00000000152172ca */ /* 0x000fc400000e0000 */
[----:B--2---:R-:W-:Y:S02]  /*15010*/  LOP3.LUT R10, R142, 0x10000, RZ, 0xfc, !PT ;  /* 0x000100008e0a7812 */ /* 0x004fe400078efcff */
[----:B------:R-:W1:Y:S02]  /*15020*/  S2R R142, SR_TID.X ;  /* 0x00000000008e7919 */ /* 0x000e640000002100 */
[C---:B------:R-:W-:Y:S01]  /*15030*/  R2UR UR8, R10.reuse ;  /* 0x000000000a0872ca */ /* 0x040fe200000e0000 */
[----:B------:R-:W-:-:S05]  /*15040*/  VIADD R20, R10, 0x2 ;  /* 0x000000020a147836 */ /* 0x000fca0000000000 */
[----:B------:R-:W-:Y:S01]  /*15050*/  R2UR UR12, R20 ;  /* 0x00000000140c72ca */ /* 0x000fe200000e0000 */
[----:B------:R-:W-:-:S05]  /*15060*/  VIADD R20, R10, 0x4 ;  /* 0x000000040a147836 */ /* 0x000fca0000000000 */
[----:B------:R-:W-:Y:S01]  /*15070*/  R2UR UR16, R20 ;  /* 0x00000000141072ca */ /* 0x000fe200000e0000 */
[----:B------:R-:W-:Y:S01]  /*15080*/  HGMMA.64x96x16.F32 R88, gdesc[UR8].tnspB, R88, gsb0 ;  /* 0x41600000085879f0 */ /* 0x000fe20008000858 */
[----:B------:R-:W-:Y:S01]  /*15090*/  VIADD R20, R10, 0x6 ;  /* 0x000000060a147836 */ /* 0x000fe20000000000 */
[----:B------:R-:W-:-:S04]  /*150a0*/  ULOP3.LUT UR8, URZ, UR49, URZ, 0x33, !UPT ;  /* 0x000000313f087292 */ /* 0x000fc8000f8e333f */
[----:B------:R-:W-:Y:S01]  /*150b0*/  R2UR UR20, R20 ;  /* 0x00000000141472ca */ /* 0x000fe200000e0000 */
[----:B------:R-:W-:-:S05]  /*150c0*/  VIADD R20, R10, 0x600 ;  /* 0x000006000a147836 */ /* 0x000fca0000000000 */
[----:B------:R-:W-:Y:S01]  /*150d0*/  R2UR UR24, R20 ;  /* 0x00000000141872ca */ /* 0x000fe200000e0000 */
[----:B------:R-:W-:Y:S01]  /*150e0*/  VIADD R20, R10, 0x602 ;  /* 0x000006020a147836 */ /* 0x000fe20000000000 */
[----:B-1----:R-:W-:-:S04]  /*150f0*/  SHF.R.U32.HI R6, RZ, 0x7, R142 ;  /* 0x00000007ff067819 */ /* 0x002fc8000001168e */
[----:B------:R-:W-:Y:S01]  /*15100*/  R2UR UR28, R20 ;  /* 0x00000000141c72ca */ /* 0x000fe200000e0000 */
[----:B------:R-:W-:Y:S01]  /*15110*/  VIADD R20, R10, 0x604 ;  /* 0x000006040a147836 */ /* 0x000fe20000000000 */
[----:B------:R-:W-:Y:S01]  /*15120*/  ISETP.GE.U32.AND P2, PT, R142, 0x180, PT ;  /* 0x000001808e00780c */ /* 0x000fe20003f46070 */
[----:B------:R-:W-:Y:S02]  /*15130*/  VIADD R10, R10, 0x606 ;  /* 0x000006060a0a7836 */ /* 0x000fe40000000000 */
[----:B------:R-:W-:Y:S01]  /*15140*/  VIADD R6, R6, 0x9 ;  /* 0x0000000906067836 */ /* 0x000fe20000000000 */
[----:B------:R-:W-:Y:S02]  /*15150*/  R2UR UR32, R20 ;  /* 0x00000000142072ca */ /* 0x000fe400000e0000 */
[----:B------:R-:W-:Y:S01]  /*15160*/  R2UR UR44, R10 ;  /* 0x000000000a2c72ca */ /* 0x000fe200000e0000 */
[----:B------:R-:W-:Y:S01]  /*15170*/  @!P1 IMAD R10, R16, 0x8, R2 ;  /* 0x00000008100a9824 */ /* 0x000fe200078e0202 */
[----:B------:R-:W-:-:S03]  /*15180*/  SEL R6, R6, 0x9, !P2 ;  /* 0x0000000906067807 */ /* 0x000fc60005000000 */
[----:B------:R-:W-:-:S05]  /*15190*/  @!P1 VIADD R10, R10, 0x2d840 ;  /* 0x0002d8400a0a9836 */ /* 0x000fca0000000000 */
[----:B------:R-:W-:Y:S01]  /*151a0*/  @!P1 PRMT R10, RZ, 0x654, R10 ;  /* 0x00000654ff0a9816 */ /* 0x000fe2000000000a */
        /* <DEDUP_REMOVED lines=23> */
[----:B------:R2:W-:Y:S01]  /*15320*/  @!P1 SYNCS.ARRIVE.TRANS64.RED.A1T0 RZ, [R10+URZ], RZ ;  /* 0x000000ff0aff99a7 */ /* 0x0005e2000810043f */
[----:B-1----:R-:W-:-:S05]  /*15330*/  IADD3 R6, -R143, 0x1, RZ ;  /* 0x000000018f067810 */ /* 0x002fca0007ffe1ff */
[----:B------:R-:W-:-:S05]  /*15340*/  IMAD R6, R138, -0x2, R6 ;  /* 0xfffffffe8a067824 */ /* 0x000fca00078e0206 */
[----:B------:R-:W-:-:S05]  /*15350*/  IADD3 R21, -R136, R6, R137 ;  /* 0x0000000688157210 */ /* 0x000fca0007ffe189 */
[C---:B------:R-:W-:Y:S02]  /*15360*/  VIADD R142, R21.reuse, UR48 ;  /* 0x00000030158e7c36 */ /* 0x040fe40008000000 */
[----:B------:R-:W-:Y:S02]  /*15370*/  VIADD R21, R21, UR8 ;  /* 0x0000000815157c36 */ /* 0x000fe40008000000 */
[C---:B0-----:R-:W-:Y:S02]  /*15380*/  IMAD.IADD R20, R144.reuse, 0x1, R142 ;  /* 0x0000000190147824 */ /* 0x041fe400078e028e */
[----:B------:R-:W-:Y:S01]  /*15390*/  IMAD.IADD R6, R144, 0x1, R21 ;  /* 0x0000000190067824 */ /* 0x000fe200078e0215 */
[----:B--2---:R-:W-:Y:S06]  /*153a0*/  @!P4 BRA `(.L_x_1549) ;  /* 0x000000000058c947 */ /* 0x004fec0003800000 */
[----:B------:R-:W-:Y:S01]  /*153b0*/  IADD3 R144, -R136, R137, R144 ;  /* 0x0000008988907210 */ /* 0x000fe20007ffe190 */
[----:B------:R-:W-:Y:S03]  /*153c0*/  BSSY B0, `(.L_x_1550) ;  /* 0x0000010000007945 */ /* 0x000fe60003800000 */
        /* <DEDUP_REMOVED lines=10> */
.L_x_1551:
[----:B------:R-:W-:-:S05]  /*15470*/  IMAD.U32 R145, RZ, RZ, UR5 ;  /* 0x00000005ff917e24 */ /* 0x000fca000f8e00ff */
[----:B------:R-:W-:-:S13]  /*15480*/  ISETP.NE.AND P2, PT, R145, 0x1, PT ;  /* 0x000000019100780c */ /* 0x000fda0003f45270 */
[----:B------:R-:W0:Y:S02]  /*15490*/  @P2 LDC.64 R10, c[0x0][0x9e8] ;  /* 0x00027a00ff0a2b82 */ /* 0x000e240000000a00 */
[----:B0-----:R-:W-:-:S05]  /*154a0*/  @P2 IMAD.HI.U32 R10, R144, R10, RZ ;  /* 0x0000000a900a2227 */ /* 0x001fca00078e00ff */
[----:B------:R-:W-:-:S07]  /*154b0*/  @P2 SHF.R.U32.HI R144, RZ, R11, R10 ;  /* 0x0000000bff902219 */ /* 0x000fce000001160a */
.L_x_1552:
[----:B------:R-:W-:Y:S05]  /*154c0*/  BSYNC B0 ;  /* 0x0000000000007941 */ /* 0x000fea0003800000 */
.L_x_1550:
[----:B------:R-:W-:-:S04]  /*154d0*/  IMAD R144, R144, R145, -R143 ;  /* 0x0000009190907224 */ /* 0x000fc800078e0a8f */
[----:B------:R-:W-:-:S05]  /*154e0*/  IMAD R144, R138, -0x2, R144 ;  /* 0xfffffffe8a907824 */ /* 0x000fca00078e0290 */
[----:B------:R-:W-:Y:S02]  /*154f0*/  VIMNMX R6, R6, R144, !PT ;  /* 0x0000009006067248 */ /* 0x000fe40007fe0100 */
[----:B------:R-:W-:-:S07]  /*15500*/  VIADDMNMX R20, R144, R145, R20, PT ;  /* 0x0000009190147246 */ /* 0x000fce0003800114 */
.L_x_1549:
[----:B------:R-:W-:Y:S01]  /*15510*/  ISETP.GT.AND P3, PT, R3, -0x1, PT ;  /* 0xffffffff0300780c */ /* 0x000fe20003f64270 */
[----:B------:R-:W0:Y:S03]  /*15520*/  SHFL.IDX PT, R0, R0, 0x1, 0x1c1f ;  /* 0x003c1f0000007f89 */ /* 0x000e2600000e0000 */
[----:B------:R-:W-:-:S04]  /*15530*/  ISETP.GT.AND P2, PT, R6, RZ, P3 ;  /* 0x000000ff0600720c */ /* 0x000fc80001f44270 */
[----:B------:R-:W-:-:S04]  /*15540*/  ISETP.LT.OR P2, PT, R20, 0x1, P2 ;  /* 0x000000011400780c */ /* 0x000fc80001741670 */
[----:B------:R-:W-:Y:S02]  /*15550*/  FSEL R24, R24, -INF , !P2 ;  /* 0xff80000018187808 */ /* 0x000fe40005000000 */
[----:B------:R-:W-:-:S04]  /*15560*/  ISETP.GT.AND P2, PT, R6, 0x1, P3 ;  /* 0x000000010600780c */ /* 0x000fc80001f44270 */
[----:B------:R-:W-:-:S04]  /*15570*/  ISETP.LT.OR P2, PT, R20, 0x2, P2 ;  /* 0x000000021400780c */ /* 0x000fc80001741670 */
[----:B------:R-:W-:Y:S02]  /*15580*/  FSEL R25, R25, -INF , !P2 ;  /* 0xff80000019197808 */ /* 0x000fe40005000000 */
[----:B------:R-:W-:Y:S01]  /*15590*/  ISETP.GT.AND P2, PT, R6, 0x8, P3 ;  /* 0x000000080600780c */ /* 0x000fe20001f44270 */
[--C-:B0-----:R-:W-:Y:S02]  /*155a0*/  IMAD.IADD R142, R142, 0x1, R0.reuse ;  /* 0x000000018e8e7824 */ /* 0x101fe400078e0200 */
[----:B------:R-:W-:Y:S01]  /*155b0*/  IMAD.IADD R21, R21, 0x1, R0 ;  /* 0x0000000115157824 */ /* 0x000fe200078e0200 */
[----:B------:R-:W-:-:S04]  /*155c0*/  ISETP.LT.OR P2, PT, R20, 0x9, P2 ;  /* 0x000000091400780c */ /* 0x000fc80001741670 */
[----:B------:R-:W-:Y:S02]  /*155d0*/  FSEL R28, R28, -INF , !P2 ;  /* 0xff8000001c1c7808 */ /* 0x000fe40005000000 */
[----:B------:R-:W-:-:S04]  /*155e0*/  ISETP.GT.AND P2, PT, R6, 0x9, P3 ;  /* 0x000000090600780c */ /* 0x000fc80001f44270 */
        /* <DEDUP_REMOVED lines=85> */
[----:B------:R-:W-:Y:S01]  /*15b40*/  FSEL R85, R85, -INF , !P2 ;  /* 0xff80000055557808 */ /* 0x000fe20005000000 */
[----:B------:R-:W-:Y:S08]  /*15b50*/  @!P4 BRA `(.L_x_1553) ;  /* 0x000000000058c947 */ /* 0x000ff00003800000 */
        /* <DEDUP_REMOVED lines=12> */
.L_x_1555:
[----:B------:R-:W-:-:S05]  /*15c20*/  IMAD.U32 R6, RZ, RZ, UR5 ;  /* 0x00000005ff067e24 */ /* 0x000fca000f8e00ff */
[----:B------:R-:W-:-:S13]  /*15c30*/  ISETP.NE.AND P2, PT, R6, 0x1, PT ;  /* 0x000000010600780c */ /* 0x000fda0003f45270 */
[----:B------:R-:W0:Y:S02]  /*15c40*/  @P2 LDC.64 R10, c[0x0][0x9e8] ;  /* 0x00027a00ff0a2b82 */ /* 0x000e240000000a00 */
[----:B0-----:R-:W-:-:S05]  /*15c50*/  @P2 IMAD.HI.U32 R10, R0, R10, RZ ;  /* 0x0000000a000a2227 */ /* 0x001fca00078e00ff */
[----:B------:R-:W-:-:S07]  /*15c60*/  @P2 SHF.R.U32.HI R0, RZ, R11, R10 ;  /* 0x0000000bff002219 */ /* 0x000fce000001160a */
.L_x_1556:
[----:B------:R-:W-:Y:S05]  /*15c70*/  BSYNC B0 ;  /* 0x0000000000007941 */ /* 0x000fea0003800000 */
.L_x_1554:
[----:B------:R-:W-:-:S04]  /*15c80*/  IMAD R0, R0, R6, -R143 ;  /* 0x0000000600007224 */ /* 0x000fc800078e0a8f */
[----:B------:R-:W-:-:S05]  /*15c90*/  IMAD R0, R138, -0x2, R0 ;  /* 0xfffffffe8a007824 */ /* 0x000fca00078e0200 */
[----:B------:R-:W-:Y:S02]  /*15ca0*/  VIMNMX R21, R21, R0, !PT ;  /* 0x0000000015157248 */ /* 0x000fe40007fe0100 */
[----:B------:R-:W-:-:S07]  /*15cb0*/  VIADDMNMX R142, R0, R6, R142, PT ;  /* 0x00000006008e7246 */ /* 0x000fce000380018e */
.L_x_1553:
[----:B------:R-:W-:Y:S01]  /*15cc0*/  @!P1 IMAD R0, R9, 0x8, R2 ;  /* 0x0000000809009824 */ /* 0x000fe200078e0202 */
        /* <DEDUP_REMOVED lines=47> */
[----:B------:R-:W-:Y:S01]  /*15fc0*/  ISETP.GT.AND P2, PT, R21, 0x1, P3 ;  /* 0x000000011500780c */ /* 0x000fe20001f44270 */
[----:B------:R-:W-:Y:S02]  /*15fd0*/  MUFU.EX2 R20, R8 ;  /* 0x0000000800147308 */ /* 0x000fe40000000800 */
[--C-:B------:R-:W-:Y:S01]  /*15fe0*/  FFMA.FTZ R24, R24, UR41, -R6.reuse ;  /* 0x0000002918187c23 */ /* 0x100fe20008010806 */
[----:B------:R-:W-:Y:S01]  /*15ff0*/  ISETP.LT.OR P2, PT, R142, 0x2, P2 ;  /* 0x000000028e00780c */ /* 0x000fe20001741670 */
[--C-:B------:R-:W-:Y:S01]  /*16000*/  FFMA.FTZ R25, R25, UR41, -R6.reuse ;  /* 0x0000002919197c23 */ /* 0x100fe20008010806 */
[--C-:B------:R-:W-:Y:S01]  /*16010*/  FFMA.FTZ R28, R28, UR41, -R6.reuse ;  /* 0x000000291c1c7c23 */ /* 0x100fe20008010806 */
[--C-:B------:R-:W-:Y:S01]  /*16020*/  FFMA.FTZ R29, R29, UR41, -R6.reuse ;  /* 0x000000291d1d7c23 */ /* 0x100fe20008010806 */
[----:B------:R-:W-:Y:S01]  /*16030*/  FSEL R27, R27, -INF , !P2 ;  /* 0xff8000001b1b7808 */ /* 0x000fe20005000000 */
[--C-:B------:R-:W-:Y:S01]  /*16040*/  FFMA.FTZ R32, R32, UR41, -R6.reuse ;  /* 0x0000002920207c23 */ /* 0x100fe20008010806 */
[----:B------:R-:W-:Y:S01]  /*16050*/  ISETP.GT.AND P2, PT, R21, 0x8, P3 ;  /* 0x000000081500780c */ /* 0x000fe20001f44270 */
[--C-:B------:R-:W-:Y:S01]  /*16060*/  FFMA.FTZ R33, R33, UR41, -R6.reuse ;  /* 0x0000002921217c23 */ /* 0x100fe20008010806 */
[--C-:B------:R-:W-:Y:S01]  /*16070*/  FFMA.FTZ R36, R36, UR41, -R6.reuse ;  /* 0x0000002924247c23 */ /* 0x100fe20008010806 */
        /* <DEDUP_REMOVED lines=34> */
[----:B------:R-:W-:Y:S01]  /*162a0*/  FFMA.FTZ R85, R85, UR41, -R6 ;  /* 0x0000002955557c23 */ /* 0x000fe20008010806 */
[----:B------:R-:W-:Y:S01]  /*162b0*/  FSEL R35, R35, -INF , !P2 ;  /* 0xff80000023237808 */ /* 0x000fe20005000000 */
[----:B------:R-:W0:Y:S01]  /*162c0*/  MUFU.EX2 R24, R24 ;  /* 0x0000001800187308 */ /* 0x000e220000000800 */
[----:B------:R-:W-:-:S04]  /*162d0*/  ISETP.GT.AND P2, PT, R21, 0x18, P3 ;  /* 0x000000181500780c */ /* 0x000fc80001f44270 */
[----:B------:R-:W-:-:S03]  /*162e0*/  ISETP.LT.OR P2, PT, R142, 0x19, P2 ;  /* 0x000000198e00780c */ /* 0x000fc60001741670 */
[----:B------:R-:W1:Y:S01]  /*162f0*/  MUFU.EX2 R8, R25 ;  /* 0x0000001900087308 */ /* 0x000e620000000800 */
[----:B------:R-:W-:Y:S02]  /*16300*/  FSEL R38, R38, -INF , !P2 ;  /* 0xff80000026267808 */ /* 0x000fe40005000000 */
[----:B------:R-:W-:-:S04]  /*16310*/  ISETP.GT.AND P2, PT, R21, 0x19, P3 ;  /* 0x000000191500780c */ /* 0x000fc80001f44270 */
[----:B------:R-:W-:Y:S01]  /*16320*/  ISETP.LT.OR P2, PT, R142, 0x1a, P2 ;  /* 0x0000001a8e00780c */ /* 0x000fe20001741670 */
[----:B------:R-:W3:Y:S01]  /*16330*/  MUFU.EX2 R10, R28 ;  /* 0x0000001c000a7308 */ /* 0x000ee20000000800 */
[----:B0-----:R-:W-:Y:S02]  /*16340*/  FFMA.FTZ R5, R20, R5, R24 ;  /* 0x0000000514057223 */ /* 0x001fe40000010018 */
[----:B------:R-:W-:Y:S02]  /*16350*/  FSEL R39, R39, -INF , !P2 ;  /* 0xff80000027277808 */ /* 0x000fe40005000000 */
[----:B------:R-:W-:-:S03]  /*16360*/  ISETP.GT.AND P2, PT, R21, 0x20, P3 ;  /* 0x000000201500780c */ /* 0x000fc60001f44270 */
[----:B------:R-:W0:Y:S01]  /*16370*/  MUFU.EX2 R29, R29 ;  /* 0x0000001d001d7308 */ /* 0x000e220000000800 */
[----:B------:R-:W-:Y:S01]  /*16380*/  ISETP.LT.OR P2, PT, R142, 0x21, P2 ;  /* 0x000000218e00780c */ /* 0x000fe20001741670 */
[C---:B-1----:R-:W-:Y:S01]  /*16390*/  FADD.FTZ R5, R8.reuse, R5 ;  /* 0x0000000508057221 */ /* 0x042fe20000010000 */
[----:B------:R-:W-:Y:S02]  /*163a0*/  F2FP.F16.F32.PACK_AB R8, R8, R24 ;  /* 0x000000180808723e */ /* 0x000fe400000000ff */
[----:B------:R-:W-:Y:S02]  /*163b0*/  FSEL R42, R42, -INF , !P2 ;  /* 0xff8000002a2a7808 */ /* 0x000fe40005000000 */
[----:B------:R-:W-:Y:S01]  /*163c0*/  ISETP.GT.AND P2, PT, R21, 0x21, P3 ;  /* 0x000000211500780c */ /* 0x000fe20001f44270 */
[----:B------:R-:W1:Y:S01]  /*163d0*/  MUFU.EX2 R32, R32 ;  /* 0x0000002000207308 */ /* 0x000e620000000800 */
[----:B---3--:R-:W-:Y:S02]  /*163e0*/  FADD.FTZ R5, R10, R5 ;  /* 0x000000050a057221 */ /* 0x008fe40000010000 */
[----:B------:R-:W-:-:S04]  /*163f0*/  ISETP.LT.OR P2, PT, R142, 0x22, P2 ;  /* 0x000000228e00780c */ /* 0x000fc80001741670 */
[----:B------:R-:W-:Y:S01]  /*16400*/  FSEL R43, R43, -INF , !P2 ;  /* 0xff8000002b2b7808 */ /* 0x000fe20005000000 */
[----:B------:R-:W3:Y:S01]  /*16410*/  MUFU.EX2 R33, R33 ;  /* 0x0000002100217308 */ /* 0x000ee20000000800 */
[----:B------:R-:W-:Y:S01]  /*16420*/  ISETP.GT.AND P2, PT, R21, 0x28, P3 ;  /* 0x000000281500780c */ /* 0x000fe20001f44270 */
[C---:B0-----:R-:W-:Y:S01]  /*16430*/  FADD.FTZ R5, R29.reuse, R5 ;  /* 0x000000051d057221 */ /* 0x041fe20000010000 */
[----:B------:R-:W-:Y:S02]  /*16440*/  F2FP.F16.F32.PACK_AB R10, R29, R10 ;  /* 0x0000000a1d0a723e */ /* 0x000fe400000000ff */
[----:B------:R-:W-:-:S03]  /*16450*/  ISETP.LT.OR P2, PT, R142, 0x29, P2 ;  /* 0x000000298e00780c */ /* 0x000fc60001741670 */
[----:B------:R-:W-:Y:S01]  /*16460*/  MUFU.EX2 R36, R36 ;  /* 0x0000002400247308 */ /* 0x000fe20000000800 */
[----:B------:R-:W-:Y:S01]  /*16470*/  FSEL R46, R46, -INF , !P2 ;  /* 0xff8000002e2e7808 */ /* 0x000fe20005000000 */
[----:B-1----:R-:W-:Y:S01]  /*16480*/  FADD.FTZ R5, R32, R5 ;  /* 0x0000000520057221 */ /* 0x002fe20000010000 */
[----:B------:R-:W-:-:S04]  /*16490*/  ISETP.GT.AND P2, PT, R21, 0x29, P3 ;  /* 0x000000291500780c */ /* 0x000fc80001f44270 */
[C---:B------:R-:W-:Y:S01]  /*164a0*/  ISETP.LT.OR P2, PT, R142.reuse, 0x2a, P2 ;  /* 0x0000002a8e00780c */ /* 0x040fe20001741670 */
[----:B------:R-:W-:Y:S01]  /*164b0*/  MUFU.EX2 R37, R37 ;  /* 0x0000002500257308 */ /* 0x000fe20000000800 */
[C---:B---3--:R-:W-:Y:S01]  /*164c0*/  FADD.FTZ R5, R33.reuse, R5 ;  /* 0x0000000521057221 */ /* 0x048fe20000010000 */
[----:B------:R-:W-:Y:S02]  /*164d0*/  F2FP.F16.F32.PACK_AB R32, R33, R32 ;  /* 0x000000202120723e */ /* 0x000fe400000000ff */
[----:B------:R-:W-:Y:S02]  /*164e0*/  FSEL R47, R47, -INF , !P2 ;  /* 0xff8000002f2f7808 */ /* 0x000fe40005000000 */
[----:B------:R-:W-:Y:S02]  /*164f0*/  ISETP.GT.AND P2, PT, R21, 0x30, P3 ;  /* 0x000000301500780c */ /* 0x000fe40001f44270 */
[----:B------:R-:W-:Y:S02]  /*16500*/  MUFU.EX2 R40, R40 ;  /* 0x0000002800287308 */ /* 0x000fe40000000800 */
[----:B------:R-:W-:-:S04]  /*16510*/  ISETP.LT.OR P2, PT, R142, 0x31, P2 ;  /* 0x000000318e00780c */ /* 0x000fc80001741670 */
[----:B------:R-:W-:Y:S02]  /*16520*/  FSEL R50, R50, -INF , !P2 ;  /* 0xff80000032327808 */ /* 0x000fe40005000000 */
[----:B------:R-:W-:Y:S01]  /*16530*/  ISETP.GT.AND P2, PT, R21, 0x31, P3 ;  /* 0x000000311500780c */ /* 0x000fe20001f44270 */
[----:B------:R-:W-:Y:S03]  /*16540*/  MUFU.EX2 R41, R41 ;  /* 0x0000002900297308 */ /* 0x000fe60000000800 */
[----:B------:R-:W-:-:S04]  /*16550*/  ISETP.LT.OR P2, PT, R142, 0x32, P2 ;  /* 0x000000328e00780c */ /* 0x000fc80001741670 */
[----:B------:R-:W-:Y:S01]  /*16560*/  FSEL R51, R51, -INF , !P2 ;  /* 0xff80000033337808 */ /* 0x000fe20005000000 */
[----:B------:R-:W-:Y:S01]  /*16570*/  MUFU.EX2 R44, R44 ;  /* 0x0000002c002c7308 */ /* 0x000fe20000000800 */
[----:B------:R-:W-:-:S04]  /*16580*/  ISETP.GT.AND P2, PT, R21, 0x38, P3 ;  /* 0x000000381500780c */ /* 0x000fc80001f44270 */
[----:B------:R-:W-:-:S03]  /*16590*/  ISETP.LT.OR P2, PT, R142, 0x39, P2 ;  /* 0x000000398e00780c */ /* 0x000fc60001741670 */
[----:B------:R-:W0:Y:S01]  /*165a0*/  MUFU.EX2 R45, R45 ;  /* 0x0000002d002d7308 */ /* 0x000e220000000800 */
[----:B------:R-:W-:Y:S02]  /*165b0*/  FSEL R54, R54, -INF , !P2 ;  /* 0xff80000036367808 */ /* 0x000fe40005000000 */
[----:B------:R-:W-:-:S04]  /*165c0*/  ISETP.GT.AND P2, PT, R21, 0x39, P3 ;  /* 0x000000391500780c */ /* 0x000fc80001f44270 */
[----:B------:R-:W-:Y:S01]  /*165d0*/  ISETP.LT.OR P2, PT, R142, 0x3a, P2 ;  /* 0x0000003a8e00780c */ /* 0x000fe20001741670 */
[----:B------:R-:W-:Y:S03]  /*165e0*/  MUFU.EX2 R48, R48 ;  /* 0x0000003000307308 */ /* 0x000fe60000000800 */
[----:B------:R-:W-:Y:S02]  /*165f0*/  FSEL R55, R55, -INF , !P2 ;  /* 0xff80000037377808 */ /* 0x000fe40005000000 */
[----:B------:R-:W-:-:S03]  /*16600*/  ISETP.GT.AND P2, PT, R21, 0x40, P3 ;  /* 0x000000401500780c */ /* 0x000fc60001f44270 */
[----:B------:R-:W-:Y:S01]  /*16610*/  MUFU.EX2 R49, R49 ;  /* 0x0000003100317308 */ /* 0x000fe20000000800 */
        /* <DEDUP_REMOVED lines=9> */
[----:B------:R-:W-:Y:S01]  /*166b0*/  MUFU.EX2 R56, R56 ;  /* 0x0000003800387308 */ /* 0x000fe20000000800 */
        /* <DEDUP_REMOVED lines=48> */
[----:B------:R-:W-:-:S04]  /*169c0*/  ISETP.GT.AND P2, PT, R21, RZ, P3 ;  /* 0x000000ff1500720c */ /* 0x000fc80001f44270 */
[----:B------:R-:W-:-:S03]  /*169d0*/  ISETP.LT.OR P2, PT, R142, 0x1, P2 ;  /* 0x000000018e00780c */ /* 0x000fc60001741670 */
[----:B------:R-:W-:Y:S01]  /*169e0*/  MUFU.EX2 R85, R85 ;  /* 0x0000005500557308 */ /* 0x000fe20000000800 */
[----:B------:R-:W-:Y:S02]  /*169f0*/  FSEL R26, R26, -INF , !P2 ;  /* 0xff8000001a1a7808 */ /* 0x000fe40005000000 */
        /* <DEDUP_REMOVED lines=38> */
[----:B------:R-:W1:Y:S02]  /*16c60*/  SHFL.BFLY PT, R9, R6, 0x2, 0x1f ;  /* 0x0c401f0006097f89 */ /* 0x000e6400000e0000 */
[----:B-1----:R-:W-:-:S05]  /*16c70*/  FMNMX.FTZ R6, R6, R9, !PT ;  /* 0x0000000906067209 */ /* 0x002fca0007810000 */
[----:B------:R-:W1:Y:S02]  /*16c80*/  SHFL.BFLY PT, R9, R6, 0x1, 0x1f ;  /* 0x0c201f0006097f89 */ /* 0x000e6400000e0000 */
[----:B-1----:R-:W-:-:S04]  /*16c90*/  FMNMX.FTZ R6, R6, R9, !PT ;  /* 0x0000000906067209 */ /* 0x002fc80007810000 */
        /* <DEDUP_REMOVED lines=25> */
[----:B------:R-:W-:Y:S01]  /*16e30*/  MUFU.EX2 R26, R26 ;  /* 0x0000001a001a7308 */ /* 0x000fe20000000800 */
[----:B0-----:R-:W-:-:S07]  /*16e40*/  F2FP.F16.F32.PACK_AB R42, R45, R44 ;  /* 0x0000002c2d2a723e */ /* 0x001fce00000000ff */
[----:B------:R-:W0:Y:S01]  /*16e50*/  MUFU.EX2 R27, R27 ;  /* 0x0000001b001b7308 */ /* 0x000e220000000800 */
[----:B-1----:R-:W-:-:S07]  /*16e60*/  F2FP.F16.F32.PACK_AB R9, R25, R21 ;  /* 0x000000151909723e */ /* 0x002fce00000000ff */
[----:B------:R-:W-:Y:S08]  /*16e70*/  MUFU.EX2 R28, R28 ;  /* 0x0000001c001c7308 */ /* 0x000ff00000000800 */
[----:B------:R-:W-:Y:S01]  /*16e80*/  MUFU.EX2 R30, R30 ;  /* 0x0000001e001e7308 */ /* 0x000fe20000000800 */
[----:B0-----:R-:W-:-:S05]  /*16e90*/  F2FP.F16.F32.PACK_AB R11, R27, R26 ;  /* 0x0000001a1b0b723e */ /* 0x001fca00000000ff */
[----:B------:R0:W-:Y:S02]  /*16ea0*/  STSM.16.M88.4 [R139+0x21800], R8 ;  /* 0x021800088b007844 */ /* 0x0001e40000000200 */
[----:B------:R-:W-:Y:S08]  /*16eb0*/  MUFU.EX2 R43, R43 ;  /* 0x0000002b002b7308 */ /* 0x000ff00000000800 */
[----:B------:R-:W-:Y:S01]  /*16ec0*/  MUFU.EX2 R31, R31 ;  /* 0x0000001f001f7308 */ /* 0x000fe20000000800 */
[----:B0-----:R-:W-:Y:S01]  /*16ed0*/  FSEL R10, R6, RZ, P2 ;  /* 0x000000ff060a7208 */ /* 0x001fe20001000000 */
[--C-:B------:R-:W-:Y:S01]  /*16ee0*/  FFMA.FTZ R8, R34, UR41, -R24.reuse ;  /* 0x0000002922087c23 */ /* 0x100fe20008010818 */
[--C-:B------:R-:W-:Y:S01]  /*16ef0*/  FFMA.FTZ R9, R35, UR41, -R24.reuse ;  /* 0x0000002923097c23 */ /* 0x100fe20008010818 */
[--C-:B------:R-:W-:Y:S01]  /*16f00*/  FFMA.FTZ R35, R38, UR41, -R24.reuse ;  /* 0x0000002926237c23 */ /* 0x100fe20008010818 */
[--C-:B------:R-:W-:Y:S01]  /*16f10*/  FFMA.FTZ R11, R39, UR41, -R24.reuse ;  /* 0x00000029270b7c23 */ /* 0x100fe20008010818 */
[----:B------:R-:W-:Y:S01]  /*16f20*/  FADD.FTZ R10, -R10, R7 ;  /* 0x000000070a0a7221 */ /* 0x000fe20000010100 */
[----:B------:R-:W-:Y:S01]  /*16f30*/  F2FP.F16.F32.PACK_AB R34, R37, R36 ;  /* 0x000000242522723e */ /* 0x000fe200000000ff */
[----:B------:R-:W-:Y:S01]  /*16f40*/  MUFU.EX2 R8, R8 ;  /* 0x0000000800087308 */ /* 0x000fe20000000800 */
[--C-:B------:R-:W-:Y:S01]  /*16f50*/  FFMA.FTZ R39, R67, UR41, -R24.reuse ;  /* 0x0000002943277c23 */ /* 0x100fe20008010818 */
[----:B------:R-:W-:Y:S01]  /*16f60*/  FMUL.FTZ R7, R10, UR41 ;  /* 0x000000290a077c20 */ /* 0x000fe20008410000 */
[--C-:B------:R-:W-:Y:S01]  /*16f70*/  FFMA.FTZ R10, R50, UR41, -R24.reuse ;  /* 0x00000029320a7c23 */ /* 0x100fe20008010818 */
        /* <DEDUP_REMOVED lines=9> */
[--C-:B------:R-:W-:Y:S01]  /*17010*/  FFMA.FTZ R59, R62, UR41, -R24.reuse ;  /* 0x000000293e3b7c23 */ /* 0x100fe20008010818 */
[----:B------:R-:W0:Y:S01]  /*17020*/  MUFU.EX2 R11, R11 ;  /* 0x0000000b000b7308 */ /* 0x000e220000000800 */
[----:B------:R-:W-:Y:S01]  /*17030*/  FADD.FTZ R26, R26, R21 ;  /* 0x000000151a1a7221 */ /* 0x000fe20000010000 */
[----:B------:R-:W-:-:S03]  /*17040*/  FFMA.FTZ R24, R87, UR41, -R24 ;  /* 0x0000002957187c23 */ /* 0x000fc60008010818 */
[----:B------:R-:W-:Y:S01]  /*17050*/  FADD.FTZ R26, R27, R26 ;  /* 0x0000001a1b1a7221 */ /* 0x000fe20000010000 */
[----:B------:R-:W-:Y:S02]  /*17060*/  FADD.FTZ R27, R36, R5 ;  /* 0x00000005241b7221 */ /* 0x000fe40000010000 */
[----:B------:R-:W4:Y:S01]  /*17070*/  MUFU.EX2 R10, R10 ;  /* 0x0000000a000a7308 */ /* 0x000f220000000800 */
[----:B------:R-:W-:Y:S01]  /*17080*/  FADD.FTZ R26, R8, R26 ;  /* 0x0000001a081a7221 */ /* 0x000fe20000010000 */
[----:B------:R-:W-:-:S03]  /*17090*/  FADD.FTZ R27, R37, R27 ;  /* 0x0000001b251b7221 */ /* 0x000fc60000010000 */
[----:B-1----:R-:W-:Y:S01]  /*170a0*/  FADD.FTZ R33, R9, R26 ;  /* 0x0000001a09217221 */ /* 0x002fe20000010000 */
[----:B------:R-:W-:Y:S01]  /*170b0*/  FADD.FTZ R27, R40, R27 ;  /* 0x0000001b281b7221 */ /* 0x000fe20000010000 */
[----:B------:R-:W-:Y:S01]  /*170c0*/  F2FP.F16.F32.PACK_AB R40, R41, R40 ;  /* 0x000000282928723e */ /* 0x000fe200000000ff */
[----:B------:R-:W1:Y:S01]  /*170d0*/  MUFU.EX2 R29, R29 ;  /* 0x0000001d001d7308 */ /* 0x000e620000000800 */
[----:B---3--:R-:W-:Y:S01]  /*170e0*/  FADD.FTZ R33, R35, R33 ;  /* 0x0000002123217221 */ /* 0x008fe20000010000 */
[----:B------:R-:W-:Y:S01]  /*170f0*/  FADD.FTZ R27, R41, R27 ;  /* 0x0000001b291b7221 */ /* 0x000fe20000010000 */
[----:B------:R-:W-:Y:S02]  /*17100*/  F2FP.F16.F32.PACK_AB R41, R30, R28 ;  /* 0x0000001c1e29723e */ /* 0x000fe400000000ff */
[C---:B0-----:R-:W-:Y:S01]  /*17110*/  FADD.FTZ R33, R11.reuse, R33 ;  /* 0x000000210b217221 */ /* 0x041fe20000010000 */
[----:B------:R-:W-:Y:S01]  /*17120*/  FADD.FTZ R36, R44, R27 ;  /* 0x0000001b2c247221 */ /* 0x000fe20000010000 */
[----:B------:R-:W-:Y:S01]  /*17130*/  F2FP.F16.F32.PACK_AB R35, R11, R35 ;  /* 0x000000230b23723e */ /* 0x000fe200000000ff */
[----:B------:R-:W0:Y:S01]  /*17140*/  MUFU.EX2 R51, R51 ;  /* 0x0000003300337308 */ /* 0x000e220000000800 */
[----:B------:R-:W-:-:S04]  /*17150*/  FADD.FTZ R33, R28, R33 ;  /* 0x000000211c217221 */ /* 0x000fc80000010000 */
[----:B------:R-:W-:Y:S01]  /*17160*/  FADD.FTZ R27, R30, R33 ;  /* 0x000000211e1b7221 */ /* 0x000fe20000010000 */
[----:B------:R-:W-:Y:S01]  /*17170*/  FADD.FTZ R33, R45, R36 ;  /* 0x000000242d217221 */ /* 0x000fe20000010000 */
[----:B------:R-:W3:Y:S01]  /*17180*/  LDL R30, [R1+0x24] ;  /* 0x00002400011e7983 */ /* 0x000ee20000100800 */
[----:B------:R-:W5:Y:S01]  /*17190*/  MUFU.EX2 R4, R4 ;  /* 0x0000000400047308 */ /* 0x000f620000000800 */
[----:B------:R-:W-:Y:S01]  /*171a0*/  FADD.FTZ R27, R43, R27 ;  /* 0x0000001b2b1b7221 */ /* 0x000fe20000010000 */
[----:B------:R-:W-:Y:S01]  /*171b0*/  FADD.FTZ R33, R48, R33 ;  /* 0x0000002130217221 */ /* 0x000fe20000010000 */
[C---:B------:R-:W-:Y:S02]  /*171c0*/  F2FP.F16.F32.PACK_AB R43, R31.reuse, R43 ;  /* 0x0000002b1f2b723e */ /* 0x040fe400000000ff */
[----:B------:R-:W-:Y:S01]  /*171d0*/  FADD.FTZ R37, R31, R27 ;  /* 0x0000001b1f257221 */ /* 0x000fe20000010000 */
[----:B------:R-:W-:Y:S02]  /*171e0*/  FADD.FTZ R33, R49, R33 ;  /* 0x0000002131217221 */ /* 0x000fe40000010000 */
[----:B------:R-:W2:Y:S01]  /*171f0*/  MUFU.EX2 R21, R58 ;  /* 0x0000003a00157308 */ /* 0x000ea20000000800 */
[----:B----4-:R-:W-:Y:S01]  /*17200*/  FADD.FTZ R37, R10, R37 ;  /* 0x000000250a257221 */ /* 0x010fe20000010000 */
[----:B------:R-:W-:-:S03]  /*17210*/  FADD.FTZ R33, R52, R33 ;  /* 0x0000002134217221 */ /* 0x000fc60000010000 */
[----:B-1----:R-:W-:Y:S01]  /*17220*/  FADD.FTZ R37, R29, R37 ;  /* 0x000000251d257221 */ /* 0x002fe20000010000 */
[----:B------:R-:W-:Y:S02]  /*17230*/  FADD.FTZ R33, R53, R33 ;  /* 0x0000002135217221 */ /* 0x000fe40000010000 */
[----:B------:R-:W1:Y:S01]  /*17240*/  MUFU.EX2 R25, R25 ;  /* 0x0000001900197308 */ /* 0x000e620000000800 */
[----:B0-----:R-:W-:-:S04]  /*17250*/  FADD.FTZ R37, R51, R37 ;  /* 0x0000002533257221 */ /* 0x001fc80000010000 */
[----:B-----5:R-:W-:-:S03]  /*17260*/  FADD.FTZ R37, R4, R37 ;  /* 0x0000002504257221 */ /* 0x020fc60000010000 */
[----:B------:R-:W0:Y:S01]  /*17270*/  MUFU.EX2 R59, R59 ;  /* 0x0000003b003b7308 */ /* 0x000e220000000800 */
[----:B--2---:R-:W-:-:S07]  /*17280*/  FADD.FTZ R37, R21, R37 ;  /* 0x0000002515257221 */ /* 0x004fce0000010000 */
[----:B------:R2:W-:Y:S08]  /*17290*/  MUFU.EX2 R26, R39 ;  /* 0x00000027001a7308 */ /* 0x0005f00000000800 */
[----:B------:R-:W4:Y:S01]  /*172a0*/  MUFU.EX2 R38, R38 ;  /* 0x0000002600267308 */ /* 0x000f220000000800 */
[----:B--2---:R-:W-:Y:S01]  /*172b0*/  FADD.FTZ R39, R56, R33 ;  /* 0x0000002138277221 */ /* 0x004fe20000010000 */
[----:B------:R-:W-:-:S03]  /*172c0*/  F2FP.F16.F32.PACK_AB R33, R9, R8 ;  /* 0x000000080921723e */ /* 0x000fc600000000ff */
[----:B------:R-:W-:-:S03]  /*172d0*/  FADD.FTZ R39, R57, R39 ;  /* 0x0000002739277221 */ /* 0x000fc60000010000 */
[----:B------:R-:W2:Y:S01]  /*172e0*/  MUFU.EX2 R5, R66 ;  /* 0x0000004200057308 */ /* 0x000ea20000000800 */
[----:B------:R-:W-:Y:S01]  /*172f0*/  FADD.FTZ R39, R60, R39 ;  /* 0x000000273c277221 */ /* 0x000fe20000010000 */
[----:B-1----:R-:W-:-:S06]  /*17300*/  FADD.FTZ R8, R25, R37 ;  /* 0x0000002519087221 */ /* 0x002fcc0000010000 */
[----:B------:R-:W1:Y:S01]  /*17310*/  MUFU.EX2 R67, R67 ;  /* 0x0000004300437308 */ /* 0x000e620000000800 */
[----:B------:R-:W-:Y:S01]  /*17320*/  FADD.FTZ R39, R61, R39 ;  /* 0x000000273d277221 */ /* 0x000fe20000010000 */
[----:B0-----:R-:W-:-:S06]  /*17330*/  FADD.FTZ R9, R59, R8 ;  /* 0x000000083b097221 */ /* 0x001fcc0000010000 */
[----:B------:R-:W0:Y:S01]  /*17340*/  MUFU.EX2 R36, R71 ;  /* 0x0000004700247308 */ /* 0x000e220000000800 */
[----:B------:R-:W-:Y:S01]  /*17350*/  FADD.FTZ R28, R64, R39 ;  /* 0x00000027401c7221 */ /* 0x000fe20000010000 */
[----:B----4-:R-:W-:Y:S01]  /*17360*/  FADD.FTZ R8, R38, R9 ;  /* 0x0000000926087221 */ /* 0x010fe20000010000 */
[----:B------:R-:W-:Y:S01]  /*17370*/  F2FP.F16.F32.PACK_AB R51, R4, R51 ;  /* 0x000000330433723e */ /* 0x000fe200000000ff */
[----:B------:R4:W-:Y:S01]  /*17380*/  STSM.16.M88.4 [R143], R32 ;  /* 0x000000208f007844 */ /* 0x0009e20000000200 */
[----:B------:R-:W-:Y:S01]  /*17390*/  FADD.FTZ R11, R65, R28 ;  /* 0x0000001c410b7221 */ /* 0x000fe20000010000 */
[----:B--2---:R-:W-:Y:S02]  /*173a0*/  FADD.FTZ R9, R5, R8 ;  /* 0x0000000805097221 */ /* 0x004fe40000010000 */
[----:B------:R-:W2:Y:S01]  /*173b0*/  MUFU.EX2 R27, R74 ;  /* 0x0000004a001b7308 */ /* 0x000ea20000000800 */
[----:B------:R-:W-:Y:S01]  /*173c0*/  FADD.FTZ R28, R68, R11 ;  /* 0x0000000b441c7221 */ /* 0x000fe20000010000 */
[----:B------:R-:W-:-:S03]  /*173d0*/  FADD.FTZ R8, R26, R9 ;  /* 0x000000091a087221 */ /* 0x000fc60000010000 */
[----:B------:R-:W-:Y:S01]  /*173e0*/  FADD.FTZ R11, R69, R28 ;  /* 0x0000001c450b7221 */ /* 0x000fe20000010000 */
[----:B-1----:R-:W-:Y:S02]  /*173f0*/  FADD.FTZ R9, R67, R8 ;  /* 0x0000000843097221 */ /* 0x002fe40000010000 */
[----:B------:R-:W1:Y:S01]  /*17400*/  MUFU.EX2 R75, R75 ;  /* 0x0000004b004b7308 */ /* 0x000e620000000800 */
[----:B------:R-:W-:Y:S01]  /*17410*/  FADD.FTZ R8, R72, R11 ;  /* 0x0000000b48087221 */ /* 0x000fe20000010000 */
[----:B0-----:R-:W-:-:S03]  /*17420*/  FADD.FTZ R4, R36, R9 ;  /* 0x0000000924047221 */ /* 0x001fc60000010000 */
[----:B------:R-:W-:-:S03]  /*17430*/  FADD.FTZ R9, R73, R8 ;  /* 0x0000000849097221 */ /* 0x000fc60000010000 */
[----:B------:R-:W0:Y:S01]  /*17440*/  MUFU.EX2 R78, R78 ;  /* 0x0000004e004e7308 */ /* 0x000e220000000800 */
[----:B------:R-:W-:-:S04]  /*17450*/  FADD.FTZ R8, R76, R9 ;  /* 0x000000094c087221 */ /* 0x000fc80000010000 */
[----:B------:R-:W-:-:S04]  /*17460*/  FADD.FTZ R11, R77, R8 ;  /* 0x000000084d0b7221 */ /* 0x000fc80000010000 */
[----:B------:R-:W-:-:S04]  /*17470*/  FADD.FTZ R8, R80, R11 ;  /* 0x0000000b50087221 */ /* 0x000fc80000010000 */
[----:B------:R-:W-:Y:S02]  /*17480*/  FADD.FTZ R11, R81, R8 ;  /* 0x00000008510b7221 */ /* 0x000fe40000010000 */
[----:B------:R-:W5:Y:S01]  /*17490*/  LDL R8, [R1+0x48] ;  /* 0x0000480001087983 */ /* 0x000f620000100800 */
[----:B------:R-:W4:Y:S01]  /*174a0*/  MUFU.EX2 R79, R79 ;  /* 0x0000004f004f7308 */ /* 0x000f220000000800 */
[----:B--2---:R-:W-:Y:S01]  /*174b0*/  FADD.FTZ R4, R27, R4 ;  /* 0x000000041b047221 */ /* 0x004fe20000010000 */
[----:B------:R-:W-:Y:S02]  /*174c0*/  F2FP.F16.F32.PACK_AB R56, R57, R56 ;  /* 0x000000383938723e */ /* 0x000fe400000000ff */
[----:B------:R-:W-:-:S04]  /*174d0*/  F2FP.F16.F32.PACK_AB R57, R25, R21 ;  /* 0x000000151939723e */ /* 0x000fc800000000ff */
[----:B------:R-:W2:Y:S01]  /*174e0*/  MUFU.EX2 R82, R82 ;  /* 0x0000005200527308 */ /* 0x000ea20000000800 */
[----:B-1----:R-:W-:-:S07]  /*174f0*/  FADD.FTZ R9, R75, R4 ;  /* 0x000000044b097221 */ /* 0x002fce0000010000 */
[----:B------:R-:W1:Y:S01]  /*17500*/  MUFU.EX2 R83, R83 ;  /* 0x0000005300537308 */ /* 0x000e620000000800 */
[----:B0-----:R-:W-:-:S07]  /*17510*/  FADD.FTZ R4, R78, R9 ;  /* 0x000000094e047221 */ /* 0x001fce0000010000 */
[----:B------:R-:W-:Y:S08]  /*17520*/  MUFU.EX2 R86, R86 ;  /* 0x0000005600567308 */ /* 0x000ff00000000800 */
[----:B------:R-:W0:Y:S01]  /*17530*/  MUFU.EX2 R21, R24 ;  /* 0x0000001800157308 */ /* 0x000e220000000800 */
[----:B----4-:R-:W-:Y:S01]  /*17540*/  FADD.FTZ R9, R79, R4 ;  /* 0x000000044f097221 */ /* 0x010fe20000010000 */
[----:B------:R-:W-:-:S02]  /*17550*/  F2FP.F16.F32.PACK_AB R48, R49, R48 ;  /* 0x000000303130723e */ /* 0x000fc400000000ff */
[----:B------:R-:W-:Y:S01]  /*17560*/  F2FP.F16.F32.PACK_AB R50, R53, R52 ;  /* 0x000000343532723e */ /* 0x000fe200000000ff */
[----:B--2---:R-:W-:Y:S01]  /*17570*/  FADD.FTZ R4, R82, R9 ;  /* 0x0000000952047221 */ /* 0x004fe20000010000 */
[----:B------:R-:W-:Y:S02]  /*17580*/  F2FP.F16.F32.PACK_AB R49, R29, R10 ;  /* 0x0000000a1d31723e */ /* 0x000fe400000000ff */
[----:B------:R-:W-:Y:S02]  /*17590*/  F2FP.F16.F32.PACK_AB R58, R61, R60 ;  /* 0x0000003c3d3a723e */ /* 0x000fe400000000ff */
[----:B------:R-:W-:Y:S02]  /*175a0*/  F2FP.F16.F32.PACK_AB R59, R38, R59 ;  /* 0x0000003b263b723e */ /* 0x000fe400000000ff */
[----:B------:R-:W-:Y:S02]  /*175b0*/  F2FP.F16.F32.PACK_AB R64, R65, R64 ;  /* 0x000000404140723e */ /* 0x000fe400000000ff */
[----:B------:R-:W-:-:S02]  /*175c0*/  F2FP.F16.F32.PACK_AB R72, R73, R72 ;  /* 0x000000484948723e */ /* 0x000fc400000000ff */
[----:B------:R-:W-:Y:S02]  /*175d0*/  F2FP.F16.F32.PACK_AB R66, R69, R68 ;  /* 0x000000444542723e */ /* 0x000fe400000000ff */
[----:B------:R-:W-:Y:S02]  /*175e0*/  F2FP.F16.F32.PACK_AB R80, R81, R80 ;  /* 0x000000505150723e */ /* 0x000fe400000000ff */
[----:B------:R-:W-:Y:S01]  /*175f0*/  F2FP.F16.F32.PACK_AB R65, R26, R5 ;  /* 0x000000051a41723e */ /* 0x000fe200000000ff */
[----:B-1----:R-:W-:Y:S01]  /*17600*/  FADD.FTZ R5, R83, R4 ;  /* 0x0000000453057221 */ /* 0x002fe20000010000 */
[----:B------:R-:W-:Y:S02]  /*17610*/  F2FP.F16.F32.PACK_AB R67, R36, R67 ;  /* 0x000000432443723e */ /* 0x000fe400000000ff */
[----:B------:R-:W-:Y:S01]  /*17620*/  F2FP.F16.F32.PACK_AB R73, R75, R27 ;  /* 0x0000001b4b49723e */ /* 0x000fe200000000ff */
[----:B------:R1:W-:Y:S01]  /*17630*/  STSM.16.M88.4 [R141], R40 ;  /* 0x000000288d007844 */ /* 0x0003e20000000200 */
[----:B------:R-:W-:-:S02]  /*17640*/  F2FP.F16.F32.PACK_AB R74, R77, R76 ;  /* 0x0000004c4d4a723e */ /* 0x000fc400000000ff */
[----:B------:R-:W-:Y:S02]  /*17650*/  F2FP.F16.F32.PACK_AB R75, R79, R78 ;  /* 0x0000004e4f4b723e */ /* 0x000fe400000000ff */
[----:B------:R-:W-:Y:S01]  /*17660*/  F2FP.F16.F32.PACK_AB R81, R83, R82 ;  /* 0x000000525351723e */ /* 0x000fe200000000ff */
[----:B------:R1:W-:Y:S01]  /*17670*/  STSM.16.M88.4 [R140], R48 ;  /* 0x000000308c007844 */ /* 0x0003e20000000200 */
[----:B------:R-:W-:Y:S02]  /*17680*/  F2FP.F16.F32.PACK_AB R82, R85, R84 ;  /* 0x000000545552723e */ /* 0x000fe400000000ff */
[----:B0-----:R-:W-:Y:S01]  /*17690*/  F2FP.F16.F32.PACK_AB R83, R21, R86 ;  /* 0x000000561553723e */ /* 0x001fe200000000ff */
[----:B------:R1:W-:Y:S01]  /*176a0*/  STSM.16.M88.4 [R139+0x27800], R56 ;  /* 0x027800388b007844 */ /* 0x0003e20000000200 */
[----:B------:R-:W-:Y:S01]  /*176b0*/  FADD.FTZ R84, R84, R11 ;  /* 0x0000000b54547221 */ /* 0x000fe20000010000 */
        /* <DEDUP_REMOVED lines=54> */
[----:B---3--:R1:W-:Y:S04]  /*17a20*/  STSM.16.M88.4 [R30], R64 ;  /* 0x000000401e007844 */ /* 0x0083e80000000200 */
[----:B------:R1:W-:Y:S04]  /*17a30*/  STSM.16.M88.4 [R141+0x6000], R72 ;  /* 0x006000488d007844 */ /* 0x0003e80000000200 */
[----:B------:R1:W-:Y:S01]  /*17a40*/  STSM.16.M88.4 [R140+0x6000], R80 ;  /* 0x006000508c007844 */ /* 0x0003e20000000200 */
[----:B------:R0:W-:Y:S06]  /*17a50*/  MEMBAR.ALL.CTA ;  /* 0x0000000000007992 */ /* 0x0001ec0000008000 */
[----:B0-----:R-:W0:Y:S01]  /*17a60*/  FENCE.VIEW.ASYNC.S ;  /* 0x00000000000073c6 */ /* 0x001e220000000000 */
[C---:B-----5:R-:W-:Y:S01]  /*17a70*/  ISETP.GT.AND P2, PT, R3.reuse, R8, PT ;  /* 0x000000080300720c */ /* 0x060fe20003f44270 */
[----:B------:R-:W-:-:S02]  /*17a80*/  VIADD R3, R3, 0xffffffff ;  /* 0xffffffff03037836 */ /* 0x000fc40000000000 */
[----:B------:R-:W-:Y:S01]  /*17a90*/  IMAD.MOV.U32 R8, RZ, RZ, R0 ;  /* 0x000000ffff087224 */ /* 0x000fe200078e0000 */
[----:B0-----:R-:W-:-:S09]  /*17aa0*/  NOP ;  /* 0x0000000000007918 */ /* 0x001fd20000000000 */
[----:B-1----:R-:W-:Y:S05]  /*17ab0*/  @P2 BRA `(.L_x_1557) ;  /* 0xffffffcc000c2947 */ /* 0x002fea000383ffff */
.L_x_1539:
[----:B------:R-:W-:Y:S05]  /*17ac0*/  WARPSYNC.ALL ;  /* 0x0000000000007948 */ /* 0x000fea0003800000 */
[----:B------:R-:W-:Y:S06]  /*17ad0*/  BAR.ARV 0x8, 0x200 ;  /* 0x0208000000007b1d */ /* 0x000fec0000002000 */
[----:B------:R-:W-:Y:S05]  /*17ae0*/  @!P0 BRA `(.L_x_1558) ;  /* 0x0000000000048947 */ /* 0x000fea0003800000 */
[----:B------:R-:W-:Y:S01]  /*17af0*/  BPT.TRAP 0x1 ;  /* 0x000000040000795c */ /* 0x000fe20000300000 */
.L_x_1558:
[----:B------:R-:W-:Y:S01]  /*17b00*/  IMAD R10, R16, 0x8, R2 ;  /* 0x00000008100a7824 */ /* 0x000fe200078e0202 */
[----:B------:R-:W-:-:S04]  /*17b10*/  SHF.L.U32 R7, R18, 0x1f, RZ ;  /* 0x0000001f12077819 */ /* 0x000fc800000006ff */
[----:B------:R0:W1:Y:S01]  /*17b20*/  SYNCS.PHASECHK.TRANS64.TRYWAIT P2, [R10+URZ+0x2d850], R7 ;  /* 0x02d850070a0075a7 */ /* 0x000062000804017f */
[----:B------:R-:W-:Y:S05]  /*17b30*/  @!P0 BRA `(.L_x_1559) ;  /* 0x0000000000048947 */ /* 0x000fea0003800000 */
[----:B------:R-:W-:Y:S01]  /*17b40*/  BPT.TRAP 0x1 ;  /* 0x000000040000795c */ /* 0x000fe20000300000 */
.L_x_1559:
[----:B------:R-:W2:Y:S01]  /*17b50*/  LDL.LU R8, [R1+0x3c] ;  /* 0x00003c0001087983 */ /* 0x000ea20000300800 */
[----:B------:R-:W-:-:S05]  /*17b60*/  VIADD R2, R2, 0x400 ;  /* 0x0000040002027836 */ /* 0x000fca0000000000 */
[----:B------:R-:W-:-:S04]  /*17b70*/  SHF.R.U32.HI R3, RZ, 0x4, R2 ;  /* 0x00000004ff037819 */ /* 0x000fc80000011602 */
[----:B------:R-:W-:-:S04]  /*17b80*/  LOP3.LUT R3, R3, 0x3fff, RZ, 0xc0, !PT ;  /* 0x00003fff03037812 */ /* 0x000fc800078ec0ff */
[----:B------:R-:W-:Y:S01]  /*17b90*/  LOP3.LUT R9, R3, 0x2000000, RZ, 0xfc, !PT ;  /* 0x0200000003097812 */ /* 0x000fe200078efcff */
[----:B------:R-:W-:Y:S01]  /*17ba0*/  IMAD.MOV.U32 R3, RZ, RZ, 0x40000040 ;  /* 0x40000040ff037424 */ /* 0x000fe200078e00ff */
[----:B--2---:R-:W-:Y:S01]  /*17bb0*/  LOP3.LUT R2, R8, 0x10000, RZ, 0xfc, !PT ;  /* 0x0001000008027812 */ /* 0x004fe200078efcff */
[----:B-1----:R-:W-:Y:S06]  /*17bc0*/  @P2 BRA `(.L_x_1560) ;  /* 0x0000000000082947 */ /* 0x002fec0003800000 */
[----:B------:R-:W1:Y:S02]  /*17bd0*/  SYNCS.PHASECHK.TRANS64.TRYWAIT P0, [R10+URZ+0x2d850], R7 ;  /* 0x02d850070a0075a7 */ /* 0x000e64000800017f */
[----:B-1----:R-:W-:Y:S05]  /*17be0*/  @!P0 BRA `(.L_x_1561) ;  /* 0x000000b0009c8947 */ /* 0x002fea0003800000 */
.L_x_1560:
[----:B------:R-:W-:Y:S01]  /*17bf0*/  IMAD R8, R16, 0x600, R9 ;  /* 0x0000060010087824 */ /* 0x000fe200078e0209 */
[----:B------:R-:W2:Y:S01]  /*17c00*/  LDL.LU R21, [R1+0x58] ;  /* 0x0000580001157983 */ /* 0x000ea20000300800 */
[----:B------:R-:W-:Y:S01]  /*17c10*/  IMAD.MOV.U32 R9, RZ, RZ, -0x7fffffe0 ;  /* 0x80000020ff097424 */ /* 0x000fe200078e00ff */
[----:B------:R-:W-:Y:S05]  /*17c20*/  WARPSYNC.ALL ;  /* 0x0000000000007948 */ /* 0x000fea0003800000 */
[C---:B------:R-:W-:Y:S01]  /*17c30*/  R2UR UR4, R2.reuse ;  /* 0x00000000020472ca */ /* 0x040fe200000e0000 */
[----:B------:R-:W-:Y:S01]  /*17c40*/  WARPGROUP.ARRIVE ;  /* 0x00000000000079c5 */ /* 0x000fe20000000000 */
[----:B------:R-:W-:Y:S01]  /*17c50*/  R2UR UR5, R3 ;  /* 0x00000000030572ca */ /* 0x000fe200000e0000 */
[----:B------:R-:W-:Y:S01]  /*17c60*/  VIADD R14, R2, 0x2 ;  /* 0x00000002020e7836 */ /* 0x000fe20000000000 */
[C---:B------:R-:W-:Y:S01]  /*17c70*/  R2UR UR6, R8.reuse ;  /* 0x00000000080672ca */ /* 0x040fe200000e0000 */
[----:B------:R-:W-:Y:S01]  /*17c80*/  VIADD R12, R8, 0x40 ;  /* 0x00000040080c7836 */ /* 0x000fe20000000000 */
[----:B------:R-:W-:Y:S01]  /*17c90*/  R2UR UR7, R9 ;  /* 0x00000000090772ca */ /* 0x000fe200000e0000 */
[----:B------:R-:W-:-:S02]  /*17ca0*/  IMAD.MOV.U32 R15, RZ, RZ, 0x40000040 ;  /* 0x40000040ff0f7424 */ /* 0x000fc400078e00ff */
[----:B------:R-:W-:Y:S02]  /*17cb0*/  IMAD.MOV.U32 R13, RZ, RZ, -0x7fffffe0 ;  /* 0x80000020ff0d7424 */ /* 0x000fe400078e00ff */
[----:B------:R-:W-:Y:S02]  /*17cc0*/  IMAD.MOV.U32 R3, RZ, RZ, 0x40000040 ;  /* 0x40000040ff037424 */ /* 0x000fe400078e00ff */
[----:B------:R-:W-:Y:S02]  /*17cd0*/  IMAD.MOV.U32 R9, RZ, RZ, -0x7fffffe0 ;  /* 0x80000020ff097424 */ /* 0x000fe400078e00ff */
[----:B------:R-:W-:Y:S02]  /*17ce0*/  VIADD R16, R16, 0x1 ;  /* 0x0000000110107836 */ /* 0x000fe40000000000 */
[----:B------:R-:W-:Y:S02]  /*17cf0*/  IMAD.MOV.U32 R20, RZ, RZ, -0x800000 ;  /* 0xff800000ff147424 */ /* 0x000fe400078e00ff */
[----:B------:R-:W-:Y:S01]  /*17d00*/  HGMMA.64x96x16.F32 R88, gdesc[UR4].tnspB, R88, gsb0 ;  /* 0x41600000045879f0 */ /* 0x000fe20008000858 */
[----:B------:R-:W-:Y:S01]  /*17d10*/  R2UR UR4, R14 ;  /* 0x000000000e0472ca */ /* 0x000fe200000e0000 */
[----:B------:R-:W-:Y:S01]  /*17d20*/  VIADD R14, R2, 0x4 ;  /* 0x00000004020e7836 */ /* 0x000fe20000000000 */
[----:B------:R-:W-:Y:S01]  /*17d30*/  R2UR UR5, R15 ;  /* 0x000000000f0572ca */ /* 0x000fe200000e0000 */
[----:B------:R-:W-:Y:S01]  /*17d40*/  IMAD.MOV.U32 R15, RZ, RZ, 0x40000040 ;  /* 0x40000040ff0f7424 */ /* 0x000fe200078e00ff */
[----:B------:R-:W-:Y:S01]  /*17d50*/  R2UR UR6, R12 ;  /* 0x000000000c0672ca */ /* 0x000fe200000e0000 */
[----:B------:R-:W-:Y:S01]  /*17d60*/  VIADD R12, R8, 0x80 ;  /* 0x00000080080c7836 */ /* 0x000fe20000000000 */
[----:B------:R-:W-:Y:S01]  /*17d70*/  R2UR UR7, R13 ;  /* 0x000000000d0772ca */ /* 0x000fe200000e0000 */
[----:B------:R-:W-:Y:S01]  /*17d80*/  IMAD.MOV.U32 R13, RZ, RZ, -0x7fffffe0 ;  /* 0x80000020ff0d7424 */ /* 0x000fe200078e00ff */
[----:B------:R-:W-:-:S04]  /*17d90*/  ISETP.NE.AND P2, PT, R16, 0x2, PT ;  /* 0x000000021000780c */ /* 0x000fc80003f45270 */
[----:B------:R-:W-:Y:S01]  /*17da0*/  SEL R16, R16, RZ, P2 ;  /* 0x000000ff10107207 */ /* 0x000fe20001000000 */
[----:B------:R-:W-:Y:S02]  /*17db0*/  WARPGROUP.DEPBAR.LE gsb0, 0x0 ;  /* 0x00008000000079c5 */ /* 0x000fe40000010000 */
[----:B------:R-:W-:-:S06]  /*17dc0*/  WARPGROUP.ARRIVE ;  /* 0x00000000000079c5 */ /* 0x000fcc0000000000 */
        /* <DEDUP_REMOVED lines=19> */
[----:B------:R-:W-:Y:S02]  /*17f00*/  IMAD.MOV.U32 R13, RZ, RZ, -0x7fffffe0 ;  /* 0x80000020ff0d7424 */ /* 0x000fe400078e00ff */
[----:B--2---:R-:W-:-:S05]  /*17f10*/  VIADD R21, R21, 0x1 ;  /* 0x0000000115157836 */ /* 0x004fca0000000000 */
[----:B------:R-:W-:Y:S01]  /*17f20*/  STL [R1+0x58], R21 ;  /* 0x0000581501007387 */ /* 0x000fe20000100800 */
        /* <DEDUP_REMOVED lines=35> */
[----:B------:R-:W-:Y:S01]  /*18160*/  R2UR UR5, R3 ;  /* 0x00000000030572ca */ /* 0x000fe200000e0000 */
[----:B------:R-:W2:Y:S01]  /*18170*/  SHFL.BFLY PT, R2, R5, 0x2, 0x1f ;  /* 0x0c401f0005027f89 */ /* 0x000ea200000e0000 */
[----:B------:R-:W-:Y:S02]  /*18180*/  R2UR UR6, R8 ;  /* 0x00000000080672ca */ /* 0x000fe400000e0000 */
[----:B------:R-:W-:Y:S01]  /*18190*/  R2UR UR7, R9 ;  /* 0x00000000090772ca */ /* 0x000fe200000e0000 */
[----:B------:R-:W0:Y:S01]  /*181a0*/  SHFL.BFLY PT, R3, R4, 0x2, 0x1f ;  /* 0x0c401f0004037f89 */ /* 0x000e2200000e0000 */
[----:B--2---:R-:W-:Y:S01]  /*181b0*/  FADD.FTZ R2, R2, R5 ;  /* 0x0000000502027221 */ /* 0x004fe20000010000 */
[----:B------:R-:W-:-:S02]  /*181c0*/  IMAD.U32 R5, RZ, RZ, UR41 ;  /* 0x00000029ff057e24 */ /* 0x000fc4000f8e00ff */
[----:B01----:R-:W-:Y:S01]  /*181d0*/  FADD.FTZ R7, R3, R4 ;  /* 0x0000000403077221 */ /* 0x003fe20000010000 */
[----:B------:R-:W-:Y:S01]  /*181e0*/  IMAD.MOV.U32 R4, RZ, RZ, RZ ;  /* 0x000000ffff047224 */ /* 0x000fe200078e00ff */
[----:B------:R-:W0:Y:S04]  /*181f0*/  SHFL.BFLY PT, R3, R2, 0x1, 0x1f ;  /* 0x0c201f0002037f89 */ /* 0x000e2800000e0000 */
[----:B------:R-:W1:Y:S01]  /*18200*/  SHFL.BFLY PT, R8, R7, 0x1, 0x1f ;  /* 0x0c201f0007087f89 */ /* 0x000e6200000e0000 */
[----:B0-----:R-:W-:Y:S01]  /*18210*/  FADD.FTZ R11, R2, R3 ;  /* 0x00000003020b7221 */ /* 0x001fe20000010000 */
[----:B------:R-:W-:Y:S01]  /*18220*/  IMAD.MOV.U32 R2, RZ, RZ, RZ ;  /* 0x000000ffff027224 */ /* 0x000fe200078e00ff */
[----:B------:R-:W-:Y:S01]  /*18230*/  SEL R3, RZ, 0x1, P2 ;  /* 0x00000001ff037807 */ /* 0x000fe20001000000 */
[----:B-1----:R-:W-:-:S02]  /*18240*/  FADD.FTZ R12, R7, R8 ;  /* 0x00000008070c7221 */ /* 0x002fc40000010000 */
[----:B------:R-:W-:Y:S01]  /*18250*/  FSETP.NE.FTZ.AND P0, PT, R11, RZ, PT ;  /* 0x000000ff0b00720b */ /* 0x000fe20003f15000 */
[----:B------:R-:W-:Y:S01]  /*18260*/  @!P1 VIADD R7, R10, 0x2d860 ;  /* 0x0002d8600a079836 */ /* 0x000fe20000000000 */
[----:B------:R-:W-:Y:S01]  /*18270*/  LOP3.LUT R18, R18, R3, RZ, 0x3c, !PT ;  /* 0x0000000312127212 */ /* 0x000fe200078e3cff */
[----:B------:R-:W-:Y:S01]  /*18280*/  IMAD.U32 R10, RZ, RZ, UR41 ;  /* 0x00000029ff0a7e24 */ /* 0x000fe2000f8e00ff */
[----:B------:R-:W-:Y:S01]  /*18290*/  FSETP.NE.FTZ.AND P3, PT, R12, RZ, PT ;  /* 0x000000ff0c00720b */ /* 0x000fe20003f75000 */
[----:B------:R-:W-:Y:S01]  /*182a0*/  IMAD.MOV.U32 R3, RZ, RZ, -0x800000 ;  /* 0xff800000ff037424 */ /* 0x000fe200078e00ff */
[----:B------:R-:W-:-:S07]  /*182b0*/  @!P1 PRMT R7, RZ, 0x654, R7 ;  /* 0x00000654ff079816 */ /* 0x000fce0000000007 */
[----:B------:R-:W0:Y:S01]  /*182c0*/  @P0 MUFU.LG2 R8, R11 ;  /* 0x0000000b00080308 */ /* 0x000e220000000c00 */
[----:B------:R-:W-:-:S03]  /*182d0*/  @P0 FMUL.FTZ R5, R5, 0.69314718246459960938 ;  /* 0x3f31721805050820 */ /* 0x000fc60000410000 */
[----:B------:R-:W-:-:S04]  /*182e0*/  @P3 FMUL.FTZ R10, R10, 0.69314718246459960938 ;  /* 0x3f3172180a0a3820 */ /* 0x000fc80000410000 */
[----:B------:R-:W1:Y:S08]  /*182f0*/  @P3 MUFU.LG2 R9, R12 ;  /* 0x0000000c00093308 */ /* 0x000e700000000c00 */
[----:B------:R-:W2:Y:S01]  /*18300*/  @P0 MUFU.RCP R4, R11 ;  /* 0x0000000b00040308 */ /* 0x000ea20000001000 */
[----:B0-----:R-:W-:-:S04]  /*18310*/  @P0 FMUL.FTZ R8, R8, 0.69314718246459960938 ;  /* 0x3f31721808080820 */ /* 0x001fc80000410000 */
[----:B------:R-:W-:Y:S01]  /*18320*/  @P0 FFMA.FTZ R3, R5, R0, R8 ;  /* 0x0000000005030223 */ /* 0x000fe20000010008 */
[----:B------:R-:W-:Y:S02]  /*18330*/  PLOP3.LUT P0, PT, PT, PT, PT, 0x8, 0x0 ;  /* 0x000000000000781c */ /* 0x000fe40003f0e170 */
[----:B------:R-:W0:Y:S01]  /*18340*/  @P3 MUFU.RCP R2, R12 ;  /* 0x0000000c00023308 */ /* 0x000e220000001000 */
[----:B-1----:R-:W-:Y:S01]  /*18350*/  @P3 FMUL.FTZ R9, R9, 0.69314718246459960938 ;  /* 0x3f31721809093820 */ /* 0x002fe20000410000 */
[----:B------:R-:W-:Y:S02]  /*18360*/  WARPGROUP.DEPBAR.LE gsb0, 0x0 ;  /* 0x00008000000079c5 */ /* 0x000fe40000010000 */
[----:B------:R-:W-:Y:S01]  /*18370*/  WARPGROUP.ARRIVE ;  /* 0x00000000000079c5 */ /* 0x000fe20000000000 */
[----:B------:R-:W-:-:S05]  /*18380*/  @P3 FFMA.FTZ R20, R10, R6, R9 ;  /* 0x000000060a143223 */ /* 0x000fca0000010009 */
[----:B------:R-:W-:Y:S03]  /*18390*/  HGMMA.64x96x16.F32 R88, gdesc[UR4].tnspB, R88, gsb0 ;  /* 0x41600000045879f0 */ /* 0x000fe60008000858 */
        /* <DEDUP_REMOVED lines=49> */
[----:B------:R-:W-:-:S07]  /*186b0*/  FMUL.FTZ R135, R135, R2 ;  /* 0x0000000287877220 */ /* 0x000fce0000410000 */
.L_x_1452:
[----:B------:R-:W0:Y:S01]  /*186c0*/  S2R R0, SR_TID.X ;  /* 0x0000000000007919 */ /* 0x000e220000002100 */
[----:B------:R-:W-:Y:S05]  /*186d0*/  WARPSYNC.ALL ;  /* 0x0000000000007948 */ /* 0x000fea0003800000 */
[----:B------:R-:W1:Y:S08]  /*186e0*/  S2UR UR5, SR_CgaCtaId ;  /* 0x00000000000579c3 */ /* 0x000e700000008800 */
[----:B------:R-:W-:Y:S06]  /*186f0*/  BAR.SYNC.DEFER_BLOCKING 0x5, 0x200 ;  /* 0x0148000000007b1d */ /* 0x000fec0000010000 */
[----:B------:R-:W-:Y:S01]  /*18700*/  UMOV UR4, 0x400 ;  /* 0x0000040000047882 */ /* 0x000fe20000000000 */
[----:B------:R-:W-:Y:S01]  /*18710*/  BSSY B0, `(.L_x_1562) ;  /* 0x00001cc000007945 */ /* 0x000fe20003800000 */
[----:B-1----:R-:W-:Y:S01]  /*18720*/  ULEA UR4, UR5, UR4, 0x18 ;  /* 0x0000000405047291 */ /* 0x002fe2000f8ec03f */
[----:B0-----:R-:W-:-:S05]  /*18730*/  VIADD R50, R0, 0xffffff80 ;  /* 0xffffff8000327836 */ /* 0x001fca0000000000 */
[----:B------:R-:W-:Y:S01]  /*18740*/  IMAD.U32 R2, RZ, RZ, UR4 ;  /* 0x00000004ff027e24 */ /* 0x000fe2000f8e00ff */
[----:B------:R-:W-:-:S04]  /*18750*/  SHF.R.S32.HI R4, RZ, 0x1f, R50 ;  /* 0x0000001fff047819 */ /* 0x000fc80000011432 */
[----:B------:R-:W-:Y:S01]  /*18760*/  LEA.HI R32, R4, R50, RZ, 0x2 ;  /* 0x0000003204207211 */ /* 0x000fe200078f10ff */
[----:B------:R0:W1:Y:S03]  /*18770*/  LDS.128 R72, [R2+0x2d8d0] ;  /* 0x02d8d00002487984 */ /* 0x0000660000000c00 */
[----:B------:R-:W-:-:S05]  /*18780*/  LOP3.LUT R0, R32, 0xfffffffc, RZ, 0xc0, !PT ;  /* 0xfffffffc20007812 */ /* 0x000fca00078ec0ff */
[----:B------:R-:W-:-:S04]  /*18790*/  IMAD.IADD R0, R50, 0x1, -R0 ;  /* 0x0000000132007824 */ /* 0x000fc800078e0a00 */
[----:B------:R-:W-:-:S04]  /*187a0*/  IMAD.SHL.U32 R21, R0, 0x8, RZ ;  /* 0x0000000800157824 */ /* 0x000fc800078e00ff */
[C---:B------:R-:W-:Y:S02]  /*187b0*/  VIADD R36, R21.reuse, 0x20 ;  /* 0x0000002015247836 */ /* 0x040fe40000000000 */
[----:B------:R-:W-:Y:S01]  /*187c0*/  VIADD R37, R21, 0x40 ;  /* 0x0000004015257836 */ /* 0x000fe20000000000 */
[----:B------:R-:W-:Y:S06]  /*187d0*/  BAR.ARV 0x4, 0x200 ;  /* 0x0108000000007b1d */ /* 0x000fec0000002000 */
[----:B0-----:R-:W-:Y:S05]  /*187e0*/  @P0 BRA `(.L_x_1563) ;  /* 0x0000001000800947 */ /* 0x001fea0003800000 */
[----:B------:R-:W2:Y:S01]  /*187f0*/  LDL R44, [R1+0x54] ;  /* 0x00005400012c7983 */ /* 0x000ea20000100800 */
[----:B------:R-:W0:Y:S01]  /*18800*/  S2R R5, SR_SWINHI ;  /* 0x0000000000057919 */ /* 0x000e220000002f00 */
[-C--:B------:R-:W-:Y:S02]  /*18810*/  LEA.HI R8, R4, R50.reuse, RZ, 0x4 ;  /* 0x0000003204087211 */ /* 0x080fe400078f20ff */
[----:B------:R-:W3:Y:S02]  /*18820*/  LDL R52, [R1+0x50] ;  /* 0x0000500001347983 */ /* 0x000ee40000100800 */
[----:B------:R-:W-:Y:S01]  /*18830*/  SHF.R.S32.HI R9, RZ, 0x4, R8 ;  /* 0x00000004ff097819 */ /* 0x000fe20000011408 */
[----:B------:R-:W-:Y:S05]  /*18840*/  WARPSYNC.ALL ;  /* 0x0000000000007948 */ /* 0x000fea0003800000 */
[----:B------:R-:W-:Y:S01]  /*18850*/  LEA.HI R10, R8, R9, RZ, 0x1 ;  /* 0x00000009080a7211 */ /* 0x000fe200078f08ff */
[----:B------:R-:W-:Y:S01]  /*18860*/  ULDC.64 UR4, c[0x0][0xc00] ;  /* 0x0003000000047ab9 */ /* 0x000fe20000000a00 */
[----:B------:R-:W-:-:S02]  /*18870*/  LEA.HI R4, R4, R50, RZ, 0x5 ;  /* 0x0000003204047211 */ /* 0x000fc400078f28ff */
[----:B------:R-:W-:Y:S02]  /*18880*/  LOP3.LUT R8, R8, 0xfffffff0, RZ, 0xc0, !PT ;  /* 0xfffffff008087812 */ /* 0x000fe400078ec0ff */
[----:B------:R-:W-:Y:S02]  /*18890*/  LOP3.LUT R10, R10, 0x1ffffffe, RZ, 0xc0, !PT ;  /* 0x1ffffffe0a0a7812 */ /* 0x000fe400078ec0ff */
[----:B------:R-:W-:Y:S01]  /*188a0*/  SHF.R.S32.HI R11, RZ, 0x5, R4 ;  /* 0x00000005ff0b7819 */ /* 0x000fe20000011404 */
[----:B------:R-:W-:Y:S01]  /*188b0*/  IMAD.IADD R8, R50, 0x1, -R8 ;  /* 0x0000000132087824 */ /* 0x000fe200078e0a08 */
[----:B------:R-:W-:Y:S01]  /*188c0*/  F2FP.F16.F32.PACK_AB R6, R93, R6 ;  /* 0x000000065d06723e */ /* 0x000fe200000000ff */
[----:B------:R-:W-:Y:S01]  /*188d0*/  IMAD.IADD R10, R9, 0x1, -R10 ;  /* 0x00000001090a7824 */ /* 0x000fe200078e0a0a */
[----:B------:R-:W-:Y:S01]  /*188e0*/  F2FP.F16.F32.PACK_AB R26, R109, R26 ;  /* 0x0000001a6d1a723e */ /* 0x000fe200000000ff */
[----:B------:R-:W-:Y:S02]  /*188f0*/  IMAD R11, R11, 0x10, R8 ;  /* 0x000000100b0b7824 */ /* 0x000fe400078e0208 */
[----:B------:R-:W-:Y:S01]  /*18900*/  IMAD.SHL.U32 R10, R10, 0x8, RZ ;  /* 0x000000080a0a7824 */ /* 0x000fe200078e00ff */
[----:B------:R-:W-:-:S02]  /*18910*/  MOV R28, R2 ;  /* 0x00000002001c7202 */ /* 0x000fc40000000f00 */
[----:B0-----:R-:W-:Y:S01]  /*18920*/  MOV R29, R5 ;  /* 0x00000005001d7202 */ /* 0x001fe20000000f00 */
[----:B------:R-:W-:-:S04]  /*18930*/  IMAD.U32 R5, R11, 0x20, R10 ;  /* 0x000000200b057824 */ /* 0x000fc800078e000a */
[----:B------:R-:W-:-:S03]  /*18940*/  IMAD.WIDE R4, R5, 0x2, R28 ;  /* 0x0000000205047825 */ /* 0x000fc600078e021c */
[C---:B------:R-:W-:Y:S01]  /*18950*/  LOP3.LUT R9, R4.reuse, 0x180, RZ, 0xc0, !PT ;  /* 0x0000018004097812 */ /* 0x040fe200078ec0ff */
[----:B------:R-:W-:Y:S01]  /*18960*/  BAR.SYNC.DEFER_BLOCKING 0x1, 0x180 ;  /* 0x0046000000007b1d */ /* 0x000fe20000010000 */
[C---:B------:R-:W-:Y:S02]  /*18970*/  IADD3 R31, P4, R4.reuse, 0x20, RZ ;  /* 0x00000020041f7810 */ /* 0x040fe40007f9e0ff */
[C---:B------:R-:W-:Y:S02]  /*18980*/  IADD3 R40, P0, R4.reuse, 0x6020, RZ ;  /* 0x0000602004287810 */ /* 0x040fe40007f1e0ff */
[----:B------:R-:W-:Y:S01]  /*18990*/  SHF.R.U64 R9, R9, 0x3, RZ ;  /* 0x0000000309097819 */ /* 0x000fe200000012ff */
[----:B------:R-:W-:Y:S01]  /*189a0*/  IMAD.X R11, RZ, RZ, R5, P4 ;  /* 0x000000ffff0b7224 */ /* 0x000fe200020e0605 */
[----:B------:R-:W-:Y:S02]  /*189b0*/  LOP3.LUT R8, R31, 0x180, RZ, 0xc0, !PT ;  /* 0x000001801f087812 */ /* 0x000fe400078ec0ff */
[----:B------:R-:W-:-:S02]  /*189c0*/  IADD3 R35, P3, R4, 0x3000, RZ ;  /* 0x0000300004237810 */ /* 0x000fc40007f7e0ff */
[C---:B------:R-:W-:Y:S02]  /*189d0*/  IADD3 R39, P2, R4.reuse, 0x3020, RZ ;  /* 0x0000302004277810 */ /* 0x040fe40007f5e0ff */
[----:B------:R-:W-:Y:S01]  /*189e0*/  IADD3 R41, P1, R4, 0x6000, RZ ;  /* 0x0000600004297810 */ /* 0x000fe20007f3e0ff */
[--C-:B------:R-:W-:Y:S01]  /*189f0*/  IMAD.X R13, RZ, RZ, R5.reuse, P3 ;  /* 0x000000ffff0d7224 */ /* 0x100fe200018e0605 */
[----:B------:R-:W-:Y:S01]  /*18a00*/  LOP3.LUT R4, R9, R4, RZ, 0x3c, !PT ;  /* 0x0000000409047212 */ /* 0x000fe200078e3cff */
[--C-:B------:R-:W-:Y:S01]  /*18a10*/  IMAD.X R9, RZ, RZ, R5.reuse, P0 ;  /* 0x000000ffff097224 */ /* 0x100fe200000e0605 */
[----:B------:R-:W-:Y:S01]  /*18a20*/  SHF.R.U64 R8, R8, 0x3, RZ ;  /* 0x0000000308087819 */ /* 0x000fe200000012ff */
[--C-:B------:R-:W-:Y:S01]  /*18a30*/  IMAD.X R15, RZ, RZ, R5.reuse, P2 ;  /* 0x000000ffff0f7224 */ /* 0x100fe200010e0605 */
[----:B------:R-:W-:Y:S01]  /*18a40*/  ISETP.NE.U32.AND P0, PT, RZ, UR4, PT ;  /* 0x00000004ff007c0c */ /* 0x000fe2000bf05070 */
[----:B------:R-:W-:Y:S01]  /*18a50*/  IMAD.X R25, RZ, RZ, R5, P1 ;  /* 0x000000ffff197224 */ /* 0x000fe200008e0605 */
[----:B------:R-:W-:-:S02]  /*18a60*/  LOP3.LUT R10, R8, R31, RZ, 0x3c, !PT ;  /* 0x0000001f080a7212 */ /* 0x000fc400078e3cff */
[----:B------:R-:W-:Y:S02]  /*18a70*/  LOP3.LUT R8, R35, 0x180, RZ, 0xc0, !PT ;  /* 0x0000018023087812 */ /* 0x000fe400078ec0ff */
[----:B------:R-:W-:Y:S02]  /*18a80*/  LOP3.LUT R14, R39, 0x180, RZ, 0xc0, !PT ;  /* 0x00000180270e7812 */ /* 0x000fe400078ec0ff */
[----:B------:R-:W-:Y:S02]  /*18a90*/  LOP3.LUT R24, R41, 0x180, RZ, 0xc0, !PT ;  /* 0x0000018029187812 */ /* 0x000fe400078ec0ff */
[----:B------:R-:W-:Y:S01]  /*18aa0*/  ISETP.NE.AND.EX P0, PT, RZ, UR5, PT, P0 ;  /* 0x00000005ff007c0c */ /* 0x000fe2000bf05300 */
[----:B------:R-:W-:Y:S01]  /*18ab0*/  ULDC.64 UR4, c[0x0][0xc08] ;  /* 0x0003020000047ab9 */ /* 0x000fe20000000a00 */
[----:B------:R-:W-:Y:S02]  /*18ac0*/  LOP3.LUT R31, R40, 0x180, RZ, 0xc0, !PT ;  /* 0x00000180281f7812 */ /* 0x000fe400078ec0ff */
[----:B------:R-:W-:-:S02]  /*18ad0*/  ISETP.NE.U32.AND P2, PT, RZ, UR4, PT ;  /* 0x00000004ff007c0c */ /* 0x000fc4000bf45070 */
[----:B------:R-:W-:Y:S02]  /*18ae0*/  SHF.R.U64 R8, R8, 0x3, RZ ;  /* 0x0000000308087819 */ /* 0x000fe400000012ff */
[----:B------:R-:W-:Y:S02]  /*18af0*/  SHF.R.U64 R14, R14, 0x3, RZ ;  /* 0x000000030e0e7819 */ /* 0x000fe400000012ff */
[----:B------:R-:W-:Y:S02]  /*18b00*/  SHF.R.U64 R24, R24, 0x3, RZ ;  /* 0x0000000318187819 */ /* 0x000fe400000012ff */
[----:B------:R-:W-:Y:S02]  /*18b10*/  SHF.R.U64 R31, R31, 0x3, RZ ;  /* 0x000000031f1f7819 */ /* 0x000fe400000012ff */
[----:B------:R-:W-:Y:S02]  /*18b20*/  ISETP.NE.AND.EX P2, PT, RZ, UR5, PT, P2 ;  /* 0x00000005ff007c0c */ /* 0x000fe4000bf45320 */
[----:B------:R-:W-:-:S02]  /*18b30*/  LOP3.LUT R12, R8, R35, RZ, 0x3c, !PT ;  /* 0x00000023080c7212 */ /* 0x000fc400078e3cff */
[----:B------:R-:W-:Y:S02]  /*18b40*/  LOP3.LUT R14, R14, R39, RZ, 0x3c, !PT ;  /* 0x000000270e0e7212 */ /* 0x000fe400078e3cff */
[----:B------:R-:W-:Y:S02]  /*18b50*/  LOP3.LUT R24, R24, R41, RZ, 0x3c, !PT ;  /* 0x0000002918187212 */ /* 0x000fe400078e3cff */
[----:B------:R-:W-:Y:S02]  /*18b60*/  MOV R35, R4 ;  /* 0x0000000400237202 */ /* 0x000fe40000000f00 */
[----:B------:R-:W-:Y:S02]  /*18b70*/  F2FP.F16.F32.PACK_AB R4, R30, R7 ;  /* 0x000000071e04723e */ /* 0x000fe400000000ff */
[----:B------:R-:W-:Y:S02]  /*18b80*/  LOP3.LUT R8, R31, R40, RZ, 0x3c, !PT ;  /* 0x000000281f087212 */ /* 0x000fe400078e3cff */
[----:B------:R-:W-:Y:S01]  /*18b90*/  F2FP.F16.F32.PACK_AB R5, R91, R90 ;  /* 0x0000005a5b05723e */ /* 0x000fe200000000ff */
[----:B------:R-:W2:Y:S01]  /*18ba0*/  LDC.64 R30, c[0x0][0xc00] ;  /* 0x00030000ff1e7b82 */ /* 0x000ea20000000a00 */
[----:B------:R-:W-:-:S02]  /*18bb0*/  F2FP.F16.F32.PACK_AB R7, R95, R94 ;  /* 0x0000005e5f07723e */ /* 0x000fc400000000ff */
[----:B------:R-:W-:Y:S02]  /*18bc0*/  MOV R40, R12 ;  /* 0x0000000c00287202 */ /* 0x000fe40000000f00 */
[----:B------:R-:W-:Y:S01]  /*18bd0*/  MOV R41, R14 ;  /* 0x0000000e00297202 */ /* 0x000fe20000000f00 */
[----:B------:R0:W-:Y:S01]  /*18be0*/  STSM.16.M88.4 [R35], R4 ;  /* 0x0000000423007844 */ /* 0x0001e20000000200 */
[----:B------:R-:W-:Y:S02]  /*18bf0*/  MOV R39, R24 ;  /* 0x0000001800277202 */ /* 0x000fe40000000f00 */
[----:B------:R-:W-:Y:S02]  /*18c00*/  MOV R42, R10 ;  /* 0x0000000a002a7202 */ /* 0x000fe40000000f00 */
[----:B------:R-:W-:Y:S02]  /*18c10*/  F2FP.F16.F32.PACK_AB R12, R97, R96 ;  /* 0x00000060610c723e */ /* 0x000fe400000000ff */
[----:B------:R-:W-:-:S02]  /*18c20*/  F2FP.F16.F32.PACK_AB R13, R99, R98 ;  /* 0x00000062630d723e */ /* 0x000fc400000000ff */
[----:B------:R-:W-:Y:S02]  /*18c30*/  F2FP.F16.F32.PACK_AB R14, R101, R100 ;  /* 0x00000064650e723e */ /* 0x000fe400000000ff */
[----:B------:R-:W-:Y:S02]  /*18c40*/  F2FP.F16.F32.PACK_AB R15, R103, R102 ;  /* 0x00000066670f723e */ /* 0x000fe400000000ff */
[----:B------:R-:W-:Y:S01]  /*18c50*/  F2FP.F16.F32.PACK_AB R25, R38, R27 ;  /* 0x0000001b2619723e */ /* 0x000fe200000000ff */
[----:B------:R-:W-:Y:S01]  /*18c60*/  ULDC UR4, c[0x0][0xa88] ;  /* 0x0002a20000047ab9 */ /* 0x000fe20000000800 */
[----:B------:R-:W-:Y:S01]  /*18c70*/  F2FP.F16.F32.PACK_AB R24, R105, R104 ;  /* 0x000000686918723e */ /* 0x000fe200000000ff */
[----:B------:R4:W-:Y:S01]  /*18c80*/  STSM.16.M88.4 [R42], R12 ;  /* 0x0000000c2a007844 */ /* 0x0009e20000000200 */
[----:B------:R-:W-:Y:S01]  /*18c90*/  F2FP.F16.F32.PACK_AB R27, R111, R110 ;  /* 0x0000006e6f1b723e */ /* 0x000fe200000000ff */
[----:B------:R-:W-:Y:S01]  /*18ca0*/  IMAD.MOV.U32 R38, RZ, RZ, RZ ;  /* 0x000000ffff267224 */ /* 0x000fe200078e00ff */
[----:B0-----:R-:W-:-:S02]  /*18cb0*/  MOV R35, R8 ;  /* 0x0000000800237202 */ /* 0x001fc40000000f00 */
[----:B------:R-:W-:Y:S01]  /*18cc0*/  F2FP.F16.F32.PACK_AB R4, R113, R112 ;  /* 0x000000707104723e */ /* 0x000fe200000000ff */
[----:B------:R0:W-:Y:S01]  /*18cd0*/  STSM.16.M88.4 [R40], R24 ;  /* 0x0000001828007844 */ /* 0x0001e20000000200 */
[----:B------:R-:W-:Y:S02]  /*18ce0*/  F2FP.F16.F32.PACK_AB R5, R34, R33 ;  /* 0x000000212205723e */ /* 0x000fe400000000ff */
[----:B------:R-:W-:Y:S02]  /*18cf0*/  F2FP.F16.F32.PACK_AB R6, R117, R116 ;  /* 0x000000747506723e */ /* 0x000fe400000000ff */
[----:B------:R-:W-:Y:S02]  /*18d00*/  F2FP.F16.F32.PACK_AB R7, R119, R118 ;  /* 0x000000767707723e */ /* 0x000fe400000000ff */
[----:B------:R-:W-:Y:S02]  /*18d10*/  F2FP.F16.F32.PACK_AB R8, R121, R120 ;  /* 0x000000787908723e */ /* 0x000fe400000000ff */
[----:B------:R-:W-:Y:S01]  /*18d20*/  F2FP.F16.F32.PACK_AB R9, R123, R122 ;  /* 0x0000007a7b09723e */ /* 0x000fe200000000ff */
[----:B------:R1:W-:Y:S01]  /*18d30*/  STSM.16.M88.4 [R41], R4 ;  /* 0x0000000429007844 */ /* 0x0003e20000000200 */
[----:B------:R-:W-:-:S02]  /*18d40*/  F2FP.F16.F32.PACK_AB R10, R125, R124 ;  /* 0x0000007c7d0a723e */ /* 0x000fc400000000ff */
[----:B------:R-:W-:Y:S02]  /*18d50*/  F2FP.F16.F32.PACK_AB R11, R127, R126 ;  /* 0x0000007e7f0b723e */ /* 0x000fe400000000ff */
[----:B----4-:R-:W-:Y:S01]  /*18d60*/  F2FP.F16.F32.PACK_AB R12, R129, R128 ;  /* 0x00000080810c723e */ /* 0x010fe200000000ff */
[----:B0-----:R-:W1:Y:S01]  /*18d70*/  @P2 LDC.64 R24, c[0x0][0xc08] ;  /* 0x00030200ff182b82 */ /* 0x001e620000000a00 */
[----:B------:R-:W-:Y:S01]  /*18d80*/  F2FP.F16.F32.PACK_AB R13, R131, R130 ;  /* 0x00000082830d723e */ /* 0x000fe200000000ff */
[----:B------:R0:W-:Y:S01]  /*18d90*/  STSM.16.M88.4 [R39], R8 ;  /* 0x0000000827007844 */ /* 0x0001e20000000200 */
[----:B------:R-:W-:Y:S02]  /*18da0*/  F2FP.F16.F32.PACK_AB R14, R133, R132 ;  /* 0x00000084850e723e */ /* 0x000fe400000000ff */
[----:B------:R-:W-:Y:S01]  /*18db0*/  F2FP.F16.F32.PACK_AB R15, R135, R134 ;  /* 0x00000086870f723e */ /* 0x000fe200000000ff */
[----:B------:R-:W-:Y:S02]  /*18dc0*/  IMAD.U32 R43, RZ, RZ, UR4 ;  /* 0x00000004ff2b7e24 */ /* 0x000fe4000f8e00ff */
[----:B------:R-:W4:Y:S02]  /*18dd0*/  LDC R40, c[0x0][0xbe8] ;  /* 0x0002fa00ff287b82 */ /* 0x000f240000000800 */
[----:B------:R0:W-:Y:S01]  /*18de0*/  STSM.16.M88.4 [R35], R12 ;  /* 0x0000000c23007844 */ /* 0x0001e20000000200 */
[----:B--2---:R-:W-:-:S05]  /*18df0*/  IMAD.WIDE R30, R44, 0x4, R30 ;  /* 0x000000042c1e7825 */ /* 0x004fca00078e021e */
[----:B------:R-:W-:Y:S01]  /*18e00*/  BAR.SYNC.DEFER_BLOCKING 0x1, 0x180 ;  /* 0x0046000000007b1d */ /* 0x000fe20000010000 */
[----:B-1----:R-:W-:-:S05]  /*18e10*/  @P2 IMAD.WIDE R4, R44, 0x4, R24 ;  /* 0x000000042c042825 */ /* 0x002fca00078e0218 */
[----:B------:R1:W5:Y:S01]  /*18e20*/  @P0 LDG.E R38, desc[UR38][R30.64] ;  /* 0x000000261e260981 */ /* 0x000362000c1e1900 */
[----:B----4-:R-:W-:Y:S02]  /*18e30*/  ISETP.NE.AND P1, PT, R40, 0x1, PT ;  /* 0x000000012800780c */ /* 0x010fe40003f25270 */
[----:B---3--:R-:W-:Y:S01]  /*18e40*/  SHF.R.S32.HI R42, RZ, 0x1f, R52 ;  /* 0x0000001fff2a7819 */ /* 0x008fe20000011434 */
[----:B------:R1:W5:Y:S10]  /*18e50*/  @P2 LDG.E R43, desc[UR38][R4.64] ;  /* 0x00000026042b2981 */ /* 0x000374000c1e1900 */
[----:B------:R-:W2:Y:S08]  /*18e60*/  @P1 LDC R6, c[0x0][0xbec] ;  /* 0x0002fb00ff061b82 */ /* 0x000eb00000000800 */
[----:B0-----:R-:W0:Y:S01]  /*18e70*/  @P1 LDC R9, c[0x0][0xbf0] ;  /* 0x0002fc00ff091b82 */ /* 0x001e220000000800 */
[----:B-1----:R-:W-:Y:S05]  /*18e80*/  @P2 BRA `(.L_x_1564) ;  /* 0x0000000000102947 */ /* 0x002fea0003800000 */
[----:B------:R-:W-:Y:S05]  /*18e90*/  @!P0 BRA `(.L_x_1564) ;  /* 0x00000000000c8947 */ /* 0x000fea0003800000 */
[----:B------:R-:W3:Y:S04]  /*18ea0*/  LDG.E R4, desc[UR38][R30.64] ;  /* 0x000000261e047981 */ /* 0x000ee8000c1e1900 */
[----:B-----5:R-:W3:Y:S02]  /*18eb0*/  LDG.E R43, desc[UR38][R30.64+0x4] ;  /* 0x000004261e2b7981 */ /* 0x020ee4000c1e1900 */
[----:B---3--:R-:W-:-:S07]  /*18ec0*/  IMAD.IADD R43, R43, 0x1, -R4 ;  /* 0x000000012b2b7824 */ /* 0x008fce00078e0a04 */
.L_x_1564:
[----:B------:R-:W3:Y:S01]  /*18ed0*/  LDL R5, [R1+0x44] ;  /* 0x0000440001057983 */ /* 0x000ee20000100800 */
[----:B------:R-:W-:Y:S01]  /*18ee0*/  ULDC.64 UR4, c[0x0][0xb90] ;  /* 0x0002e40000047ab9 */ /* 0x000fe20000000a00 */
[----:B------:R-:W1:Y:S01]  /*18ef0*/  S2R R10, SR_TID.X ;  /* 0x00000000000a7919 */ /* 0x000e620000002100 */
[----:B-----5:R-:W-:Y:S02]  /*18f00*/  SHF.R.S32.HI R39, RZ, 0x1f, R38 ;  /* 0x0000001fff277819 */ /* 0x020fe40000011426 */
[----:B------:R-:W-:Y:S01]  /*18f10*/  SHF.R.S32.HI R41, RZ, 0x2, R32 ;  /* 0x00000002ff297819 */ /* 0x000fe20000011420 */
[----:B------:R-:W3:Y:S01]  /*18f20*/  LDL.LU R50, [R1+0x1c] ;  /* 0x00001c0001327983 */ /* 0x000ee20000300800 */
[----:B------:R-:W-:Y:S01]  /*18f30*/  IMAD R4, R42, UR4, RZ ;  /* 0x000000042a047c24 */ /* 0x000fe2000f8e02ff */
[----:B------:R-:W-:Y:S01]  /*18f40*/  SHF.R.S32.HI R45, RZ, 0x1f, R44 ;  /* 0x0000001fff2d7819 */ /* 0x000fe2000001142c */
[----:B------:R-:W-:Y:S01]  /*18f50*/  IMAD R43, R43, R40, RZ ;  /* 0x000000282b2b7224 */ /* 0x000fe200078e02ff */
[----:B------:R-:W4:Y:S01]  /*18f60*/  LDL R14, [R1+0x5c] ;  /* 0x00005c00010e7983 */ /* 0x000f220000100800 */
[----:B------:R-:W-:Y:S01]  /*18f70*/  IMAD R11, R52, UR5, R4 ;  /* 0x00000005340b7c24 */ /* 0x000fe2000f8e0204 */
[----:B------:R-:W-:Y:S01]  /*18f80*/  SEL R45, R45, RZ, !P0 ;  /* 0x000000ff2d2d7207 */ /* 0x000fe20004000000 */
[----:B------:R-:W4:Y:S01]  /*18f90*/  @P1 LDC R51, c[0x0][0xbec] ;  /* 0x0002fb00ff331b82 */ /* 0x000f220000000800 */
[----:B------:R-:W-:Y:S01]  /*18fa0*/  SEL R44, R44, RZ, !P0 ;  /* 0x000000ff2c2c7207 */ /* 0x000fe20004000000 */
[----:B-1----:R-:W-:-:S05]  /*18fb0*/  VIADD R10, R10, 0xffffff80 ;  /* 0xffffff800a0a7836 */ /* 0x002fca0000000000 */
[----:B------:R-:W-:-:S04]  /*18fc0*/  SHF.R.S32.HI R26, RZ, 0x1f, R10 ;  /* 0x0000001fff1a7819 */ /* 0x000fc8000001140a */
[----:B------:R-:W-:-:S04]  /*18fd0*/  LEA.HI R26, R26, R10, RZ, 0x7 ;  /* 0x0000000a1a1a7211 */ /* 0x000fc800078f38ff */
[----:B------:R-:W-:-:S05]  /*18fe0*/  LOP3.LUT R26, R26, 0xffffff80, RZ, 0xc0, !PT ;  /* 0xffffff801a1a7812 */ /* 0x000fca00078ec0ff */
[----:B------:R-:W-:Y:S02]  /*18ff0*/  IMAD.IADD R26, R10, 0x1, -R26 ;  /* 0x000000010a1a7824 */ /* 0x000fe400078e0a1a */
[----:B------:R-:W-:Y:S01]  /*19000*/  IMAD R0, R0, 0x60, R41 ;  /* 0x0000006000007824 */ /* 0x000fe200078e0229 */
[----:B------:R-:W-:Y:S01]  /*19010*/  BSSY B1, `(.L_x_1565) ;  /* 0x000008a000017945 */ /* 0x000fe20003800000 */
[----:B---3--:R-:W-:Y:S02]  /*19020*/  IMAD.IADD R15, R5, 0x1, R50 ;  /* 0x00000001050f7824 */ /* 0x008fe400078e0232 */
[----:B------:R-:W-:Y:S01]  /*19030*/  IMAD.WIDE.U32 R4, R52, UR4, R38 ;  /* 0x0000000434047c25 */ /* 0x000fe2000f8e0026 */
[----:B------:R-:W-:-:S03]  /*19040*/  ULDC.64 UR4, c[0x0][0xb98] ;  /* 0x0002e60000047ab9 */ /* 0x000fc60000000a00 */
[----:B--2---:R-:W-:-:S04]  /*19050*/  @P1 IMAD.HI.U32 R6, R15, R6, RZ ;  /* 0x000000060f061227 */ /* 0x004fc800078e00ff */
[----:B------:R-:W-:Y:S01]  /*19060*/  IMAD.MOV.U32 R7, RZ, RZ, R15 ;  /* 0x000000ffff077224 */ /* 0x000fe200078e000f */
[----:B0-----:R-:W-:Y:S01]  /*19070*/  @P1 SHF.R.U32.HI R7, RZ, R9, R6 ;  /* 0x00000009ff071219 */ /* 0x001fe20000011606 */
[----:B------:R-:W-:Y:S02]  /*19080*/  IMAD R9, R41, 0x20, R21 ;  /* 0x0000002029097824 */ /* 0x000fe400078e0215 */
[----:B------:R-:W-:Y:S02]  /*19090*/  IMAD.IADD R5, R5, 0x1, R11 ;  /* 0x0000000105057824 */ /* 0x000fe400078e020b */
[----:B------:R-:W-:Y:S02]  /*190a0*/  IMAD.MOV R13, RZ, RZ, -R7 ;  /* 0x000000ffff0d7224 */ /* 0x000fe400078e0a07 */
[----:B------:R-:W-:-:S04]  /*190b0*/  IMAD.WIDE R28, R9, 0x2, R28 ;  /* 0x00000002091c7825 */ /* 0x000fc800078e021c */
        /* <DEDUP_REMOVED lines=18> */
[----:B----4-:R-:W-:Y:S01]  /*191e0*/  IMAD.IADD R4, R14, 0x1, R50 ;  /* 0x000000010e047824 */ /* 0x010fe200078e0232 */
[----:B------:R-:W-:Y:S01]  /*191f0*/  ULDC.64 UR4, c[0x0][0xaa0] ;  /* 0x0002a80000047ab9 */ /* 0x000fe20000000a00 */
[----:B------:R-:W0:Y:S01]  /*19200*/  SHFL.IDX PT, R47, R10, RZ, 0x1c1f ;  /* 0x001c1fff0a2f7589 */ /* 0x000e2200000e0000 */
[----:B------:R-:W-:Y:S01]  /*19210*/  LOP3.LUT P0, RZ, R26, 0x3, RZ, 0xc0, !PT ;  /* 0x000000031aff7812 */ /* 0x000fe2000780c0ff */
[----:B------:R-:W-:-:S03]  /*19220*/  IMAD.X R9, RZ, RZ, R29, P2 ;  /* 0x000000ffff097224 */ /* 0x000fc600010e061d */
[C---:B------:R-:W-:Y:S01]  /*19230*/  ISETP.GE.OR P2, PT, R4.reuse, R43, P0 ;  /* 0x0000002b0400720c */ /* 0x040fe20000746670 */
[----:B------:R-:W-:Y:S04]  /*19240*/  SHFL.IDX PT, R48, R6, 0x1, 0x1c1f ;  /* 0x003c1f0006307f89 */ /* 0x000fe800000e0000 */
[----:B------:R-:W1:Y:S01]  /*19250*/  SHFL.IDX PT, R49, R10, 0x1, 0x1c1f ;  /* 0x003c1f000a317f89 */ /* 0x000e6200000e0000 */
[----:B------:R-:W-:Y:S01]  /*19260*/  VIADD R4, R4, 0x8 ;  /* 0x0000000804047836 */ /* 0x000fe20000000000 */
[----:B------:R-:W-:-:S04]  /*19270*/  IADD3 R13, P3, R28, 0x3000, RZ ;  /* 0x000030001c0d7810 */ /* 0x000fc80007f7e0ff */
[----:B------:R-:W-:Y:S01]  /*19280*/  ISETP.GE.OR P0, PT, R4, R43, P0 ;  /* 0x0000002b0400720c */ /* 0x000fe20000706670 */
[----:B------:R-:W-:Y:S01]  /*19290*/  IMAD R39, R39, UR4, RZ ;  /* 0x0000000427277c24 */ /* 0x000fe2000f8e02ff */
[----:B0-----:R0:W-:Y:S01]  /*192a0*/  @!P2 ST.E desc[UR38][R46.64], R3 ;  /* 0x000000032e00a985 */ /* 0x0011e2000c101926 */
[----:B------:R-:W-:Y:S02]  /*192b0*/  LOP3.LUT R12, R13, 0x180, RZ, 0xc0, !PT ;  /* 0x000001800d0c7812 */ /* 0x000fe400078ec0ff */
[----:B------:R-:W-:Y:S01]  /*192c0*/  LOP3.LUT R8, R7, 0x180, RZ, 0xc0, !PT ;  /* 0x0000018007087812 */ /* 0x000fe200078ec0ff */
[----:B0-----:R-:W0:Y:S01]  /*192d0*/  @P1 LDC R47, c[0x0][0xbf0] ;  /* 0x0002fc00ff2f1b82 */ /* 0x001e220000000800 */
[C---:B------:R-:W-:Y:S02]  /*192e0*/  IMAD R3, R38.reuse, UR5, R39 ;  /* 0x0000000526037c24 */ /* 0x040fe4000f8e0227 */
[----:B------:R-:W-:Y:S01]  /*192f0*/  IMAD.WIDE.U32 R38, R38, UR4, RZ ;  /* 0x0000000426267c25 */ /* 0x000fe2000f8e00ff */
[----:B------:R-:W-:Y:S01]  /*19300*/  SHF.R.U64 R12, R12, 0x3, RZ ;  /* 0x000000030c0c7819 */ /* 0x000fe200000012ff */
[----:B------:R-:W-:Y:S01]  /*19310*/  ULDC.64 UR4, c[0x0][0xae8] ;  /* 0x0002ba0000047ab9 */ /* 0x000fe20000000a00 */
[----:B------:R-:W-:Y:S01]  /*19320*/  SHF.R.U64 R8, R8, 0x3, RZ ;  /* 0x0000000308087819 */ /* 0x000fe200000012ff */
[----:B-1----:R1:W-:Y:S01]  /*19330*/  @!P0 ST.E desc[UR38][R48.64], R20 ;  /* 0x0000001430008985 */ /* 0x0023e2000c101926 */
[----:B------:R-:W-:-:S02]  /*19340*/  IMAD.IADD R39, R39, 0x1, R3 ;  /* 0x0000000127277824 */ /* 0x000fc400078e0203 */
[----:B------:R-:W-:Y:S01]  /*19350*/  IMAD R42, R42, UR4, RZ ;  /* 0x000000042a2a7c24 */ /* 0x000fe2000f8e02ff */
[----:B------:R-:W-:Y:S01]  /*19360*/  LOP3.LUT R12, R12, R13, RZ, 0x3c, !PT ;  /* 0x0000000d0c0c7212 */ /* 0x000fe200078e3cff */
[----:B------:R-:W-:Y:S01]  /*19370*/  IMAD.X R13, RZ, RZ, R29, P3 ;  /* 0x000000ffff0d7224 */ /* 0x000fe200018e061d */
[----:B------:R-:W-:Y:S01]  /*19380*/  IADD3 R25, P5, R28, 0x4800, RZ ;  /* 0x000048001c197810 */ /* 0x000fe20007fbe0ff */
[----:B------:R-:W-:Y:S01]  /*19390*/  IMAD R3, R52, UR5, R42 ;  /* 0x0000000534037c24 */ /* 0x000fe2000f8e022a */
[----:B------:R-:W-:Y:S01]  /*193a0*/  LOP3.LUT R8, R8, R7, RZ, 0x3c, !PT ;  /* 0x0000000708087212 */ /* 0x000fe200078e3cff */
[----:B------:R-:W-:Y:S01]  /*193b0*/  IMAD.WIDE.U32 R38, R52, UR4, R38 ;  /* 0x0000000434267c25 */ /* 0x000fe2000f8e0026 */
[----:B------:R-:W-:Y:S01]  /*193c0*/  IADD3 R31, P4, R28, 0x6000, RZ ;  /* 0x000060001c1f7810 */ /* 0x000fe20007f9e0ff */
[----:B------:R-:W-:Y:S02]  /*193d0*/  ULDC.64 UR4, c[0x0][0xaf0] ;  /* 0x0002bc0000047ab9 */ /* 0x000fe40000000a00 */
[----:B-1----:R-:W-:Y:S01]  /*193e0*/  IMAD.IADD R20, R50, 0x1, R0 ;  /* 0x0000000132147824 */ /* 0x002fe200078e0200 */
[----:B------:R-:W-:Y:S01]  /*193f0*/  IADD3 R7, P3, R28, 0x7800, RZ ;  /* 0x000078001c077810 */ /* 0x000fe20007f7e0ff */
[----:B------:R-:W5:Y:S02]  /*19400*/  LD.E.128 R8, desc[UR38][R8.64] ;  /* 0x0000002608087980 */ /* 0x000f64000c101d00 */
[----:B------:R-:W-:Y:S01]  /*19410*/  @P1 IMAD.HI.U32 R0, R20, R51, RZ ;  /* 0x0000003314001227 */ /* 0x000fe200078e00ff */
[----:B------:R-:W-:Y:S01]  /*19420*/  LOP3.LUT R24, R25, 0x180, RZ, 0xc0, !PT ;  /* 0x0000018019187812 */ /* 0x000fe200078ec0ff */
[----:B------:R-:W5:Y:S01]  /*19430*/  LD.E.128 R12, desc[UR38][R12.64] ;  /* 0x000000260c0c7980 */ /* 0x000f62000c101d00 */
[----:B------:R-:W-:Y:S01]  /*19440*/  LOP3.LUT R30, R31, 0x180, RZ, 0xc0, !PT ;  /* 0x000001801f1e7812 */ /* 0x000fe200078ec0ff */
[----:B------:R-:W-:Y:S01]  /*19450*/  IMAD.IADD R39, R39, 0x1, R3 ;  /* 0x0000000127277824 */ /* 0x000fe200078e0203 */
[----:B------:R-:W-:Y:S01]  /*19460*/  LOP3.LUT R5, R28, 0x180, RZ, 0xc0, !PT ;  /* 0x000001801c057812 */ /* 0x000fe200078ec0ff */
[----:B------:R-:W-:Y:S01]  /*19470*/  IMAD.MOV.U32 R3, RZ, RZ, R20 ;  /* 0x000000ffff037224 */ /* 0x000fe200078e0014 */
[----:B------:R-:W-:Y:S01]  /*19480*/  LOP3.LUT R6, R7, 0x180, RZ, 0xc0, !PT ;  /* 0x0000018007067812 */ /* 0x000fe200078ec0ff */
[----:B------:R-:W-:Y:S01]  /*19490*/  IMAD R45, R45, UR4, RZ ;  /* 0x000000042d2d7c24 */ /* 0x000fe2000f8e02ff */
[----:B0-----:R-:W-:-:S02]  /*194a0*/  @P1 SHF.R.U32.HI R3, RZ, R47, R0 ;  /* 0x0000002fff031219 */ /* 0x001fc40000011600 */
[----:B------:R-:W-:Y:S02]  /*194b0*/  SHF.R.U64 R24, R24, 0x3, RZ ;  /* 0x0000000318187819 */ /* 0x000fe400000012ff */
[----:B------:R-:W-:Y:S02]  /*194c0*/  SHF.R.U64 R30, R30, 0x3, RZ ;  /* 0x000000031e1e7819 */ /* 0x000fe400000012ff */
        /* <DEDUP_REMOVED lines=12> */
[----:B------:R-:W-:Y:S01]  /*19590*/  LOP3.LUT R32, R6, R7, RZ, 0x3c, !PT ;  /* 0x0000000706207212 */ /* 0x000fe200078e3cff */
[----:B------:R-:W-:-:S02]  /*195a0*/  IMAD.X R33, RZ, RZ, R29, P3 ;  /* 0x000000ffff217224 */ /* 0x000fc400018e061d */
[----:B------:R-:W-:Y:S01]  /*195b0*/  IMAD.MOV.U32 R5, RZ, RZ, R29 ;  /* 0x000000ffff057224 */ /* 0x000fe200078e001d */
[----:B------:R-:W5:Y:S01]  /*195c0*/  LD.E.128 R24, desc[UR38][R24.64] ;  /* 0x0000002618187980 */ /* 0x000f62000c101d00 */
[----:B------:R-:W-:Y:S02]  /*195d0*/  IMAD.IADD R45, R45, 0x1, R47 ;  /* 0x000000012d2d7824 */ /* 0x000fe400078e022f */
[----:B------:R-:W-:Y:S01]  /*195e0*/  IMAD R0, R0, UR4, RZ ;  /* 0x0000000400007c24 */ /* 0x000fe2000f8e02ff */
[----:B------:R-:W5:Y:S01]  /*195f0*/  LD.E.128 R28, desc[UR38][R30.64] ;  /* 0x000000261e1c7980 */ /* 0x000f62000c101d00 */
[----:B------:R-:W-:Y:S02]  /*19600*/  IMAD R47, R40, R39, R20 ;  /* 0x00000027282f7224 */ /* 0x000fe400078e0214 */
[C---:B------:R-:W-:Y:S01]  /*19610*/  IMAD R49, R3.reuse, UR5, R0 ;  /* 0x0000000503317c24 */ /* 0x040fe2000f8e0200 */
[----:B------:R-:W5:Y:S01]  /*19620*/  LD.E.128 R4, desc[UR38][R4.64] ;  /* 0x0000002604047980 */ /* 0x000f62000c101d00 */
[----:B------:R-:W-:Y:S01]  /*19630*/  IMAD.WIDE.U32 R38, R3, UR4, R44 ;  /* 0x0000000403267c25 */ /* 0x000fe2000f8e002c */
[----:B------:R-:W-:Y:S01]  /*19640*/  SHF.R.S32.HI R0, RZ, 0x1f, R47 ;  /* 0x0000001fff007819 */ /* 0x000fe2000001142f */
[----:B------:R-:W-:Y:S01]  /*19650*/  ULDC.64 UR4, c[0x0][0xad8] ;  /* 0x0002b60000047ab9 */ /* 0x000fe20000000a00 */
[----:B------:R-:W5:Y:S01]  /*19660*/  LD.E.128 R32, desc[UR38][R32.64] ;  /* 0x0000002620207980 */ /* 0x000f62000c101d00 */
        /* <DEDUP_REMOVED lines=8> */
[----:B------:R-:W-:Y:S02]  /*196f0*/  IMAD.IADD R42, R41, 0x1, R50 ;  /* 0x00000001292a7824 */ /* 0x000fe400078e0232 */
        /* <DEDUP_REMOVED lines=12> */
[----:B------:R-:W-:Y:S02]  /*197c0*/  SHF.R.S32.HI R49, RZ, 0x1f, R36 ;  /* 0x0000001fff317819 */ /* 0x000fe40000011424 */
[----:B------:R-:W-:Y:S01]  /*197d0*/  SHF.R.S32.HI R48, RZ, 0x1f, R37 ;  /* 0x0000001fff307819 */ /* 0x000fe20000011425 */
[----:B------:R-:W-:Y:S06]  /*197e0*/  @P0 BRA `(.L_x_1566) ;  /* 0x0000000000300947 */ /* 0x000fec0003800000 */
        /* <DEDUP_REMOVED lines=12> */
.L_x_1566:
[----:B------:R-:W-:Y:S05]  /*198b0*/  BSYNC B1 ;  /* 0x0000000000017941 */ /* 0x000fea0003800000 */
.L_x_1565:
[----:B0-----:R-:W-:Y:S01]  /*198c0*/  VIADD R0, R42, 0x60 ;  /* 0x000000602a007836 */ /* 0x001fe20000000000 */
[----:B---3-5:R0:W3:Y:S04]  /*198d0*/  SHFL.IDX PT, R7, R3, 0x1, 0x1c1f ;  /* 0x003c1f0003077f89 */ /* 0x0280e800000e0000 */
[----:B------:R-:W-:Y:S01]  /*198e0*/  ISETP.GE.AND P0, PT, R0, R43, PT ;  /* 0x0000002b0000720c */ /* 0x000fe20003f06270 */
[----:B------:R0:W4:-:S12]  /*198f0*/  SHFL.IDX PT, R6, R20, 0x1, 0x1c1f ;  /* 0x003c1f0014067f89 */ /* 0x00011800000e0000 */
[----:B0-----:R-:W-:Y:S05]  /*19900*/  @P0 BRA `(.L_x_1567) ;  /* 0x0000000800b00947 */ /* 0x001fea0003800000 */
[----:B------:R-:W-:Y:S02]  /*19910*/  ULDC UR4, c[0x0][0xac8] ;  /* 0x0002b20000047ab9 */ /* 0x000fe40000000800 */
[----:B------:R-:W-:Y:S02]  /*19920*/  ISETP.GE.AND P2, PT, R36, UR4, PT ;  /* 0x0000000424007c0c */ /* 0x000fe4000bf46270 */
[----:B------:R-:W-:-:S11]  /*19930*/  ISETP.GE.AND P1, PT, R21, UR4, PT ;  /* 0x0000000415007c0c */ /* 0x000fd6000bf26270 */
[C---:B----4-:R-:W-:Y:S02]  /*19940*/  @!P2 LEA R12, P0, R36.reuse, R6, 0x1 ;  /* 0x00000006240ca211 */ /* 0x050fe400078008ff */
[----:B---3--:R-:W-:Y:S02]  /*19950*/  @!P1 IMAD.WIDE R4, R21, 0x2, R6 ;  /* 0x0000000215049825 */ /* 0x008fe400078e0206 */
        /* <DEDUP_REMOVED lines=9> */
.L_x_1563:
[----:B------:R-:W2:Y:S01]  /*199f0*/  LDL R10, [R1+0x54] ;  /* 0x00005400010a7983 */ /* 0x000ea20000100800 */
[----:B------:R-:W-:Y:S01]  /*19a00*/  ULDC.64 UR4, c[0x0][0xc00] ;  /* 0x0003000000047ab9 */ /* 0x000fe20000000a00 */
[----:B------:R-:W2:Y:S01]  /*19a10*/  LDC.64 R4, c[0x0][0xc00] ;  /* 0x00030000ff047b82 */ /* 0x000ea20000000a00 */
[----:B------:R-:W-:Y:S01]  /*19a20*/  ISETP.NE.U32.AND P0, PT, RZ, UR4, PT ;  /* 0x00000004ff007c0c */ /* 0x000fe2000bf05070 */
[----:B------:R-:W-:-:S03]  /*19a30*/  IMAD.MOV.U32 R3, RZ, RZ, RZ ;  /* 0x000000ffff037224 */ /* 0x000fc600078e00ff */
[----:B------:R-:W-:Y:S01]  /*19a40*/  ISETP.NE.AND.EX P0, PT, RZ, UR5, PT, P0 ;  /* 0x00000005ff007c0c */ /* 0x000fe2000bf05300 */
[----:B------:R-:W-:Y:S02]  /*19a50*/  ULDC.64 UR4, c[0x0][0xc08] ;  /* 0x0003020000047ab9 */ /* 0x000fe40000000a00 */
[----:B------:R-:W-:Y:S01]  /*19a60*/  ISETP.NE.U32.AND P1, PT, RZ, UR4, PT ;  /* 0x00000004ff007c0c */ /* 0x000fe2000bf25070 */
[----:B------:R-:W0:Y:S03]  /*19a70*/  LDC R29, c[0x0][0xbe8] ;  /* 0x0002fa00ff1d7b82 */ /* 0x000e260000000800 */
[----:B------:R-:W-:-:S13]  /*19a80*/  ISETP.NE.AND.EX P1, PT, RZ, UR5, PT, P1 ;  /* 0x00000005ff007c0c */ /* 0x000fda000bf25310 */
[----:B------:R-:W3:Y:S01]  /*19a90*/  @P1 LDC.64 R6, c[0x0][0xc08] ;  /* 0x00030200ff061b82 */ /* 0x000ee20000000a00 */
[----:B------:R-:W-:Y:S02]  /*19aa0*/  ULDC UR4, c[0x0][0xa88] ;  /* 0x0002a20000047ab9 */ /* 0x000fe40000000800 */
[----:B------:R-:W-:Y:S02]  /*19ab0*/  IMAD.U32 R8, RZ, RZ, UR4 ;  /* 0x00000004ff087e24 */ /* 0x000fe4000f8e00ff */
[----:B--2---:R-:W-:-:S04]  /*19ac0*/  IMAD.WIDE R4, R10, 0x4, R4 ;  /* 0x000000040a047825 */ /* 0x004fc800078e0204 */
[----:B---3--:R-:W-:Y:S01]  /*19ad0*/  @P1 IMAD.WIDE R6, R10, 0x4, R6 ;  /* 0x000000040a061825 */ /* 0x008fe200078e0206 */
[----:B------:R2:W5:Y:S04]  /*19ae0*/  @P0 LDG.E R3, desc[UR38][R4.64] ;  /* 0x0000002604030981 */ /* 0x000568000c1e1900 */
[----:B------:R2:W5:Y:S01]  /*19af0*/  @P1 LDG.E R8, desc[UR38][R6.64] ;  /* 0x0000002606081981 */ /* 0x000562000c1e1900 */
[----:B0-----:R-:W-:Y:S02]  /*19b00*/  ISETP.NE.AND P2, PT, R29, 0x1, PT ;  /* 0x000000011d00780c */ /* 0x001fe40003f45270 */
[----:B------:R-:W-:Y:S02]  /*19b10*/  ISETP.GE.AND P3, PT, R50, 0xc0, PT ;  /* 0x000000c03200780c */ /* 0x000fe40003f66270 */
[----:B------:R-:W-:-:S09]  /*19b20*/  SHF.R.S32.HI R9, RZ, 0x1f, R10 ;  /* 0x0000001fff097819 */ /* 0x000fd2000001140a */
[----:B------:R-:W0:Y:S08]  /*19b30*/  @P2 LDC R20, c[0x0][0xbec] ;  /* 0x0002fb00ff142b82 */ /* 0x000e300000000800 */
[----:B------:R-:W3:Y:S01]  /*19b40*/  @P2 LDC R31, c[0x0][0xbf0] ;  /* 0x0002fc00ff1f2b82 */ /* 0x000ee20000000800 */
[----:B--2---:R-:W-:Y:S05]  /*19b50*/  @P1 BRA `(.L_x_1568) ;  /* 0x0000000000101947 */ /* 0x004fea0003800000 */
[----:B------:R-:W-:Y:S05]  /*19b60*/  @!P0 BRA `(.L_x_1568) ;  /* 0x00000000000c8947 */ /* 0x000fea0003800000 */
[----:B------:R-:W2:Y:S04]  /*19b70*/  LDG.E R7, desc[UR38][R4.64] ;  /* 0x0000002604077981 */ /* 0x000ea8000c1e1900 */
[----:B-----5:R-:W2:Y:S02]  /*19b80*/  LDG.E R8, desc[UR38][R4.64+0x4] ;  /* 0x0000042604087981 */ /* 0x020ea4000c1e1900 */
[----:B--2---:R-:W-:-:S07]  /*19b90*/  IMAD.IADD R8, R8, 0x1, -R7 ;  /* 0x0000000108087824 */ /* 0x004fce00078e0a07 */
.L_x_1568:
[----:B------:R-:W2:Y:S04]  /*19ba0*/  LDL R26, [R1+0x50] ;  /* 0x00005000011a7983 */ /* 0x000ea80000100800 */
[----:B------:R4:W5:Y:S01]  /*19bb0*/  LDL R24, [R1+0x1c] ;  /* 0x00001c0001187983 */ /* 0x0009620000100800 */
[----:B------:R-:W-:Y:S01]  /*19bc0*/  BSSY B1, `(.L_x_1569) ;  /* 0x000002d000017945 */ /* 0x000fe20003800000 */
[----:B------:R-:W-:Y:S02]  /*19bd0*/  SEL R15, R10, RZ, !P0 ;  /* 0x000000ff0a0f7207 */ /* 0x000fe40004000000 */
[----:B------:R-:W-:Y:S02]  /*19be0*/  SEL R14, R9, RZ, !P0 ;  /* 0x000000ff090e7207 */ /* 0x000fe40004000000 */
[----:B-----5:R-:W-:-:S02]  /*19bf0*/  SHF.R.S32.HI R12, RZ, 0x1f, R3 ;  /* 0x0000001fff0c7819 */ /* 0x020fc40000011403 */
[----:B--2---:R-:W-:Y:S01]  /*19c00*/  SHF.R.S32.HI R13, RZ, 0x1f, R26 ;  /* 0x0000001fff0d7819 */ /* 0x004fe2000001141a */
[----:B----4-:R-:W-:Y:S06]  /*19c10*/  @P3 BRA `(.L_x_1570) ;  /* 0x00000000009c3947 */ /* 0x010fec0003800000 */
[----:B------:R-:W2:Y:S01]  /*19c20*/  S2R R5, SR_TID.X ;  /* 0x0000000000057919 */ /* 0x000ea20000002100 */
[----:B------:R-:W4:Y:S02]  /*19c30*/  LDC R11, c[0x0][0xbe8] ;  /* 0x0002fa00ff0b7b82 */ /* 0x000f240000000800 */
[----:B----4-:R-:W-:Y:S01]  /*19c40*/  IMAD R4, R8, R11, RZ ;  /* 0x0000000b08047224 */ /* 0x010fe200078e02ff */
[----:B--2---:R-:W-:-:S04]  /*19c50*/  IADD3 R10, R24, -0x80, R5 ;  /* 0xffffff80180a7810 */ /* 0x004fc80007ffe005 */
        /* <DEDUP_REMOVED lines=9> */
[----:B------:R-:W2:Y:S01]  /*19cf0*/  @P0 LDC R25, c[0x0][0xbec] ;  /* 0x0002fb00ff190b82 */ /* 0x000ea20000000800 */
[----:B------:R-:W-:Y:S01]  /*19d00*/  IMAD R9, R26, UR5, R9 ;  /* 0x000000051a097c24 */ /* 0x000fe2000f8e0209 */
[----:B------:R-:W-:-:S03]  /*19d10*/  ULDC.64 UR4, c[0x0][0xb98] ;  /* 0x0002e60000047ab9 */ /* 0x000fc60000000a00 */
[----:B------:R-:W-:-:S03]  /*19d20*/  IMAD.IADD R5, R5, 0x1, R9 ;  /* 0x0000000105057824 */ /* 0x000fc600078e0209 */
[----:B------:R-:W4:Y:S01]  /*19d30*/  @P0 LDC R27, c[0x0][0xbf0] ;  /* 0x0002fc00ff1b0b82 */ /* 0x000f220000000800 */
[----:B------:R-:W-:-:S04]  /*19d40*/  IMAD.WIDE.U32 R4, R15, UR4, R4 ;  /* 0x000000040f047c25 */ /* 0x000fc8000f8e0004 */
[----:B--2---:R-:W-:-:S05]  /*19d50*/  @P0 IMAD.HI.U32 R6, R10, R25, RZ ;  /* 0x000000190a060227 */ /* 0x004fca00078e00ff */
[----:B----4-:R-:W-:Y:S01]  /*19d60*/  @P0 SHF.R.U32.HI R7, RZ, R27, R6 ;  /* 0x0000001bff070219 */ /* 0x010fe20000011606 */
        /* <DEDUP_REMOVED lines=18> */
.L_x_1570:
[----:B------:R-:W-:Y:S05]  /*19e90*/  BSYNC B1 ;  /* 0x0000000000017941 */ /* 0x000fea0003800000 */
.L_x_1569:
[----:B------:R-:W-:Y:S01]  /*19ea0*/  ULDC.64 UR4, c[0x0][0xaa0] ;  /* 0x0002a80000047ab9 */ /* 0x000fe20000000a00 */
[----:B------:R-:W-:Y:S01]  /*19eb0*/  SHF.R.S32.HI R25, RZ, 0x2, R32 ;  /* 0x00000002ff197819 */ /* 0x000fe20000011420 */
[----:B------:R-:W-:Y:S01]  /*19ec0*/  IMAD R4, R12, UR4, RZ ;  /* 0x000000040c047c24 */ /* 0x000fe2000f8e02ff */
[----:B------:R-:W-:-:S03]  /*19ed0*/  SHF.R.S32.HI R10, RZ, 0x1f, R37 ;  /* 0x0000001fff0a7819 */ /* 0x000fc60000011425 */
[C---:B--2---:R-:W-:Y:S02]  /*19ee0*/  IMAD R7, R3.reuse, UR5, R4 ;  /* 0x0000000503077c24 */ /* 0x044fe4000f8e0204 */
[----:B------:R-:W-:Y:S02]  /*19ef0*/  IMAD R0, R0, 0x60, R25 ;  /* 0x0000006000007824 */ /* 0x000fe400078e0219 */
[----:B------:R-:W-:Y:S01]  /*19f00*/  IMAD.WIDE.U32 R4, R3, UR4, RZ ;  /* 0x0000000403047c25 */ /* 0x000fe2000f8e00ff */
[----:B------:R-:W-:-:S03]  /*19f10*/  ULDC.64 UR4, c[0x0][0xae8] ;  /* 0x0002ba0000047ab9 */ /* 0x000fc60000000a00 */
[----:B------:R-:W-:Y:S02]  /*19f20*/  IMAD.IADD R9, R24, 0x1, R0 ;  /* 0x0000000118097824 */ /* 0x000fe400078e0200 */
[----:B------:R-:W-:Y:S02]  /*19f30*/  IMAD.IADD R5, R5, 0x1, R7 ;  /* 0x0000000105057824 */ /* 0x000fe400078e0207 */
[----:B------:R-:W-:Y:S02]  /*19f40*/  IMAD R6, R13, UR4, RZ ;  /* 0x000000040d067c24 */ /* 0x000fe4000f8e02ff */
[----:B0-----:R-:W-:-:S04]  /*19f50*/  @P2 IMAD.HI.U32 R0, R9, R20, RZ ;  /* 0x0000001409002227 */ /* 0x001fc800078e00ff */
[C---:B------:R-:W-:Y:S02]  /*19f60*/  IMAD R7, R26.reuse, UR5, R6 ;  /* 0x000000051a077c24 */ /* 0x040fe4000f8e0206 */
[----:B------:R-:W-:Y:S01]  /*19f70*/  IMAD.WIDE.U32 R4, R26, UR4, R4 ;  /* 0x000000041a047c25 */ /* 0x000fe2000f8e0004 */
[----:B------:R-:W-:-:S03]  /*19f80*/  ULDC.64 UR4, c[0x0][0xaf0] ;  /* 0x0002bc0000047ab9 */ /* 0x000fc60000000a00 */
[----:B------:R-:W-:Y:S01]  /*19f90*/  IMAD.MOV.U32 R3, RZ, RZ, R9 ;  /* 0x000000ffff037224 */ /* 0x000fe200078e0009 */
[----:B---3--:R-:W-:Y:S01]  /*19fa0*/  @P2 SHF.R.U32.HI R3, RZ, R31, R0 ;  /* 0x0000001fff032219 */ /* 0x008fe20000011600 */
        /* <DEDUP_REMOVED lines=18> */
[----:B------:R-:W-:Y:S01]  /*1a0d0*/  ULDC.64 UR4, c[0x0][0xa80] ;  /* 0x0002a00000047ab9 */ /* 0x000fe20000000a00 */
[----:B------:R-:W-:Y:S02]  /*1a0e0*/  SHF.R.S32.HI R7, RZ, 0x1f, R36 ;  /* 0x0000001fff077819 */ /* 0x000fe40000011424 */
[----:B------:R-:W-:Y:S01]  /*1a0f0*/  IMAD.IADD R3, R5, 0x1, R3 ;  /* 0x0000000105037824 */ /* 0x000fe200078e0203 */
[----:B------:R-:W-:Y:S01]  /*1a100*/  LEA R0, P0, R4, UR4, 0x1 ;  /* 0x0000000404007c11 */ /* 0x000fe2000f8008ff */
[----:B------:R-:W-:-:S03]  /*1a110*/  UMOV UR4, 0xffffffff ;  /* 0xffffffff00047882 */ /* 0x000fc60000000000 */
[----:B------:R-:W-:Y:S01]  /*1a120*/  LEA.HI.X R4, R4, UR5, R3, 0x1, P0 ;  /* 0x0000000504047c11 */ /* 0x000fe200080f0c03 */
[----:B------:R-:W-:Y:S08]  /*1a130*/  BRA.DIV UR4, `(.L_x_1571) ;  /* 0x0000008e045c7947 */ /* 0x000ff0000b800000 */
[----:B------:R0:W2:Y:S04]  /*1a140*/  SHFL.IDX PT, R3, R4, RZ, 0x1c1f ;  /* 0x001c1fff04037589 */ /* 0x0000a800000e0000 */
[----:B------:R0:W3:Y:S02]  /*1a150*/  SHFL.IDX PT, R14, R0, RZ, 0x1c1f ;  /* 0x001c1fff000e7589 */ /* 0x0000e400000e0000 */
.L_x_1779:
[----:B------:R-:W-:Y:S01]  /*1a160*/  IMAD R29, R8, R29, RZ ;  /* 0x0000001d081d7224 */ /* 0x000fe200078e02ff */
[----:B------:R-:W-:Y:S01]  /*1a170*/  BSSY B1, `(.L_x_1572) ;  /* 0x0000011000017945 */ /* 0x000fe20003800000 */
[----:B------:R-:W-:-:S05]  /*1a180*/  IMAD.IADD R6, R25, 0x1, R24 ;  /* 0x0000000119067824 */ /* 0x000fca00078e0218 */
[----:B------:R-:W-:-:S13]  /*1a190*/  ISETP.GE.AND P0, PT, R6, R29, PT ;  /* 0x0000001d0600720c */ /* 0x000fda0003f06270 */
[----:B------:R-:W-:Y:S05]  /*1a1a0*/  @P0 BRA `(.L_x_1573) ;  /* 0x0000000000340947 */ /* 0x000fea0003800000 */
[----:B------:R-:W-:Y:S02]  /*1a1b0*/  ULDC UR4, c[0x0][0xac8] ;  /* 0x0002b20000047ab9 */ /* 0x000fe40000000800 */
[----:B------:R-:W-:Y:S02]  /*1a1c0*/  ISETP.GE.AND P2, PT, R21, UR4, PT ;  /* 0x0000000415007c0c */ /* 0x000fe4000bf46270 */
[----:B------:R-:W-:Y:S02]  /*1a1d0*/  ISETP.GE.AND P3, PT, R36, UR4, PT ;  /* 0x0000000424007c0c */ /* 0x000fe4000bf66270 */
[----:B------:R-:W-:-:S09]  /*1a1e0*/  ISETP.GE.AND P4, PT, R37, UR4, PT ;  /* 0x0000000425007c0c */ /* 0x000fd2000bf86270 */
[----:B--2---:R-:W-:Y:S02]  /*1a1f0*/  @!P2 IMAD.MOV.U32 R15, RZ, RZ, R3 ;  /* 0x000000ffff0fa224 */ /* 0x004fe400078e0003 */
[CC--:B---3--:R-:W-:Y:S02]  /*1a200*/  @!P3 LEA R12, P0, R36.reuse, R14.reuse, 0x1 ;  /* 0x0000000e240cb211 */ /* 0x0c8fe400078008ff */
[----:B------:R-:W-:Y:S01]  /*1a210*/  @!P4 LEA R24, P1, R37, R14, 0x1 ;  /* 0x0000000e2518c211 */ /* 0x000fe200078208ff */
[----:B------:R-:W-:Y:S01]  /*1a220*/  @!P2 IMAD.WIDE R8, R21, 0x2, R14 ;  /* 0x000000021508a825 */ /* 0x000fe200078e020e */
[-C--:B------:R-:W-:Y:S02]  /*1a230*/  @!P3 LEA.HI.X R13, R36, R3.reuse, R7, 0x1, P0 ;  /* 0x00000003240db211 */ /* 0x080fe400000f0c07 */
[----:B------:R-:W-:Y:S02]  /*1a240*/  @!P4 LEA.HI.X R25, R37, R3, R10, 0x1, P1 ;  /* 0x000000032519c211 */ /* 0x000fe400008f0c0a */
[----:B------:R4:W-:Y:S04]  /*1a250*/  @!P2 ST.E.128 desc[UR38][R8.64], RZ ;  /* 0x000000ff0800a985 */ /* 0x0009e8000c101d26 */
[----:B------:R4:W-:Y:S04]  /*1a260*/  @!P3 ST.E.128 desc[UR38][R12.64], RZ ;  /* 0x000000ff0c00b985 */ /* 0x0009e8000c101d26 */
[----:B------:R4:W-:Y:S02]  /*1a270*/  @!P4 ST.E.128 desc[UR38][R24.64], RZ ;  /* 0x000000ff1800c985 */ /* 0x0009e4000c101d26 */
.L_x_1573:
[----:B------:R-:W-:Y:S05]  /*1a280*/  BSYNC B1 ;  /* 0x0000000000017941 */ /* 0x000fea0003800000 */
.L_x_1572:
[----:B------:R-:W-:-:S03]  /*1a290*/  UMOV UR4, 0xffffffff ;  /* 0xffffffff00047882 */ /* 0x000fc60000000000 */
[----:B------:R-:W-:Y:S05]  /*1a2a0*/  BRA.DIV UR4, `(.L_x_1574) ;  /* 0x0000008e04347947 */ /* 0x000fea000b800000 */
[----:B--2---:R2:W0:Y:S04]  /*1a2b0*/  SHFL.IDX PT, R3, R4, 0x1, 0x1c1f ;  /* 0x003c1f0004037f89 */ /* 0x00442800000e0000 */
[----:B---3--:R2:W3:Y:S02]  /*1a2c0*/  SHFL.IDX PT, R14, R0, 0x1, 0x1c1f ;  /* 0x003c1f00000e7f89 */ /* 0x0084e400000e0000 */
.L_x_1783:
[----:B0-2---:R-:W-:-:S05]  /*1a2d0*/  VIADD R0, R6, 0x60 ;  /* 0x0000006006007836 */ /* 0x005fca0000000000 */
[----:B------:R-:W-:-:S13]  /*1a2e0*/  ISETP.GE.AND P0, PT, R0, R29, PT ;  /* 0x0000001d0000720c */ /* 0x000fda0003f06270 */
[----:B------:R-:W-:Y:S05]  /*1a2f0*/  @P0 BRA `(.L_x_1567) ;  /* 0x0000000000340947 */ /* 0x000fea0003800000 */
[----:B------:R-:W-:Y:S02]  /*1a300*/  ULDC UR4, c[0x0][0xac8] ;  /* 0x0002b20000047ab9 */ /* 0x000fe40000000800 */
[----:B------:R-:W-:Y:S02]  /*1a310*/  ISETP.GE.AND P2, PT, R21, UR4, PT ;  /* 0x0000000415007c0c */ /* 0x000fe4000bf46270 */
[----:B------:R-:W-:Y:S02]  /*1a320*/  ISETP.GE.AND P3, PT, R36, UR4, PT ;  /* 0x0000000424007c0c */ /* 0x000fe4000bf66270 */
[----:B------:R-:W-:-:S09]  /*1a330*/  ISETP.GE.AND P4, PT, R37, UR4, PT ;  /* 0x0000000425007c0c */ /* 0x000fd2000bf86270 */
[----:B------:R-:W-:Y:S02]  /*1a340*/  @!P2 IMAD.MOV.U32 R15, RZ, RZ, R3 ;  /* 0x000000ffff0fa224 */ /* 0x000fe400078e0003 */
[CC--:B---3--:R-:W-:Y:S02]  /*1a350*/  @!P3 LEA R6, P0, R36.reuse, R14.reuse, 0x1 ;  /* 0x0000000e2406b211 */ /* 0x0c8fe400078008ff */
[----:B----4-:R-:W-:Y:S01]  /*1a360*/  @!P4 LEA R8, P1, R37, R14, 0x1 ;  /* 0x0000000e2508c211 */ /* 0x010fe200078208ff */
[----:B------:R-:W-:Y:S01]  /*1a370*/  @!P2 IMAD.WIDE R4, R21, 0x2, R14 ;  /* 0x000000021504a825 */ /* 0x000fe200078e020e */
[-C--:B------:R-:W-:Y:S02]  /*1a380*/  @!P3 LEA.HI.X R7, R36, R3.reuse, R7, 0x1, P0 ;  /* 0x000000032407b211 */ /* 0x080fe400000f0c07 */
[----:B------:R-:W-:Y:S02]  /*1a390*/  @!P4 LEA.HI.X R9, R37, R3, R10, 0x1, P1 ;  /* 0x000000032509c211 */ /* 0x000fe400008f0c0a */
[----:B------:R0:W-:Y:S04]  /*1a3a0*/  @!P2 ST.E.128 desc[UR38][R4.64], RZ ;  /* 0x000000ff0400a985 */ /* 0x0001e8000c101d26 */
[----:B------:R0:W-:Y:S04]  /*1a3b0*/  @!P3 ST.E.128 desc[UR38][R6.64], RZ ;  /* 0x000000ff0600b985 */ /* 0x0001e8000c101d26 */
[----:B------:R0:W-:Y:S02]  /*1a3c0*/  @!P4 ST.E.128 desc[UR38][R8.64], RZ ;  /* 0x000000ff0800c985 */ /* 0x0001e4000c101d26 */
.L_x_1567:
[----:B------:R-:W-:Y:S05]  /*1a3d0*/  BSYNC B0 ;  /* 0x0000000000007941 */ /* 0x000fea0003800000 */
.L_x_1562:
[----:B------:R-:W-:Y:S02]  /*1a3e0*/  ULDC UR4, c[0x0][0xc3c] ;  /* 0x00030f0000047ab9 */ /* 0x000fe40000000800 */
[----:B-1----:R-:W-:-:S13]  /*1a3f0*/  ISETP.GE.AND P0, PT, R75, UR4, PT ;  /* 0x000000044b007c0c */ /* 0x002fda000bf06270 */
[----:B------:R-:W-:Y:S05]  /*1a400*/  @!P0 BRA `(.L_x_1575) ;  /* 0xfffffe6c00908947 */ /* 0x000fea000383ffff */
[----:B------:R-:W-:Y:S05]  /*1a410*/  BRA `(.L_x_1370) ;  /* 0x0000008000647947 */ /* 0x000fea0003800000 */
.L_x_1368:
        /* <DEDUP_REMOVED lines=18> */
.L_x_1576:
        /* <DEDUP_REMOVED lines=42> */
.L_x_1582:
        /* <DEDUP_REMOVED lines=12> */
.L_x_1581:
[----:B------:R-:W-:Y:S05]  /*1a8a0*/  BSYNC B0 ;  /* 0x0000000000007941 */ /* 0x000fea0003800000 */
.L_x_1580:
        /* <DEDUP_REMOVED lines=21> */
.L_x_1578:
        /* <DEDUP_REMOVED lines=21> */
.L_x_1583:
        /* <DEDUP_REMOVED lines=58> */
.L_x_1579:
[----:B------:R-:W-:Y:S02]  /*1aef0*/  IMAD.MOV.U32 R17, RZ, RZ, RZ ;  /* 0x000000ffff117224 */ /* 0x000fe400078e00ff */
[----:B------:R-:W-:Y:S02]  /*1af00*/  IMAD.U32 R16, RZ, RZ, UR6 ;  /* 0x00000006ff107e24 */ /* 0x000fe4000f8e00ff */
[----:B------:R-:W-:-:S07]  /*1af10*/  IMAD.MOV.U32 R18, RZ, RZ, RZ ;  /* 0x000000ffff127224 */ /* 0x000fce00078e00ff */
.L_x_1584:
[----:B------:R-:W-:-:S13]  /*1af20*/  ISETP.NE.AND P0, PT, R5, RZ, PT ;  /* 0x000000ff0500720c */ /* 0x000fda0003f05270 */
[----:B------:R-:W0:Y:S01]  /*1af30*/  @!P0 S2R R3, SR_CgaCtaId ;  /* 0x0000000000038919 */ /* 0x000e220000008800 */
[----:B------:R-:W-:-:S04]  /*1af40*/  @!P0 MOV R0, 0x400 ;  /* 0x0000040000008802 */ /* 0x000fc80000000f00 */
[----:B0-----:R-:W-:-:S05]  /*1af50*/  @!P0 LEA R0, R3, R0, 0x18 ;  /* 0x0000000003008211 */ /* 0x001fca00078ec0ff */
[----:B------:R2:W-:Y:S01]  /*1af60*/  @!P0 STS.128 [R0+0x2d8d0], R16 ;  /* 0x02d8d01000008388 */ /* 0x0005e20000000c00 */
[----:B------:R-:W-:Y:S06]  /*1af70*/  BAR.ARV 0x5, 0x200 ;  /* 0x0148000000007b1d */ /* 0x000fec0000002000 */
.L_x_1577:
        /* <DEDUP_REMOVED lines=10> */
[----:B------:R4:W-:Y:S01]  /*1b020*/  STL [R1+0x24], RZ ;  /* 0x000024ff01007387 */ /* 0x0009e20000100800 */
[----:B------:R-:W-:Y:S01]  /*1b030*/  IMAD.MOV.U32 R29, RZ, RZ, 0x1 ;  /* 0x00000001ff1d7424 */ /* 0x000fe200078e00ff */
[----:B------:R-:W-:Y:S01]  /*1b040*/  ULDC.64 UR40, c[0x0][0x198] ;  /* 0x0000660000287ab9 */ /* 0x000fe20000000a00 */
[----:B------:R-:W-:Y:S01]  /*1b050*/  IMAD.MOV.U32 R28, RZ, RZ, RZ ;  /* 0x000000ffff1c7224 */ /* 0x000fe200078e00ff */
[----:B------:R-:W-:Y:S01]  /*1b060*/  ULDC UR37, c[0x0][0xc] ;  /* 0x0000030000257ab9 */ /* 0x000fe20000000800 */
[----:B------:R-:W-:Y:S02]  /*1b070*/  IMAD.MOV.U32 R23, RZ, RZ, RZ ;  /* 0x000000ffff177224 */ /* 0x000fe400078e00ff */
[----:B------:R-:W-:Y:S01]  /*1b080*/  IMAD.MOV.U32 R26, RZ, RZ, 0x1 ;  /* 0x00000001ff1a7424 */ /* 0x000fe200078e00ff */
        /* <DEDUP_REMOVED lines=18> */
.L_x_1745:
[----:B------:R-:W-:Y:S05]  /*1b1b0*/  YIELD ;  /* 0x0000000000007946 */ /* 0x000fea0003800000 */
[----:B------:R-:W-:Y:S01]  /*1b1c0*/  ULDC.64 UR4, c[0x0][0xa28] ;  /* 0x00028a0000047ab9 */ /* 0x000fe20000000a00 */
[----:B------:R-:W-:Y:S02]  /*1b1d0*/  CS2R R6, SRZ ;  /* 0x0000000000067805 */ /* 0x000fe4000001ff00 */
[----:B------:R-:W-:Y:S01]  /*1b1e0*/  ISETP.NE.U32.AND P0, PT, RZ, UR4, PT ;  /* 0x00000004ff007c0c */ /* 0x000fe2000bf05070 */
[----:B0-----:R-:W0:Y:S01]  /*1b1f0*/  LDC.64 R8, c[0x0][0xa00] ;  /* 0x00028000ff087b82 */ /* 0x001e220000000a00 */
[----:B------:R-:W-:Y:S01]  /*1b200*/  ULDC.64 UR6, c[0x0][0xa08] ;  /* 0x0002820000067ab9 */ /* 0x000fe20000000a00 */
[----:B------:R-:W-:Y:S01]  /*1b210*/  ULDC.64 UR8, c[0x0][0xa10] ;  /* 0x0002840000087ab9 */ /* 0x000fe20000000a00 */
[----:B------:R-:W-:Y:S01]  /*1b220*/  ISETP.NE.AND.EX P0, PT, RZ, UR5, PT, P0 ;  /* 0x00000005ff007c0c */ /* 0x000fe2000bf05300 */
[----:B------:R-:W-:-:S04]  /*1b230*/  ULDC.64 UR4, c[0x0][0xa18] ;  /* 0x0002860000047ab9 */ /* 0x000fc80000000a00 */
[----:B-1----:R-:W1:Y:S08]  /*1b240*/  LDC.64 R4, c[0x0][0xa08] ;  /* 0x00028200ff047b82 */ /* 0x002e700000000a00 */
[----:B----4-:R-:W2:Y:S02]  /*1b250*/  @P0 LDC.64 R2, c[0x0][0xa28] ;  /* 0x00028a00ff020b82 */ /* 0x010ea40000000a00 */
[----:B--2---:R-:W-:-:S05]  /*1b260*/  @P0 IMAD.WIDE R2, R19, 0x4, R2 ;  /* 0x0000000413020825 */ /* 0x004fca00078e0202 */
[----:B------:R2:W5:Y:S01]  /*1b270*/  @P0 LDG.E R7, desc[UR38][R2.64] ;  /* 0x0000002602070981 */ /* 0x000562000c1e1900 */
[----:B------:R-:W-:Y:S01]  /*1b280*/  ISETP.NE.U32.AND P0, PT, RZ, UR4, PT ;  /* 0x00000004ff007c0c */ /* 0x000fe2000bf05070 */
[----:B0-----:R-:W-:Y:S01]  /*1b290*/  IMAD.WIDE R8, R19, 0x4, R8 ;  /* 0x0000000413087825 */ /* 0x001fe200078e0208 */
[----:B------:R-:W-:Y:S02]  /*1b2a0*/  ISETP.NE.U32.AND P2, PT, RZ, UR6, PT ;  /* 0x00000006ff007c0c */ /* 0x000fe4000bf45070 */
[----:B------:R-:W-:Y:S01]  /*1b2b0*/  ISETP.NE.AND.EX P0, PT, RZ, UR5, PT, P0 ;  /* 0x00000005ff007c0c */ /* 0x000fe2000bf05300 */
[----:B------:R-:W-:Y:S01]  /*1b2c0*/  ULDC.64 UR4, c[0x0][0xa00] ;  /* 0x0002800000047ab9 */ /* 0x000fe20000000a00 */
[----:B------:R-:W-:Y:S01]  /*1b2d0*/  ISETP.NE.U32.AND P4, PT, RZ, UR8, PT ;  /* 0x00000008ff007c0c */ /* 0x000fe2000bf85070 */
[----:B------:R-:W-:Y:S01]  /*1b2e0*/  IMAD.MOV.U32 R27, RZ, RZ, RZ ;  /* 0x000000ffff1b7224 */ /* 0x000fe200078e00ff */
[----:B------:R-:W-:Y:S01]  /*1b2f0*/  ISETP.NE.U32.AND P1, PT, RZ, UR4, PT ;  /* 0x00000004ff007c0c */ /* 0x000fe2000bf25070 */
[----:B--2---:R-:W0:Y:S01]  /*1b300*/  LDC.64 R2, c[0x0][0xa10] ;  /* 0x00028400ff027b82 */ /* 0x004e220000000a00 */
[----:B------:R-:W-:-:S02]  /*1b310*/  IMAD.MOV.U32 R0, RZ, RZ, RZ ;  /* 0x000000ffff007224 */ /* 0x000fc400078e00ff */
[----:B------:R-:W-:Y:S01]  /*1b320*/  ISETP.NE.AND.EX P3, PT, RZ, UR5, PT, P1 ;  /* 0x00000005ff007c0c */ /* 0x000fe2000bf65310 */
[----:B-1----:R-:W-:-:S04]  /*1b330*/  IMAD.WIDE R4, R19, 0x4, R4 ;  /* 0x0000000413047825 */ /* 0x002fc800078e0204 */
[----:B------:R-:W1:Y:S01]  /*1b340*/  @P0 LDC.64 R10, c[0x0][0xa18] ;  /* 0x00028600ff0a0b82 */ /* 0x000e620000000a00 */
[----:B------:R-:W-:Y:S01]  /*1b350*/  ULDC UR4, c[0x0][0x288] ;  /* 0x0000a20000047ab9 */ /* 0x000fe20000000800 */
[----:B------:R-:W-:Y:S02]  /*1b360*/  ISETP.NE.AND.EX P1, PT, RZ, UR7, PT, P2 ;  /* 0x00000007ff007c0c */ /* 0x000fe4000bf25320 */
[----:B------:R-:W-:-:S04]  /*1b370*/  ISETP.NE.AND.EX P2, PT, RZ, UR9, PT, P4 ;  /* 0x00000009ff007c0c */ /* 0x000fc8000bf45340 */
[----:B------:R-:W2:Y:S07]  /*1b380*/  @P3 LDG.E R6, desc[UR38][R8.64] ;  /* 0x0000002608063981 */ /* 0x000eae000c1e1900 */
[----:B------:R-:W5:Y:S01]  /*1b390*/  @P1 LDG.E R27, desc[UR38][R4.64] ;  /* 0x00000026041b1981 */ /* 0x000f62000c1e1900 */
        /* <DEDUP_REMOVED lines=15> */
[----:B--2---:R0:W-:Y:S01]  /*1b490*/  STL [R1+0x1c], R6 ;  /* 0x00001c0601007387 */ /* 0x0041e20000100800 */
[----:B------:R-:W-:Y:S02]  /*1b4a0*/  IMAD.MOV.U32 R12, RZ, RZ, R6 ;  /* 0x000000ffff0c7224 */ /* 0x000fe400078e0006 */
[----:B0-----:R-:W-:Y:S01]  /*1b4b0*/  IMAD.U32 R6, RZ, RZ, UR5 ;  /* 0x00000005ff067e24 */ /* 0x001fe2000f8e00ff */
[----:B---3--:R-:W-:Y:S06]  /*1b4c0*/  @P0 BRA `(.L_x_1586) ;  /* 0x0000000000140947 */ /* 0x008fec0003800000 */
[----:B------:R-:W-:Y:S05]  /*1b4d0*/  @!P3 BRA `(.L_x_1586) ;  /* 0x000000000010b947 */ /* 0x000fea0003800000 */
[----:B------:R-:W2:Y:S04]  /*1b4e0*/  LDG.E R11, desc[UR38][R8.64] ;  /* 0x00000026080b7981 */ /* 0x000ea8000c1e1900 */
[----:B------:R-:W2:Y:S02]  /*1b4f0*/  LDG.E R8, desc[UR38][R8.64+0x4] ;  /* 0x0000042608087981 */ /* 0x000ea4000c1e1900 */
[----:B--2---:R-:W-:-:S05]  /*1b500*/  IMAD.IADD R12, R8, 0x1, -R11 ;  /* 0x00000001080c7824 */ /* 0x004fca00078e0a0b */
[----:B------:R0:W-:Y:S02]  /*1b510*/  STL [R1+0x1c], R12 ;  /* 0x00001c0c01007387 */ /* 0x0001e40000100800 */
.L_x_1586:
[----:B------:R-:W-:Y:S01]  /*1b520*/  ULDC.64 UR4, c[0x0][0xa20] ;  /* 0x0002880000047ab9 */ /* 0x000fe20000000a00 */
[----:B-----5:R-:W-:Y:S01]  /*1b530*/  IMAD.IADD R27, R27, 0x1, R7 ;  /* 0x000000011b1b7824 */ /* 0x020fe200078e0207 */
[----:B------:R-:W-:-:S04]  /*1b540*/  ISETP.NE.U32.AND P0, PT, RZ, UR4, PT ;  /* 0x00000004ff007c0c */ /* 0x000fc8000bf05070 */
[----:B------:R-:W-:-:S13]  /*1b550*/  ISETP.NE.AND.EX P0, PT, RZ, UR5, PT, P0 ;  /* 0x00000005ff007c0c */ /* 0x000fda000bf05300 */
[----:B------:R-:W-:Y:S05]  /*1b560*/  @!P0 BRA `(.L_x_1587) ;  /* 0x0000000000108947 */ /* 0x000fea0003800000 */
[----:B------:R-:W1:Y:S02]  /*1b570*/  LDC.64 R4, c[0x0][0xa20] ;  /* 0x00028800ff047b82 */ /* 0x000e640000000a00 */
[----:B-1----:R-:W-:-:S05]  /*1b580*/  IMAD.WIDE R4, R19, 0x4, R4 ;  /* 0x0000000413047825 */ /* 0x002fca00078e0204 */
[----:B------:R1:W5:Y:S01]  /*1b590*/  LDG.E R10, desc[UR38][R4.64] ;  /* 0x00000026040a7981 */ /* 0x000362000c1e1900 */
[----:B------:R-:W-:Y:S05]  /*1b5a0*/  BRA `(.L_x_1588) ;  /* 0x0000000000107947 */ /* 0x000fea0003800000 */
.L_x_1587:
[----:B------:R-:W-:Y:S05]  /*1b5b0*/  @!P1 BRA `(.L_x_1588) ;  /* 0x00000000000c9947 */ /* 0x000fea0003800000 */
[----:B------:R-:W2:Y:S04]  /*1b5c0*/  LDG.E R10, desc[UR38][R4.64] ;  /* 0x00000026040a7981 */ /* 0x000ea8000c1e1900 */
[----:B------:R-:W2:Y:S02]  /*1b5d0*/  LDG.E R4, desc[UR38][R4.64+0x4] ;  /* 0x0000042604047981 */ /* 0x000ea4000c1e1900 */
[----:B--2---:R-:W-:-:S07]  /*1b5e0*/  IMAD.IADD R10, R4, 0x1, -R10 ;  /* 0x00000001040a7824 */ /* 0x004fce00078e0a0a */
.L_x_1588:
[----:B-1----:R-:W2:Y:S04]  /*1b5f0*/  @P2 LDG.E R4, desc[UR38][R2.64] ;  /* 0x0000002602042981 */ /* 0x002ea8000c1e1900 */
[----:B------:R1:W2:Y:S01]  /*1b600*/  @P2 LDG.E R5, desc[UR38][R2.64+0x4] ;  /* 0x0000042602052981 */ /* 0x0002a2000c1e1900 */
[----:B------:R-:W-:Y:S02]  /*1b610*/  IMAD R13, R17, 0xc0, RZ ;  /* 0x000000c0110d7824 */ /* 0x000fe400078e02ff */
[----:B-----5:R-:W-:Y:S02]  /*1b620*/  IMAD.IADD R8, R10, 0x1, -R7 ;  /* 0x000000010a087824 */ /* 0x020fe400078e0a07 */
[----:B------:R-:W-:Y:S01]  /*1b630*/  VIADD R10, R13, 0xbf ;  /* 0x000000bf0d0a7836 */ /* 0x000fe20000000000 */
[----:B------:R3:W-:Y:S01]  /*1b640*/  STL [R1+0x10], R13 ;  /* 0x0000100d01007387 */ /* 0x0007e20000100800 */
[----:B-1----:R-:W1:Y:S02]  /*1b650*/  LDC R2, c[0x0][0x448] ;  /* 0x00011200ff027b82 */ /* 0x002e640000000800 */
[----:B-1----:R-:W-:-:S13]  /*1b660*/  ISETP.NE.AND P1, PT, R2, 0x1, PT ;  /* 0x000000010200780c */ /* 0x002fda0003f25270 */
[----:B------:R-:W1:Y:S08]  /*1b670*/  @P1 LDC R3, c[0x0][0x44c] ;  /* 0x00011300ff031b82 */ /* 0x000e700000000800 */
[----:B------:R-:W4:Y:S01]  /*1b680*/  @P1 LDC R2, c[0x0][0x450] ;  /* 0x00011400ff021b82 */ /* 0x000f220000000800 */
[----:B-1----:R-:W-:-:S05]  /*1b690*/  @P1 IMAD.HI.U32 R3, R10, R3, RZ ;  /* 0x000000030a031227 */ /* 0x002fca00078e00ff */
[----:B----4-:R-:W-:Y:S01]  /*1b6a0*/  @P1 SHF.R.U32.HI R10, RZ, R2, R3 ;  /* 0x00000002ff0a1219 */ /* 0x010fe20000011603 */
[----:B--2---:R-:W-:-:S04]  /*1b6b0*/  @P2 IMAD.IADD R6, R5, 0x1, -R4 ;  /* 0x0000000105062824 */ /* 0x004fc800078e0a04 */
[----:B------:R-:W-:-:S04]  /*1b6c0*/  IMAD.IADD R9, R8, 0x1, R6 ;  /* 0x0000000108097824 */ /* 0x000fc800078e0206 */
[C---:B------:R-:W-:Y:S01]  /*1b6d0*/  VIADD R17, R9.reuse, 0x7f ;  /* 0x0000007f09117836 */ /* 0x040fe20000000000 */
[----:B------:R-:W-:-:S04]  /*1b6e0*/  IADD3 R7, R9, 0x1, -R12 ;  /* 0x0000000109077810 */ /* 0x000fc80007ffe80c */
[----:B------:R-:W-:Y:S01]  /*1b6f0*/  SHF.R.S32.HI R2, RZ, 0x1f, R17 ;  /* 0x0000001fff027819 */ /* 0x000fe20000011411 */
[----:B------:R-:W-:-:S03]  /*1b700*/  IMAD.IADD R10, R7, 0x1, R10 ;  /* 0x00000001070a7824 */ /* 0x000fc600078e020a */
[----:B------:R-:W-:Y:S02]  /*1b710*/  LEA.HI R17, R2, R17, RZ, 0x7 ;  /* 0x0000001102117211 */ /* 0x000fe400078f38ff */
[----:B------:R-:W1:Y:S02]  /*1b720*/  LDC.64 R2, c[0x0][0x9e0] ;  /* 0x00027800ff027b82 */ /* 0x000e640000000a00 */
[----:B------:R-:W-:Y:S02]  /*1b730*/  SHF.R.S32.HI R17, RZ, 0x7, R17 ;  /* 0x00000007ff117819 */ /* 0x000fe40000011411 */
[----:B-1----:R-:W-:Y:S01]  /*1b740*/  ISETP.GE.AND P3, PT, R3, 0x1, PT ;  /* 0x000000010300780c */ /* 0x002fe20003f66270 */
[----:B------:R-:W-:-:S12]  /*1b750*/  IMAD.IADD R2, R10, 0x1, R2 ;  /* 0x000000010a027824 */ /* 0x000fd800078e0202 */
[----:B---3--:R-:W-:Y:S05]  /*1b760*/  @!P3 BRA `(.L_x_1589) ;  /* 0x000000000048b947 */ /* 0x008fea0003800000 */
[C---:B------:R-:W-:Y:S01]  /*1b770*/  ISETP.GT.AND P0, PT, R10.reuse, RZ, PT ;  /* 0x000000ff0a00720c */ /* 0x040fe20003f04270 */
[----:B------:R-:W-:Y:S01]  /*1b780*/  BSSY B0, `(.L_x_1590) ;  /* 0x000000e000007945 */ /* 0x000fe20003800000 */
[----:B------:R-:W-:-:S11]  /*1b790*/  VIADD R11, R10, 0xffffffff ;  /* 0xffffffff0a0b7836 */ /* 0x000fd60000000000 */
[----:B------:R-:W-:Y:S05]  /*1b7a0*/  @P0 BRA `(.L_x_1591) ;  /* 0x00000000001c0947 */ /* 0x000fea0003800000 */
[----:B------:R-:W-:Y:S01]  /*1b7b0*/  ISETP.NE.AND P0, PT, R3, 0x1, PT ;  /* 0x000000010300780c */ /* 0x000fe20003f05270 */
[----:B------:R-:W-:-:S12]  /*1b7c0*/  IMAD.MOV R10, RZ, RZ, -R10 ;  /* 0x000000ffff0a7224 */ /* 0x000fd800078e0a0a */
[----:B------:R-:W1:Y:S02]  /*1b7d0*/  @P0 LDC.64 R4, c[0x0][0x9e8] ;  /* 0x00027a00ff040b82 */ /* 0x000e640000000a00 */
[----:B-1----:R-:W-:-:S05]  /*1b7e0*/  @P0 IMAD.HI.U32 R4, R10, R4, RZ ;  /* 0x000000040a040227 */ /* 0x002fca00078e00ff */
[----:B------:R-:W-:-:S04]  /*1b7f0*/  @P0 SHF.R.U32.HI R10, RZ, R5, R4 ;  /* 0x00000005ff0a0219 */ /* 0x000fc80000011604 */
[----:B------:R-:W-:Y:S01]  /*1b800*/  LOP3.LUT R11, RZ, R10, RZ, 0x33, !PT ;  /* 0x0000000aff0b7212 */ /* 0x000fe200078e33ff */
[----:B------:R-:W-:Y:S06]  /*1b810*/  BRA `(.L_x_1592) ;  /* 0x0000000000107947 */ /* 0x000fec0003800000 */
.L_x_1591:
[----:B------:R-:W-:-:S13]  /*1b820*/  ISETP.NE.AND P0, PT, R3, 0x1, PT ;  /* 0x000000010300780c */ /* 0x000fda0003f05270 */
[----:B------:R-:W1:Y:S02]  /*1b830*/  @P0 LDC.64 R4, c[0x0][0x9e8] ;  /* 0x00027a00ff040b82 */ /* 0x000e640000000a00 */
[----:B-1----:R-:W-:-:S05]  /*1b840*/  @P0 IMAD.HI.U32 R4, R11, R4, RZ ;  /* 0x000000040b040227 */ /* 0x002fca00078e00ff */
[----:B------:R-:W-:-:S07]  /*1b850*/  @P0 SHF.R.U32.HI R11, RZ, R5, R4 ;  /* 0x00000005ff0b0219 */ /* 0x000fce0000011604 */
.L_x_1592:
[----:B------:R-:W-:Y:S05]  /*1b860*/  BSYNC B0 ;  /* 0x0000000000007941 */ /* 0x000fea0003800000 */
.L_x_1590:
[----:B------:R-:W-:-:S05]  /*1b870*/  IMAD R11, R11, R3, R3 ;  /* 0x000000030b0b7224 */ /* 0x000fca00078e0203 */
[----:B------:R-:W-:-:S07]  /*1b880*/  VIMNMX R2, R2, R11, PT ;  /* 0x0000000b02027248 */ /* 0x000fce0003fe0100 */
.L_x_1589:
[----:B------:R-:W1:Y:S01]  /*1b890*/  @P1 LDC R10, c[0x0][0x44c] ;  /* 0x00011300ff0a1b82 */ /* 0x000e620000000800 */
[----:B------:R-:W-:Y:S01]  /*1b8a0*/  IMAD.MOV.U32 R4, RZ, RZ, R13 ;  /* 0x000000ffff047224 */ /* 0x000fe200078e000d */
[----:B------:R-:W-:Y:S01]  /*1b8b0*/  ULDC UR4, c[0x0][0x9dc] ;  /* 0x0002770000047ab9 */ /* 0x000fe20000000800 */
[----:B------:R-:W-:-:S05]  /*1b8c0*/  IMAD.IADD R9, R9, 0x1, -R12 ;  /* 0x0000000109097824 */ /* 0x000fca00078e0a0c */
[----:B------:R-:W2:Y:S01]  /*1b8d0*/  @P1 LDC R5, c[0x0][0x450] ;  /* 0x00011400ff051b82 */ /* 0x000ea20000000800 */
[----:B-1----:R-:W-:-:S05]  /*1b8e0*/  @P1 IMAD.HI.U32 R10, R13, R10, RZ ;  /* 0x0000000a0d0a1227 */ /* 0x002fca00078e00ff */
        /* <DEDUP_REMOVED lines=9> */
[----:B------:R-:W1:Y:S02]  /*1b980*/  @P0 LDC.64 R4, c[0x0][0x9e8] ;  /* 0x00027a00ff040b82 */ /* 0x000e640000000a00 */
[----:B-1----:R-:W-:-:S05]  /*1b990*/  @P0 IMAD.HI.U32 R4, R11, R4, RZ ;  /* 0x000000040b040227 */ /* 0x002fca00078e00ff */
[----:B------:R-:W-:-:S04]  /*1b9a0*/  @P0 SHF.R.U32.HI R11, RZ, R5, R4 ;  /* 0x00000005ff0b0219 */ /* 0x000fc80000011604 */
[----:B------:R-:W-:Y:S01]  /*1b9b0*/  LOP3.LUT R11, RZ, R11, RZ, 0x33, !PT ;  /* 0x0000000bff0b7212 */ /* 0x000fe200078e33ff */
[----:B------:R-:W-:Y:S06]  /*1b9c0*/  BRA `(.L_x_1596) ;  /* 0x0000000000107947 */ /* 0x000fec0003800000 */
.L_x_1595:
[----:B------:R-:W-:-:S13]  /*1b9d0*/  ISETP.NE.AND P0, PT, R3, 0x1, PT ;  /* 0x000000010300780c */ /* 0x000fda0003f05270 */
[----:B------:R-:W1:Y:S02]  /*1b9e0*/  @P0 LDC.64 R4, c[0x0][0x9e8] ;  /* 0x00027a00ff040b82 */ /* 0x000e640000000a00 */
[----:B-1----:R-:W-:-:S05]  /*1b9f0*/  @P0 IMAD.HI.U32 R4, R11, R4, RZ ;  /* 0x000000040b040227 */ /* 0x002fca00078e00ff */
[----:B------:R-:W-:-:S07]  /*1ba00*/  @P0 SHF.R.U32.HI R11, RZ, R5, R4 ;  /* 0x00000005ff0b0219 */ /* 0x000fce0000011604 */
.L_x_1596:
[----:B------:R-:W-:Y:S05]  /*1ba10*/  BSYNC B0 ;  /* 0x0000000000007941 */ /* 0x000fea0003800000 */
.L_x_1594:
[----:B------:R-:W-:-:S05]  /*1ba20*/  IMAD R3, R11, R3, RZ ;  /* 0x000000030b037224 */ /* 0x000fca00078e02ff */
[----:B------:R-:W-:-:S07]  /*1ba30*/  VIMNMX R10, R10, R3, !PT ;  /* 0x000000030a0a7248 */ /* 0x000fce0007fe0100 */
.L_x_1593:
[----:B------:R-:W-:Y:S01]  /*1ba40*/  VIADD R2, R2, 0x7f ;  /* 0x0000007f02027836 */ /* 0x000fe20000000000 */
[----:B------:R-:W-:Y:S04]  /*1ba50*/  BSSY B0, `(.L_x_1597) ;  /* 0x0000157000007945 */ /* 0x000fe80003800000 */
[----:B------:R-:W-:-:S04]  /*1ba60*/  SHF.R.S32.HI R3, RZ, 0x1f, R2 ;  /* 0x0000001fff037819 */ /* 0x000fc80000011402 */
[----:B------:R-:W-:Y:S02]  /*1ba70*/  LEA.HI R3, R3, R2, RZ, 0x7 ;  /* 0x0000000203037211 */ /* 0x000fe400078f38ff */
[----:B------:R-:W-:Y:S02]  /*1ba80*/  SHF.R.S32.HI R2, RZ, 0x1f, R10 ;  /* 0x0000001fff027819 */ /* 0x000fe4000001140a */
[----:B------:R-:W-:Y:S02]  /*1ba90*/  SHF.R.S32.HI R3, RZ, 0x7, R3 ;  /* 0x00000007ff037819 */ /* 0x000fe40000011403 */
[----:B------:R-:W-:Y:S02]  /*1baa0*/  LEA.HI R2, R2, R10, RZ, 0x7 ;  /* 0x0000000a02027211 */ /* 0x000fe400078f38ff */
[----:B------:R-:W-:Y:S02]  /*1bab0*/  VIMNMX R3, R17, R3, PT ;  /* 0x0000000311037248 */ /* 0x000fe40003fe0100 */
[----:B------:R-:W-:-:S03]  /*1bac0*/  SHF.R.S32.HI R2, RZ, 0x7, R2 ;  /* 0x00000007ff027819 */ /* 0x000fc60000011402 */
[----:B------:R-:W-:Y:S01]  /*1bad0*/  IMAD R3, R3, 0x80, -R8 ;  /* 0x0000008003037824 */ /* 0x000fe200078e0a08 */
[----:B------:R-:W-:-:S04]  /*1bae0*/  VIMNMX R2, RZ, R2, !PT ;  /* 0x00000002ff027248 */ /* 0x000fc80007fe0100 */
[----:B------:R-:W-:Y:S01]  /*1baf0*/  VIMNMX R3, R3, R6, PT ;  /* 0x0000000603037248 */ /* 0x000fe20003fe0100 */
[----:B------:R-:W-:-:S05]  /*1bb00*/  IMAD R2, R2, 0x80, -R8 ;  /* 0x0000008002027824 */ /* 0x000fca00078e0a08 */
[----:B------:R-:W-:-:S04]  /*1bb10*/  VIMNMX R5, RZ, R2, !PT ;  /* 0x00000002ff057248 */ /* 0x000fc80007fe0100 */
[----:B------:R-:W-:Y:S02]  /*1bb20*/  ISETP.GT.AND P0, PT, R3, R5, PT ;  /* 0x000000050300720c */ /* 0x000fe40003f04270 */
[----:B------:R-:W-:-:S11]  /*1bb30*/  SHF.R.U32.HI R5, RZ, 0x7, R5 ;  /* 0x00000007ff057819 */ /* 0x000fd60000011605 */
[----:B------:R-:W-:-:S05]  /*1bb40*/  @P0 VIADD R2, R3, 0x7f ;  /* 0x0000007f03020836 */ /* 0x000fca0000000000 */
[----:B------:R-:W-:-:S04]  /*1bb50*/  @P0 SHF.R.S32.HI R3, RZ, 0x1f, R2 ;  /* 0x0000001fff030819 */ /* 0x000fc80000011402 */
[----:B------:R-:W-:Y:S01]  /*1bb60*/  @P0 LEA.HI R3, R3, R2, RZ, 0x7 ;  /* 0x0000000203030211 */ /* 0x000fe200078f38ff */
[----:B------:R-:W-:-:S03]  /*1bb70*/  IMAD.MOV.U32 R2, RZ, RZ, R5 ;  /* 0x000000ffff027224 */ /* 0x000fc600078e0005 */
[----:B------:R-:W-:Y:S02]  /*1bb80*/  @P0 SHF.R.S32.HI R2, RZ, 0x7, R3 ;  /* 0x00000007ff020819 */ /* 0x000fe40000011403 */
[----:B------:R-:W-:Y:S02]  /*1bb90*/  PLOP3.LUT P0, PT, PT, PT, PT, 0x80, 0x0 ;  /* 0x000000000000781c */ /* 0x000fe40003f0f070 */
[----:B------:R-:W-:-:S13]  /*1bba0*/  ISETP.GT.AND P1, PT, R2, R5, PT ;  /* 0x000000050200720c */ /* 0x000fda0003f24270 */
[----:B------:R-:W-:Y:S05]  /*1bbb0*/  @!P1 BRA `(.L_x_1598) ;  /* 0x0000001400009947 */ /* 0x000fea0003800000 */
[----:B------:R-:W-:Y:S01]  /*1bbc0*/  UMOV UR4, 0xffffffff ;  /* 0xffffffff00047882 */ /* 0x000fe20000000000 */
[----:B------:R-:W-:Y:S02]  /*1bbd0*/  SEL R4, R19, RZ, !P2 ;  /* 0x000000ff13047207 */ /* 0x000fe40005000000 */
[----:B------:R-:W-:Y:S05]  /*1bbe0*/  BRA.DIV UR4, `(.L_x_1599) ;  /* 0x00000076042c7947 */ /* 0x000fea000b800000 */
[----:B------:R-:W1:Y:S02]  /*1bbf0*/  S2R R3, SR_TID.X ;  /* 0x0000000000037919 */ /* 0x000e640000002100 */
[----:B-1----:R-:W-:-:S04]  /*1bc00*/  SHF.R.U32.HI R3, RZ, 0x5, R3 ;  /* 0x00000005ff037819 */ /* 0x002fc80000011603 */
[----:B------:R-:W-:-:S05]  /*1bc10*/  LOP3.LUT R3, R3, 0x3, RZ, 0xc0, !PT ;  /* 0x0000000303037812 */ /* 0x000fca00078ec0ff */
[----:B------:R1:W2:Y:S02]  /*1bc20*/  SHFL.IDX PT, R14, R3, RZ, 0x1f ;  /* 0x00001fff030e7589 */ /* 0x0002a400000e0000 */
.L_x_1786:
[----:B--2---:R-:W-:Y:S02]  /*1bc30*/  ISETP.NE.AND P0, PT, R14, RZ, PT ;  /* 0x000000ff0e00720c */ /* 0x004fe40003f05270 */
[----:B------:R-:W-:-:S11]  /*1bc40*/  PLOP3.LUT P6, PT, PT, PT, PT, 0x8, 0x0 ;  /* 0x000000000000781c */ /* 0x000fd60003fce170 */
[----:B------:R-:W-:Y:S05]  /*1bc50*/  @P0 BRA `(.L_x_1600) ;  /* 0x00000000000c0947 */ /* 0x000fea0003800000 */
[----:B------:R-:W-:-:S03]  /*1bc60*/  UMOV UR4, 0xffffffff ;  /* 0xffffffff00047882 */ /* 0x000fc60000000000 */
[----:B------:R-:W-:Y:S05]  /*1bc70*/  BRA.DIV UR4, `(.L_x_1601) ;  /* 0x00000076043c7947 */ /* 0x000fea000b800000 */
[----:B------:R-:W-:-:S13]  /*1bc80*/  ELECT P6, URZ, PT ;  /* 0x00000000003f782f */ /* 0x000fda00038c0000 */
.L_x_1600:
[----:B-1----:R-:W2:Y:S01]  /*1bc90*/  LDL R3, [R1+0x24] ;  /* 0x0000240001037983 */ /* 0x002ea20000100800 */
[----:B------:R-:W-:Y:S01]  /*1bca0*/  BSSY B1, `(.L_x_1602) ;  /* 0x0000008000017945 */ /* 0x000fe20003800000 */
[----:B--2---:R-:W-:-:S05]  /*1bcb0*/  VIADD R3, R3, 0x1 ;  /* 0x0000000103037836 */ /* 0x004fca0000000000 */
[----:B------:R-:W-:-:S04]  /*1bcc0*/  LEA.HI R6, R3, R3, RZ, 0x1 ;  /* 0x0000000303067211 */ /* 0x000fc800078f08ff */
[----:B------:R-:W-:-:S05]  /*1bcd0*/  LOP3.LUT R6, R6, 0xfffffffe, RZ, 0xc0, !PT ;  /* 0xfffffffe06067812 */ /* 0x000fca00078ec0ff */
[----:B------:R-:W-:-:S05]  /*1bce0*/  IMAD.IADD R3, R3, 0x1, -R6 ;  /* 0x0000000103037824 */ /* 0x000fca00078e0a06 */
[----:B------:R-:W-:-:S04]  /*1bcf0*/  SHF.L.U32 R3, R3, 0x1f, RZ ;  /* 0x0000001f03037819 */ /* 0x000fc800000006ff */
[----:B------:R-:W1:Y:S02]  /*1bd00*/  SYNCS.PHASECHK.TRANS64.TRYWAIT P0, [R22+URZ+0x2d820], R3 ;  /* 0x02d82003160075a7 */ /* 0x000e64000800017f */
[----:B-1----:R-:W-:Y:S05]  /*1bd10*/  @!P0 BRA `(.L_x_1603) ;  /* 0x0000007400348947 */ /* 0x002fea0003800000 */
.L_x_1789:
[----:B------:R-:W-:Y:S05]  /*1bd20*/  BSYNC B1 ;  /* 0x0000000000017941 */ /* 0x000fea0003800000 */
.L_x_1602:
[----:B------:R-:W-:Y:S04]  /*1bd30*/  BSSY B1, `(.L_x_1604) ;  /* 0x000008b000017945 */ /* 0x000fe80003800000 */
[----:B------:R-:W-:Y:S05]  /*1bd40*/  @!P6 BRA `(.L_x_1605) ;  /* 0x000000080024e947 */ /* 0x000fea0003800000 */
[----:B------:R-:W-:Y:S01]  /*1bd50*/  IMAD R11, R28, 0x8, R22 ;  /* 0x000000081c0b7824 */ /* 0x000fe200078e0216 */
[----:B------:R-:W-:Y:S01]  /*1bd60*/  SHF.L.U32 R10, R29, 0x1f, RZ ;  /* 0x0000001f1d0a7819 */ /* 0x000fe200000006ff */
[----:B------:R-:W2:Y:S01]  /*1bd70*/  S2R R6, SR_TID.X ;  /* 0x0000000000067919 */ /* 0x000ea20000002100 */
[----:B------:R-:W-:Y:S02]  /*1bd80*/  BSSY B2, `(.L_x_1606) ;  /* 0x0000005000027945 */ /* 0x000fe40003800000 */
[----:B------:R-:W3:Y:S01]  /*1bd90*/  SYNCS.PHASECHK.TRANS64.TRYWAIT P0, [R11+URZ+0x2d8a0], R10 ;  /* 0x02d8a00a0b0075a7 */ /* 0x000ee2000800017f */
[----:B--2---:R-:W-:-:S04]  /*1bda0*/  LOP3.LUT R6, R6, 0x7f, RZ, 0xc0, !PT ;  /* 0x0000007f06067812 */ /* 0x004fc800078ec0ff */
[----:B------:R-:W-:Y:S01]  /*1bdb0*/  ISETP.NE.AND P1, PT, R6, RZ, PT ;  /* 0x000000ff0600720c */ /* 0x000fe20003f25270 */
[----:B---3--:R-:W-:-:S12]  /*1bdc0*/  @!P0 BRA `(.L_x_1607) ;  /* 0x00000074001c8947 */ /* 0x008fd80003800000 */
.L_x_1790:
[----:B------:R-:W-:Y:S05]  /*1bdd0*/  BSYNC B2 ;  /* 0x0000000000027941 */ /* 0x000fea0003800000 */
.L_x_1606:
[----:B------:R-:W-:Y:S04]  /*1bde0*/  BSSY B2, `(.L_x_1608) ;  /* 0x0000009000027945 */ /* 0x000fe80003800000 */
[----:B------:R-:W-:Y:S05]  /*1bdf0*/  @P1 BRA `(.L_x_1609) ;  /* 0x00000000001c1947 */ /* 0x000fea0003800000 */
[----:B-1----:R-:W1:Y:S02]  /*1be00*/  S2R R3, SR_TID.X ;  /* 0x0000000000037919 */ /* 0x002e640000002100 */
[----:B-1----:R-:W-:Y:S01]  /*1be10*/  LOP3.LUT R6, R3, 0x1f, RZ, 0xc0, !PT ;  /* 0x0000001f03067812 */ /* 0x002fe200078ec0ff */
[----:B------:R-:W-:-:S03]  /*1be20*/  IMAD.MOV.U32 R3, RZ, RZ, 0x6000 ;  /* 0x00006000ff037424 */ /* 0x000fc600078e00ff */
[----:B------:R-:W-:Y:S01]  /*1be30*/  ISETP.NE.AND P0, PT, R6, RZ, PT ;  /* 0x000000ff0600720c */ /* 0x000fe20003f05270 */
[----:B------:R3:W-:-:S12]  /*1be40*/  SYNCS.ARRIVE.TRANS64 RZ, [R11+URZ+0x2d890], R3 ;  /* 0x02d890030bff79a7 */ /* 0x0007d8000800003f */
[----:B---3--:R-:W-:Y:S05]  /*1be50*/  @!P0 BRA `(.L_x_1609) ;  /* 0x0000000000048947 */ /* 0x008fea0003800000 */
[----:B------:R-:W-:Y:S01]  /*1be60*/  BPT.TRAP 0x1 ;  /* 0x000000040000795c */ /* 0x000fe20000300000 */
.L_x_1609:
[----:B------:R-:W-:Y:S05]  /*1be70*/  BSYNC B2 ;  /* 0x0000000000027941 */ /* 0x000fea0003800000 */
.L_x_1608:
        /* <DEDUP_REMOVED lines=8> */
[----:B-1----:R-:W-:Y:S01]  /*1bf00*/  VIADD R3, R11, 0x2d890 ;  /* 0x0002d8900b037836 */ /* 0x002fe20000000000 */
[----:B------:R-:W-:Y:S01]  /*1bf10*/  UMOV UR6, 0x0 ;  /* 0x0000000000067882 */ /* 0x000fe20000000000 */
[----:B0-----:R-:W-:Y:S01]  /*1bf20*/  VIADD R12, R8, 0x15400 ;  /* 0x00015400080c7836 */ /* 0x001fe20000000000 */
[----:B------:R-:W-:-:S09]  /*1bf30*/  UMOV UR7, 0x12f00000 ;  /* 0x12f0000000077882 */ /* 0x000fd20000000000 */
.L_x_1610:
        /* <DEDUP_REMOVED lines=16> */
.L_x_1611:
        /* <DEDUP_REMOVED lines=16> */
.L_x_1612:
        /* <DEDUP_REMOVED lines=13> */
.L_x_1791:
[----:B------:R-:W-:Y:S05]  /*1c210*/  BSYNC B2 ;  /* 0x0000000000027941 */ /* 0x000fea0003800000 */
.L_x_1613:
        /* <DEDUP_REMOVED lines=11> */
.L_x_1616:
[----:B------:R-:W-:Y:S05]  /*1c2d0*/  BSYNC B2 ;  /* 0x0000000000027941 */ /* 0x000fea0003800000 */
.L_x_1615:
[----:B------:R-:W-:Y:S01]  /*1c2e0*/  R2UR UR10, R20 ;  /* 0x00000000140a72ca */ /* 0x000fe200000e0000 */
[----:B------:R-:W-:Y:S01]  /*1c2f0*/  UIADD3 UR4, UP0, UR40, 0x670, URZ ;  /* 0x0000067028047890 */ /* 0x000fe2000ff1e03f */
[----:B------:R-:W-:Y:S01]  /*1c300*/  R2UR UR6, R12 ;  /* 0x000000000c0672ca */ /* 0x000fe200000e0000 */
[----:B0-2---:R-:W-:Y:S01]  /*1c310*/  VIADD R11, R11, 0x2d8b0 ;  /* 0x0002d8b00b0b7836 */ /* 0x005fe20000000000 */
[----:B------:R-:W-:Y:S01]  /*1c320*/  R2UR UR7, R13 ;  /* 0x000000000d0772ca */ /* 0x000fe200000e0000 */
[----:B------:R-:W-:Y:S01]  /*1c330*/  VIADD R3, R8, 0x400 ;  /* 0x0000040008037836 */ /* 0x000fe20000000000 */
[----:B------:R-:W-:Y:S01]  /*1c340*/  PLOP3.LUT P0, PT, PT, PT, PT, 0x80, 0x0 ;  /* 0x000000000000781c */ /* 0x000fe20003f0f070 */
[----:B------:R-:W-:-:S12]  /*1c350*/  UIADD3.X UR5, URZ, UR41, URZ, UP0, !UPT ;  /* 0x000000293f057290 */ /* 0x000fd800087fe43f */
.L_x_1617:
        /* <DEDUP_REMOVED lines=15> */
.L_x_1618:
        /* <DEDUP_REMOVED lines=15> */
.L_x_1619:
        /* <DEDUP_REMOVED lines=10> */
.L_x_1605:
[----:B------:R-:W-:Y:S05]  /*1c5e0*/  BSYNC B1 ;  /* 0x0000000000017941 */ /* 0x000fea0003800000 */
.L_x_1604:
[----:B------:R-:W-:Y:S01]  /*1c5f0*/  VIADD R8, R2, 0xfffffffe ;  /* 0xfffffffe02087836 */ /* 0x000fe20000000000 */
[----:B------:R-:W-:Y:S01]  /*1c600*/  PLOP3.LUT P0, PT, PT, PT, PT, 0x8, 0x0 ;  /* 0x000000000000781c */ /* 0x000fe20003f0e170 */
[----:B------:R-:W-:-:S03]  /*1c610*/  VIADD R28, R28, 0x1 ;  /* 0x000000011c1c7836 */ /* 0x000fc60000000000 */
[----:B------:R-:W-:Y:S02]  /*1c620*/  ISETP.GE.AND P2, PT, R8, R5, PT ;  /* 0x000000050800720c */ /* 0x000fe40003f46270 */
[----:B------:R-:W-:-:S04]  /*1c630*/  ISETP.NE.AND P1, PT, R28, 0x2, PT ;  /* 0x000000021c00780c */ /* 0x000fc80003f25270 */
[----:B------:R-:W-:Y:S02]  /*1c640*/  SEL R2, RZ, 0x1, P1 ;  /* 0x00000001ff027807 */ /* 0x000fe40000800000 */
[----:B------:R-:W-:Y:S02]  /*1c650*/  SEL R28, R28, RZ, P1 ;  /* 0x000000ff1c1c7207 */ /* 0x000fe40000800000 */
[----:B------:R-:W-:-:S03]  /*1c660*/  LOP3.LUT R29, R29, R2, RZ, 0x3c, !PT ;  /* 0x000000021d1d7212 */ /* 0x000fc600078e3cff */
[----:B------:R-:W-:Y:S05]  /*1c670*/  @!P2 BRA `(.L_x_1598) ;  /* 0x000000080050a947 */ /* 0x000fea0003800000 */
.L_x_1636:
[----:B------:R-:W-:Y:S05]  /*1c680*/  YIELD ;  /* 0x0000000000007946 */ /* 0x000fea0003800000 */
[----:B------:R-:W-:Y:S04]  /*1c690*/  BSSY B1, `(.L_x_1620) ;  /* 0x000008a000017945 */ /* 0x000fe80003800000 */
[----:B------:R-:W-:Y:S05]  /*1c6a0*/  @!P6 BRA `(.L_x_1621) ;  /* 0x000000080020e947 */ /* 0x000fea0003800000 */
[----:B------:R-:W-:Y:S01]  /*1c6b0*/  IMAD R6, R28, 0x8, R22 ;  /* 0x000000081c067824 */ /* 0x000fe200078e0216 */
[----:B-1----:R-:W-:Y:S01]  /*1c6c0*/  SHF.L.U32 R3, R29, 0x1f, RZ ;  /* 0x0000001f1d037819 */ /* 0x002fe200000006ff */
[----:B------:R-:W1:Y:S01]  /*1c6d0*/  S2R R2, SR_TID.X ;  /* 0x0000000000027919 */ /* 0x000e620000002100 */
[----:B------:R-:W-:Y:S02]  /*1c6e0*/  BSSY B2, `(.L_x_1622) ;  /* 0x0000005000027945 */ /* 0x000fe40003800000 */
[----:B------:R-:W2:Y:S01]  /*1c6f0*/  SYNCS.PHASECHK.TRANS64.TRYWAIT P1, [R6+URZ+0x2d8a0], R3 ;  /* 0x02d8a003060075a7 */ /* 0x000ea2000802017f */
[----:B-1----:R-:W-:-:S04]  /*1c700*/  LOP3.LUT R2, R2, 0x7f, RZ, 0xc0, !PT ;  /* 0x0000007f02027812 */ /* 0x002fc800078ec0ff */
[----:B------:R-:W-:Y:S01]  /*1c710*/  ISETP.NE.AND P2, PT, R2, RZ, PT ;  /* 0x000000ff0200720c */ /* 0x000fe20003f45270 */
[----:B--2---:R-:W-:-:S12]  /*1c720*/  @!P1 BRA `(.L_x_1623) ;  /* 0x0000006800ec9947 */ /* 0x004fd80003800000 */
.L_x_1792:
[----:B------:R-:W-:Y:S05]  /*1c730*/  BSYNC B2 ;  /* 0x0000000000027941 */ /* 0x000fea0003800000 */
.L_x_1622:
[----:B------:R-:W-:Y:S04]  /*1c740*/  BSSY B2, `(.L_x_1624) ;  /* 0x0000009000027945 */ /* 0x000fe80003800000 */
[----:B------:R-:W-:Y:S05]  /*1c750*/  @P2 BRA `(.L_x_1625) ;  /* 0x00000000001c2947 */ /* 0x000fea0003800000 */
[----:B------:R-:W2:Y:S02]  /*1c760*/  S2R R2, SR_TID.X ;  /* 0x0000000000027919 */ /* 0x000ea40000002100 */
[----:B--2---:R-:W-:Y:S01]  /*1c770*/  LOP3.LUT R10, R2, 0x1f, RZ, 0xc0, !PT ;  /* 0x0000001f020a7812 */ /* 0x004fe200078ec0ff */
[----:B------:R-:W-:-:S03]  /*1c780*/  IMAD.MOV.U32 R2, RZ, RZ, 0x6000 ;  /* 0x00006000ff027424 */ /* 0x000fc600078e00ff */
[----:B------:R-:W-:Y:S01]  /*1c790*/  ISETP.NE.AND P1, PT, R10, RZ, PT ;  /* 0x000000ff0a00720c */ /* 0x000fe20003f25270 */
[----:B------:R2:W-:-:S12]  /*1c7a0*/  SYNCS.ARRIVE.TRANS64 RZ, [R6+URZ+0x2d890], R2 ;  /* 0x02d8900206ff79a7 */ /* 0x0005d8000800003f */
[----:B--2---:R-:W-:Y:S05]  /*1c7b0*/  @!P1 BRA `(.L_x_1625) ;  /* 0x0000000000049947 */ /* 0x004fea0003800000 */
[----:B------:R-:W-:Y:S01]  /*1c7c0*/  BPT.TRAP 0x1 ;  /* 0x000000040000795c */ /* 0x000fe20000300000 */
.L_x_1625:
[----:B------:R-:W-:Y:S05]  /*1c7d0*/  BSYNC B2 ;  /* 0x0000000000027941 */ /* 0x000fea0003800000 */
.L_x_1624:
        /* <DEDUP_REMOVED lines=10> */
[----:B------:R-:W-:-:S10]  /*1c880*/  UMOV UR7, 0x12f00000 ;  /* 0x12f0000000077882 */ /* 0x000fd40000000000 */
.L_x_1626:
        /* <DEDUP_REMOVED lines=16> */
.L_x_1627:
        /* <DEDUP_REMOVED lines=16> */
.L_x_1628:
        /* <DEDUP_REMOVED lines=13> */
.L_x_1793:
[----:B------:R-:W-:Y:S05]  /*1cb60*/  BSYNC B2 ;  /* 0x0000000000027941 */ /* 0x000fea0003800000 */
.L_x_1629:
[----:B------:R-:W-:Y:S01]  /*1cb70*/  BSSY B2, `(.L_x_1631) ;  /* 0x000000b000027945 */ /* 0x000fe20003800000 */
[----:B------:R-:W-:Y:S02]  /*1cb80*/  IMAD.MOV.U32 R2, RZ, RZ, 0x0 ;  /* 0x00000000ff027424 */ /* 0x000fe400078e00ff */
[----:B01----:R-:W-:Y:S01]  /*1cb90*/  IMAD.MOV.U32 R3, RZ, RZ, 0x12f00000 ;  /* 0x12f00000ff037424 */ /* 0x003fe200078e00ff */
        /* <DEDUP_REMOVED lines=8> */
.L_x_1632:
[----:B------:R-:W-:Y:S05]  /*1cc20*/  BSYNC B2 ;  /* 0x0000000000027941 */ /* 0x000fea0003800000 */
.L_x_1631:
        /* <DEDUP_REMOVED lines=8> */
.L_x_1633:
        /* <DEDUP_REMOVED lines=15> */
.L_x_1634:
        /* <DEDUP_REMOVED lines=15> */
.L_x_1635:
        /* <DEDUP_REMOVED lines=10> */
.L_x_1621:
[----:B------:R-:W-:Y:S05]  /*1cf30*/  BSYNC B1 ;  /* 0x0000000000017941 */ /* 0x000fea0003800000 */
.L_x_1620:
[----:B------:R-:W-:Y:S01]  /*1cf40*/  ISETP.GT.AND P2, PT, R8, R5, PT ;  /* 0x000000050800720c */ /* 0x000fe20003f44270 */
[----:B------:R-:W-:Y:S02]  /*1cf50*/  VIADD R28, R28, 0x1 ;  /* 0x000000011c1c7836 */ /* 0x000fe40000000000 */
[----:B------:R-:W-:-:S03]  /*1cf60*/  VIADD R8, R8, 0xffffffff ;  /* 0xffffffff08087836 */ /* 0x000fc60000000000 */
[----:B------:R-:W-:-:S04]  /*1cf70*/  ISETP.NE.AND P1, PT, R28, 0x2, PT ;  /* 0x000000021c00780c */ /* 0x000fc80003f25270 */
[----:B------:R-:W-:Y:S02]  /*1cf80*/  SEL R2, RZ, 0x1, P1 ;  /* 0x00000001ff027807 */ /* 0x000fe40000800000 */
[----:B------:R-:W-:Y:S02]  /*1cf90*/  SEL R28, R28, RZ, P1 ;  /* 0x000000ff1c1c7207 */ /* 0x000fe40000800000 */
[----:B------:R-:W-:Y:S01]  /*1cfa0*/  LOP3.LUT R29, R29, R2, RZ, 0x3c, !PT ;  /* 0x000000021d1d7212 */ /* 0x000fe200078e3cff */
[----:B------:R-:W-:Y:S06]  /*1cfb0*/  @P2 BRA `(.L_x_1636) ;  /* 0xfffffff400b02947 */ /* 0x000fec000383ffff */
.L_x_1598:
[----:B------:R-:W-:Y:S05]  /*1cfc0*/  BSYNC B0 ;  /* 0x0000000000007941 */ /* 0x000fea0003800000 */
.L_x_1597:
[----:B------:R-:W2:Y:S01]  /*1cfd0*/  LDL R6, [R1+0x10] ;  /* 0x0000100001067983 */ /* 0x000ea20000100800 */
[----:B------:R-:W3:Y:S01]  /*1cfe0*/  LDC R0, c[0x0][0x448] ;  /* 0x00011200ff007b82 */ /* 0x000ee20000000800 */
[----:B------:R-:W-:Y:S07]  /*1cff0*/  @!P0 WARPSYNC.ALL ;  /* 0x0000000000008948 */ /* 0x000fee0003800000 */
[----:B------:R-:W-:Y:S01]  /*1d000*/  @!P0 BAR.SYNC.DEFER_BLOCKING 0xc, 0x200 ;  /* 0x0308000000008b1d */ /* 0x000fe20000010000 */
[----:B---3--:R-:W-:-:S13]  /*1d010*/  ISETP.NE.AND P1, PT, R0, 0x1, PT ;  /* 0x000000010000780c */ /* 0x008fda0003f25270 */
[----:B------:R-:W3:Y:S08]  /*1d020*/  @P1 LDC R5, c[0x0][0x44c] ;  /* 0x00011300ff051b82 */ /* 0x000ef00000000800 */
[----:B-1----:R-:W1:Y:S01]  /*1d030*/  @P1 LDC R3, c[0x0][0x450] ;  /* 0x00011400ff031b82 */ /* 0x002e620000000800 */
[----:B--2---:R-:W-:-:S04]  /*1d040*/  VIADD R2, R6, 0xbf ;  /* 0x000000bf06027836 */ /* 0x004fc80000000000 */
[----:B---3--:R-:W-:-:S05]  /*1d050*/  @P1 IMAD.HI.U32 R0, R2, R5, RZ ;  /* 0x0000000502001227 */ /* 0x008fca00078e00ff */
[----:B-1----:R-:W-:-:S05]  /*1d060*/  @P1 SHF.R.U32.HI R2, RZ, R3, R0 ;  /* 0x00000003ff021219 */ /* 0x002fca0000011600 */
[----:B------:R-:W-:Y:S02]  /*1d070*/  IMAD.IADD R7, R7, 0x1, R2 ;  /* 0x0000000107077824 */ /* 0x000fe400078e0202 */
[----:B------:R-:W1:Y:S02]  /*1d080*/  LDC.64 R2, c[0x0][0x9e0] ;  /* 0x00027800ff027b82 */ /* 0x000e640000000a00 */
[----:B-1----:R-:W-:Y:S01]  /*1d090*/  ISETP.GE.AND P2, PT, R3, 0x1, PT ;  /* 0x000000010300780c */ /* 0x002fe20003f46270 */
[----:B------:R-:W-:-:S12]  /*1d0a0*/  IMAD.IADD R2, R7, 0x1, R2 ;  /* 0x0000000107027824 */ /* 0x000fd800078e0202 */
[----:B------:R-:W-:Y:S05]  /*1d0b0*/  @!P2 BRA `(.L_x_1637) ;  /* 0x000000000048a947 */ /* 0x000fea0003800000 */
        /* <DEDUP_REMOVED lines=11> */
.L_x_1639:
[----:B------:R-:W-:-:S13]  /*1d170*/  ISETP.NE.AND P0, PT, R3, 0x1, PT ;  /* 0x000000010300780c */ /* 0x000fda0003f05270 */
[----:B------:R-:W1:Y:S02]  /*1d180*/  @P0 LDC.64 R4, c[0x0][0x9e8] ;  /* 0x00027a00ff040b82 */ /* 0x000e640000000a00 */
[----:B-1----:R-:W-:-:S05]  /*1d190*/  @P0 IMAD.HI.U32 R4, R0, R4, RZ ;  /* 0x0000000400040227 */ /* 0x002fca00078e00ff */
[----:B------:R-:W-:-:S07]  /*1d1a0*/  @P0 SHF.R.U32.HI R0, RZ, R5, R4 ;  /* 0x00000005ff000219 */ /* 0x000fce0000011604 */
.L_x_1640:
[----:B------:R-:W-:Y:S05]  /*1d1b0*/  BSYNC B0 ;  /* 0x0000000000007941 */ /* 0x000fea0003800000 */
.L_x_1638:
[----:B------:R-:W-:-:S05]  /*1d1c0*/  IMAD R5, R0, R3, R3 ;  /* 0x0000000300057224 */ /* 0x000fca00078e0203 */
[----:B------:R-:W-:-:S07]  /*1d1d0*/  VIMNMX R2, R2, R5, PT ;  /* 0x0000000502027248 */ /* 0x000fce0003fe0100 */
.L_x_1637:
[----:B------:R-:W-:Y:S01]  /*1d1e0*/  VIADD R2, R2, 0x7f ;  /* 0x0000007f02027836 */ /* 0x000fe20000000000 */
[----:B------:R-:W-:-:S04]  /*1d1f0*/  ULDC UR4, c[0x0][0x9dc] ;  /* 0x0002770000047ab9 */ /* 0x000fc80000000800 */
[----:B------:R-:W-:-:S04]  /*1d200*/  SHF.R.S32.HI R5, RZ, 0x1f, R2 ;  /* 0x0000001fff057819 */ /* 0x000fc80000011402 */
[----:B------:R-:W-:Y:S02]  /*1d210*/  LEA.HI R5, R5, R2, RZ, 0x7 ;  /* 0x0000000205057211 */ /* 0x000fe400078f38ff */
[----:B------:R-:W1:Y:S02]  /*1d220*/  @P1 LDC R2, c[0x0][0x44c] ;  /* 0x00011300ff021b82 */ /* 0x000e640000000800 */
[----:B------:R-:W-:-:S04]  /*1d230*/  SHF.R.S32.HI R0, RZ, 0x7, R5 ;  /* 0x00000007ff007819 */ /* 0x000fc80000011405 */
[----:B------:R-:W-:Y:S02]  /*1d240*/  VIMNMX R24, R17, R0, PT ;  /* 0x0000000011187248 */ /* 0x000fe40003fe0100 */
[----:B------:R-:W2:Y:S03]  /*1d250*/  @P1 LDC R0, c[0x0][0x450] ;  /* 0x00011400ff001b82 */ /* 0x000ea60000000800 */
[----:B------:R3:W-:Y:S01]  /*1d260*/  STL [R1+0x14], R24 ;  /* 0x0000141801007387 */ /* 0x0007e20000100800 */
[----:B-1----:R-:W-:-:S04]  /*1d270*/  @P1 IMAD.HI.U32 R5, R6, R2, RZ ;  /* 0x0000000206051227 */ /* 0x002fc800078e00ff */
[----:B------:R-:W-:Y:S01]  /*1d280*/  IMAD.MOV.U32 R2, RZ, RZ, R6 ;  /* 0x000000ffff027224 */ /* 0x000fe200078e0006 */
[----:B--2---:R-:W-:-:S05]  /*1d290*/  @P1 SHF.R.U32.HI R2, RZ, R0, R5 ;  /* 0x00000000ff021219 */ /* 0x004fca0000011605 */
[----:B------:R-:W-:-:S04]  /*1d2a0*/  IMAD.IADD R2, R9, 0x1, R2 ;  /* 0x0000000109027824 */ /* 0x000fc800078e0202 */
[----:B------:R-:W-:Y:S01]  /*1d2b0*/  VIADD R0, R2, -UR4 ;  /* 0x8000000402007c36 */ /* 0x000fe20008000000 */
[----:B---3--:R-:W-:Y:S06]  /*1d2c0*/  @!P2 BRA `(.L_x_1641) ;  /* 0x000000000044a947 */ /* 0x008fec0003800000 */
        /* <DEDUP_REMOVED lines=10> */
.L_x_1643:
[----:B------:R-:W-:-:S13]  /*1d370*/  ISETP.NE.AND P0, PT, R3, 0x1, PT ;  /* 0x000000010300780c */ /* 0x000fda0003f05270 */
[----:B------:R-:W1:Y:S02]  /*1d380*/  @P0 LDC.64 R4, c[0x0][0x9e8] ;  /* 0x00027a00ff040b82 */ /* 0x000e640000000a00 */
[----:B-1----:R-:W-:-:S05]  /*1d390*/  @P0 IMAD.HI.U32 R4, R2, R4, RZ ;  /* 0x0000000402040227 */ /* 0x002fca00078e00ff */
[----:B------:R-:W-:-:S07]  /*1d3a0*/  @P0 SHF.R.U32.HI R2, RZ, R5, R4 ;  /* 0x00000005ff020219 */ /* 0x000fce0000011604 */
.L_x_1644:
[----:B------:R-:W-:Y:S05]  /*1d3b0*/  BSYNC B0 ;  /* 0x0000000000007941 */ /* 0x000fea0003800000 */
.L_x_1642:
[----:B------:R-:W-:-:S05]  /*1d3c0*/  IMAD R3, R2, R3, RZ ;  /* 0x0000000302037224 */ /* 0x000fca00078e02ff */
[----:B------:R-:W-:-:S07]  /*1d3d0*/  VIMNMX R0, R0, R3, !PT ;  /* 0x0000000300007248 */ /* 0x000fce0007fe0100 */
.L_x_1641:
[----:B------:R-:W-:Y:S01]  /*1d3e0*/  SHF.R.S32.HI R3, RZ, 0x1f, R0 ;  /* 0x0000001fff037819 */ /* 0x000fe20000011400 */
[----:B------:R-:W-:Y:S03]  /*1d3f0*/  BSSY B7, `(.L_x_1645) ;  /* 0x0000421000077945 */ /* 0x000fe60003800000 */
[----:B------:R-:W-:-:S04]  /*1d400*/  LEA.HI R3, R3, R0, RZ, 0x7 ;  /* 0x0000000003037211 */ /* 0x000fc800078f38ff */
[----:B------:R-:W-:-:S04]  /*1d410*/  SHF.R.S32.HI R3, RZ, 0x7, R3 ;  /* 0x00000007ff037819 */ /* 0x000fc80000011403 */
[----:B------:R-:W-:-:S04]  /*1d420*/  VIMNMX R2, RZ, R3, !PT ;  /* 0x00000003ff027248 */ /* 0x000fc80007fe0100 */
[----:B------:R-:W-:Y:S01]  /*1d430*/  ISETP.GT.AND P0, PT, R24, R2, PT ;  /* 0x000000021800720c */ /* 0x000fe20003f04270 */
[----:B------:R1:W-:-:S12]  /*1d440*/  STL [R1+0x8], R2 ;  /* 0x0000080201007387 */ /* 0x0003d80000100800 */
[----:B-1----:R-:W-:Y:S05]  /*1d450*/  @P0 BRA `(.L_x_1646) ;  /* 0x0000000000440947 */ /* 0x002fea0003800000 */
[----:B------:R-:W1:Y:S02]  /*1d460*/  S2R R2, SR_TID.X ;  /* 0x0000000000027919 */ /* 0x000e640000002100 */
[----:B-1----:R-:W-:-:S04]  /*1d470*/  LOP3.LUT R2, R2, 0x7f, RZ, 0xc0, !PT ;  /* 0x0000007f02027812 */ /* 0x002fc800078ec0ff */
[----:B------:R-:W-:-:S13]  /*1d480*/  ISETP.NE.AND P0, PT, R2, RZ, PT ;  /* 0x000000ff0200720c */ /* 0x000fda0003f05270 */
[----:B------:R-:W-:Y:S05]  /*1d490*/  @P0 BRA `(.L_x_1647) ;  /* 0x0000004000580947 */ /* 0x000fea0003800000 */
[----:B------:R-:W1:Y:S01]  /*1d4a0*/  S2R R5, SR_LANEID ;  /* 0x0000000000057919 */ /* 0x000e620000000000 */
[----:B------:R-:W-:Y:S01]  /*1d4b0*/  VOTEU.ANY UR4, UPT, PT ;  /* 0x0000000000047886 */ /* 0x000fe200038e0100 */
[----:B------:R-:W2:Y:S01]  /*1d4c0*/  LDC.64 R2, c[0x0][0xc60] ;  /* 0x00031800ff027b82 */ /* 0x000ea20000000a00 */
[----:B------:R-:W1:Y:S02]  /*1d4d0*/  FLO.U32 R0, UR4 ;  /* 0x0000000400007d00 */ /* 0x000e6400080e0000 */
[----:B-1----:R-:W-:-:S06]  /*1d4e0*/  ISETP.EQ.U32.AND P0, PT, R0, R5, PT ;  /* 0x000000050000720c */ /* 0x002fcc0003f02070 */
[----:B------:R-:W2:Y:S07]  /*1d4f0*/  POPC R5, UR4 ;  /* 0x0000000400057d09 */ /* 0x000eae0008000000 */
[----:B--2---:R-:W2:Y:S01]  /*1d500*/  @P0 ATOMG.E.ADD.STRONG.GPU PT, R3, desc[UR38][R2.64], R5 ;  /* 0x00000005020309a8 */ /* 0x004ea200081ee1e6 */
[----:B------:R-:W1:Y:S02]  /*1d510*/  S2R R4, SR_LTMASK ;  /* 0x0000000000047919 */ /* 0x000e640000003900 */
[----:B-1----:R-:W-:-:S04]  /*1d520*/  LOP3.LUT R4, R4, UR4, RZ, 0xc0, !PT ;  /* 0x0000000404047c12 */ /* 0x002fc8000f8ec0ff */
[----:B------:R-:W1:Y:S01]  /*1d530*/  POPC R7, R4 ;  /* 0x0000000400077309 */ /* 0x000e620000000000 */
[----:B--2---:R-:W1:Y:S02]  /*1d540*/  SHFL.IDX PT, R0, R3, R0, 0x1f ;  /* 0x00001f0003007589 */ /* 0x004e6400000e0000 */
[----:B-1----:R-:W-:Y:S01]  /*1d550*/  IADD3 R16, R0, UR37, R7 ;  /* 0x0000002500107c10 */ /* 0x002fe2000fffe007 */
[----:B------:R-:W-:Y:S06]  /*1d560*/  BRA `(.L_x_1647) ;  /* 0x0000004000247947 */ /* 0x000fec0003800000 */
.L_x_1646:
        /* <DEDUP_REMOVED lines=16> */
[----:B0-----:R-:W-:Y:S02]  /*1d670*/  IMAD.MOV.U32 R12, RZ, RZ, 0x1 ;  /* 0x00000001ff0c7424 */ /* 0x001fe400078e00ff */
[----:B------:R-:W-:-:S07]  /*1d680*/  IMAD.MOV.U32 R13, RZ, RZ, RZ ;  /* 0x000000ffff0d7224 */ /* 0x000fce00078e00ff */
[----:B------:R-:W-:-:S07]  /*1d690*/  LEPC R20, `(.L_x_1649) ;  /* 0x000000001014794e */ /* 0x000fce0000000000 */
[----:B-1----:R-:W-:Y:S05]  /*1d6a0*/  CALL.ABS.NOINC R2 ;  /* 0x0000000002007343 */ /* 0x002fea0003c00000 */
.L_x_1649:
[----:B------:R-:W-:Y:S05]  /*1d6b0*/  BSYNC B6 ;  /* 0x0000000000067941 */ /* 0x000fea0003800000 */
.L_x_1648:
        /* <DEDUP_REMOVED lines=13> */
[----:B------:R-:W-:Y:S02]  /*1d790*/  IMAD.U32 R10, RZ, RZ, UR4 ;  /* 0x00000004ff0a7e24 */ /* 0x000fe4000f8e00ff */
[----:B------:R-:W-:Y:S02]  /*1d7a0*/  IMAD.U32 R11, RZ, RZ, UR5 ;  /* 0x00000005ff0b7e24 */ /* 0x000fe4000f8e00ff */
[----:B------:R-:W-:Y:S02]  /*1d7b0*/  IMAD.MOV.U32 R8, RZ, RZ, 0x70 ;  /* 0x00000070ff087424 */ /* 0x000fe400078e00ff */
[----:B0-----:R-:W-:Y:S02]  /*1d7c0*/  IMAD.MOV.U32 R12, RZ, RZ, 0x1 ;  /* 0x00000001ff0c7424 */ /* 0x001fe400078e00ff */
[----:B-1----:R-:W-:-:S07]  /*1d7d0*/  IMAD.MOV.U32 R13, RZ, RZ, RZ ;  /* 0x000000ffff0d7224 */ /* 0x002fce00078e00ff */
[----:B------:R-:W-:-:S07]  /*1d7e0*/  LEPC R20, `(.L_x_1652) ;  /* 0x000000001014794e */ /* 0x000fce0000000000 */
[----:B--2---:R-:W-:Y:S05]  /*1d7f0*/  CALL.ABS.NOINC R2 ;  /* 0x0000000002007343 */ /* 0x004fea0003c00000 */
.L_x_1652:
        /* <DEDUP_REMOVED lines=15> */
.L_x_1651:
[----:B------:R-:W-:Y:S05]  /*1d8f0*/  BSYNC B6 ;  /* 0x0000000000067941 */ /* 0x000fea0003800000 */
.L_x_1650:
[----:B------:R-:W-:Y:S01]  /*1d900*/  ULDC.64 UR4, c[0x0][0x9f8] ;  /* 0x00027e0000047ab9 */ /* 0x000fe20000000a00 */
[----:B------:R-:W-:Y:S01]  /*1d910*/  IMAD.MOV.U32 R25, RZ, RZ, R19 ;  /* 0x000000ffff197224 */ /* 0x000fe200078e0013 */
[----:B------:R-:W-:-:S04]  /*1d920*/  ISETP.NE.U32.AND P0, PT, RZ, UR4, PT ;  /* 0x00000004ff007c0c */ /* 0x000fc8000bf05070 */
[----:B------:R-:W-:Y:S01]  /*1d930*/  ISETP.NE.AND.EX P0, PT, RZ, UR5, PT, P0 ;  /* 0x00000005ff007c0c */ /* 0x000fe2000bf05300 */
[----:B------:R-:W-:-:S12]  /*1d940*/  ULDC.64 UR4, c[0x0][0xa08] ;  /* 0x0002820000047ab9 */ /* 0x000fd80000000a00 */
[----:B------:R-:W1:Y:S02]  /*1d950*/  @P0 LDC.64 R2, c[0x0][0x9f8] ;  /* 0x00027e00ff020b82 */ /* 0x000e640000000a00 */
[----:B-1----:R-:W-:-:S05]  /*1d960*/  @P0 IMAD.WIDE R2, R19, 0x4, R2 ;  /* 0x0000000413020825 */ /* 0x002fca00078e0202 */
[----:B------:R1:W2:Y:S01]  /*1d970*/  @P0 LDG.E R25, desc[UR38][R2.64] ;  /* 0x0000002602190981 */ /* 0x0002a2000c1e1900 */
[----:B------:R-:W-:Y:S01]  /*1d980*/  VIADD R24, R24, 0xffffffff ;  /* 0xffffffff18187836 */ /* 0x000fe20000000000 */
[----:B-1----:R-:W1:Y:S02]  /*1d990*/  LDC.64 R2, c[0x0][0x418] ;  /* 0x00010600ff027b82 */ /* 0x002e640000000a00 */
[----:B-1----:R-:W-:Y:S01]  /*1d9a0*/  LOP3.LUT P0, RZ, R2, UR4, RZ, 0xfc, !PT ;  /* 0x0000000402ff7c12 */ /* 0x002fe2000f80fcff */
[----:B------:R-:W-:-:S03]  /*1d9b0*/  UMOV UR4, 0xffffffff ;  /* 0xffffffff00047882 */ /* 0x000fc60000000000 */
[----:B------:R-:W-:Y:S02]  /*1d9c0*/  LOP3.LUT P0, RZ, R3, UR5, RZ, 0xfc, P0 ;  /* 0x0000000503ff7c12 */ /* 0x000fe4000800fcff */
[----:B--2---:R-:W-:Y:S02]  /*1d9d0*/  SHF.R.S32.HI R7, RZ, 0x1f, R25 ;  /* 0x0000001fff077819 */ /* 0x004fe40000011419 */
[----:B------:R-:W-:-:S03]  /*1d9e0*/  SEL R17, R25, RZ, !P0 ;  /* 0x000000ff19117207 */ /* 0x000fc60004000000 */
[----:B------:R1:W-:Y:S01]  /*1d9f0*/  STL [R1+0x4], R7 ;  /* 0x0000040701007387 */ /* 0x0003e20000100800 */
[----:B------:R-:W-:Y:S05]  /*1da00*/  BRA.DIV UR4, `(.L_x_1653) ;  /* 0x0000005a045c7947 */ /* 0x000fea000b800000 */
[----:B------:R-:W2:Y:S02]  /*1da10*/  S2R R0, SR_TID.X ;  /* 0x0000000000007919 */ /* 0x000ea40000002100 */
[----:B--2---:R-:W-:-:S04]  /*1da20*/  SHF.R.U32.HI R0, RZ, 0x5, R0 ;  /* 0x00000005ff007819 */ /* 0x004fc80000011600 */
[----:B------:R-:W-:-:S05]  /*1da30*/  LOP3.LUT R0, R0, 0x3, RZ, 0xc0, !PT ;  /* 0x0000000300007812 */ /* 0x000fca00078ec0ff */
[----:B------:R2:W3:Y:S02]  /*1da40*/  SHFL.IDX PT, R14, R0, RZ, 0x1f ;  /* 0x00001fff000e7589 */ /* 0x0004e400000e0000 */
.L_x_1796:
[----:B--2---:R-:W2:Y:S01]  /*1da50*/  LDL.LU R0, [R1] ;  /* 0x0000000001007983 */ /* 0x004ea20000300800 */
[----:B------:R-:W-:Y:S02]  /*1da60*/  PLOP3.LUT P1, PT, PT, PT, PT, 0x8, 0x0 ;  /* 0x000000000000781c */ /* 0x000fe40003f2e170 */
[----:B---3--:R-:W-:Y:S02]  /*1da70*/  ISETP.NE.AND P0, PT, R14, RZ, PT ;  /* 0x000000ff0e00720c */ /* 0x008fe40003f05270 */
[----:B--2---:R-:W-:-:S09]  /*1da80*/  LOP3.LUT R0, R0, 0xfffffffe, RZ, 0xc0, !PT ;  /* 0xfffffffe00007812 */ /* 0x004fd200078ec0ff */
[----:B------:R-:W-:-:S05]  /*1da90*/  @P1 LOP3.LUT R0, R0, 0x1, RZ, 0xfc, !PT ;  /* 0x0000000100001812 */ /* 0x000fca00078efcff */
[----:B------:R2:W-:Y:S01]  /*1daa0*/  STL [R1], R0 ;  /* 0x0000000001007387 */ /* 0x0005e20000100800 */
[----:B------:R-:W-:Y:S05]  /*1dab0*/  @P0 BRA `(.L_x_1654) ;  /* 0x0000000400200947 */ /* 0x000fea0003800000 */
[----:B------:R-:W-:-:S03]  /*1dac0*/  UMOV UR4, 0xffffffff ;  /* 0xffffffff00047882 */ /* 0x000fc60000000000 */
[----:B------:R-:W-:Y:S05]  /*1dad0*/  BRA.DIV UR4, `(.L_x_1655) ;  /* 0x0000005a045c7947 */ /* 0x000fea000b800000 */
[----:B------:R-:W-:-:S13]  /*1dae0*/  ELECT P6, URZ, PT ;  /* 0x00000000003f782f */ /* 0x000fda00038c0000 */
.L_x_1799:
[----:B------:R-:W-:Y:S05]  /*1daf0*/  @!P6 BRA `(.L_x_1654) ;  /* 0x000000040010e947 */ /* 0x000fea0003800000 */
[----:B------:R-:W-:-:S04]  /*1db00*/  ISETP.NE.U32.AND P0, PT, R2, RZ, PT ;  /* 0x000000ff0200720c */ /* 0x000fc80003f05070 */
[----:B------:R-:W-:-:S13]  /*1db10*/  ISETP.NE.AND.EX P0, PT, R3, RZ, PT, P0 ;  /* 0x000000ff0300720c */ /* 0x000fda0003f05300 */
[----:B------:R-:W-:Y:S05]  /*1db20*/  @!P0 BRA `(.L_x_1656) ;  /* 0x0000000000448947 */ /* 0x000fea0003800000 */
[----:B------:R-:W3:Y:S01]  /*1db30*/  LDC R6, c[0x0][0x43c] ;  /* 0x00010f00ff067b82 */ /* 0x000ee20000000800 */
[----:B------:R-:W-:Y:S01]  /*1db40*/  ULDC.64 UR4, c[0x0][0x428] ;  /* 0x00010a0000047ab9 */ /* 0x000fe20000000a00 */
[----:B---3--:R-:W-:-:S13]  /*1db50*/  ISETP.NE.AND P0, PT, R6, 0x1, PT ;  /* 0x000000010600780c */ /* 0x008fda0003f05270 */
[----:B------:R-:W2:Y:S02]  /*1db60*/  @P0 LDC.64 R4, c[0x0][0x440] ;  /* 0x00011000ff040b82 */ /* 0x000ea40000000a00 */
[----:B--2---:R-:W-:-:S04]  /*1db70*/  @P0 IMAD.HI.U32 R0, R24, R4, RZ ;  /* 0x0000000418000227 */ /* 0x004fc800078e00ff */
        /* <DEDUP_REMOVED lines=12> */
.L_x_1656:
[----:B--2---:R-:W-:Y:S01]  /*1dc40*/  IMAD R0, R23, 0x8, R22 ;  /* 0x0000000817007824 */ /* 0x004fe200078e0216 */
[----:B---3--:R-:W-:-:S04]  /*1dc50*/  SHF.L.U32 R2, R26, 0x1f, RZ ;  /* 0x0000001f1a027819 */ /* 0x008fc800000006ff */
[----:B------:R-:W2:Y:S02]  /*1dc60*/  SYNCS.PHASECHK.TRANS64.TRYWAIT P0, [R0+URZ+0x2d840], R2 ;  /* 0x02d84002000075a7 */ /* 0x000ea4000800017f */
[----:B--2---:R-:W-:Y:S05]  /*1dc70*/  @!P0 BRA `(.L_x_1657) ;  /* 0x0000005800148947 */ /* 0x004fea0003800000 */
.L_x_1800:
[----:B------:R-:W3:Y:S02]  /*1dc80*/  S2R R3, SR_TID.X ;  /* 0x0000000000037919 */ /* 0x000ee40000002100 */
[----:B---3--:R-:W-:-:S04]  /*1dc90*/  LOP3.LUT R3, R3, 0x7f, RZ, 0xc0, !PT ;  /* 0x0000007f03037812 */ /* 0x008fc800078ec0ff */
[----:B------:R-:W-:-:S13]  /*1dca0*/  ISETP.NE.AND P0, PT, R3, RZ, PT ;  /* 0x000000ff0300720c */ /* 0x000fda0003f05270 */
[----:B------:R-:W-:Y:S05]  /*1dcb0*/  @P0 BRA `(.L_x_1658) ;  /* 0x00000000001c0947 */ /* 0x000fea0003800000 */
[----:B------:R-:W3:Y:S01]  /*1dcc0*/  S2R R3, SR_TID.X ;  /* 0x0000000000037919 */ /* 0x000ee20000002100 */
[----:B--2---:R-:W-:-:S04]  /*1dcd0*/  IMAD.MOV.U32 R2, RZ, RZ, 0x6000 ;  /* 0x00006000ff027424 */ /* 0x004fc800078e00ff */
[----:B------:R4:W-:Y:S01]  /*1dce0*/  SYNCS.ARRIVE.TRANS64 RZ, [R0+URZ+0x2d830], R2 ;  /* 0x02d8300200ff79a7 */ /* 0x0009e2000800003f */
[----:B---3--:R-:W-:-:S04]  /*1dcf0*/  LOP3.LUT R3, R3, 0x1f, RZ, 0xc0, !PT ;  /* 0x0000001f03037812 */ /* 0x008fc800078ec0ff */
[----:B------:R-:W-:-:S13]  /*1dd00*/  ISETP.NE.AND P0, PT, R3, RZ, PT ;  /* 0x000000ff0300720c */ /* 0x000fda0003f05270 */
[----:B----4-:R-:W-:Y:S05]  /*1dd10*/  @!P0 BRA `(.L_x_1658) ;  /* 0x0000000000048947 */ /* 0x010fea0003800000 */
[----:B------:R-:W-:Y:S01]  /*1dd20*/  BPT.TRAP 0x1 ;  /* 0x000000040000795c */ /* 0x000fe20000300000 */
.L_x_1658:
[----:B--2---:R-:W2:Y:S01]  /*1dd30*/  LDL.LU R2, [R1] ;  /* 0x0000000001027983 */ /* 0x004ea20000300800 */
        /* <DEDUP_REMOVED lines=22> */
[----:B---3--:R-:W-:Y:S01]  /*1dea0*/  UMOV UR8, UR15 ;  /* 0x0000000f00087c82 */ /* 0x008fe20008000000 */
[----:B------:R-:W-:Y:S02]  /*1deb0*/  UMOV UR10, UR17 ;  /* 0x00000011000a7c82 */ /* 0x000fe40008000000 */
[----:B------:R3:W-:Y:S02]  /*1dec0*/  UTMALDG.4D [UR8], [UR4], desc[UR6] ;  /* 0x00000608040075b4 */ /* 0x0007e40008019000 */
[----:B---3--:R-:W-:Y:S01]  /*1ded0*/  UMOV UR8, UR16 ;  /* 0x0000001000087c82 */ /* 0x008fe20008000000 */
[----:B------:R-:W-:-:S02]  /*1dee0*/  UMOV UR10, UR14 ;  /* 0x0000000e000a7c82 */ /* 0x000fc40008000000 */
[----:B------:R3:W-:Y:S01]  /*1def0*/  UTMALDG.4D [UR8], [UR4], desc[UR6] ;  /* 0x00000608040075b4 */ /* 0x0007e20008019000 */
[----:B--2---:R-:W-:-:S04]  /*1df00*/  LOP3.LUT R2, R2, 0xfffffffe, RZ, 0xc0, !PT ;  /* 0xfffffffe02027812 */ /* 0x004fc800078ec0ff */
[----:B------:R-:W-:-:S05]  /*1df10*/  @P0 LOP3.LUT R2, R2, 0x1, RZ, 0xfc, !PT ;  /* 0x0000000102020812 */ /* 0x000fca00078efcff */
[----:B------:R3:W-:Y:S01]  /*1df20*/  STL [R1], R2 ;  /* 0x0000000201007387 */ /* 0x0007e20000100800 */
[----:B------:R-:W-:Y:S01]  /*1df30*/  NOP ;  /* 0x0000000000007918 */ /* 0x000fe20000000000 */
.L_x_1654:
[----:B------:R-:W4:Y:S01]  /*1df40*/  LDL.LU R3, [R1+0x20] ;  /* 0x0000200001037983 */ /* 0x000f220000300800 */
[----:B------:R-:W-:Y:S05]  /*1df50*/  WARPSYNC.ALL ;  /* 0x0000000000007948 */ /* 0x000fea0003800000 */
[----:B---3--:R-:W-:Y:S01]  /*1df60*/  ULDC.64 UR4, c[0x0][0x298] ;  /* 0x0000a60000047ab9 */ /* 0x008fe20000000a00 */
[----:B--2---:R-:W-:Y:S01]  /*1df70*/  VIADD R0, R22, 0xc400 ;  /* 0x0000c40016007836 */ /* 0x004fe20000000000 */
[----:B------:R-:W-:Y:S01]  /*1df80*/  ULDC.64 UR6, c[0x0][0xa00] ;  /* 0x0002800000067ab9 */ /* 0x000fe20000000a00 */
[----:B------:R-:W-:Y:S01]  /*1df90*/  BSSY B6, `(.L_x_1659) ;  /* 0x0000024000067945 */ /* 0x000fe20003800000 */
[----:B------:R-:W-:Y:S01]  /*1dfa0*/  BAR.SYNC.DEFER_BLOCKING 0x8, 0x200 ;  /* 0x0208000000007b1d */ /* 0x000fe20000010000 */
[----:B------:R-:W-:-:S02]  /*1dfb0*/  ISETP.NE.U32.AND P0, PT, RZ, UR6, PT ;  /* 0x00000006ff007c0c */ /* 0x000fc4000bf05070 */
[----:B------:R-:W-:Y:S02]  /*1dfc0*/  LOP3.LUT P1, RZ, R0, 0x1bf, RZ, 0xc0, !PT ;  /* 0x000001bf00ff7812 */ /* 0x000fe4000782c0ff */
[----:B------:R-:W-:Y:S02]  /*1dfd0*/  ISETP.NE.AND.EX P0, PT, RZ, UR7, PT, P0 ;  /* 0x00000007ff007c0c */ /* 0x000fe4000bf05300 */
[----:B----4-:R-:W-:Y:S01]  /*1dfe0*/  SHF.R.S32.HI R2, RZ, 0x1f, R3 ;  /* 0x0000001fff027819 */ /* 0x010fe20000011403 */
[----:B------:R-:W-:-:S04]  /*1dff0*/  IMAD.WIDE.U32 R4, R3, UR4, RZ ;  /* 0x0000000403047c25 */ /* 0x000fc8000f8e00ff */
[----:B------:R-:W-:Y:S01]  /*1e000*/  IMAD R2, R2, UR4, RZ ;  /* 0x0000000402027c24 */ /* 0x000fe2000f8e02ff */
[----:B------:R-:W-:Y:S03]  /*1e010*/  STL.64 [R1+0x28], R4 ;  /* 0x0000280401007387 */ /* 0x000fe60000100a00 */
[----:B------:R-:W-:Y:S01]  /*1e020*/  IMAD R0, R3, UR5, R2 ;  /* 0x0000000503007c24 */ /* 0x000fe2000f8e0202 */
[----:B------:R-:W-:-:S03]  /*1e030*/  SHF.R.S32.HI R2, RZ, 0x1f, R19 ;  /* 0x0000001fff027819 */ /* 0x000fc60000011413 */
[----:B------:R-:W-:Y:S01]  /*1e040*/  IMAD.IADD R0, R5, 0x1, R0 ;  /* 0x0000000105007824 */ /* 0x000fe200078e0200 */
[----:B------:R-:W-:Y:S02]  /*1e050*/  SEL R3, R2, RZ, !P0 ;  /* 0x000000ff02037207 */ /* 0x000fe40004000000 */
[----:B------:R-:W-:Y:S02]  /*1e060*/  SHF.R.S32.HI R2, RZ, 0x1f, R18 ;  /* 0x0000001fff027819 */ /* 0x000fe40000011412 */
[----:B------:R2:W-:Y:S04]  /*1e070*/  STL [R1+0x30], R0 ;  /* 0x0000300001007387 */ /* 0x0005e80000100800 */
[----:B------:R3:W-:Y:S01]  /*1e080*/  STL [R1+0x38], R3 ;  /* 0x0000380301007387 */ /* 0x0007e20000100800 */
[----:B--2---:R-:W-:-:S05]  /*1e090*/  SEL R0, R19, RZ, !P0 ;  /* 0x000000ff13007207 */ /* 0x004fca0004000000 */
[----:B------:R3:W-:Y:S04]  /*1e0a0*/  STL [R1+0x20], R0 ;  /* 0x0000200001007387 */ /* 0x0007e80000100800 */
[----:B------:R3:W-:Y:S01]  /*1e0b0*/  STL [R1+0x34], R2 ;  /* 0x0000340201007387 */ /* 0x0007e20000100800 */
[----:B------:R-:W-:Y:S05]  /*1e0c0*/  @!P1 BRA `(.L_x_1660) ;  /* 0x0000000000409947 */ /* 0x000fea0003800000 */
[----:B---3--:R-:W-:Y:S01]  /*1e0d0*/  MOV R2, 0x0 ;  /* 0x0000000000027802 */ /* 0x008fe20000000f00 */
[----:B------:R-:W-:Y:S01]  /*1e0e0*/  ULDC.64 UR4, c[0x4][0xa8] ;  /* 0x01002a0000047ab9 */ /* 0x000fe20000000a00 */
[----:B------:R-:W-:Y:S01]  /*1e0f0*/  ULDC.64 UR6, c[0x4][0xb0] ;  /* 0x01002c0000067ab9 */ /* 0x000fe20000000a00 */
[----:B------:R-:W-:Y:S01]  /*1e100*/  ULDC.64 UR8, c[0x4][0x20] ;  /* 0x0100080000087ab9 */ /* 0x000fe20000000a00 */
[----:B------:R-:W-:Y:S02]  /*1e110*/  IMAD.U32 R4, RZ, RZ, UR4 ;  /* 0x00000004ff047e24 */ /* 0x000fe4000f8e00ff */
[----:B------:R-:W2:Y:S01]  /*1e120*/  LDC.64 R2, c[0x4][R2] ;  /* 0x0100000002027b82 */ /* 0x000ea20000000a00 */
[----:B------:R-:W-:Y:S02]  /*1e130*/  IMAD.U32 R5, RZ, RZ, UR5 ;  /* 0x00000005ff057e24 */ /* 0x000fe4000f8e00ff */
[----:B------:R-:W-:Y:S02]  /*1e140*/  IMAD.U32 R6, RZ, RZ, UR6 ;  /* 0x00000006ff067e24 */ /* 0x000fe4000f8e00ff */
[----:B-1----:R-:W-:-:S02]  /*1e150*/  IMAD.U32 R7, RZ, RZ, UR7 ;  /* 0x00000007ff077e24 */ /* 0x002fc4000f8e00ff */
[----:B------:R-:W-:Y:S02]  /*1e160*/  IMAD.U32 R10, RZ, RZ, UR8 ;  /* 0x00000008ff0a7e24 */ /* 0x000fe4000f8e00ff */
[----:B------:R-:W-:Y:S02]  /*1e170*/  IMAD.U32 R11, RZ, RZ, UR9 ;  /* 0x00000009ff0b7e24 */ /* 0x000fe4000f8e00ff */
[----:B------:R-:W-:Y:S02]  /*1e180*/  IMAD.MOV.U32 R8, RZ, RZ, 0x70 ;  /* 0x00000070ff087424 */ /* 0x000fe400078e00ff */
[----:B0-----:R-:W-:Y:S02]  /*1e190*/  IMAD.MOV.U32 R12, RZ, RZ, 0x1 ;  /* 0x00000001ff0c7424 */ /* 0x001fe400078e00ff */
[----:B------:R-:W-:-:S07]  /*1e1a0*/  IMAD.MOV.U32 R13, RZ, RZ, RZ ;  /* 0x000000ffff0d7224 */ /* 0x000fce00078e00ff */
[----:B------:R-:W-:-:S07]  /*1e1b0*/  LEPC R20, `(.L_x_1660) ;  /* 0x000000001014794e */ /* 0x000fce0000000000 */
[----:B--2---:R-:W-:Y:S05]  /*1e1c0*/  CALL.ABS.NOINC R2 ;  /* 0x0000000002007343 */ /* 0x004fea0003c00000 */
.L_x_1660:
[----:B------:R-:W-:Y:S05]  /*1e1d0*/  BSYNC B6 ;  /* 0x0000000000067941 */ /* 0x000fea0003800000 */
.L_x_1659:
[----:B---3--:R-:W2:Y:S01]  /*1e1e0*/  LDL.LU R0, [R1+0x30] ;  /* 0x0000300001007983 */ /* 0x008ea20000300800 */
[----:B------:R-:W3:Y:S01]  /*1e1f0*/  LDC R10, c[0x0][0x448] ;  /* 0x00011200ff0a7b82 */ /* 0x000ee20000000800 */
[----:B------:R-:W-:Y:S01]  /*1e200*/  ULDC.64 UR4, c[0x0][0x2d8] ;  /* 0x0000b60000047ab9 */ /* 0x000fe20000000a00 */
[----:B------:R-:W-:Y:S01]  /*1e210*/  ULDC.64 UR6, c[0x0][0x2c8] ;  /* 0x0000b20000067ab9 */ /* 0x000fe20000000a00 */
[----:B------:R-:W2:Y:S01]  /*1e220*/  LDL.LU.64 R2, [R1+0x28] ;  /* 0x0000280001027983 */ /* 0x000ea20000300a00 */
[----:B------:R-:W-:-:S03]  /*1e230*/  ULDC.64 UR8, c[0x0][0x280] ;  /* 0x0000a00000087ab9 */ /* 0x000fc60000000a00 */
[----:B------:R-:W4:Y:S04]  /*1e240*/  LDL.LU R20, [R1+0x34] ;  /* 0x0000340001147983 */ /* 0x000f280000300800 */
[----:B------:R-:W4:Y:S04]  /*1e250*/  LDL.LU R21, [R1+0x38] ;  /* 0x0000380001157983 */ /* 0x000f280000300800 */
[----:B------:R-:W4:Y:S04]  /*1e260*/  LDL.LU R4, [R1+0x20] ;  /* 0x0000200001047983 */ /* 0x000f280000300800 */
[----:B0-----:R-:W4:Y:S01]  /*1e270*/  LDL R12, [R1+0x10] ;  /* 0x00001000010c7983 */ /* 0x001f220000100800 */
[----:B---3--:R-:W-:-:S13]  /*1e280*/  ISETP.NE.AND P1, PT, R10, 0x1, PT ;  /* 0x000000010a00780c */ /* 0x008fda0003f25270 */
[----:B------:R-:W0:Y:S01]  /*1e290*/  @P1 LDC R5, c[0x0][0x450] ;  /* 0x00011400ff051b82 */ /* 0x000e220000000800 */
[----:B--2---:R-:W-:Y:S02]  /*1e2a0*/  IMAD.MOV.U32 R3, RZ, RZ, R0 ;  /* 0x000000ffff037224 */ /* 0x004fe400078e0000 */
[----:B----4-:R-:W-:Y:S02]  /*1e2b0*/  IMAD R0, R20, UR4, RZ ;  /* 0x0000000414007c24 */ /* 0x010fe4000f8e02ff */
[C---:B------:R-:W-:Y:S01]  /*1e2c0*/  IMAD.WIDE.U32 R2, R18.reuse, UR4, R2 ;  /* 0x0000000412027c25 */ /* 0x040fe2000f8e0002 */
[----:B------:R-:W2:Y:S03]  /*1e2d0*/  S2R R20, SR_TID.X ;  /* 0x0000000000147919 */ /* 0x000ea60000002100 */
[----:B------:R-:W-:Y:S01]  /*1e2e0*/  IMAD R0, R18, UR5, R0 ;  /* 0x0000000512007c24 */ /* 0x000fe2000f8e0200 */
[----:B------:R-:W-:-:S03]  /*1e2f0*/  ULDC.64 UR4, c[0x0][0x2e0] ;  /* 0x0000b80000047ab9 */ /* 0x000fc60000000a00 */
[----:B------:R-:W-:Y:S02]  /*1e300*/  IMAD.IADD R3, R3, 0x1, R0 ;  /* 0x0000000103037824 */ /* 0x000fe400078e0200 */
[----:B------:R-:W-:Y:S02]  /*1e310*/  IMAD R0, R21, UR4, RZ ;  /* 0x0000000415007c24 */ /* 0x000fe4000f8e02ff */
[----:B------:R-:W3:Y:S01]  /*1e320*/  S2R R21, SR_TID.X ;  /* 0x0000000000157919 */ /* 0x000ee20000002100 */
[----:B------:R-:W-:-:S04]  /*1e330*/  IMAD.WIDE.U32 R2, R4, UR4, R2 ;  /* 0x0000000404027c25 */ /* 0x000fc8000f8e0002 */
[----:B------:R-:W-:Y:S01]  /*1e340*/  IMAD R0, R4, UR5, R0 ;  /* 0x0000000504007c24 */ /* 0x000fe2000f8e0200 */
[----:B------:R-:W-:Y:S01]  /*1e350*/  ULDC.64 UR4, c[0x0][0x2d0] ;  /* 0x0000b40000047ab9 */ /* 0x000fe20000000a00 */
[----:B------:R-:W4:Y:S01]  /*1e360*/  @P1 LDC R4, c[0x0][0x44c] ;  /* 0x00011300ff041b82 */ /* 0x000f220000000800 */
[----:B--2---:R-:W-:-:S04]  /*1e370*/  LOP3.LUT R20, R20, 0x7f, RZ, 0xc0, !PT ;  /* 0x0000007f14147812 */ /* 0x004fc800078ec0ff */
[----:B------:R-:W-:Y:S01]  /*1e380*/  SHF.R.U32.HI R20, RZ, 0x2, R20 ;  /* 0x00000002ff147819 */ /* 0x000fe20000011614 */
[----:B---3--:R-:W-:-:S05]  /*1e390*/  IMAD.SHL.U32 R6, R21, 0x20, RZ ;  /* 0x0000002015067824 */ /* 0x008fca00078e00ff */
[----:B------:R-:W-:Y:S01]  /*1e3a0*/  LOP3.LUT R6, R20, 0x60, R6, 0xf8, !PT ;  /* 0x0000006014067812 */ /* 0x000fe200078ef806 */
[----:B------:R-:W-:-:S04]  /*1e3b0*/  IMAD.IADD R3, R3, 0x1, R0 ;  /* 0x0000000103037824 */ /* 0x000fc800078e0200 */
[----:B------:R-:W-:-:S04]  /*1e3c0*/  IMAD.IADD R8, R6, 0x1, R12 ;  /* 0x0000000106087824 */ /* 0x000fc800078e020c */
[----:B----4-:R-:W-:-:S04]  /*1e3d0*/  @P1 IMAD.HI.U32 R0, R8, R4, RZ ;  /* 0x0000000408001227 */ /* 0x010fc800078e00ff */
[----:B------:R-:W-:Y:S01]  /*1e3e0*/  IMAD.MOV.U32 R4, RZ, RZ, R8 ;  /* 0x000000ffff047224 */ /* 0x000fe200078e0008 */
[----:B0-----:R-:W-:-:S04]  /*1e3f0*/  @P1 SHF.R.U32.HI R4, RZ, R5, R0 ;  /* 0x00000005ff041219 */ /* 0x001fc80000011600 */
[----:B------:R-:W-:-:S05]  /*1e400*/  SHF.R.S32.HI R0, RZ, 0x1f, R4 ;  /* 0x0000001fff007819 */ /* 0x000fca0000011404 */
[----:B------:R-:W-:-:S04]  /*1e410*/  IMAD R0, R0, UR4, RZ ;  /* 0x0000000400007c24 */ /* 0x000fc8000f8e02ff */
[----:B------:R-:W-:Y:S02]  /*1e420*/  IMAD R6, R4, UR5, R0 ;  /* 0x0000000504067c24 */ /* 0x000fe4000f8e0200 */
[----:B------:R-:W-:-:S04]  /*1e430*/  IMAD.MOV R0, RZ, RZ, -R4 ;  /* 0x000000ffff007224 */ /* 0x000fc800078e0a04 */
[----:B------:R-:W-:Y:S02]  /*1e440*/  IMAD R0, R10, R0, R8 ;  /* 0x000000000a007224 */ /* 0x000fe400078e0208 */
[----:B------:R-:W-:-:S03]  /*1e450*/  IMAD.WIDE.U32 R4, R4, UR4, R2 ;  /* 0x0000000404047c25 */ /* 0x000fc6000f8e0002 */
[----:B------:R-:W-:Y:S01]  /*1e460*/  SHF.R.S32.HI R9, RZ, 0x1f, R0 ;  /* 0x0000001fff097819 */ /* 0x000fe20000011400 */
[----:B------:R-:W-:-:S04]  /*1e470*/  IMAD.IADD R5, R5, 0x1, R6 ;  /* 0x0000000105057824 */ /* 0x000fc800078e0206 */
[----:B------:R-:W-:Y:S02]  /*1e480*/  IMAD R9, R9, UR6, RZ ;  /* 0x0000000609097c24 */ /* 0x000fe4000f8e02ff */
[C---:B-1----:R-:W-:Y:S02]  /*1e490*/  IMAD.WIDE.U32 R6, R0.reuse, UR6, R4 ;  /* 0x0000000600067c25 */ /* 0x042fe4000f8e0004 */
[----:B------:R-:W0:Y:S02]  /*1e4a0*/  @P1 LDC R5, c[0x0][0x450] ;  /* 0x00011400ff051b82 */ /* 0x000e240000000800 */
[----:B------:R-:W-:Y:S02]  /*1e4b0*/  IMAD R0, R0, UR7, R9 ;  /* 0x0000000700007c24 */ /* 0x000fe4000f8e0209 */
[----:B------:R1:W5:Y:S01]  /*1e4c0*/  LDL R9, [R1+0xc] ;  /* 0x00000c0001097983 */ /* 0x0003620000100800 */
[----:B------:R-:W-:Y:S01]  /*1e4d0*/  LEA R4, P0, R6, UR8, 0x1 ;  /* 0x0000000806047c11 */ /* 0x000fe2000f8008ff */
[----:B------:R-:W-:-:S05]  /*1e4e0*/  IMAD.IADD R0, R7, 0x1, R0 ;  /* 0x0000000107007824 */ /* 0x000fca00078e0200 */
[----:B------:R-:W-:Y:S02]  /*1e4f0*/  LEA.HI.X R0, R6, UR9, R0, 0x1, P0 ;  /* 0x0000000906007c11 */ /* 0x000fe400080f0c00 */
[----:B------:R-:W2:Y:S01]  /*1e500*/  @P1 LDC R6, c[0x0][0x44c] ;  /* 0x00011300ff061b82 */ /* 0x000ea20000000800 */
[----:B------:R-:W3:Y:S01]  /*1e510*/  S2R R13, SR_TID.X ;  /* 0x00000000000d7919 */ /* 0x000ee20000002100 */
[----:B------:R-:W-:Y:S01]  /*1e520*/  VIADD R8, R8, 0x80 ;  /* 0x0000008008087836 */ /* 0x000fe20000000000 */
[----:B------:R-:W4:Y:S03]  /*1e530*/  S2R R11, SR_TID.X ;  /* 0x00000000000b7919 */ /* 0x000f260000002100 */
[----:B--2---:R-:W-:-:S04]  /*1e540*/  @P1 IMAD.HI.U32 R7, R8, R6, RZ ;  /* 0x0000000608071227 */ /* 0x004fc800078e00ff */
[----:B------:R-:W-:Y:S01]  /*1e550*/  IMAD.MOV.U32 R6, RZ, RZ, R8 ;  /* 0x000000ffff067224 */ /* 0x000fe200078e0008 */
[----:B0-----:R-:W-:-:S04]  /*1e560*/  @P1 SHF.R.U32.HI R6, RZ, R5, R7 ;  /* 0x00000005ff061219 */ /* 0x001fc80000011607 */
[--C-:B------:R-:W-:Y:S01]  /*1e570*/  SHF.R.S32.HI R7, RZ, 0x1f, R6.reuse ;  /* 0x0000001fff077819 */ /* 0x100fe20000011406 */
[----:B------:R-:W-:-:S04]  /*1e580*/  IMAD.MOV R5, RZ, RZ, -R6 ;  /* 0x000000ffff057224 */ /* 0x000fc800078e0a06 */
[----:B------:R-:W-:Y:S02]  /*1e590*/  IMAD R5, R10, R5, R8 ;  /* 0x000000050a057224 */ /* 0x000fe400078e0208 */
[----:B------:R-:W-:Y:S02]  /*1e5a0*/  IMAD R7, R7, UR4, RZ ;  /* 0x0000000407077c24 */ /* 0x000fe4000f8e02ff */
[----:B------:R-:W-:Y:S01]  /*1e5b0*/  IMAD.WIDE.U32 R2, R6, UR4, R2 ;  /* 0x0000000406027c25 */ /* 0x000fe2000f8e0002 */
[----:B------:R-:W-:-:S03]  /*1e5c0*/  ULDC UR4, c[0x0][0x2b8] ;  /* 0x0000ae0000047ab9 */ /* 0x000fc60000000800 */
[----:B------:R-:W-:Y:S01]  /*1e5d0*/  IMAD R7, R6, UR5, R7 ;  /* 0x0000000506077c24 */ /* 0x000fe2000f8e0207 */
[----:B------:R-:W-:Y:S01]  /*1e5e0*/  SHF.R.S32.HI R6, RZ, 0x1f, R5 ;  /* 0x0000001fff067819 */ /* 0x000fe20000011405 */
[----:B---3--:R-:W-:Y:S02]  /*1e5f0*/  IMAD.SHL.U32 R21, R13, 0x8, RZ ;  /* 0x000000080d157824 */ /* 0x008fe400078e00ff */
[----:B------:R-:W-:Y:S02]  /*1e600*/  IMAD.IADD R3, R3, 0x1, R7 ;  /* 0x0000000103037824 */ /* 0x000fe400078e0207 */
[----:B------:R-:W-:Y:S01]  /*1e610*/  IMAD R6, R6, UR6, RZ ;  /* 0x0000000606067c24 */ /* 0x000fe2000f8e02ff */
[----:B------:R-:W-:Y:S01]  /*1e620*/  LOP3.LUT R21, R21, 0x18, RZ, 0xc0, !PT ;  /* 0x0000001815157812 */ /* 0x000fe200078ec0ff */
[----:B----4-:R-:W-:Y:S02]  /*1e630*/  IMAD.SHL.U32 R20, R11, 0x8, RZ ;  /* 0x000000080b147824 */ /* 0x010fe400078e00ff */
[----:B------:R-:W-:Y:S01]  /*1e640*/  IMAD.WIDE.U32 R2, R5, UR6, R2 ;  /* 0x0000000605027c25 */ /* 0x000fe2000f8e0002 */
[----:B------:R-:W-:-:S03]  /*1e650*/  LOP3.LUT R14, R21, 0x20, RZ, 0xfc, !PT ;  /* 0x00000020150e7812 */ /* 0x000fc600078efcff */
[----:B------:R-:W-:Y:S01]  /*1e660*/  IMAD R6, R5, UR7, R6 ;  /* 0x0000000705067c24 */ /* 0x000fe2000f8e0206 */
[----:B------:R-:W-:Y:S02]  /*1e670*/  LOP3.LUT R20, R20, 0x18, RZ, 0xc0, !PT ;  /* 0x0000001814147812 */ /* 0x000fe400078ec0ff */
[----:B------:R-:W-:Y:S01]  /*1e680*/  LOP3.LUT R13, R21, 0x40, RZ, 0xfc, !PT ;  /* 0x00000040150d7812 */ /* 0x000fe200078efcff */
[----:B------:R-:W-:Y:S01]  /*1e690*/  IMAD.IADD R6, R3, 0x1, R6 ;  /* 0x0000000103067824 */ /* 0x000fe200078e0206 */
[----:B------:R-:W-:Y:S02]  /*1e6a0*/  LEA R8, P3, R2, UR8, 0x1 ;  /* 0x0000000802087c11 */ /* 0x000fe4000f8608ff */
[----:B------:R-:W-:Y:S02]  /*1e6b0*/  ISETP.GE.AND P2, PT, R20, UR4, PT ;  /* 0x0000000414007c0c */ /* 0x000fe4000bf46270 */
[----:B------:R-:W-:Y:S02]  /*1e6c0*/  ISETP.GE.AND P1, PT, R14, UR4, PT ;  /* 0x000000040e007c0c */ /* 0x000fe4000bf26270 */
[----:B------:R-:W-:Y:S01]  /*1e6d0*/  ISETP.GE.AND P0, PT, R13, UR4, PT ;  /* 0x000000040d007c0c */ /* 0x000fe2000bf06270 */
[----:B------:R-:W-:Y:S01]  /*1e6e0*/  UMOV UR4, 0xffffffff ;  /* 0xffffffff00047882 */ /* 0x000fe20000000000 */
[----:B------:R-:W-:-:S02]  /*1e6f0*/  LOP3.LUT R21, R11, 0x7f, RZ, 0xc0, !PT ;  /* 0x0000007f0b157812 */ /* 0x000fc400078ec0ff */
[----:B------:R-:W-:Y:S02]  /*1e700*/  LEA.HI.X R7, R2, UR9, R6, 0x1, P3 ;  /* 0x0000000902077c11 */ /* 0x000fe400098f0c06 */
[----:B------:R-:W-:Y:S01]  /*1e710*/  SHF.R.U32.HI R21, RZ, 0x2, R21 ;  /* 0x00000002ff157819 */ /* 0x000fe20000011615 */
[----:B-1----:R-:W-:Y:S06]  /*1e720*/  BRA.DIV UR4, `(.L_x_1661) ;  /* 0x0000004e047c7947 */ /* 0x002fec000b800000 */
[----:B------:R-:W2:Y:S04]  /*1e730*/  LDL.LU R3, [R1+0x1c] ;  /* 0x00001c0001037983 */ /* 0x000ea80000300800 */
[----:B------:R-:W3:Y:S04]  /*1e740*/  LDL.LU R11, [R1+0x10] ;  /* 0x00001000010b7983 */ /* 0x000ee80000300800 */
[----:B------:R-:W-:Y:S01]  /*1e750*/  SHFL.IDX PT, R2, R0, RZ, 0x1c1f ;  /* 0x001c1fff00027589 */ /* 0x000fe200000e0000 */
[----:B--2---:R-:W-:-:S03]  /*1e760*/  IMAD R5, R3, R10, RZ ;  /* 0x0000000a03057224 */ /* 0x004fc600078e02ff */
[----:B------:R-:W0:Y:S01]  /*1e770*/  SHFL.IDX PT, R3, R4, RZ, 0x1c1f ;  /* 0x001c1fff04037589 */ /* 0x000e2200000e0000 */
[----:B---3--:R-:W-:-:S05]  /*1e780*/  IMAD.IADD R6, R21, 0x1, R11 ;  /* 0x0000000115067824 */ /* 0x008fca00078e020b */
        /* <DEDUP_REMOVED lines=56> */
.L_x_1813:
[----:B------:R-:W-:Y:S02]  /*1eb10*/  VIADD R6, R6, 0xa0 ;  /* 0x000000a006067836 */ /* 0x000fe40000000000 */
[----:B0-----:R-:W-:-:S03]  /*1eb20*/  VIADD R8, R22, 0x2d800 ;  /* 0x0002d80016087836 */ /* 0x001fc60000000000 */
        /* <DEDUP_REMOVED lines=11> */
.L_x_1662:
        /* <DEDUP_REMOVED lines=18> */
.L_x_1814:
[----:B------:R-:W-:Y:S05]  /*1ed00*/  BSYNC B0 ;  /* 0x0000000000007941 */ /* 0x000fea0003800000 */
.L_x_1663:
[----:B------:R-:W2:Y:S04]  /*1ed10*/  LDL R4, [R1+0x14] ;  /* 0x0000140001047983 */ /* 0x000ea80000100800 */
[----:B------:R-:W3:Y:S01]  /*1ed20*/  LDL R2, [R1+0x8] ;  /* 0x0000080001027983 */ /* 0x000ee20000100800 */
[----:B------:R-:W-:Y:S01]  /*1ed30*/  BSSY B0, `(.L_x_1665) ;  /* 0x000022d000007945 */ /* 0x000fe20003800000 */
[----:B--2---:R-:W-:-:S05]  /*1ed40*/  VIADD R0, R4, 0xfffffffe ;  /* 0xfffffffe04007836 */ /* 0x004fca0000000000 */
[----:B---3--:R-:W-:-:S13]  /*1ed50*/  ISETP.GE.AND P0, PT, R0, R2, PT ;  /* 0x000000020000720c */ /* 0x008fda0003f06270 */
[----:B------:R-:W-:Y:S05]  /*1ed60*/  @!P0 BRA `(.L_x_1666) ;  /* 0x0000002000a48947 */ /* 0x000fea0003800000 */
[----:B------:R-:W-:Y:S01]  /*1ed70*/  LOP3.LUT R7, RZ, R2, RZ, 0x33, !PT ;  /* 0x00000002ff077212 */ /* 0x000fe200078e33ff */
[----:B------:R-:W-:Y:S01]  /*1ed80*/  IMAD.MOV R2, RZ, RZ, -R4 ;  /* 0x000000ffff027224 */ /* 0x000fe200078e0a04 */
[----:B------:R-:W-:Y:S04]  /*1ed90*/  BSSY B2, `(.L_x_1667) ;  /* 0x00000bb000027945 */ /* 0x000fe80003800000 */
        /* <DEDUP_REMOVED lines=20> */
[----:B------:R-:W1:Y:S01]  /*1eee0*/  LDC R5, c[0x0][0x43c] ;  /* 0x00010f00ff057b82 */ /* 0x000e620000000800 */
[----:B------:R-:W-:Y:S01]  /*1eef0*/  ULDC.64 UR6, c[0x0][0x428] ;  /* 0x00010a0000067ab9 */ /* 0x000fe20000000a00 */
[----:B-1----:R-:W-:-:S13]  /*1ef00*/  ISETP.NE.AND P0, PT, R5, 0x1, PT ;  /* 0x000000010500780c */ /* 0x002fda0003f05270 */
[----:B0-----:R-:W0:Y:S02]  /*1ef10*/  @P0 LDC.64 R2, c[0x0][0x440] ;  /* 0x00011000ff020b82 */ /* 0x001e240000000a00 */
        /* <DEDUP_REMOVED lines=13> */
.L_x_1671:
[----:B0-----:R-:W-:Y:S01]  /*1eff0*/  IMAD R3, R6, 0x8, R22 ;  /* 0x0000000806037824 */ /* 0x001fe200078e0216 */
[----:B------:R-:W-:Y:S01]  /*1f000*/  SHF.L.U32 R2, R9, 0x1f, RZ ;  /* 0x0000001f09027819 */ /* 0x000fe200000006ff */
[----:B------:R-:W-:Y:S03]  /*1f010*/  BSSY B3, `(.L_x_1672) ;  /* 0x0000003000037945 */ /* 0x000fe60003800000 */
[----:B------:R-:W0:Y:S02]  /*1f020*/  SYNCS.PHASECHK.TRANS64.TRYWAIT P0, [R3+URZ+0x2d840], R2 ;  /* 0x02d84002030075a7 */ /* 0x000e24000800017f */
[----:B0-----:R-:W-:Y:S05]  /*1f030*/  @!P0 BRA `(.L_x_1673) ;  /* 0x0000004c00608947 */ /* 0x001fea0003800000 */
.L_x_1815:
[----:B------:R-:W-:Y:S05]  /*1f040*/  BSYNC B3 ;  /* 0x0000000000037941 */ /* 0x000fea0003800000 */
.L_x_1672:
[----:B-1----:R-:W1:Y:S01]  /*1f050*/  S2R R4, SR_TID.X ;  /* 0x0000000000047919 */ /* 0x002e620000002100 */
[----:B------:R-:W-:Y:S01]  /*1f060*/  BSSY B3, `(.L_x_1674) ;  /* 0x000000b000037945 */ /* 0x000fe20003800000 */
[----:B-1----:R-:W-:-:S04]  /*1f070*/  LOP3.LUT R4, R4, 0x7f, RZ, 0xc0, !PT ;  /* 0x0000007f04047812 */ /* 0x002fc800078ec0ff */
[----:B------:R-:W-:-:S13]  /*1f080*/  ISETP.NE.AND P1, PT, R4, RZ, PT ;  /* 0x000000ff0400720c */ /* 0x000fda0003f25270 */
        /* <DEDUP_REMOVED lines=8> */
.L_x_1675:
[----:B------:R-:W-:Y:S05]  /*1f110*/  BSYNC B3 ;  /* 0x0000000000037941 */ /* 0x000fea0003800000 */
.L_x_1674:
[----:B------:R-:W-:Y:S01]  /*1f120*/  IMAD.MOV.U32 R11, RZ, RZ, RZ ;  /* 0x000000ffff0b7224 */ /* 0x000fe200078e00ff */
[----:B------:R-:W-:Y:S01]  /*1f130*/  UIADD3 UR4, UP0, UR40, 0x370, URZ ;  /* 0x0000037028047890 */ /* 0x000fe2000ff1e03f */
[----:B------:R-:W-:Y:S01]  /*1f140*/  IMAD R4, R6, 0x6000, R22 ;  /* 0x0000600006047824 */ /* 0x000fe200078e0216 */
[----:B------:R-:W-:Y:S01]  /*1f150*/  PLOP3.LUT P0, PT, PT, PT, PT, 0x80, 0x0 ;  /* 0x000000000000781c */ /* 0x000fe20003f0f070 */
[----:B0-----:R-:W-:Y:S01]  /*1f160*/  VIADD R3, R3, 0x2d830 ;  /* 0x0002d83003037836 */ /* 0x001fe20000000000 */
[----:B------:R-:W-:Y:S01]  /*1f170*/  R2UR UR10, R11 ;  /* 0x000000000b0a72ca */ /* 0x000fe200000e0000 */
[----:B------:R-:W-:Y:S01]  /*1f180*/  IMAD R2, R0, 0x80, R27 ;  /* 0x0000008000027824 */ /* 0x000fe200078e021b */
[----:B------:R-:W-:Y:S01]  /*1f190*/  UIADD3.X UR5, URZ, UR41, URZ, UP0, !UPT ;  /* 0x000000293f057290 */ /* 0x000fe200087fe43f */
[----:B------:R-:W-:Y:S01]  /*1f1a0*/  VIADD R10, R4, 0x15400 ;  /* 0x00015400040a7836 */ /* 0x000fe20000000000 */
[----:B------:R-:W-:Y:S01]  /*1f1b0*/  UMOV UR6, 0x0 ;  /* 0x0000000000067882 */ /* 0x000fe20000000000 */
[----:B------:R-:W-:-:S10]  /*1f1c0*/  UMOV UR7, 0x14f00000 ;  /* 0x14f0000000077882 */ /* 0x000fd40000000000 */
.L_x_1676:
        /* <DEDUP_REMOVED lines=16> */
.L_x_1677:
        /* <DEDUP_REMOVED lines=16> */
.L_x_1678:
        /* <DEDUP_REMOVED lines=15> */
.L_x_1816:
[----:B------:R-:W-:Y:S05]  /*1f4c0*/  BSYNC B3 ;  /* 0x0000000000037941 */ /* 0x000fea0003800000 */
.L_x_1679:
        /* <DEDUP_REMOVED lines=12> */
.L_x_1682:
[----:B------:R-:W-:Y:S05]  /*1f590*/  BSYNC B3 ;  /* 0x0000000000037941 */ /* 0x000fea0003800000 */
.L_x_1681:
        /* <DEDUP_REMOVED lines=11> */
.L_x_1683:
        /* <DEDUP_REMOVED lines=15> */
.L_x_1684:
        /* <DEDUP_REMOVED lines=15> */
.L_x_1685:
        /* <DEDUP_REMOVED lines=12> */
.L_x_1670:
[----:B------:R-:W-:Y:S05]  /*1f8f0*/  BSYNC B1 ;  /* 0x0000000000017941 */ /* 0x000fea0003800000 */
.L_x_1669:
[----:B------:R-:W2:Y:S01]  /*1f900*/  LDL R0, [R1+0x14] ;  /* 0x0000140001007983 */ /* 0x000ea20000100800 */
[----:B------:R-:W-:Y:S02]  /*1f910*/  IMAD.MOV.U32 R23, RZ, RZ, R6 ;  /* 0x000000ffff177224 */ /* 0x000fe400078e0006 */
[----:B------:R-:W-:Y:S02]  /*1f920*/  IMAD.MOV.U32 R26, RZ, RZ, R9 ;  /* 0x000000ffff1a7224 */ /* 0x000fe400078e0009 */
[----:B--2---:R-:W-:-:S07]  /*1f930*/  VIADD R0, R0, 0xfffffffd ;  /* 0xfffffffd00007836 */ /* 0x004fce0000000000 */
.L_x_1668:
[----:B------:R-:W-:Y:S05]  /*1f940*/  BSYNC B2 ;  /* 0x0000000000027941 */ /* 0x000fea0003800000 */
.L_x_1667:
[----:B------:R-:W2:Y:S01]  /*1f950*/  LDL.LU R2, [R1+0x14] ;  /* 0x0000140001027983 */ /* 0x000ea20000300800 */
[----:B------:R-:W-:Y:S01]  /*1f960*/  VIADD R7, R7, 0xfffffffe ;  /* 0xfffffffe07077836 */ /* 0x000fe20000000000 */
[----:B--2---:R-:W-:-:S04]  /*1f970*/  LOP3.LUT R2, RZ, R2, RZ, 0x33, !PT ;  /* 0x00000002ff027212 */ /* 0x004fc800078e33ff */
[----:B------:R-:W-:-:S13]  /*1f980*/  ISETP.NE.AND P0, PT, R7, R2, PT ;  /* 0x000000020700720c */ /* 0x000fda0003f05270 */
[----:B------:R-:W-:Y:S05]  /*1f990*/  @!P0 BRA `(.L_x_1666) ;  /* 0x0000001400988947 */ /* 0x000fea0003800000 */
[----:B------:R-:W-:-:S07]  /*1f9a0*/  IMAD.MOV.U32 R4, RZ, RZ, R17 ;  /* 0x000000ffff047224 */ /* 0x000fce00078e0011 */
.L_x_1720:
        /* <DEDUP_REMOVED lines=33> */
.L_x_1688:
[----:B0-----:R-:W-:Y:S01]  /*1fbc0*/  IMAD R3, R6, 0x8, R22 ;  /* 0x0000000806037824 */ /* 0x001fe200078e0216 */
[----:B------:R-:W-:Y:S01]  /*1fbd0*/  SHF.L.U32 R2, R7, 0x1f, RZ ;  /* 0x0000001f07027819 */ /* 0x000fe200000006ff */
[----:B------:R-:W-:Y:S03]  /*1fbe0*/  BSSY B2, `(.L_x_1689) ;  /* 0x0000003000027945 */ /* 0x000fe60003800000 */
[----:B------:R-:W0:Y:S02]  /*1fbf0*/  SYNCS.PHASECHK.TRANS64.TRYWAIT P0, [R3+URZ+0x2d840], R2 ;  /* 0x02d84002030075a7 */ /* 0x000e24000800017f */
[----:B0-----:R-:W-:Y:S05]  /*1fc00*/  @!P0 BRA `(.L_x_1690) ;  /* 0x0000004000948947 */ /* 0x001fea0003800000 */
.L_x_1817:
[----:B------:R-:W-:Y:S05]  /*1fc10*/  BSYNC B2 ;  /* 0x0000000000027941 */ /* 0x000fea0003800000 */
.L_x_1689:
        /* <DEDUP_REMOVED lines=12> */
.L_x_1692:
[----:B------:R-:W-:Y:S05]  /*1fce0*/  BSYNC B2 ;  /* 0x0000000000027941 */ /* 0x000fea0003800000 */
.L_x_1691:
        /* <DEDUP_REMOVED lines=11> */
.L_x_1693:
        /* <DEDUP_REMOVED lines=16> */
.L_x_1694:
        /* <DEDUP_REMOVED lines=16> */
.L_x_1695:
        /* <DEDUP_REMOVED lines=15> */
.L_x_1818:
[----:B------:R-:W-:Y:S05]  /*20090*/  BSYNC B2 ;  /* 0x0000000000027941 */ /* 0x000fea0003800000 */
.L_x_1696:
        /* <DEDUP_REMOVED lines=11> */
.L_x_1699:
[----:B------:R-:W-:Y:S05]  /*20150*/  BSYNC B2 ;  /* 0x0000000000027941 */ /* 0x000fea0003800000 */
.L_x_1698:
        /* <DEDUP_REMOVED lines=10> */
.L_x_1700:
        /* <DEDUP_REMOVED lines=15> */
.L_x_1701:
        /* <DEDUP_REMOVED lines=15> */
.L_x_1702:
        /* <DEDUP_REMOVED lines=12> */
.L_x_1687:
[----:B------:R-:W-:Y:S05]  /*204a0*/  BSYNC B1 ;  /* 0x0000000000017941 */ /* 0x000fea0003800000 */
.L_x_1686:
        /* <DEDUP_REMOVED lines=33> */
.L_x_1705:
[----:B------:R-:W-:Y:S01]  /*206c0*/  IMAD R2, R23, 0x8, R22 ;  /* 0x0000000817027824 */ /* 0x000fe200078e0216 */
[----:B0-----:R-:W-:Y:S01]  /*206d0*/  SHF.L.U32 R3, R26, 0x1f, RZ ;  /* 0x0000001f1a037819 */ /* 0x001fe200000006ff */
[----:B------:R-:W-:Y:S03]  /*206e0*/  BSSY B2, `(.L_x_1706) ;  /* 0x0000003000027945 */ /* 0x000fe60003800000 */
[----:B------:R-:W0:Y:S02]  /*206f0*/  SYNCS.PHASECHK.TRANS64.TRYWAIT P0, [R2+URZ+0x2d840], R3 ;  /* 0x02d84003020075a7 */ /* 0x000e24000800017f */
[----:B0-----:R-:W-:Y:S05]  /*20700*/  @!P0 BRA `(.L_x_1707) ;  /* 0x0000003400fc8947 */ /* 0x001fea0003800000 */
.L_x_1819:
[----:B------:R-:W-:Y:S05]  /*20710*/  BSYNC B2 ;  /* 0x0000000000027941 */ /* 0x000fea0003800000 */
.L_x_1706:
        /* <DEDUP_REMOVED lines=12> */
.L_x_1709:
[----:B------:R-:W-:Y:S05]  /*207e0*/  BSYNC B2 ;  /* 0x0000000000027941 */ /* 0x000fea0003800000 */
.L_x_1708:
[----:B------:R-:W-:Y:S01]  /*207f0*/  IMAD.MOV.U32 R12, RZ, RZ, RZ ;  /* 0x000000ffff0c7224 */ /* 0x000fe200078e00ff */
[----:B------:R-:W-:Y:S01]  /*20800*/  UIADD3 UR4, UP0, UR40, 0x370, URZ ;  /* 0x0000037028047890 */ /* 0x000fe2000ff1e03f */
[C---:B0-----:R-:W-:Y:S01]  /*20810*/  IMAD R3, R23.reuse, 0x8, R8 ;  /* 0x0000000817037824 */ /* 0x041fe200078e0208 */
        /* <DEDUP_REMOVED lines=9> */
.L_x_1710:
        /* <DEDUP_REMOVED lines=16> */
.L_x_1711:
        /* <DEDUP_REMOVED lines=16> */
.L_x_1712:
        /* <DEDUP_REMOVED lines=15> */
.L_x_1820:
[----:B------:R-:W-:Y:S05]  /*20ba0*/  BSYNC B2 ;  /* 0x0000000000027941 */ /* 0x000fea0003800000 */
.L_x_1713:
        /* <DEDUP_REMOVED lines=11> */
.L_x_1716:
[----:B------:R-:W-:Y:S05]  /*20c60*/  BSYNC B2 ;  /* 0x0000000000027941 */ /* 0x000fea0003800000 */
.L_x_1715:
        /* <DEDUP_REMOVED lines=10> */
.L_x_1717:
        /* <DEDUP_REMOVED lines=15> */
.L_x_1718:
        /* <DEDUP_REMOVED lines=15> */
.L_x_1719:
        /* <DEDUP_REMOVED lines=12> */
.L_x_1704:
[----:B------:R-:W-:Y:S05]  /*20fb0*/  BSYNC B1 ;  /* 0x0000000000017941 */ /* 0x000fea0003800000 */
.L_x_1703:
[----:B------:R-:W2:Y:S01]  /*20fc0*/  LDL R2, [R1+0x8] ;  /* 0x0000080001027983 */ /* 0x000ea20000100800 */
[----:B------:R-:W-:Y:S01]  /*20fd0*/  VIADD R0, R0, 0xfffffffe ;  /* 0xfffffffe00007836 */ /* 0x000fe20000000000 */
[----:B--2---:R-:W-:-:S13]  /*20fe0*/  ISETP.GT.AND P0, PT, R9, R2, PT ;  /* 0x000000020900720c */ /* 0x004fda0003f04270 */
[----:B------:R-:W-:Y:S05]  /*20ff0*/  @P0 BRA `(.L_x_1720) ;  /* 0xffffffe8006c0947 */ /* 0x000fea000383ffff */
.L_x_1666:
[----:B------:R-:W-:Y:S05]  /*21000*/  BSYNC B0 ;  /* 0x0000000000007941 */ /* 0x000fea0003800000 */
.L_x_1665:
        /* <DEDUP_REMOVED lines=17> */
.L_x_1722:
[----:B------:R-:W-:Y:S05]  /*21120*/  BSYNC B0 ;  /* 0x0000000000007941 */ /* 0x000fea0003800000 */
.L_x_1721:
        /* <DEDUP_REMOVED lines=10> */
.L_x_1821:
[----:B------:R-:W-:Y:S05]  /*211d0*/  BSYNC B1 ;  /* 0x0000000000017941 */ /* 0x000fea0003800000 */
.L_x_1725:
        /* <DEDUP_REMOVED lines=9> */
.L_x_1728:
[----:B------:R-:W-:Y:S05]  /*21270*/  BSYNC B1 ;  /* 0x0000000000017941 */ /* 0x000fea0003800000 */
.L_x_1727:
        /* <DEDUP_REMOVED lines=10> */
.L_x_1729:
        /* <DEDUP_REMOVED lines=15> */
.L_x_1730:
        /* <DEDUP_REMOVED lines=15> */
.L_x_1731:
        /* <DEDUP_REMOVED lines=10> */
.L_x_1724:
[----:B------:R-:W-:Y:S05]  /*215a0*/  BSYNC B0 ;  /* 0x0000000000007941 */ /* 0x000fea0003800000 */
.L_x_1723:
[----:B------:R-:W-:-:S05]  /*215b0*/  VIADD R23, R23, 0x1 ;  /* 0x0000000117177836 */ /* 0x000fca0000000000 */
[----:B------:R-:W-:-:S04]  /*215c0*/  ISETP.NE.AND P0, PT, R23, 0x2, PT ;  /* 0x000000021700780c */ /* 0x000fc80003f05270 */
[----:B0-----:R-:W-:Y:S02]  /*215d0*/  SEL R3, RZ, 0x1, P0 ;  /* 0x00000001ff037807 */ /* 0x001fe40000000000 */
[----:B------:R-:W-:Y:S02]  /*215e0*/  SEL R23, R23, RZ, P0 ;  /* 0x000000ff17177207 */ /* 0x000fe40000000000 */
[----:B------:R-:W-:-:S07]  /*215f0*/  LOP3.LUT R26, R26, R3, RZ, 0x3c, !PT ;  /* 0x000000031a1a7212 */ /* 0x000fce00078e3cff */
.L_x_1647:
[----:B------:R-:W-:Y:S05]  /*21600*/  BSYNC B7 ;  /* 0x0000000000077941 */ /* 0x000fea0003800000 */
.L_x_1645:
[----:B------:R-:W2:Y:S02]  /*21610*/  LDL R0, [R1] ;  /* 0x0000000001007983 */ /* 0x000ea40000100800 */
[----:B--2---:R-:W-:-:S13]  /*21620*/  LOP3.LUT P0, RZ, R0, 0x2, RZ, 0xc0, !PT ;  /* 0x0000000200ff7812 */ /* 0x004fda000780c0ff */
[----:B------:R-:W-:Y:S05]  /*21630*/  @!P0 BRA `(.L_x_1732) ;  /* 0x0000000000248947 */ /* 0x000fea0003800000 */
[----:B------:R-:W-:Y:S05]  /*21640*/  WARPSYNC.ALL ;  /* 0x0000000000007948 */ /* 0x000fea0003800000 */
[----:B------:R-:W1:Y:S08]  /*21650*/  S2UR UR5, SR_CgaCtaId ;  /* 0x00000000000579c3 */ /* 0x000e700000008800 */
[----:B------:R-:W-:Y:S06]  /*21660*/  BAR.SYNC.DEFER_BLOCKING 0x5, 0x200 ;  /* 0x0148000000007b1d */ /* 0x000fec0000010000 */
[----:B------:R-:W-:-:S02]  /*21670*/  UMOV UR4, 0x400 ;  /* 0x0000040000047882 */ /* 0x000fc40000000000 */
[----:B-1----:R-:W-:-:S06]  /*21680*/  ULEA UR4, UR5, UR4, 0x18 ;  /* 0x0000000405047291 */ /* 0x002fcc000f8ec03f */
[----:B------:R-:W-:-:S05]  /*21690*/  IMAD.U32 R22, RZ, RZ, UR4 ;  /* 0x00000004ff167e24 */ /* 0x000fca000f8e00ff */
[----:B------:R1:W2:Y:S01]  /*216a0*/  LDS.128 R16, [R22+0x2d8d0] ;  /* 0x02d8d00016107984 */ /* 0x0002a20000000c00 */
[----:B------:R-:W-:Y:S06]  /*216b0*/  BAR.ARV 0x4, 0x200 ;  /* 0x0108000000007b1d */ /* 0x000fec0000002000 */
[----:B------:R-:W-:Y:S05]  /*216c0*/  BRA `(.L_x_1733) ;  /* 0x0000000800cc7947 */ /* 0x000fea0003800000 */
.L_x_1732:
[----:B------:R-:W1:Y:S01]  /*216d0*/  S2R R0, SR_TID.X ;  /* 0x0000000000007919 */ /* 0x000e620000002100 */
        /* <DEDUP_REMOVED lines=34> */
[----:B------:R1:W2:Y:S02]  /*21900*/  SHFL.IDX PT, R14, R3, 0x1f, 0x1f ;  /* 0x03e01f00030e7f89 */ /* 0x0002a400000e0000 */
.L_x_1831:
[----:B------:R-:W-:Y:S02]  /*21910*/  ULDC UR4, c[0x0][0xc38] ;  /* 0x00030e0000047ab9 */ /* 0x000fe40000000800 */
[----:B------:R-:W-:-:S04]  /*21920*/  IMAD.U32 R4, RZ, RZ, UR4 ;  /* 0x00000004ff047e24 */ /* 0x000fc8000f8e00ff */
[----:B--2---:R-:W-:-:S04]  /*21930*/  IMAD R5, R14, R4, RZ ;  /* 0x000000040e057224 */ /* 0x004fc800078e02ff */
[----:B------:R-:W-:-:S05]  /*21940*/  IMAD.IADD R16, R16, 0x1, R5 ;  /* 0x0000000110107824 */ /* 0x000fca00078e0205 */
[----:B------:R-:W-:-:S13]  /*21950*/  ISETP.GT.AND P6, PT, R16, R0, PT ;  /* 0x000000001000720c */ /* 0x000fda0003fc4270 */
[----:B------:R-:W-:Y:S05]  /*21960*/  @P6 BRA `(.L_x_1735) ;  /* 0x00000000009c6947 */ /* 0x000fea0003800000 */
.L_x_1740:
[----:B------:R-:W2:Y:S01]  /*21970*/  LDC R4, c[0x0][0xc3c] ;  /* 0x00030f00ff047b82 */ /* 0x000ea20000000800 */
[----:B------:R-:W-:-:S05]  /*21980*/  VIADD R19, R19, 0x1f ;  /* 0x0000001f13137836 */ /* 0x000fca0000000000 */
[----:B--2---:R-:W-:-:S13]  /*21990*/  ISETP.GE.AND P6, PT, R19, R4, PT ;  /* 0x000000041300720c */ /* 0x004fda0003fc6270 */
[----:B------:R-:W-:Y:S05]  /*219a0*/  @P6 BRA `(.L_x_1736) ;  /* 0x0000000400d06947 */ /* 0x000fea0003800000 */
[----:B------:R-:W2:Y:S01]  /*219b0*/  S2R R2, SR_TID.X ;  /* 0x0000000000027919 */ /* 0x000ea20000002100 */
[----:B------:R-:W-:Y:S01]  /*219c0*/  BSSY B0, `(.L_x_1737) ;  /* 0x0000009000007945 */ /* 0x000fe20003800000 */
[----:B--2---:R-:W-:-:S05]  /*219d0*/  LOP3.LUT R2, R2, 0x1f, RZ, 0xc0, !PT ;  /* 0x0000001f02027812 */ /* 0x004fca00078ec0ff */
[----:B------:R-:W-:Y:S02]  /*219e0*/  IMAD.IADD R5, R19, 0x1, R2 ;  /* 0x0000000113057824 */ /* 0x000fe400078e0202 */
[----:B------:R-:W-:-:S03]  /*219f0*/  IMAD.MOV.U32 R2, RZ, RZ, RZ ;  /* 0x000000ffff027224 */ /* 0x000fc600078e00ff */
[----:B------:R-:W-:-:S13]  /*21a00*/  ISETP.GE.OR P6, PT, R5, R4, !P0 ;  /* 0x000000040500720c */ /* 0x000fda00047c6670 */
[----:B------:R-:W-:Y:S05]  /*21a10*/  @P6 BRA `(.L_x_1738) ;  /* 0x00000000000c6947 */ /* 0x000fea0003800000 */
[----:B-1----:R-:W1:Y:S02]  /*21a20*/  LDC.64 R2, c[0x0][0xc80] ;  /* 0x00032000ff027b82 */ /* 0x002e640000000a00 */
[----:B-1----:R-:W-:-:S06]  /*21a30*/  IMAD.WIDE R2, R5, 0x4, R2 ;  /* 0x0000000405027825 */ /* 0x002fcc00078e0202 */
[----:B------:R2:W5:Y:S02]  /*21a40*/  LDG.E R2, desc[UR38][R2.64] ;  /* 0x0000002602027981 */ /* 0x000564000c1e1900 */
.L_x_1738:
[----:B------:R-:W-:Y:S05]  /*21a50*/  BSYNC B0 ;  /* 0x0000000000007941 */ /* 0x000fea0003800000 */
.L_x_1737:
[----:B------:R-:W-:-:S03]  /*21a60*/  UMOV UR4, 0xffffffff ;  /* 0xffffffff00047882 */ /* 0x000fc60000000000 */
[----:B------:R-:W-:Y:S05]  /*21a70*/  BRA.DIV UR4, `(.L_x_1739) ;  /* 0x0000002a04807947 */ /* 0x000fea000b800000 */
[----:B-----5:R-:W3:Y:S02]  /*21a80*/  SHFL.UP PT, R14, R2, 0x1, RZ ;  /* 0x04200000020e7989 */ /* 0x020ee400000e00ff */
[----:B---3--:R-:W-:-:S05]  /*21a90*/  SEL R13, R14, RZ, P1 ;  /* 0x000000ff0e0d7207 */ /* 0x008fca0000800000 */
[----:B------:R-:W-:-:S05]  /*21aa0*/  IMAD.IADD R13, R2, 0x1, R13 ;  /* 0x00000001020d7824 */ /* 0x000fca00078e020d */
[----:B------:R-:W3:Y:S02]  /*21ab0*/  SHFL.UP PT, R14, R13, 0x2, RZ ;  /* 0x044000000d0e7989 */ /* 0x000ee400000e00ff */
[----:B---3--:R-:W-:-:S05]  /*21ac0*/  SEL R14, R14, RZ, P2 ;  /* 0x000000ff0e0e7207 */ /* 0x008fca0001000000 */
[----:B-12---:R-:W-:-:S05]  /*21ad0*/  IMAD.IADD R3, R13, 0x1, R14 ;  /* 0x000000010d037824 */ /* 0x006fca00078e020e */
        /* <DEDUP_REMOVED lines=10> */
.L_x_1839:
[----:B------:R-:W-:Y:S02]  /*21b80*/  ULDC UR4, c[0x0][0xc38] ;  /* 0x00030e0000047ab9 */ /* 0x000fe40000000800 */
[----:B------:R-:W-:-:S04]  /*21b90*/  IMAD.U32 R4, RZ, RZ, UR4 ;  /* 0x00000004ff047e24 */ /* 0x000fc8000f8e00ff */
[----:B--2---:R-:W-:-:S04]  /*21ba0*/  IMAD R5, R14, R4, RZ ;  /* 0x000000040e057224 */ /* 0x004fc800078e02ff */
[----:B------:R-:W-:-:S05]  /*21bb0*/  IMAD.IADD R16, R5, 0x1, R16 ;  /* 0x0000000105107824 */ /* 0x000fca00078e0210 */
[----:B------:R-:W-:-:S13]  /*21bc0*/  ISETP.GT.AND P6, PT, R16, R0, PT ;  /* 0x000000001000720c */ /* 0x000fda0003fc4270 */
[----:B------:R-:W-:Y:S05]  /*21bd0*/  @!P6 BRA `(.L_x_1740) ;  /* 0xfffffffc0064e947 */ /* 0x000fea000383ffff */
.L_x_1735:
[----:B------:R-:W-:Y:S01]  /*21be0*/  IMAD.IADD R16, R16, 0x1, -R5 ;  /* 0x0000000110107824 */ /* 0x000fe200078e0a05 */
[----:B------:R-:W-:-:S03]  /*21bf0*/  UMOV UR4, 0xffffffff ;  /* 0xffffffff00047882 */ /* 0x000fc60000000000 */
[----:B------:R-:W-:-:S05]  /*21c00*/  IMAD R5, R3, R4, R16 ;  /* 0x0000000403057224 */ /* 0x000fca00078e0210 */
[----:B------:R-:W-:Y:S01]  /*21c10*/  ISETP.GT.AND P6, PT, R5, R0, PT ;  /* 0x000000000500720c */ /* 0x000fe20003fc4270 */
[----:B------:R-:W-:-:S12]  /*21c20*/  BRA.DIV UR4, `(.L_x_1741) ;  /* 0x0000002a04d07947 */ /* 0x000fd8000b800000 */
[----:B------:R-:W-:-:S04]  /*21c30*/  VOTE.ANY R5, PT, !P6 ;  /* 0x0000000000057806 */ /* 0x000fc800070e0100 */
[----:B------:R-:W2:Y:S02]  /*21c40*/  POPC R6, R5 ;  /* 0x0000000500067309 */ /* 0x000ea40000000000 */
[----:B--2---:R2:W3:Y:S02]  /*21c50*/  SHFL.IDX PT, R17, R2, R6, 0x1f ;  /* 0x00001f0602117589 */ /* 0x0044e400000e0000 */
.L_x_1843:
[----:B------:R-:W-:Y:S01]  /*21c60*/  ISETP.NE.AND P0, PT, R5, RZ, PT ;  /* 0x000000ff0500720c */ /* 0x000fe20003f05270 */
[----:B------:R-:W-:-:S12]  /*21c70*/  IMAD.MOV.U32 R5, RZ, RZ, RZ ;  /* 0x000000ffff057224 */ /* 0x000fd800078e00ff */
[----:B------:R-:W-:Y:S05]  /*21c80*/  @!P0 BRA `(.L_x_1742) ;  /* 0x0000000000108947 */ /* 0x000fea0003800000 */
[----:B------:R-:W-:Y:S01]  /*21c90*/  UMOV UR4, 0xffffffff ;  /* 0xffffffff00047882 */ /* 0x000fe20000000000 */
[----:B0-----:R-:W-:Y:S02]  /*21ca0*/  VIADD R12, R6, 0xffffffff ;  /* 0xffffffff060c7836 */ /* 0x001fe40000000000 */
[----:B------:R-:W-:Y:S05]  /*21cb0*/  BRA.DIV UR4, `(.L_x_1743) ;  /* 0x0000002a04f47947 */ /* 0x000fea000b800000 */
[----:B------:R4:W0:Y:S02]  /*21cc0*/  SHFL.IDX PT, R5, R3, R12, 0x1f ;  /* 0x00001f0c03057589 */ /* 0x00082400000e0000 */
.L_x_1742:
[----:B-12-4-:R-:W1:Y:S01]  /*21cd0*/  LDC.64 R2, c[0x0][0xc90] ;  /* 0x00032400ff027b82 */ /* 0x016e620000000a00 */
[----:B------:R-:W-:-:S04]  /*21ce0*/  IMAD.IADD R19, R6, 0x1, R19 ;  /* 0x0000000106137824 */ /* 0x000fc800078e0213 */
[----:B-1----:R-:W-:-:S05]  /*21cf0*/  IMAD.WIDE R2, R19, 0x4, R2 ;  /* 0x0000000413027825 */ /* 0x002fca00078e0202 */
[----:B------:R1:W3:Y:S01]  /*21d00*/  LDG.E R7, desc[UR38][R2.64] ;  /* 0x0000002602077981 */ /* 0x0002e2000c1e1900 */
[----:B0-----:R-:W-:Y:S02]  /*21d10*/  IMAD R16, R5, R4, R16 ;  /* 0x0000000405107224 */ /* 0x001fe400078e0210 */
[----:B-1----:R-:W-:Y:S02]  /*21d20*/  IMAD.MOV.U32 R2, RZ, RZ, RZ ;  /* 0x000000ffff027224 */ /* 0x002fe400078e00ff */
[----:B---3--:R-:W-:-:S05]  /*21d30*/  IMAD R6, R17, R7, RZ ;  /* 0x0000000711067224 */ /* 0x008fca00078e02ff */
[----:B------:R-:W-:-:S04]  /*21d40*/  IABS R8, R6 ;  /* 0x0000000600087213 */ /* 0x000fc80000000000 */
[----:B------:R-:W0:Y:S08]  /*21d50*/  I2F.RP R9, R8 ;  /* 0x0000000800097306 */ /* 0x000e300000209400 */
[----:B0-----:R-:W0:Y:S02]  /*21d60*/  MUFU.RCP R9, R9 ;  /* 0x0000000900097308 */ /* 0x001e240000001000 */
[----:B0-----:R-:W-:-:S06]  /*21d70*/  VIADD R10, R9, 0xffffffe ;  /* 0x0ffffffe090a7836 */ /* 0x001fcc0000000000 */
[----:B------:R-:W0:Y:S02]  /*21d80*/  F2I.FTZ.U32.TRUNC.NTZ R3, R10 ;  /* 0x0000000a00037305 */ /* 0x000e24000021f000 */
[----:B0-----:R-:W-:-:S04]  /*21d90*/  IMAD.MOV R11, RZ, RZ, -R3 ;  /* 0x000000ffff0b7224 */ /* 0x001fc800078e0a03 */
[----:B------:R-:W-:-:S04]  /*21da0*/  IMAD R5, R11, R8, RZ ;  /* 0x000000080b057224 */ /* 0x000fc800078e02ff */
[----:B------:R-:W-:-:S04]  /*21db0*/  IMAD.HI.U32 R2, R3, R5, R2 ;  /* 0x0000000503027227 */ /* 0x000fc800078e0002 */
[----:B------:R-:W-:Y:S01]  /*21dc0*/  IMAD.IADD R5, R0, 0x1, -R16 ;  /* 0x0000000100057824 */ /* 0x000fe200078e0a10 */
[----:B------:R-:W-:-:S04]  /*21dd0*/  IABS R0, R6 ;  /* 0x0000000600007213 */ /* 0x000fc80000000000 */
[----:B------:R-:W-:Y:S01]  /*21de0*/  IABS R3, R5 ;  /* 0x0000000500037213 */ /* 0x000fe20000000000 */
[----:B------:R-:W-:-:S04]  /*21df0*/  IMAD.MOV R0, RZ, RZ, -R0 ;  /* 0x000000ffff007224 */ /* 0x000fc800078e0a00 */
        /* <DEDUP_REMOVED lines=12> */
[----:B------:R-:W-:Y:S02]  /*21ec0*/  IMAD R0, R7, R2, RZ ;  /* 0x0000000207007224 */ /* 0x000fe400078e02ff */
[----:B------:R-:W-:Y:S02]  /*21ed0*/  IMAD.MOV R2, RZ, RZ, -R2 ;  /* 0x000000ffff027224 */ /* 0x000fe400078e0a02 */
[----:B------:R-:W-:Y:S02]  /*21ee0*/  IMAD.MOV R3, RZ, RZ, -R0 ;  /* 0x000000ffff037224 */ /* 0x000fe400078e0a00 */
[----:B------:R-:W-:-:S03]  /*21ef0*/  IMAD R5, R6, R2, R5 ;  /* 0x0000000206057224 */ /* 0x000fc600078e0205 */
[----:B------:R-:W-:-:S04]  /*21f00*/  VIADDMNMX R4, R3, R4, R7, PT ;  /* 0x0000000403047246 */ /* 0x000fc80003800107 */
[-C--:B------:R-:W-:Y:S02]  /*21f10*/  IABS R7, R4.reuse ;  /* 0x0000000400077213 */ /* 0x080fe40000000000 */
[----:B------:R-:W-:Y:S02]  /*21f20*/  IABS R6, R4 ;  /* 0x0000000400067213 */ /* 0x000fe40000000000 */
[----:B------:R-:W0:Y:S03]  /*21f30*/  I2F.RP R8, R7 ;  /* 0x0000000700087306 */ /* 0x000e260000209400 */
[----:B------:R-:W-:-:S05]  /*21f40*/  IMAD.MOV R6, RZ, RZ, -R6 ;  /* 0x000000ffff067224 */ /* 0x000fca00078e0a06 */
[----:B0-----:R-:W0:Y:S02]  /*21f50*/  MUFU.RCP R8, R8 ;  /* 0x0000000800087308 */ /* 0x001e240000001000 */
[----:B0-----:R-:W-:-:S06]  /*21f60*/  VIADD R3, R8, 0xffffffe ;  /* 0x0ffffffe08037836 */ /* 0x001fcc0000000000 */
[----:B------:R-:W0:Y:S02]  /*21f70*/  F2I.FTZ.U32.TRUNC.NTZ R3, R3 ;  /* 0x0000000300037305 */ /* 0x000e24000021f000 */
[----:B0-----:R-:W-:-:S04]  /*21f80*/  IMAD.MOV R2, RZ, RZ, -R3 ;  /* 0x000000ffff027224 */ /* 0x001fc800078e0a03 */
[----:B------:R-:W-:Y:S02]  /*21f90*/  IMAD R9, R2, R7, RZ ;  /* 0x0000000702097224 */ /* 0x000fe400078e02ff */
[----:B------:R-:W-:-:S04]  /*21fa0*/  IMAD.MOV.U32 R2, RZ, RZ, RZ ;  /* 0x000000ffff027224 */ /* 0x000fc800078e00ff */
[----:B------:R-:W-:Y:S01]  /*21fb0*/  IMAD.HI.U32 R2, R3, R9, R2 ;  /* 0x0000000903027227 */ /* 0x000fe200078e0002 */
[----:B------:R-:W-:Y:S02]  /*21fc0*/  IABS R9, R5 ;  /* 0x0000000500097213 */ /* 0x000fe40000000000 */
[C---:B------:R-:W-:Y:S01]  /*21fd0*/  LOP3.LUT R3, R5.reuse, R4, RZ, 0x3c, !PT ;  /* 0x0000000405037212 */ /* 0x040fe200078e3cff */
[----:B------:R-:W-:Y:S02]  /*21fe0*/  IMAD.IADD R5, R5, 0x1, R0 ;  /* 0x0000000105057824 */ /* 0x000fe400078e0200 */
[----:B------:R-:W-:Y:S01]  /*21ff0*/  IMAD.HI.U32 R2, R2, R9, RZ ;  /* 0x0000000902027227 */ /* 0x000fe200078e00ff */
[----:B------:R-:W-:-:S03]  /*22000*/  ISETP.GE.AND P2, PT, R3, RZ, PT ;  /* 0x000000ff0300720c */ /* 0x000fc60003f46270 */
        /* <DEDUP_REMOVED lines=14> */
.L_x_1736:
[----:B------:R-:W-:Y:S01]  /*220f0*/  UMOV UR4, URZ ;  /* 0x0000003f00047c82 */ /* 0x000fe20008000000 */
[----:B------:R-:W-:Y:S01]  /*22100*/  UMOV UR5, URZ ;  /* 0x0000003f00057c82 */ /* 0x000fe20008000000 */
[----:B------:R-:W-:Y:S01]  /*22110*/  ULDC UR6, c[0x0][0xc3c] ;  /* 0x00030f0000067ab9 */ /* 0x000fe20000000800 */
[----:B------:R-:W-:Y:S02]  /*22120*/  IMAD.MOV.U32 R16, RZ, RZ, R0 ;  /* 0x000000ffff107224 */ /* 0x000fe400078e0000 */
[----:B------:R-:W-:Y:S02]  /*22130*/  IMAD.U32 R17, RZ, RZ, UR4 ;  /* 0x00000004ff117e24 */ /* 0x000fe4000f8e00ff */
[----:B------:R-:W-:Y:S02]  /*22140*/  IMAD.U32 R18, RZ, RZ, UR5 ;  /* 0x00000005ff127e24 */ /* 0x000fe4000f8e00ff */
[----:B------:R-:W-:-:S07]  /*22150*/  IMAD.U32 R19, RZ, RZ, UR6 ;  /* 0x00000006ff137e24 */ /* 0x000fce000f8e00ff */
.L_x_1744:
[----:B------:R-:W2:Y:S01]  /*22160*/  S2R R0, SR_TID.X ;  /* 0x0000000000007919 */ /* 0x000ea20000002100 */
[----:B------:R-:W-:Y:S05]  /*22170*/  WARPSYNC.ALL ;  /* 0x0000000000007948 */ /* 0x000fea0003800000 */
[----:B------:R-:W-:Y:S01]  /*22180*/  BAR.SYNC.DEFER_BLOCKING 0x4, 0x200 ;  /* 0x0108000000007b1d */ /* 0x000fe20000010000 */
[----:B--2---:R-:W-:-:S04]  /*22190*/  LOP3.LUT R0, R0, 0x1f, RZ, 0xc0, !PT ;  /* 0x0000001f00007812 */ /* 0x004fc800078ec0ff */
[----:B------:R-:W-:-:S13]  /*221a0*/  ISETP.NE.AND P0, PT, R0, RZ, PT ;  /* 0x000000ff0000720c */ /* 0x000fda0003f05270 */
[----:B-1----:R-:W1:Y:S01]  /*221b0*/  @!P0 S2R R3, SR_CgaCtaId ;  /* 0x0000000000038919 */ /* 0x002e620000008800 */
[----:B------:R-:W-:-:S04]  /*221c0*/  @!P0 MOV R0, 0x400 ;  /* 0x0000040000008802 */ /* 0x000fc80000000f00 */
[----:B-1----:R-:W-:-:S05]  /*221d0*/  @!P0 LEA R22, R3, R0, 0x18 ;  /* 0x0000000003168211 */ /* 0x002fca00078ec0ff */
[----:B------:R3:W-:Y:S01]  /*221e0*/  @!P0 STS.128 [R22+0x2d8d0], R16 ;  /* 0x02d8d01016008388 */ /* 0x0007e20000000c00 */
[----:B------:R-:W-:Y:S06]  /*221f0*/  BAR.ARV 0x5, 0x200 ;  /* 0x0148000000007b1d */ /* 0x000fec0000002000 */
.L_x_1733:
[----:B------:R-:W-:Y:S02]  /*22200*/  ULDC UR4, c[0x0][0xc3c] ;  /* 0x00030f0000047ab9 */ /* 0x000fe40000000800 */
[----:B--2---:R-:W-:-:S13]  /*22210*/  ISETP.GE.AND P0, PT, R19, UR4, PT ;  /* 0x0000000413007c0c */ /* 0x004fda000bf06270 */
[----:B------:R-:W-:Y:S05]  /*22220*/  @!P0 BRA `(.L_x_1745) ;  /* 0xffffff8c00e08947 */ /* 0x000fea000383ffff */
[----:B------:R-:W-:Y:S05]  /*22230*/  BSYNC B8 ;  /* 0x0000000000087941 */ /* 0x000fea0003800000 */
.L_x_1585:
[----:B--2---:R-:W2:Y:S01]  /*22240*/  LDL.LU R0, [R1+0x24] ;  /* 0x0000240001007983 */ /* 0x004ea20000300800 */
[----:B------:R-:W-:Y:S01]  /*22250*/  BSSY B0, `(.L_x_1746) ;  /* 0x000000b000007945 */ /* 0x000fe20003800000 */
[----:B------:R-:W4:Y:S01]  /*22260*/  S2R R5, SR_CgaCtaId ;  /* 0x0000000000057919 */ /* 0x000f220000008800 */
[----:B--2---:R-:W-:-:S05]  /*22270*/  VIADD R0, R0, 0x1 ;  /* 0x0000000100007836 */ /* 0x004fca0000000000 */
[----:B0-----:R-:W-:-:S04]  /*22280*/  LEA.HI R2, R0, R0, RZ, 0x1 ;  /* 0x0000000000027211 */ /* 0x001fc800078f08ff */
[----:B------:R-:W-:Y:S02]  /*22290*/  LOP3.LUT R3, R2, 0xfffffffe, RZ, 0xc0, !PT ;  /* 0xfffffffe02037812 */ /* 0x000fe400078ec0ff */
[----:B------:R-:W-:-:S03]  /*222a0*/  MOV R2, 0x400 ;  /* 0x0000040000027802 */ /* 0x000fc60000000f00 */
[----:B------:R-:W-:Y:S01]  /*222b0*/  IMAD.IADD R0, R0, 0x1, -R3 ;  /* 0x0000000100007824 */ /* 0x000fe200078e0a03 */
[----:B----4-:R-:W-:-:S04]  /*222c0*/  LEA R9, R5, R2, 0x18 ;  /* 0x0000000205097211 */ /* 0x010fc800078ec0ff */
[----:B------:R-:W-:-:S04]  /*222d0*/  SHF.L.U32 R0, R0, 0x1f, RZ ;  /* 0x0000001f00007819 */ /* 0x000fc800000006ff */
[----:B------:R-:W0:Y:S02]  /*222e0*/  SYNCS.PHASECHK.TRANS64.TRYWAIT P0, [R9+URZ+0x2d820], R0 ;  /* 0x02d82000090075a7 */ /* 0x000e24000800017f */
[----:B0-----:R-:W-:Y:S05]  /*222f0*/  @!P0 BRA `(.L_x_1747) ;  /* 0x00000024008c8947 */ /* 0x001fea0003800000 */
.L_x_1846:
[----:B------:R-:W-:Y:S05]  /*22300*/  BSYNC B0 ;  /* 0x0000000000007941 */ /* 0x000fea0003800000 */
.L_x_1746:
[----:B------:R-:W-:-:S03]  /*22310*/  UMOV UR4, 0xffffffff ;  /* 0xffffffff00047882 */ /* 0x000fc60000000000 */
[----:B------:R-:W-:Y:S05]  /*22320*/  BRA.DIV UR4, `(.L_x_1748) ;  /* 0x0000002604947947 */ /* 0x000fea000b800000 */
[----:B0-----:R-:W0:Y:S02]  /*22330*/  S2R R0, SR_TID.X ;  /* 0x0000000000007919 */ /* 0x001e240000002100 */
[----:B0-----:R-:W-:-:S04]  /*22340*/  SHF.R.U32.HI R0, RZ, 0x5, R0 ;  /* 0x00000005ff007819 */ /* 0x001fc80000011600 */
[----:B------:R-:W-:-:S05]  /*22350*/  LOP3.LUT R0, R0, 0x3, RZ, 0xc0, !PT ;  /* 0x0000000300007812 */ /* 0x000fca00078ec0ff */
[----:B------:R0:W2:Y:S02]  /*22360*/  SHFL.IDX PT, R14, R0, RZ, 0x1f ;  /* 0x00001fff000e7589 */ /* 0x0000a400000e0000 */
.L_x_1849:
[----:B--2---:R-:W-:-:S13]  /*22370*/  ISETP.NE.AND P0, PT, R14, RZ, PT ;  /* 0x000000ff0e00720c */ /* 0x004fda0003f05270 */
[----:B------:R-:W-:Y:S05]  /*22380*/  @P0 BRA `(.L_x_1370) ;  /* 0x0000000000880947 */ /* 0x000fea0003800000 */
[----:B------:R-:W-:-:S03]  /*22390*/  UMOV UR4, 0xffffffff ;  /* 0xffffffff00047882 */ /* 0x000fc60000000000 */
[----:B------:R-:W-:Y:S05]  /*223a0*/  BRA.DIV UR4, `(.L_x_1749) ;  /* 0x0000002604a87947 */ /* 0x000fea000b800000 */
[----:B------:R-:W-:-:S13]  /*223b0*/  ELECT P6, URZ, PT ;  /* 0x00000000003f782f */ /* 0x000fda00038c0000 */
.L_x_1852:
[----:B------:R-:W-:Y:S05]  /*223c0*/  @!P6 BRA `(.L_x_1370) ;  /* 0x000000000078e947 */ /* 0x000fea0003800000 */
[----:B------:R-:W-:-:S06]  /*223d0*/  ULOP3.LUT UR4, UR36, 0x2, URZ, 0xfc, !UPT ;  /* 0x0000000224047892 */ /* 0x000fcc000f8efc3f */
[----:B0-----:R-:W-:-:S05]  /*223e0*/  IMAD.U32 R0, RZ, RZ, UR4 ;  /* 0x00000004ff007e24 */ /* 0x001fca000f8e00ff */
[----:B------:R-:W-:-:S13]  /*223f0*/  ISETP.NE.AND P2, PT, R0, 0x3, PT ;  /* 0x000000030000780c */ /* 0x000fda0003f45270 */
[----:B------:R-:W-:Y:S05]  /*22400*/  @!P2 BRA `(.L_x_1750) ;  /* 0x000000000004a947 */ /* 0x000fea0003800000 */
[----:B------:R-:W-:Y:S01]  /*22410*/  BPT.TRAP 0x1 ;  /* 0x000000040000795c */ /* 0x000fe20000300000 */
.L_x_1750:
        /* <DEDUP_REMOVED lines=12> */
.L_x_1853:
[----:B------:R-:W2:Y:S02]  /*224e0*/  SYNCS.PHASECHK.TRANS64.TRYWAIT P0, [R3+URZ], R2 ;  /* 0x00000002030075a7 */ /* 0x000ea4000800017f */
[----:B--2---:R-:W-:Y:S05]  /*224f0*/  @!P0 BRA `(.L_x_1752) ;  /* 0x0000002400888947 */ /* 0x004fea0003800000 */
.L_x_1854:
[----:B------:R-:W-:Y:S05]  /*22500*/  @!P2 BRA `(.L_x_1753) ;  /* 0x000000000004a947 */ /* 0x000fea0003800000 */
[----:B------:R-:W-:Y:S01]  /*22510*/  BPT.TRAP 0x1 ;  /* 0x000000040000795c */ /* 0x000fe20000300000 */
.L_x_1753:
[----:B------:R-:W-:-:S04]  /*22520*/  VIADD R0, R9, 0x2d860 ;  /* 0x0002d86009007836 */ /* 0x000fc80000000000 */
[----:B------:R-:W-:-:S04]  /*22530*/  IMAD R23, R23, 0x8, R0 ;  /* 0x0000000817177824 */ /* 0x000fc800078e0200 */
[----:B------:R-:W4:Y:S02]  /*22540*/  SYNCS.PHASECHK.TRANS64.TRYWAIT P0, [R23+URZ], R4 ;  /* 0x00000004170075a7 */ /* 0x000f24000800017f */
[----:B----4-:R-:W-:Y:S05]  /*22550*/  @!P0 BRA `(.L_x_1754) ;  /* 0x0000002400848947 */ /* 0x010fea0003800000 */
.L_x_1855:
[----:B------:R-:W-:-:S07]  /*22560*/  IMAD R7, R7, 0x8, R0 ;  /* 0x0000000807077824 */ /* 0x000fce00078e0200 */
.L_x_1755:
[----:B------:R0:W0:Y:S02]  /*22570*/  SYNCS.PHASECHK.TRANS64.TRYWAIT P0, [R7+URZ], R2 ;  /* 0x00000002070075a7 */ /* 0x000024000800017f */
[----:B0-----:R-:W-:Y:S05]  /*22580*/  @!P0 NANOSLEEP.SYNCS 0x989680 ;  /* 0x009896800000895d */ /* 0x001fea0003900000 */
[----:B------:R-:W0:Y:S02]  /*22590*/  @!P0 SYNCS.PHASECHK.TRANS64 P0, [R7+URZ], R2 ;  /* 0x00000002070085a7 */ /* 0x000e24000800007f */
[----:B0-----:R-:W-:Y:S05]  /*225a0*/  @!P0 BRA `(.L_x_1755) ;  /* 0xfffffffc00f08947 */ /* 0x001fea000383ffff */
.L_x_1370:
[----:B------:R-:W-:Y:S05]  /*225b0*/  BSYNC B9 ;  /* 0x0000000000097941 */ /* 0x000fea0003800000 */
.L_x_1367:
[----:B------:R-:W-:Y:S05]  /*225c0*/  EXIT ;  /* 0x000000000000794d */ /* 0x000fea0003800000 */
.L_x_1394:
[----:B0-----:R0:W1:Y:S02]  /*225d0*/  SYNCS.PHASECHK.TRANS64.TRYWAIT P5, [R14+URZ+0x2d890], R85 ;  /* 0x02d890550e0075a7 */ /* 0x00106400080a017f */
[----:B-1----:R-:W-:Y:S05]  /*225e0*/  @!P5 NANOSLEEP.SYNCS 0x989680 ;  /* 0x009896800000d95d */ /* 0x002fea0003900000 */
[----:B------:R-:W1:Y:S02]  /*225f0*/  @!P5 SYNCS.PHASECHK.TRANS64 P5, [R14+URZ+0x2d890], R85 ;  /* 0x02d890550e00d5a7 */ /* 0x000e6400080a007f */
[----:B-1----:R-:W-:Y:S05]  /*22600*/  @!P5 BRA `(.L_x_1394) ;  /* 0xfffffffc00f0d947 */ /* 0x002fea000383ffff */
[----:B------:R-:W-:Y:S05]  /*22610*/  BRA `(.L_x_1756) ;  /* 0xfffffe0c00647947 */ /* 0x000fea000383ffff */
.L_x_1422:
[----:B0-----:R0:W1:Y:S02]  /*22620*/  SYNCS.PHASECHK.TRANS64.TRYWAIT P5, [R14+URZ+0x2d890], R85 ;  /* 0x02d890550e0075a7 */ /* 0x00106400080a017f */
[----:B-1----:R-:W-:Y:S05]  /*22630*/  @!P5 NANOSLEEP.SYNCS 0x989680 ;  /* 0x009896800000d95d */ /* 0x002fea0003900000 */
[----:B------:R-:W1:Y:S02]  /*22640*/  @!P5 SYNCS.PHASECHK.TRANS64 P5, [R14+URZ+0x2d890], R85 ;  /* 0x02d890550e00d5a7 */ /* 0x000e6400080a007f */
[----:B-1----:R-:W-:Y:S05]  /*22650*/  @!P5 BRA `(.L_x_1422) ;  /* 0xfffffffc00f0d947 */ /* 0x002fea000383ffff */
[----:B------:R-:W-:Y:S05]  /*22660*/  BRA `(.L_x_1757) ;  /* 0xfffffe2400d47947 */ /* 0x000fea000383ffff */
.L_x_1435:
[----:B0-----:R0:W1:Y:S02]  /*22670*/  SYNCS.PHASECHK.TRANS64.TRYWAIT P4, [R14+URZ+0x2d890], R85 ;  /* 0x02d890550e0075a7 */ /* 0x001064000808017f */
[----:B-1----:R-:W-:Y:S05]  /*22680*/  @!P4 NANOSLEEP.SYNCS 0x989680 ;  /* 0x009896800000c95d */ /* 0x002fea0003900000 */
[----:B------:R-:W1:Y:S02]  /*22690*/  @!P4 SYNCS.PHASECHK.TRANS64 P4, [R14+URZ+0x2d890], R85 ;  /* 0x02d890550e00c5a7 */ /* 0x000e64000808007f */
[----:B-1----:R-:W-:Y:S05]  /*226a0*/  @!P4 BRA `(.L_x_1435) ;  /* 0xfffffffc00f0c947 */ /* 0x002fea000383ffff */
[----:B------:R-:W-:Y:S05]  /*226b0*/  BRA `(.L_x_1758) ;  /* 0xfffffe40003c7947 */ /* 0x000fea000383ffff */
.L_x_1439:
[----:B--2---:R2:W3:Y:S02]  /*226c0*/  SYNCS.PHASECHK.TRANS64.TRYWAIT P3, [R14+URZ+0x2d8b0], R85 ;  /* 0x02d8b0550e0075a7 */ /* 0x0044e4000806017f */
[----:B---3--:R-:W-:Y:S05]  /*226d0*/  @!P3 NANOSLEEP.SYNCS 0x989680 ;  /* 0x009896800000b95d */ /* 0x008fea0003900000 */
[----:B------:R-:W3:Y:S02]  /*226e0*/  @!P3 SYNCS.PHASECHK.TRANS64 P3, [R14+URZ+0x2d8b0], R85 ;  /* 0x02d8b0550e00b5a7 */ /* 0x000ee4000806007f */
[----:B---3--:R-:W-:Y:S05]  /*226f0*/  @!P3 BRA `(.L_x_1439) ;  /* 0xfffffffc00f0b947 */ /* 0x008fea000383ffff */
[----:B------:R-:W-:Y:S05]  /*22700*/  BRA `(.L_x_1759) ;  /* 0xfffffe4000d47947 */ /* 0x000fea000383ffff */
.L_x_1453:
[----:B------:R-:W0:Y:S01]  /*22710*/  S2R R4, SR_TID.X ;  /* 0x0000000000047919 */ /* 0x000e220000002100 */
[----:B------:R-:W-:Y:S01]  /*22720*/  BSSY B0, `(.L_x_1760) ;  /* 0x000000c000007945 */ /* 0x000fe20003800000 */
[----:B------:R-:W-:Y:S02]  /*22730*/  IMAD.MOV.U32 R12, RZ, RZ, RZ ;  /* 0x000000ffff0c7224 */ /* 0x000fe400078e00ff */
[----:B------:R-:W-:Y:S02]  /*22740*/  IMAD.MOV.U32 R11, RZ, RZ, 0x1f ;  /* 0x0000001fff0b7424 */ /* 0x000fe400078e00ff */
[----:B------:R-:W-:Y:S02]  /*22750*/  IMAD.MOV.U32 R15, RZ, RZ, -0x1 ;  /* 0xffffffffff0f7424 */ /* 0x000fe400078e00ff */
[----:B0-----:R-:W-:-:S05]  /*22760*/  VIADD R5, R4, 0xffffff80 ;  /* 0xffffff8004057836 */ /* 0x001fca0000000000 */
[----:B------:R-:W-:-:S04]  /*22770*/  SHF.R.S32.HI R4, RZ, 0x1f, R5 ;  /* 0x0000001fff047819 */ /* 0x000fc80000011405 */
[----:B------:R-:W-:-:S04]  /*22780*/  LEA.HI R4, R4, R5, RZ, 0x7 ;  /* 0x0000000504047211 */ /* 0x000fc800078f38ff */
[----:B------:R-:W-:-:S05]  /*22790*/  SHF.R.S32.HI R4, RZ, 0x7, R4 ;  /* 0x00000007ff047819 */ /* 0x000fca0000011404 */
[----:B------:R-:W-:-:S07]  /*227a0*/  IMAD.MOV.U32 R13, RZ, RZ, R4 ;  /* 0x000000ffff0d7224 */ /* 0x000fce00078e0004 */
[----:B-----5:R-:W-:Y:S05]  /*227b0*/  WARPSYNC.COLLECTIVE R15, `(.L_x_1761) ;  /* 0x000000000f087348 */ /* 0x020fea0003c00000 */
[----:B------:R0:W1:Y:S02]  /*227c0*/  SHFL.IDX P6, R14, R13, R12, R11 ;  /* 0x0000000c0d0e7389 */ /* 0x00006400000c000b */
[----:B01---5:R-:W-:Y:S01]  /*227d0*/  ENDCOLLECTIVE ;  /* 0x000000000000791b */ /* 0x023fe20003800000 */
.L_x_1761:
[----:B------:R-:W-:Y:S05]  /*227e0*/  BSYNC B0 ;  /* 0x0000000000007941 */ /* 0x000fea0003800000 */
.L_x_1760:
[----:B------:R-:W-:Y:S01]  /*227f0*/  IMAD.MOV.U32 R156, RZ, RZ, R14 ;  /* 0x000000ffff9c7224 */ /* 0x000fe200078e000e */
[----:B------:R-:W-:Y:S06]  /*22800*/  BRA `(.L_x_1762) ;  /* 0xfffffe4c00307947 */ /* 0x000fec000383ffff */
.L_x_1464:
[----:B------:R-:W-:Y:S01]  /*22810*/  BSSY B1, `(.L_x_1763) ;  /* 0x0000007000017945 */ /* 0x000fe20003800000 */
[----:B------:R-:W-:Y:S02]  /*22820*/  IMAD.MOV.U32 R12, RZ, RZ, RZ ;  /* 0x000000ffff0c7224 */ /* 0x000fe400078e00ff */
[----:B------:R-:W-:Y:S02]  /*22830*/  IMAD.MOV.U32 R11, RZ, RZ, 0x1e1f ;  /* 0x00001e1fff0b7424 */ /* 0x000fe400078e00ff */
[----:B------:R-:W-:-:S07]  /*22840*/  IMAD.MOV.U32 R15, RZ, RZ, -0x1 ;  /* 0xffffffffff0f7424 */ /* 0x000fce00078e00ff */
[----:B------:R-:W-:Y:S05]  /*22850*/  WARPSYNC.COLLECTIVE R15, `(.L_x_1764) ;  /* 0x000000000f087348 */ /* 0x000fea0003c00000 */
[----:B------:R0:W1:Y:S02]  /*22860*/  SHFL.IDX P6, R14, R13, R12, R11 ;  /* 0x0000000c0d0e7389 */ /* 0x00006400000c000b */
[----:B01----:R-:W-:Y:S01]  /*22870*/  ENDCOLLECTIVE ;  /* 0x000000000000791b */ /* 0x003fe20003800000 */
.L_x_1764:
[----:B------:R-:W-:Y:S05]  /*22880*/  BSYNC B1 ;  /* 0x0000000000017941 */ /* 0x000fea0003800000 */
.L_x_1763:
        /* <DEDUP_REMOVED lines=8> */
.L_x_1765:
[----:B------:R-:W-:Y:S02]  /*22910*/  IMAD.MOV.U32 R13, RZ, RZ, R5 ;  /* 0x000000ffff0d7224 */ /* 0x000fe400078e0005 */
[----:B------:R-:W-:-:S07]  /*22920*/  IMAD.MOV.U32 R0, RZ, RZ, R14 ;  /* 0x000000ffff007224 */ /* 0x000fce00078e000e */
[----:B------:R-:W-:Y:S05]  /*22930*/  WARPSYNC.COLLECTIVE R15, `(.L_x_1766) ;  /* 0x000000000f087348 */ /* 0x000fea0003c00000 */
[----:B------:R0:W1:Y:S02]  /*22940*/  SHFL.IDX P6, R14, R13, R12, R11 ;  /* 0x0000000c0d0e7389 */ /* 0x00006400000c000b */
[----:B01----:R-:W-:Y:S01]  /*22950*/  ENDCOLLECTIVE ;  /* 0x000000000000791b */ /* 0x003fe20003800000 */
.L_x_1766:
[----:B------:R-:W-:Y:S02]  /*22960*/  IMAD.MOV.U32 R13, RZ, RZ, R4 ;  /* 0x000000ffff0d7224 */ /* 0x000fe400078e0004 */
[----:B------:R-:W-:-:S07]  /*22970*/  IMAD.MOV.U32 R5, RZ, RZ, R14 ;  /* 0x000000ffff057224 */ /* 0x000fce00078e000e */
[----:B------:R-:W-:Y:S05]  /*22980*/  WARPSYNC.COLLECTIVE R15, `(.L_x_1767) ;  /* 0x000000000f087348 */ /* 0x000fea0003c00000 */
[----:B------:R0:W1:Y:S02]  /*22990*/  SHFL.IDX P6, R14, R13, R12, R11 ;  /* 0x0000000c0d0e7389 */ /* 0x00006400000c000b */
[----:B01----:R-:W-:Y:S01]  /*229a0*/  ENDCOLLECTIVE ;  /* 0x000000000000791b */ /* 0x003fe20003800000 */
.L_x_1767:
[----:B------:R-:W-:Y:S05]  /*229b0*/  BRA `(.L_x_1768) ;  /* 0xfffffe5000ac7947 */ /* 0x000fea000383ffff */
.L_x_1468:
[----:B0-----:R0:W1:Y:S02]  /*229c0*/  SYNCS.PHASECHK.TRANS64.TRYWAIT P1, [R2+URZ+0x2d800], R3 ;  /* 0x02d80003020075a7 */ /* 0x001064000802017f */
[----:B-1----:R-:W-:Y:S05]  /*229d0*/  @!P1 NANOSLEEP.SYNCS 0x989680 ;  /* 0x009896800000995d */ /* 0x002fea0003900000 */
[----:B------:R-:W1:Y:S02]  /*229e0*/  @!P1 SYNCS.PHASECHK.TRANS64 P1, [R2+URZ+0x2d800], R3 ;  /* 0x02d80003020095a7 */ /* 0x000e64000802007f */
[----:B-1----:R-:W-:Y:S05]  /*229f0*/  @!P1 BRA `(.L_x_1468) ;  /* 0xfffffffc00f09947 */ /* 0x002fea000383ffff */
[----:B------:R-:W-:Y:S05]  /*22a00*/  BRA `(.L_x_1769) ;  /* 0xfffffe5800dc7947 */ /* 0x000fea000383ffff */
.L_x_1480:
[----:B------:R-:W-:Y:S01]  /*22a10*/  BSSY B1, `(.L_x_1770) ;  /* 0x0000007000017945 */ /* 0x000fe20003800000 */
[----:B------:R-:W-:Y:S02]  /*22a20*/  IMAD.MOV.U32 R12, RZ, RZ, RZ ;  /* 0x000000ffff0c7224 */ /* 0x000fe400078e00ff */
[----:B------:R-:W-:Y:S02]  /*22a30*/  IMAD.MOV.U32 R11, RZ, RZ, 0x1e1f ;  /* 0x00001e1fff0b7424 */ /* 0x000fe400078e00ff */
[----:B------:R-:W-:-:S07]  /*22a40*/  IMAD.MOV.U32 R15, RZ, RZ, -0x1 ;  /* 0xffffffffff0f7424 */ /* 0x000fce00078e00ff */
[----:B------:R-:W-:Y:S05]  /*22a50*/  WARPSYNC.COLLECTIVE R15, `(.L_x_1771) ;  /* 0x000000000f087348 */ /* 0x000fea0003c00000 */
[----:B------:R0:W1:Y:S02]  /*22a60*/  SHFL.IDX P6, R14, R13, R12, R11 ;  /* 0x0000000c0d0e7389 */ /* 0x00006400000c000b */
[----:B01----:R-:W-:Y:S01]  /*22a70*/  ENDCOLLECTIVE ;  /* 0x000000000000791b */ /* 0x003fe20003800000 */
.L_x_1771:
[----:B------:R-:W-:Y:S05]  /*22a80*/  BSYNC B1 ;  /* 0x0000000000017941 */ /* 0x000fea0003800000 */
.L_x_1770:
        /* <DEDUP_REMOVED lines=8> */
.L_x_1772:
[----:B------:R-:W-:Y:S02]  /*22b10*/  IMAD.MOV.U32 R37, RZ, RZ, R3 ;  /* 0x000000ffff257224 */ /* 0x000fe400078e0003 */
[----:B------:R-:W-:Y:S02]  /*22b20*/  IMAD.MOV.U32 R13, RZ, RZ, R5 ;  /* 0x000000ffff0d7224 */ /* 0x000fe400078e0005 */
[----:B------:R-:W-:-:S07]  /*22b30*/  IMAD.MOV.U32 R0, RZ, RZ, R14 ;  /* 0x000000ffff007224 */ /* 0x000fce00078e000e */
[----:B------:R-:W-:Y:S05]  /*22b40*/  WARPSYNC.COLLECTIVE R15, `(.L_x_1773) ;  /* 0x000000000f087348 */ /* 0x000fea0003c00000 */
[----:B------:R0:W1:Y:S02]  /*22b50*/  SHFL.IDX P6, R14, R13, R12, R11 ;  /* 0x0000000c0d0e7389 */ /* 0x00006400000c000b */
[----:B01----:R-:W-:Y:S01]  /*22b60*/  ENDCOLLECTIVE ;  /* 0x000000000000791b */ /* 0x003fe20003800000 */
.L_x_1773:
[----:B------:R-:W-:Y:S02]  /*22b70*/  IMAD.MOV.U32 R36, RZ, RZ, R0 ;  /* 0x000000ffff247224 */ /* 0x000fe400078e0000 */
[----:B------:R-:W-:Y:S02]  /*22b80*/  IMAD.MOV.U32 R13, RZ, RZ, R4 ;  /* 0x000000ffff0d7224 */ /* 0x000fe400078e0004 */
[----:B------:R-:W-:-:S07]  /*22b90*/  IMAD.MOV.U32 R5, RZ, RZ, R14 ;  /* 0x000000ffff057224 */ /* 0x000fce00078e000e */
[----:B------:R-:W-:Y:S05]  /*22ba0*/  WARPSYNC.COLLECTIVE R15, `(.L_x_1774) ;  /* 0x000000000f087348 */ /* 0x000fea0003c00000 */
[----:B------:R0:W1:Y:S02]  /*22bb0*/  SHFL.IDX P6, R14, R13, R12, R11 ;  /* 0x0000000c0d0e7389 */ /* 0x00006400000c000b */
[----:B01----:R-:W-:Y:S01]  /*22bc0*/  ENDCOLLECTIVE ;  /* 0x000000000000791b */ /* 0x003fe20003800000 */
.L_x_1774:
[----:B------:R-:W-:Y:S05]  /*22bd0*/  BRA `(.L_x_1775) ;  /* 0xfffffe6c00d07947 */ /* 0x000fea000383ffff */
.L_x_1484:
[----:B0-----:R0:W1:Y:S02]  /*22be0*/  SYNCS.PHASECHK.TRANS64.TRYWAIT P1, [R2+URZ+0x2d800], R3 ;  /* 0x02d80003020075a7 */ /* 0x001064000802017f */
[----:B-1----:R-:W-:Y:S05]  /*22bf0*/  @!P1 NANOSLEEP.SYNCS 0x989680 ;  /* 0x009896800000995d */ /* 0x002fea0003900000 */
[----:B------:R-:W1:Y:S02]  /*22c00*/  @!P1 SYNCS.PHASECHK.TRANS64 P1, [R2+URZ+0x2d800], R3 ;  /* 0x02d80003020095a7 */ /* 0x000e64000802007f */
[----:B-1----:R-:W-:Y:S05]  /*22c10*/  @!P1 BRA `(.L_x_1484) ;  /* 0xfffffffc00f09947 */ /* 0x002fea000383ffff */
[----:B------:R-:W-:Y:S05]  /*22c20*/  BRA `(.L_x_1776) ;  /* 0xfffffe74004c7947 */ /* 0x000fea000383ffff */
.L_x_1492:
[----:B-1----:R1:W2:Y:S02]  /*22c30*/  SYNCS.PHASECHK.TRANS64.TRYWAIT P2, [R11+URZ+0x2d830], R0 ;  /* 0x02d830000b0075a7 */ /* 0x0022a4000804017f */
[----:B--2---:R-:W-:Y:S05]  /*22c40*/  @!P2 NANOSLEEP.SYNCS 0x989680 ;  /* 0x009896800000a95d */ /* 0x004fea0003900000 */
[----:B------:R-:W2:Y:S02]  /*22c50*/  @!P2 SYNCS.PHASECHK.TRANS64 P2, [R11+URZ+0x2d830], R0 ;  /* 0x02d830000b00a5a7 */ /* 0x000ea4000804007f */
[----:B--2---:R-:W-:Y:S05]  /*22c60*/  @!P2 BRA `(.L_x_1492) ;  /* 0xfffffffc00f0a947 */ /* 0x004fea000383ffff */
[----:B------:R-:W-:Y:S05]  /*22c70*/  BRA `(.L_x_1491) ;  /* 0xfffffe8800a87947 */ /* 0x000fea000383ffff */
.L_x_1510:
[----:B-1----:R1:W2:Y:S02]  /*22c80*/  SYNCS.PHASECHK.TRANS64.TRYWAIT P4, [R9+URZ+0x2d830], R8 ;  /* 0x02d83008090075a7 */ /* 0x0022a4000808017f */
[----:B--2---:R-:W-:Y:S05]  /*22c90*/  @!P4 NANOSLEEP.SYNCS 0x989680 ;  /* 0x009896800000c95d */ /* 0x004fea0003900000 */
[----:B------:R-:W2:Y:S02]  /*22ca0*/  @!P4 SYNCS.PHASECHK.TRANS64 P4, [R9+URZ+0x2d830], R8 ;  /* 0x02d830080900c5a7 */ /* 0x000ea4000808007f */
[----:B--2---:R-:W-:Y:S05]  /*22cb0*/  @!P4 BRA `(.L_x_1510) ;  /* 0xfffffffc00f0c947 */ /* 0x004fea000383ffff */
[----:B------:R-:W-:Y:S05]  /*22cc0*/  BRA `(.L_x_1509) ;  /* 0xfffffec000307947 */ /* 0x000fea000383ffff */
.L_x_1514:
[----:B-1----:R1:W2:Y:S02]  /*22cd0*/  SYNCS.PHASECHK.TRANS64.TRYWAIT P3, [R9+URZ+0x2d850], R8 ;  /* 0x02d85008090075a7 */ /* 0x0022a4000806017f */
[----:B--2---:R-:W-:Y:S05]  /*22ce0*/  @!P3 NANOSLEEP.SYNCS 0x989680 ;  /* 0x009896800000b95d */ /* 0x004fea0003900000 */
[----:B------:R-:W2:Y:S02]  /*22cf0*/  @!P3 SYNCS.PHASECHK.TRANS64 P3, [R9+URZ+0x2d850], R8 ;  /* 0x02d850080900b5a7 */ /* 0x000ea4000806007f */
[----:B--2---:R-:W-:Y:S05]  /*22d00*/  @!P3 BRA `(.L_x_1514) ;  /* 0xfffffffc00f0b947 */ /* 0x004fea000383ffff */
[----:B------:R-:W-:Y:S05]  /*22d10*/  BRA `(.L_x_1511) ;  /* 0xfffffec400307947 */ /* 0x000fea000383ffff */
.L_x_1533:
[----:B-1----:R1:W2:Y:S02]  /*22d20*/  SYNCS.PHASECHK.TRANS64.TRYWAIT P3, [R0+URZ+0x2d830], R11 ;  /* 0x02d8300b000075a7 */ /* 0x0022a4000806017f */
[----:B--2---:R-:W-:Y:S05]  /*22d30*/  @!P3 NANOSLEEP.SYNCS 0x989680 ;  /* 0x009896800000b95d */ /* 0x004fea0003900000 */
[----:B------:R-:W2:Y:S02]  /*22d40*/  @!P3 SYNCS.PHASECHK.TRANS64 P3, [R0+URZ+0x2d830], R11 ;  /* 0x02d8300b0000b5a7 */ /* 0x000ea4000806007f */
[----:B--2---:R-:W-:Y:S05]  /*22d50*/  @!P3 BRA `(.L_x_1533) ;  /* 0xfffffffc00f0b947 */ /* 0x004fea000383ffff */
[----:B------:R-:W-:Y:S05]  /*22d60*/  BRA `(.L_x_1532) ;  /* 0xfffffef400b47947 */ /* 0x000fea000383ffff */
.L_x_1537:
[----:B-1----:R1:W2:Y:S02]  /*22d70*/  SYNCS.PHASECHK.TRANS64.TRYWAIT P2, [R6+URZ+0x2d850], R0 ;  /* 0x02d85000060075a7 */ /* 0x0022a4000804017f */
[----:B--2---:R-:W-:Y:S05]  /*22d80*/  @!P2 NANOSLEEP.SYNCS 0x989680 ;  /* 0x009896800000a95d */ /* 0x004fea0003900000 */
[----:B------:R-:W2:Y:S02]  /*22d90*/  @!P2 SYNCS.PHASECHK.TRANS64 P2, [R6+URZ+0x2d850], R0 ;  /* 0x02d850000600a5a7 */ /* 0x000ea4000804007f */
[----:B--2---:R-:W-:Y:S05]  /*22da0*/  @!P2 BRA `(.L_x_1537) ;  /* 0xfffffffc00f0a947 */ /* 0x004fea000383ffff */
[----:B------:R-:W-:Y:S05]  /*22db0*/  BRA `(.L_x_1534) ;  /* 0xfffffef800b47947 */ /* 0x000fea000383ffff */
.L_x_1544:
[----:B-1----:R1:W2:Y:S02]  /*22dc0*/  SYNCS.PHASECHK.TRANS64.TRYWAIT P3, [R0+URZ+0x2d830], R11 ;  /* 0x02d8300b000075a7 */ /* 0x0022a4000806017f */
[----:B--2---:R-:W-:Y:S05]  /*22dd0*/  @!P3 NANOSLEEP.SYNCS 0x989680 ;  /* 0x009896800000b95d */ /* 0x004fea0003900000 */
[----:B------:R-:W2:Y:S02]  /*22de0*/  @!P3 SYNCS.PHASECHK.TRANS64 P3, [R0+URZ+0x2d830], R11 ;  /* 0x02d8300b0000b5a7 */ /* 0x000ea4000806007f */
[----:B--2---:R-:W-:Y:S05]  /*22df0*/  @!P3 BRA `(.L_x_1544) ;  /* 0xfffffffc00f0b947 */ /* 0x004fea000383ffff */
[----:B------:R-:W-:Y:S05]  /*22e00*/  BRA `(.L_x_1543) ;  /* 0xffffff1800847947 */ /* 0x000fea000383ffff */
.L_x_1548:
[----:B-1----:R1:W2:Y:S02]  /*22e10*/  SYNCS.PHASECHK.TRANS64.TRYWAIT P2, [R6+URZ+0x2d850], R0 ;  /* 0x02d85000060075a7 */ /* 0x0022a4000804017f */
[----:B--2---:R-:W-:Y:S05]  /*22e20*/  @!P2 NANOSLEEP.SYNCS 0x989680 ;  /* 0x009896800000a95d */ /* 0x004fea0003900000 */
[----:B------:R-:W2:Y:S02]  /*22e30*/  @!P2 SYNCS.PHASECHK.TRANS64 P2, [R6+URZ+0x2d850], R0 ;  /* 0x02d850000600a5a7 */ /* 0x000ea4000804007f */
[----:B--2---:R-:W-:Y:S05]  /*22e40*/  @!P2 BRA `(.L_x_1548) ;  /* 0xfffffffc00f0a947 */ /* 0x004fea000383ffff */
[----:B------:R-:W-:Y:S05]  /*22e50*/  BRA `(.L_x_1545) ;  /* 0xffffff1c00847947 */ /* 0x000fea000383ffff */
.L_x_1561:
[----:B-1----:R1:W2:Y:S02]  /*22e60*/  SYNCS.PHASECHK.TRANS64.TRYWAIT P0, [R10+URZ+0x2d850], R7 ;  /* 0x02d850070a0075a7 */ /* 0x0022a4000800017f */
[----:B--2---:R-:W-:Y:S05]  /*22e70*/  @!P0 NANOSLEEP.SYNCS 0x989680 ;  /* 0x009896800000895d */ /* 0x004fea0003900000 */
[----:B------:R-:W2:Y:S02]  /*22e80*/  @!P0 SYNCS.PHASECHK.TRANS64 P0, [R10+URZ+0x2d850], R7 ;  /* 0x02d850070a0085a7 */ /* 0x000ea4000800007f */
[----:B--2---:R-:W-:Y:S05]  /*22e90*/  @!P0 BRA `(.L_x_1561) ;  /* 0xfffffffc00f08947 */ /* 0x004fea000383ffff */
[----:B------:R-:W-:Y:S05]  /*22ea0*/  BRA `(.L_x_1560) ;  /* 0xffffff4c00507947 */ /* 0x000fea000383ffff */
.L_x_1571:
[----:B------:R-:W-:Y:S02]  /*22eb0*/  IMAD.MOV.U32 R13, RZ, RZ, R4 ;  /* 0x000000ffff0d7224 */ /* 0x000fe400078e0004 */
[----:B------:R-:W-:Y:S02]  /*22ec0*/  IMAD.MOV.U32 R12, RZ, RZ, RZ ;  /* 0x000000ffff0c7224 */ /* 0x000fe400078e00ff */
[----:B------:R-:W-:Y:S02]  /*22ed0*/  IMAD.MOV.U32 R11, RZ, RZ, 0x1c1f ;  /* 0x00001c1fff0b7424 */ /* 0x000fe400078e00ff */
[----:B------:R-:W-:-:S07]  /*22ee0*/  IMAD.MOV.U32 R15, RZ, RZ, -0x1 ;  /* 0xffffffffff0f7424 */ /* 0x000fce00078e00ff */
[----:B-1----:R-:W-:Y:S05]  /*22ef0*/  WARPSYNC.COLLECTIVE R15, `(.L_x_1777) ;  /* 0x000000000f087348 */ /* 0x002fea0003c00000 */
[----:B------:R0:W2:Y:S02]  /*22f00*/  SHFL.IDX P6, R14, R13, R12, R11 ;  /* 0x0000000c0d0e7389 */ /* 0x0000a400000c000b */
[----:B012---:R-:W-:Y:S01]  /*22f10*/  ENDCOLLECTIVE ;  /* 0x000000000000791b */ /* 0x007fe20003800000 */
.L_x_1777:
[----:B------:R-:W-:Y:S02]  /*22f20*/  IMAD.MOV.U32 R13, RZ, RZ, R0 ;  /* 0x000000ffff0d7224 */ /* 0x000fe400078e0000 */
[----:B------:R-:W-:-:S07]  /*22f30*/  IMAD.MOV.U32 R3, RZ, RZ, R14 ;  /* 0x000000ffff037224 */ /* 0x000fce00078e000e */
[----:B------:R-:W-:Y:S05]  /*22f40*/  WARPSYNC.COLLECTIVE R15, `(.L_x_1778) ;  /* 0x000000000f087348 */ /* 0x000fea0003c00000 */
[----:B------:R0:W1:Y:S02]  /*22f50*/  SHFL.IDX P6, R14, R13, R12, R11 ;  /* 0x0000000c0d0e7389 */ /* 0x00006400000c000b */
[----:B01----:R-:W-:Y:S01]  /*22f60*/  ENDCOLLECTIVE ;  /* 0x000000000000791b */ /* 0x003fe20003800000 */
.L_x_1778:
[----:B------:R-:W-:Y:S05]  /*22f70*/  BRA `(.L_x_1779) ;  /* 0xffffff7000787947 */ /* 0x000fea000383ffff */
.L_x_1574:
[----:B------:R-:W-:Y:S01]  /*22f80*/  BSSY B1, `(.L_x_1780) ;  /* 0x0000008000017945 */ /* 0x000fe20003800000 */
[----:B----4-:R-:W-:Y:S02]  /*22f90*/  IMAD.MOV.U32 R13, RZ, RZ, R4 ;  /* 0x000000ffff0d7224 */ /* 0x010fe400078e0004 */
[----:B------:R-:W-:Y:S02]  /*22fa0*/  IMAD.MOV.U32 R12, RZ, RZ, 0x1 ;  /* 0x00000001ff0c7424 */ /* 0x000fe400078e00ff */
[----:B------:R-:W-:Y:S02]  /*22fb0*/  IMAD.MOV.U32 R11, RZ, RZ, 0x1c1f ;  /* 0x00001c1fff0b7424 */ /* 0x000fe400078e00ff */
[----:B------:R-:W-:-:S07]  /*22fc0*/  IMAD.MOV.U32 R15, RZ, RZ, -0x1 ;  /* 0xffffffffff0f7424 */ /* 0x000fce00078e00ff */
[----:B0123--:R-:W-:Y:S05]  /*22fd0*/  WARPSYNC.COLLECTIVE R15, `(.L_x_1781) ;  /* 0x000000000f087348 */ /* 0x00ffea0003c00000 */
[----:B---3--:R3:W4:Y:S02]  /*22fe0*/  SHFL.IDX P6, R14, R13, R12, R11 ;  /* 0x0000000c0d0e7389 */ /* 0x00872400000c000b */
[----:B01234-:R-:W-:Y:S01]  /*22ff0*/  ENDCOLLECTIVE ;  /* 0x000000000000791b */ /* 0x01ffe20003800000 */
.L_x_1781:
[----:B------:R-:W-:Y:S05]  /*23000*/  BSYNC B1 ;  /* 0x0000000000017941 */ /* 0x000fea0003800000 */
.L_x_1780:
        /* <DEDUP_REMOVED lines=8> */
.L_x_1782:
[----:B------:R-:W-:Y:S05]  /*23090*/  BRA `(.L_x_1783) ;  /* 0xffffff70008c7947 */ /* 0x000fea000383ffff */
.L_x_1599:
[----:B------:R-:W1:Y:S01]  /*230a0*/  S2R R11, SR_TID.X ;  /* 0x00000000000b7919 */ /* 0x000e620000002100 */
[----:B------:R-:W-:Y:S01]  /*230b0*/  BSSY B1, `(.L_x_1784) ;  /* 0x000000a000017945 */ /* 0x000fe20003800000 */
[----:B0-----:R-:W-:Y:S02]  /*230c0*/  IMAD.MOV.U32 R12, RZ, RZ, RZ ;  /* 0x000000ffff0c7224 */ /* 0x001fe400078e00ff */
[----:B------:R-:W-:Y:S01]  /*230d0*/  IMAD.MOV.U32 R15, RZ, RZ, -0x1 ;  /* 0xffffffffff0f7424 */ /* 0x000fe200078e00ff */
[----:B-1----:R-:W-:-:S04]  /*230e0*/  SHF.R.U32.HI R11, RZ, 0x5, R11 ;  /* 0x00000005ff0b7819 */ /* 0x002fc8000001160b */
[----:B------:R-:W-:-:S05]  /*230f0*/  LOP3.LUT R11, R11, 0x3, RZ, 0xc0, !PT ;  /* 0x000000030b0b7812 */ /* 0x000fca00078ec0ff */
[----:B------:R-:W-:Y:S02]  /*23100*/  IMAD.MOV.U32 R13, RZ, RZ, R11 ;  /* 0x000000ffff0d7224 */ /* 0x000fe400078e000b */
[----:B------:R-:W-:-:S07]  /*23110*/  IMAD.MOV.U32 R11, RZ, RZ, 0x1f ;  /* 0x0000001fff0b7424 */ /* 0x000fce00078e00ff */
[----:B------:R-:W-:Y:S05]  /*23120*/  WARPSYNC.COLLECTIVE R15, `(.L_x_1785) ;  /* 0x000000000f087348 */ /* 0x000fea0003c00000 */
[----:B------:R0:W1:Y:S02]  /*23130*/  SHFL.IDX P6, R14, R13, R12, R11 ;  /* 0x0000000c0d0e7389 */ /* 0x00006400000c000b */
[----:B01----:R-:W-:Y:S01]  /*23140*/  ENDCOLLECTIVE ;  /* 0x000000000000791b */ /* 0x003fe20003800000 */
.L_x_1785:
[----:B------:R-:W-:Y:S05]  /*23150*/  BSYNC B1 ;  /* 0x0000000000017941 */ /* 0x000fea0003800000 */
.L_x_1784:
[----:B------:R-:W-:Y:S05]  /*23160*/  BRA `(.L_x_1786) ;  /* 0xffffff8800b07947 */ /* 0x000fea000383ffff */
.L_x_1601:
[----:B------:R-:W-:Y:S01]  /*23170*/  BSSY B1, `(.L_x_1787) ;  /* 0x0000006000017945 */ /* 0x000fe20003800000 */
[----:B------:R-:W-:-:S07]  /*23180*/  IMAD.MOV.U32 R15, RZ, RZ, -0x1 ;  /* 0xffffffffff0f7424 */ /* 0x000fce00078e00ff */
[----:B01----:R-:W-:Y:S05]  /*23190*/  WARPSYNC.COLLECTIVE R15, `(.L_x_1788) ;  /* 0x000000000f0c7348 */ /* 0x003fea0003c00000 */
[----:B------:R-:W-:Y:S02]  /*231a0*/  ELECT P6, UR62, PT ;  /* 0x00000000003e782f */ /* 0x000fe400038c0000 */
[----:B------:R-:W-:Y:S01]  /*231b0*/  MOV R14, UR62 ;  /* 0x0000003e000e7c02 */ /* 0x000fe20008000f00 */
[----:B01----:R-:W-:Y:S10]  /*231c0*/  ENDCOLLECTIVE ;  /* 0x000000000000791b */ /* 0x003ff40003800000 */
.L_x_1788:
[----:B------:R-:W-:Y:S05]  /*231d0*/  BSYNC B1 ;  /* 0x0000000000017941 */ /* 0x000fea0003800000 */
.L_x_1787:
[----:B------:R-:W-:Y:S05]  /*231e0*/  BRA `(.L_x_1600) ;  /* 0xffffff8800a87947 */ /* 0x000fea000383ffff */
.L_x_1603:
[----:B-1----:R1:W2:Y:S02]  /*231f0*/  SYNCS.PHASECHK.TRANS64.TRYWAIT P0, [R22+URZ+0x2d820], R3 ;  /* 0x02d82003160075a7 */ /* 0x0022a4000800017f */
[----:B--2---:R-:W-:Y:S05]  /*23200*/  @!P0 NANOSLEEP.SYNCS 0x989680 ;  /* 0x009896800000895d */ /* 0x004fea0003900000 */
[----:B------:R-:W2:Y:S02]  /*23210*/  @!P0 SYNCS.PHASECHK.TRANS64 P0, [R22+URZ+0x2d820], R3 ;  /* 0x02d82003160085a7 */ /* 0x000ea4000800007f */
[----:B--2---:R-:W-:Y:S05]  /*23220*/  @!P0 BRA `(.L_x_1603) ;  /* 0xfffffffc00f08947 */ /* 0x004fea000383ffff */
[----:B------:R-:W-:Y:S05]  /*23230*/  BRA `(.L_x_1789) ;  /* 0xffffff8800b87947 */ /* 0x000fea000383ffff */
.L_x_1607:
[----:B--2---:R2:W3:Y:S02]  /*23240*/  SYNCS.PHASECHK.TRANS64.TRYWAIT P0, [R11+URZ+0x2d8a0], R10 ;  /* 0x02d8a00a0b0075a7 */ /* 0x0044e4000800017f */
[----:B---3--:R-:W-:Y:S05]  /*23250*/  @!P0 NANOSLEEP.SYNCS 0x989680 ;  /* 0x009896800000895d */ /* 0x008fea0003900000 */
[----:B------:R-:W3:Y:S02]  /*23260*/  @!P0 SYNCS.PHASECHK.TRANS64 P0, [R11+URZ+0x2d8a0], R10 ;  /* 0x02d8a00a0b0085a7 */ /* 0x000ee4000800007f */
[----:B---3--:R-:W-:Y:S05]  /*23270*/  @!P0 BRA `(.L_x_1607) ;  /* 0xfffffffc00f08947 */ /* 0x008fea000383ffff */
[----:B------:R-:W-:Y:S05]  /*23280*/  BRA `(.L_x_1790) ;  /* 0xffffff8800d07947 */ /* 0x000fea000383ffff */
.L_x_1614:
[----:B0-----:R0:W1:Y:S02]  /*23290*/  SYNCS.PHASECHK.TRANS64.TRYWAIT P0, [R11+URZ+0x2d8c0], R10 ;  /* 0x02d8c00a0b0075a7 */ /* 0x001064000800017f */
[----:B-1----:R-:W-:Y:S05]  /*232a0*/  @!P0 NANOSLEEP.SYNCS 0x989680 ;  /* 0x009896800000895d */ /* 0x002fea0003900000 */
[----:B------:R-:W1:Y:S02]  /*232b0*/  @!P0 SYNCS.PHASECHK.TRANS64 P0, [R11+URZ+0x2d8c0], R10 ;  /* 0x02d8c00a0b0085a7 */ /* 0x000e64000800007f */
[----:B-1----:R-:W-:Y:S05]  /*232c0*/  @!P0 BRA `(.L_x_1614) ;  /* 0xfffffffc00f08947 */ /* 0x002fea000383ffff */
[----:B------:R-:W-:Y:S05]  /*232d0*/  BRA `(.L_x_1791) ;  /* 0xffffff8c00cc7947 */ /* 0x000fea000383ffff */
.L_x_1623:
[----:B-1----:R1:W2:Y:S02]  /*232e0*/  SYNCS.PHASECHK.TRANS64.TRYWAIT P1, [R6+URZ+0x2d8a0], R3 ;  /* 0x02d8a003060075a7 */ /* 0x0022a4000802017f */
[----:B--2---:R-:W-:Y:S05]  /*232f0*/  @!P1 NANOSLEEP.SYNCS 0x989680 ;  /* 0x009896800000995d */ /* 0x004fea0003900000 */
[----:B------:R-:W2:Y:S02]  /*23300*/  @!P1 SYNCS.PHASECHK.TRANS64 P1, [R6+URZ+0x2d8a0], R3 ;  /* 0x02d8a003060095a7 */ /* 0x000ea4000802007f */
[----:B--2---:R-:W-:Y:S05]  /*23310*/  @!P1 BRA `(.L_x_1623) ;  /* 0xfffffffc00f09947 */ /* 0x004fea000383ffff */
[----:B------:R-:W-:Y:S05]  /*23320*/  BRA `(.L_x_1792) ;  /* 0xffffff9400007947 */ /* 0x000fea000383ffff */
.L_x_1630:
[----:B0-----:R0:W2:Y:S02]  /*23330*/  SYNCS.PHASECHK.TRANS64.TRYWAIT P1, [R6+URZ+0x2d8c0], R3 ;  /* 0x02d8c003060075a7 */ /* 0x0010a4000802017f */
[----:B--2---:R-:W-:Y:S05]  /*23340*/  @!P1 NANOSLEEP.SYNCS 0x989680 ;  /* 0x009896800000995d */ /* 0x004fea0003900000 */
[----:B------:R-:W2:Y:S02]  /*23350*/  @!P1 SYNCS.PHASECHK.TRANS64 P1, [R6+URZ+0x2d8c0], R3 ;  /* 0x02d8c003060095a7 */ /* 0x000ea4000802007f */
[----:B--2---:R-:W-:Y:S05]  /*23360*/  @!P1 BRA `(.L_x_1630) ;  /* 0xfffffffc00f09947 */ /* 0x004fea000383ffff */
[----:B------:R-:W-:Y:S05]  /*23370*/  BRA `(.L_x_1793) ;  /* 0xffffff9400f87947 */ /* 0x000fea000383ffff */
.L_x_1653:
[----:B------:R-:W2:Y:S01]  /*23380*/  S2R R20, SR_TID.X ;  /* 0x0000000000147919 */ /* 0x000ea20000002100 */
[----:B------:R-:W-:Y:S01]  /*23390*/  BSSY B0, `(.L_x_1794) ;  /* 0x000000a000007945 */ /* 0x000fe20003800000 */
[----:B0-----:R-:W-:Y:S02]  /*233a0*/  IMAD.MOV.U32 R12, RZ, RZ, RZ ;  /* 0x000000ffff0c7224 */ /* 0x001fe400078e00ff */
[----:B------:R-:W-:Y:S02]  /*233b0*/  IMAD.MOV.U32 R11, RZ, RZ, 0x1f ;  /* 0x0000001fff0b7424 */ /* 0x000fe400078e00ff */
[----:B------:R-:W-:Y:S01]  /*233c0*/  IMAD.MOV.U32 R15, RZ, RZ, -0x1 ;  /* 0xffffffffff0f7424 */ /* 0x000fe200078e00ff */
[----:B--2---:R-:W-:-:S04]  /*233d0*/  SHF.R.U32.HI R20, RZ, 0x5, R20 ;  /* 0x00000005ff147819 */ /* 0x004fc80000011614 */
[----:B------:R-:W-:-:S05]  /*233e0*/  LOP3.LUT R20, R20, 0x3, RZ, 0xc0, !PT ;  /* 0x0000000314147812 */ /* 0x000fca00078ec0ff */
[----:B------:R-:W-:-:S07]  /*233f0*/  IMAD.MOV.U32 R13, RZ, RZ, R20 ;  /* 0x000000ffff0d7224 */ /* 0x000fce00078e0014 */
[----:B-1----:R-:W-:Y:S05]  /*23400*/  WARPSYNC.COLLECTIVE R15, `(.L_x_1795) ;  /* 0x000000000f087348 */ /* 0x002fea0003c00000 */
[----:B------:R0:W2:Y:S02]  /*23410*/  SHFL.IDX P6, R14, R13, R12, R11 ;  /* 0x0000000c0d0e7389 */ /* 0x0000a400000c000b */
[----:B012---:R-:W-:Y:S01]  /*23420*/  ENDCOLLECTIVE ;  /* 0x000000000000791b */ /* 0x007fe20003800000 */
.L_x_1795:
[----:B------:R-:W-:Y:S05]  /*23430*/  BSYNC B0 ;  /* 0x0000000000007941 */ /* 0x000fea0003800000 */
.L_x_1794:
[----:B------:R-:W-:Y:S05]  /*23440*/  BRA `(.L_x_1796) ;  /* 0xffffffa400807947 */ /* 0x000fea000383ffff */
.L_x_1655:
[----:B------:R-:W-:Y:S01]  /*23450*/  BSSY B0, `(.L_x_1797) ;  /* 0x0000006000007945 */ /* 0x000fe20003800000 */
[----:B------:R-:W-:-:S07]  /*23460*/  IMAD.MOV.U32 R15, RZ, RZ, -0x1 ;  /* 0xffffffffff0f7424 */ /* 0x000fce00078e00ff */
[----:B012---:R-:W-:Y:S05]  /*23470*/  WARPSYNC.COLLECTIVE R15, `(.L_x_1798) ;  /* 0x000000000f0c7348 */ /* 0x007fea0003c00000 */
[----:B------:R-:W-:Y:S02]  /*23480*/  ELECT P6, UR62, PT ;  /* 0x00000000003e782f */ /* 0x000fe400038c0000 */
[----:B------:R-:W-:Y:S01]  /*23490*/  MOV R14, UR62 ;  /* 0x0000003e000e7c02 */ /* 0x000fe20008000f00 */
[----:B012---:R-:W-:Y:S10]  /*234a0*/  ENDCOLLECTIVE ;  /* 0x000000000000791b */ /* 0x007ff40003800000 */
.L_x_1798:
[----:B------:R-:W-:Y:S05]  /*234b0*/  BSYNC B0 ;  /* 0x0000000000007941 */ /* 0x000fea0003800000 */
.L_x_1797:
[----:B------:R-:W-:Y:S05]  /*234c0*/  BRA `(.L_x_1799) ;  /* 0xffffffa400887947 */ /* 0x000fea000383ffff */
.L_x_1657:
[----:B--2---:R2:W3:Y:S02]  /*234d0*/  SYNCS.PHASECHK.TRANS64.TRYWAIT P0, [R0+URZ+0x2d840], R2 ;  /* 0x02d84002000075a7 */ /* 0x0044e4000800017f */
[----:B---3--:R-:W-:Y:S05]  /*234e0*/  @!P0 NANOSLEEP.SYNCS 0x989680 ;  /* 0x009896800000895d */ /* 0x008fea0003900000 */
[----:B------:R-:W3:Y:S02]  /*234f0*/  @!P0 SYNCS.PHASECHK.TRANS64 P0, [R0+URZ+0x2d840], R2 ;  /* 0x02d84002000085a7 */ /* 0x000ee4000800007f */
[----:B---3--:R-:W-:Y:S05]  /*23500*/  @!P0 BRA `(.L_x_1657) ;  /* 0xfffffffc00f08947 */ /* 0x008fea000383ffff */
[----:B------:R-:W-:Y:S05]  /*23510*/  BRA `(.L_x_1800) ;  /* 0xffffffa400d87947 */ /* 0x000fea000383ffff */
.L_x_1661:
        /* <DEDUP_REMOVED lines=13> */
.L_x_1801:
[----:B------:R-:W-:Y:S02]  /*235f0*/  IMAD.MOV.U32 R13, RZ, RZ, R4 ;  /* 0x000000ffff0d7224 */ /* 0x000fe400078e0004 */
[----:B------:R-:W-:-:S07]  /*23600*/  IMAD.MOV.U32 R2, RZ, RZ, R14 ;  /* 0x000000ffff027224 */ /* 0x000fce00078e000e */
[----:B------:R-:W-:Y:S05]  /*23610*/  WARPSYNC.COLLECTIVE R15, `(.L_x_1802) ;  /* 0x000000000f087348 */ /* 0x000fea0003c00000 */
[----:B------:R0:W1:Y:S02]  /*23620*/  SHFL.IDX P6, R14, R13, R12, R11 ;  /* 0x0000000c0d0e7389 */ /* 0x00006400000c000b */
[----:B01----:R-:W-:Y:S01]  /*23630*/  ENDCOLLECTIVE ;  /* 0x000000000000791b */ /* 0x003fe20003800000 */
.L_x_1802:
[----:B------:R-:W-:Y:S02]  /*23640*/  IMAD.MOV.U32 R13, RZ, RZ, R0 ;  /* 0x000000ffff0d7224 */ /* 0x000fe400078e0000 */
[----:B------:R-:W-:Y:S02]  /*23650*/  IMAD.MOV.U32 R12, RZ, RZ, 0x1 ;  /* 0x00000001ff0c7424 */ /* 0x000fe400078e00ff */
[----:B------:R-:W-:-:S07]  /*23660*/  IMAD.MOV.U32 R3, RZ, RZ, R14 ;  /* 0x000000ffff037224 */ /* 0x000fce00078e000e */
[----:B------:R-:W-:Y:S05]  /*23670*/  WARPSYNC.COLLECTIVE R15, `(.L_x_1803) ;  /* 0x000000000f087348 */ /* 0x000fea0003c00000 */
[----:B------:R0:W1:Y:S02]  /*23680*/  SHFL.IDX P6, R14, R13, R12, R11 ;  /* 0x0000000c0d0e7389 */ /* 0x00006400000c000b */
[----:B01----:R-:W-:Y:S01]  /*23690*/  ENDCOLLECTIVE ;  /* 0x000000000000791b */ /* 0x003fe20003800000 */
.L_x_1803:
        /* <DEDUP_REMOVED lines=17> */
.L_x_1804:
[----:B------:R-:W-:Y:S02]  /*237b0*/  IMAD.MOV.U32 R13, RZ, RZ, R0 ;  /* 0x000000ffff0d7224 */ /* 0x000fe400078e0000 */
[----:B------:R-:W-:Y:S02]  /*237c0*/  IMAD.MOV.U32 R12, RZ, RZ, 0x2 ;  /* 0x00000002ff0c7424 */ /* 0x000fe400078e00ff */
[----:B------:R-:W-:-:S07]  /*237d0*/  IMAD.MOV.U32 R3, RZ, RZ, R14 ;  /* 0x000000ffff037224 */ /* 0x000fce00078e000e */
[----:B------:R-:W-:Y:S05]  /*237e0*/  WARPSYNC.COLLECTIVE R15, `(.L_x_1805) ;  /* 0x000000000f087348 */ /* 0x000fea0003c00000 */
[----:B------:R0:W1:Y:S02]  /*237f0*/  SHFL.IDX P6, R14, R13, R12, R11 ;  /* 0x0000000c0d0e7389 */ /* 0x00006400000c000b */
[----:B01----:R-:W-:Y:S01]  /*23800*/  ENDCOLLECTIVE ;  /* 0x000000000000791b */ /* 0x003fe20003800000 */
.L_x_1805:
        /* <DEDUP_REMOVED lines=18> */
.L_x_1806:
[----:B------:R-:W-:Y:S02]  /*23930*/  IMAD.MOV.U32 R13, RZ, RZ, R0 ;  /* 0x000000ffff0d7224 */ /* 0x000fe400078e0000 */
[----:B------:R-:W-:Y:S02]  /*23940*/  IMAD.MOV.U32 R12, RZ, RZ, 0x3 ;  /* 0x00000003ff0c7424 */ /* 0x000fe400078e00ff */
[----:B------:R-:W-:-:S07]  /*23950*/  IMAD.MOV.U32 R3, RZ, RZ, R14 ;  /* 0x000000ffff037224 */ /* 0x000fce00078e000e */
[----:B------:R-:W-:Y:S05]  /*23960*/  WARPSYNC.COLLECTIVE R15, `(.L_x_1807) ;  /* 0x000000000f087348 */ /* 0x000fea0003c00000 */
[----:B------:R0:W1:Y:S02]  /*23970*/  SHFL.IDX P6, R14, R13, R12, R11 ;  /* 0x0000000c0d0e7389 */ /* 0x00006400000c000b */
[----:B01----:R-:W-:Y:S01]  /*23980*/  ENDCOLLECTIVE ;  /* 0x000000000000791b */ /* 0x003fe20003800000 */
.L_x_1807:
        /* <DEDUP_REMOVED lines=10> */
.L_x_1808:
        /* <DEDUP_REMOVED lines=13> */
.L_x_1809:
        /* <DEDUP_REMOVED lines=8> */
.L_x_1810:
        /* <DEDUP_REMOVED lines=12> */
.L_x_1811:
        /* <DEDUP_REMOVED lines=8> */
.L_x_1812:
        /* <DEDUP_REMOVED lines=11> */
.L_x_1664:
[----:B0-----:R0:W1:Y:S02]  /*23d70*/  SYNCS.PHASECHK.TRANS64.TRYWAIT P0, [R22+URZ+0x2d820], R3 ;  /* 0x02d82003160075a7 */ /* 0x001064000800017f */
[----:B-1----:R-:W-:Y:S05]  /*23d80*/  @!P0 NANOSLEEP.SYNCS 0x989680 ;  /* 0x009896800000895d */ /* 0x002fea0003900000 */
[----:B------:R-:W1:Y:S02]  /*23d90*/  @!P0 SYNCS.PHASECHK.TRANS64 P0, [R22+URZ+0x2d820], R3 ;  /* 0x02d82003160085a7 */ /* 0x000e64000800007f */
[----:B-1----:R-:W-:Y:S05]  /*23da0*/  @!P0 BRA `(.L_x_1664) ;  /* 0xfffffffc00f08947 */ /* 0x002fea000383ffff */
[----:B------:R-:W-:Y:S05]  /*23db0*/  BRA `(.L_x_1814) ;  /* 0xffffffac00d07947 */ /* 0x000fea000383ffff */
.L_x_1673:
[----:B0-----:R0:W2:Y:S02]  /*23dc0*/  SYNCS.PHASECHK.TRANS64.TRYWAIT P0, [R3+URZ+0x2d840], R2 ;  /* 0x02d84002030075a7 */ /* 0x0010a4000800017f */
[----:B--2---:R-:W-:Y:S05]  /*23dd0*/  @!P0 NANOSLEEP.SYNCS 0x989680 ;  /* 0x009896800000895d */ /* 0x004fea0003900000 */
[----:B------:R-:W2:Y:S02]  /*23de0*/  @!P0 SYNCS.PHASECHK.TRANS64 P0, [R3+URZ+0x2d840], R2 ;  /* 0x02d84002030085a7 */ /* 0x000ea4000800007f */
[----:B--2---:R-:W-:Y:S05]  /*23df0*/  @!P0 BRA `(.L_x_1673) ;  /* 0xfffffffc00f08947 */ /* 0x004fea000383ffff */
[----:B------:R-:W-:Y:S05]  /*23e00*/  BRA `(.L_x_1815) ;  /* 0xffffffb0008c7947 */ /* 0x000fea000383ffff */
.L_x_1680:
[----:B0-----:R0:W1:Y:S02]  /*23e10*/  SYNCS.PHASECHK.TRANS64.TRYWAIT P0, [R3+URZ+0x60], R2 ;  /* 0x00006002030075a7 */ /* 0x001064000800017f */
[----:B-1----:R-:W-:Y:S05]  /*23e20*/  @!P0 NANOSLEEP.SYNCS 0x989680 ;  /* 0x009896800000895d */ /* 0x002fea0003900000 */
[----:B------:R-:W1:Y:S02]  /*23e30*/  @!P0 SYNCS.PHASECHK.TRANS64 P0, [R3+URZ+0x60], R2 ;  /* 0x00006002030085a7 */ /* 0x000e64000800007f */
[----:B-1----:R-:W-:Y:S05]  /*23e40*/  @!P0 BRA `(.L_x_1680) ;  /* 0xfffffffc00f08947 */ /* 0x002fea000383ffff */
[----:B------:R-:W-:Y:S05]  /*23e50*/  BRA `(.L_x_1816) ;  /* 0xffffffb400987947 */ /* 0x000fea000383ffff */
.L_x_1690:
[----:B0-----:R0:W2:Y:S02]  /*23e60*/  SYNCS.PHASECHK.TRANS64.TRYWAIT P0, [R3+URZ+0x2d840], R2 ;  /* 0x02d84002030075a7 */ /* 0x0010a4000800017f */
[----:B--2---:R-:W-:Y:S05]  /*23e70*/  @!P0 NANOSLEEP.SYNCS 0x989680 ;  /* 0x009896800000895d */ /* 0x004fea0003900000 */
[----:B------:R-:W2:Y:S02]  /*23e80*/  @!P0 SYNCS.PHASECHK.TRANS64 P0, [R3+URZ+0x2d840], R2 ;  /* 0x02d84002030085a7 */ /* 0x000ea4000800007f */
[----:B--2---:R-:W-:Y:S05]  /*23e90*/  @!P0 BRA `(.L_x_1690) ;  /* 0xfffffffc00f08947 */ /* 0x004fea000383ffff */
[----:B------:R-:W-:Y:S05]  /*23ea0*/  BRA `(.L_x_1817) ;  /* 0xffffffbc00587947 */ /* 0x000fea000383ffff */
.L_x_1697:
[----:B0-----:R0:W1:Y:S02]  /*23eb0*/  SYNCS.PHASECHK.TRANS64.TRYWAIT P0, [R11+URZ+0x60], R26 ;  /* 0x0000601a0b0075a7 */ /* 0x001064000800017f */
[----:B-1----:R-:W-:Y:S05]  /*23ec0*/  @!P0 NANOSLEEP.SYNCS 0x989680 ;  /* 0x009896800000895d */ /* 0x002fea0003900000 */
[----:B------:R-:W1:Y:S02]  /*23ed0*/  @!P0 SYNCS.PHASECHK.TRANS64 P0, [R11+URZ+0x60], R26 ;  /* 0x0000601a0b0085a7 */ /* 0x000e64000800007f */
[----:B-1----:R-:W-:Y:S05]  /*23ee0*/  @!P0 BRA `(.L_x_1697) ;  /* 0xfffffffc00f08947 */ /* 0x002fea000383ffff */
[----:B------:R-:W-:Y:S05]  /*23ef0*/  BRA `(.L_x_1818) ;  /* 0xffffffc000647947 */ /* 0x000fea000383ffff */
.L_x_1707:
[----:B0-----:R0:W2:Y:S02]  /*23f00*/  SYNCS.PHASECHK.TRANS64.TRYWAIT P0, [R2+URZ+0x2d840], R3 ;  /* 0x02d84003020075a7 */ /* 0x0010a4000800017f */
[----:B--2---:R-:W-:Y:S05]  /*23f10*/  @!P0 NANOSLEEP.SYNCS 0x989680 ;  /* 0x009896800000895d */ /* 0x004fea0003900000 */
[----:B------:R-:W2:Y:S02]  /*23f20*/  @!P0 SYNCS.PHASECHK.TRANS64 P0, [R2+URZ+0x2d840], R3 ;  /* 0x02d84003020085a7 */ /* 0x000ea4000800007f */
[----:B--2---:R-:W-:Y:S05]  /*23f30*/  @!P0 BRA `(.L_x_1707) ;  /* 0xfffffffc00f08947 */ /* 0x004fea000383ffff */
[----:B------:R-:W-:Y:S05]  /*23f40*/  BRA `(.L_x_1819) ;  /* 0xffffffc400f07947 */ /* 0x000fea000383ffff */
.L_x_1714:
[----:B0-----:R0:W1:Y:S02]  /*23f50*/  SYNCS.PHASECHK.TRANS64.TRYWAIT P0, [R7+URZ+0x60], R2 ;  /* 0x00006002070075a7 */ /* 0x001064000800017f */
[----:B-1----:R-:W-:Y:S05]  /*23f60*/  @!P0 NANOSLEEP.SYNCS 0x989680 ;  /* 0x009896800000895d */ /* 0x002fea0003900000 */
[----:B------:R-:W1:Y:S02]  /*23f70*/  @!P0 SYNCS.PHASECHK.TRANS64 P0, [R7+URZ+0x60], R2 ;  /* 0x00006002070085a7 */ /* 0x000e64000800007f */
[----:B-1----:R-:W-:Y:S05]  /*23f80*/  @!P0 BRA `(.L_x_1714) ;  /* 0xfffffffc00f08947 */ /* 0x002fea000383ffff */
[----:B------:R-:W-:Y:S05]  /*23f90*/  BRA `(.L_x_1820) ;  /* 0xffffffcc00007947 */ /* 0x000fea000383ffff */
.L_x_1726:
[----:B0-----:R0:W1:Y:S02]  /*23fa0*/  SYNCS.PHASECHK.TRANS64.TRYWAIT P0, [R3+URZ+0x2d860], R0 ;  /* 0x02d86000030075a7 */ /* 0x001064000800017f */
[----:B-1----:R-:W-:Y:S05]  /*23fb0*/  @!P0 NANOSLEEP.SYNCS 0x989680 ;  /* 0x009896800000895d */ /* 0x002fea0003900000 */
[----:B------:R-:W1:Y:S02]  /*23fc0*/  @!P0 SYNCS.PHASECHK.TRANS64 P0, [R3+URZ+0x2d860], R0 ;  /* 0x02d86000030085a7 */ /* 0x000e64000800007f */
[----:B-1----:R-:W-:Y:S05]  /*23fd0*/  @!P0 BRA `(.L_x_1726) ;  /* 0xfffffffc00f08947 */ /* 0x002fea000383ffff */
[----:B------:R-:W-:Y:S05]  /*23fe0*/  BRA `(.L_x_1821) ;  /* 0xffffffd000787947 */ /* 0x000fea000383ffff */
.L_x_1734:
[----:B------:R-:W-:Y:S01]  /*23ff0*/  BSSY B0, `(.L_x_1822) ;  /* 0x0000008000007945 */ /* 0x000fe20003800000 */
[----:B------:R-:W-:Y:S02]  /*24000*/  IMAD.MOV.U32 R13, RZ, RZ, R16 ;  /* 0x000000ffff0d7224 */ /* 0x000fe400078e0010 */
[----:B0-----:R-:W-:Y:S02]  /*24010*/  IMAD.MOV.U32 R12, RZ, RZ, RZ ;  /* 0x000000ffff0c7224 */ /* 0x001fe400078e00ff */
[----:B------:R-:W-:Y:S02]  /*24020*/  IMAD.MOV.U32 R11, RZ, RZ, 0x1f ;  /* 0x0000001fff0b7424 */ /* 0x000fe400078e00ff */
[----:B------:R-:W-:-:S07]  /*24030*/  IMAD.MOV.U32 R15, RZ, RZ, -0x1 ;  /* 0xffffffffff0f7424 */ /* 0x000fce00078e00ff */
[----:B------:R-:W-:Y:S05]  /*24040*/  WARPSYNC.COLLECTIVE R15, `(.L_x_1823) ;  /* 0x000000000f087348 */ /* 0x000fea0003c00000 */
[----:B------:R0:W1:Y:S02]  /*24050*/  SHFL.IDX P6, R14, R13, R12, R11 ;  /* 0x0000000c0d0e7389 */ /* 0x00006400000c000b */
[----:B01----:R-:W-:Y:S01]  /*24060*/  ENDCOLLECTIVE ;  /* 0x000000000000791b */ /* 0x003fe20003800000 */
.L_x_1823:
[----:B------:R-:W-:Y:S05]  /*24070*/  BSYNC B0 ;  /* 0x0000000000007941 */ /* 0x000fea0003800000 */
.L_x_1822:
        /* <DEDUP_REMOVED lines=9> */
.L_x_1824:
        /* <DEDUP_REMOVED lines=18> */
.L_x_1825:
[----:B------:R-:W-:Y:S01]  /*24230*/  IMAD.MOV.U32 R12, RZ, RZ, 0x2 ;  /* 0x00000002ff0c7424 */ /* 0x000fe200078e00ff */
[----:B------:R-:W-:-:S05]  /*24240*/  SEL R5, R14, RZ, P1 ;  /* 0x000000ff0e057207 */ /* 0x000fca0000800000 */
[----:B------:R-:W-:-:S04]  /*24250*/  IMAD.IADD R4, R2, 0x1, R5 ;  /* 0x0000000102047824 */ /* 0x000fc800078e0205 */
[----:B------:R-:W-:-:S07]  /*24260*/  IMAD.MOV.U32 R13, RZ, RZ, R4 ;  /* 0x000000ffff0d7224 */ /* 0x000fce00078e0004 */
[----:B------:R-:W-:Y:S05]  /*24270*/  WARPSYNC.COLLECTIVE R15, `(.L_x_1826) ;  /* 0x000000000f087348 */ /* 0x000fea0003c00000 */
[----:B------:R0:W1:Y:S02]  /*24280*/  SHFL.UP P6, R14, R13, R12, R11 ;  /* 0x0400000c0d0e7389 */ /* 0x00006400000c000b */
[----:B01----:R-:W-:Y:S01]  /*24290*/  ENDCOLLECTIVE ;  /* 0x000000000000791b */ /* 0x003fe20003800000 */
.L_x_1826:
[----:B------:R-:W-:Y:S01]  /*242a0*/  IMAD.MOV.U32 R12, RZ, RZ, 0x4 ;  /* 0x00000004ff0c7424 */ /* 0x000fe200078e00ff */
[----:B------:R-:W-:-:S05]  /*242b0*/  SEL R5, R14, RZ, P2 ;  /* 0x000000ff0e057207 */ /* 0x000fca0001000000 */
[----:B------:R-:W-:-:S04]  /*242c0*/  IMAD.IADD R5, R4, 0x1, R5 ;  /* 0x0000000104057824 */ /* 0x000fc800078e0205 */
[----:B------:R-:W-:-:S07]  /*242d0*/  IMAD.MOV.U32 R13, RZ, RZ, R5 ;  /* 0x000000ffff0d7224 */ /* 0x000fce00078e0005 */
[----:B------:R-:W-:Y:S05]  /*242e0*/  WARPSYNC.COLLECTIVE R15, `(.L_x_1827) ;  /* 0x000000000f087348 */ /* 0x000fea0003c00000 */
[----:B------:R0:W1:Y:S02]  /*242f0*/  SHFL.UP P6, R14, R13, R12, R11 ;  /* 0x0400000c0d0e7389 */ /* 0x00006400000c000b */
[----:B01----:R-:W-:Y:S01]  /*24300*/  ENDCOLLECTIVE ;  /* 0x000000000000791b */ /* 0x003fe20003800000 */
.L_x_1827:
[----:B------:R-:W-:Y:S01]  /*24310*/  IMAD.MOV.U32 R12, RZ, RZ, 0x8 ;  /* 0x00000008ff0c7424 */ /* 0x000fe200078e00ff */
[----:B------:R-:W-:-:S05]  /*24320*/  SEL R6, R14, RZ, P3 ;  /* 0x000000ff0e067207 */ /* 0x000fca0001800000 */
[----:B------:R-:W-:-:S04]  /*24330*/  IMAD.IADD R6, R5, 0x1, R6 ;  /* 0x0000000105067824 */ /* 0x000fc800078e0206 */
[----:B------:R-:W-:-:S07]  /*24340*/  IMAD.MOV.U32 R13, RZ, RZ, R6 ;  /* 0x000000ffff0d7224 */ /* 0x000fce00078e0006 */
[----:B------:R-:W-:Y:S05]  /*24350*/  WARPSYNC.COLLECTIVE R15, `(.L_x_1828) ;  /* 0x000000000f087348 */ /* 0x000fea0003c00000 */
[----:B------:R0:W1:Y:S02]  /*24360*/  SHFL.UP P6, R14, R13, R12, R11 ;  /* 0x0400000c0d0e7389 */ /* 0x00006400000c000b */
[----:B01----:R-:W-:Y:S01]  /*24370*/  ENDCOLLECTIVE ;  /* 0x000000000000791b */ /* 0x003fe20003800000 */
.L_x_1828:
[----:B------:R-:W-:Y:S01]  /*24380*/  IMAD.MOV.U32 R12, RZ, RZ, 0x10 ;  /* 0x00000010ff0c7424 */ /* 0x000fe200078e00ff */
[----:B------:R-:W-:-:S05]  /*24390*/  SEL R3, R14, RZ, P4 ;  /* 0x000000ff0e037207 */ /* 0x000fca0002000000 */
[----:B------:R-:W-:-:S04]  /*243a0*/  IMAD.IADD R4, R6, 0x1, R3 ;  /* 0x0000000106047824 */ /* 0x000fc800078e0203 */
[----:B------:R-:W-:-:S07]  /*243b0*/  IMAD.MOV.U32 R13, RZ, RZ, R4 ;  /* 0x000000ffff0d7224 */ /* 0x000fce00078e0004 */
[----:B------:R-:W-:Y:S05]  /*243c0*/  WARPSYNC.COLLECTIVE R15, `(.L_x_1829) ;  /* 0x000000000f087348 */ /* 0x000fea0003c00000 */
[----:B------:R0:W1:Y:S02]  /*243d0*/  SHFL.UP P6, R14, R13, R12, R11 ;  /* 0x0400000c0d0e7389 */ /* 0x00006400000c000b */
[----:B01----:R-:W-:Y:S01]  /*243e0*/  ENDCOLLECTIVE ;  /* 0x000000000000791b */ /* 0x003fe20003800000 */
.L_x_1829:
        /* <DEDUP_REMOVED lines=8> */
.L_x_1830:
[----:B------:R-:W-:Y:S05]  /*24470*/  BRA `(.L_x_1831) ;  /* 0xffffffd400247947 */ /* 0x000fea000383ffff */
.L_x_1739:
[----:B------:R-:W-:Y:S01]  /*24480*/  BSSY B0, `(.L_x_1832) ;  /* 0x0000008000007945 */ /* 0x000fe20003800000 */
[----:B-----5:R-:W-:Y:S02]  /*24490*/  IMAD.MOV.U32 R13, RZ, RZ, R2 ;  /* 0x000000ffff0d7224 */ /* 0x020fe400078e0002 */
[----:B0-----:R-:W-:Y:S02]  /*244a0*/  IMAD.MOV.U32 R12, RZ, RZ, 0x1 ;  /* 0x00000001ff0c7424 */ /* 0x001fe400078e00ff */
[----:B------:R-:W-:Y:S02]  /*244b0*/  IMAD.MOV.U32 R11, RZ, RZ, RZ ;  /* 0x000000ffff0b7224 */ /* 0x000fe400078e00ff */
[----:B------:R-:W-:-:S07]  /*244c0*/  IMAD.MOV.U32 R15, RZ, RZ, -0x1 ;  /* 0xffffffffff0f7424 */ /* 0x000fce00078e00ff */
[----:B-12---:R-:W-:Y:S05]  /*244d0*/  WARPSYNC.COLLECTIVE R15, `(.L_x_1833) ;  /* 0x000000000f087348 */ /* 0x006fea0003c00000 */
[----:B------:R0:W3:Y:S02]  /*244e0*/  SHFL.UP P6, R14, R13, R12, R11 ;  /* 0x0400000c0d0e7389 */ /* 0x0000e400000c000b */
[----:B0123--:R-:W-:Y:S01]  /*244f0*/  ENDCOLLECTIVE ;  /* 0x000000000000791b */ /* 0x00ffe20003800000 */
.L_x_1833:
[----:B------:R-:W-:Y:S05]  /*24500*/  BSYNC B0 ;  /* 0x0000000000007941 */ /* 0x000fea0003800000 */
.L_x_1832:
        /* <DEDUP_REMOVED lines=8> */
.L_x_1834:
[----:B------:R-:W-:Y:S01]  /*24590*/  IMAD.MOV.U32 R12, RZ, RZ, 0x4 ;  /* 0x00000004ff0c7424 */ /* 0x000fe200078e00ff */
[----:B------:R-:W-:-:S05]  /*245a0*/  SEL R14, R14, RZ, P2 ;  /* 0x000000ff0e0e7207 */ /* 0x000fca0001000000 */
[----:B------:R-:W-:-:S04]  /*245b0*/  IMAD.IADD R3, R13, 0x1, R14 ;  /* 0x000000010d037824 */ /* 0x000fc800078e020e */
[----:B------:R-:W-:-:S07]  /*245c0*/  IMAD.MOV.U32 R13, RZ, RZ, R3 ;  /* 0x000000ffff0d7224 */ /* 0x000fce00078e0003 */
[----:B------:R-:W-:Y:S05]  /*245d0*/  WARPSYNC.COLLECTIVE R15, `(.L_x_1835) ;  /* 0x000000000f087348 */ /* 0x000fea0003c00000 */
[----:B------:R0:W1:Y:S02]  /*245e0*/  SHFL.UP P6, R14, R13, R12, R11 ;  /* 0x0400000c0d0e7389 */ /* 0x00006400000c000b */
[----:B01----:R-:W-:Y:S01]  /*245f0*/  ENDCOLLECTIVE ;  /* 0x000000000000791b */ /* 0x003fe20003800000 */
.L_x_1835:
[----:B------:R-:W-:Y:S01]  /*24600*/  IMAD.MOV.U32 R12, RZ, RZ, 0x8 ;  /* 0x00000008ff0c7424 */ /* 0x000fe200078e00ff */
[----:B------:R-:W-:-:S05]  /*24610*/  SEL R4, R14, RZ, P3 ;  /* 0x000000ff0e047207 */ /* 0x000fca0001800000 */
[----:B------:R-:W-:-:S04]  /*24620*/  IMAD.IADD R4, R3, 0x1, R4 ;  /* 0x0000000103047824 */ /* 0x000fc800078e0204 */
[----:B------:R-:W-:-:S07]  /*24630*/  IMAD.MOV.U32 R13, RZ, RZ, R4 ;  /* 0x000000ffff0d7224 */ /* 0x000fce00078e0004 */
[----:B------:R-:W-:Y:S05]  /*24640*/  WARPSYNC.COLLECTIVE R15, `(.L_x_1836) ;  /* 0x000000000f087348 */ /* 0x000fea0003c00000 */
[----:B------:R0:W1:Y:S02]  /*24650*/  SHFL.UP P6, R14, R13, R12, R11 ;  /* 0x0400000c0d0e7389 */ /* 0x00006400000c000b */
[----:B01----:R-:W-:Y:S01]  /*24660*/  ENDCOLLECTIVE ;  /* 0x000000000000791b */ /* 0x003fe20003800000 */
.L_x_1836:
[----:B------:R-:W-:Y:S01]  /*24670*/  IMAD.MOV.U32 R12, RZ, RZ, 0x10 ;  /* 0x00000010ff0c7424 */ /* 0x000fe200078e00ff */
[----:B------:R-:W-:-:S05]  /*24680*/  SEL R5, R14, RZ, P4 ;  /* 0x000000ff0e057207 */ /* 0x000fca0002000000 */
[----:B------:R-:W-:-:S04]  /*24690*/  IMAD.IADD R5, R4, 0x1, R5 ;  /* 0x0000000104057824 */ /* 0x000fc800078e0205 */
[----:B------:R-:W-:-:S07]  /*246a0*/  IMAD.MOV.U32 R13, RZ, RZ, R5 ;  /* 0x000000ffff0d7224 */ /* 0x000fce00078e0005 */
[----:B------:R-:W-:Y:S05]  /*246b0*/  WARPSYNC.COLLECTIVE R15, `(.L_x_1837) ;  /* 0x000000000f087348 */ /* 0x000fea0003c00000 */
[----:B------:R0:W1:Y:S02]  /*246c0*/  SHFL.UP P6, R14, R13, R12, R11 ;  /* 0x0400000c0d0e7389 */ /* 0x00006400000c000b */
[----:B01----:R-:W-:Y:S01]  /*246d0*/  ENDCOLLECTIVE ;  /* 0x000000000000791b */ /* 0x003fe20003800000 */
.L_x_1837:
        /* <DEDUP_REMOVED lines=8> */
.L_x_1838:
[----:B------:R-:W-:Y:S05]  /*24760*/  BRA `(.L_x_1839) ;  /* 0xffffffd400047947 */ /* 0x000fea000383ffff */
.L_x_1741:
[----:B------:R-:W-:Y:S01]  /*24770*/  BSSY B0, `(.L_x_1840) ;  /* 0x0000006000007945 */ /* 0x000fe20003800000 */
[----:B------:R-:W-:Y:S01]  /*24780*/  PLOP3.LUT P6, PT, P6, PT, PT, 0x8, 0x0 ;  /* 0x000000000000781c */ /* 0x000fe200037ce170 */
[----:B------:R-:W-:-:S12]  /*24790*/  IMAD.MOV.U32 R15, RZ, RZ, -0x1 ;  /* 0xffffffffff0f7424 */ /* 0x000fd800078e00ff */
[----:B01----:R-:W-:Y:S05]  /*247a0*/  WARPSYNC.COLLECTIVE R15, `(.L_x_1841) ;  /* 0x000000000f087348 */ /* 0x003fea0003c00000 */
[----:B------:R-:W-:Y:S01]  /*247b0*/  VOTE.ANY R14, PT, P6 ;  /* 0x00000000000e7806 */ /* 0x000fe200030e0100 */
[----:B01----:R-:W-:Y:S06]  /*247c0*/  ENDCOLLECTIVE ;  /* 0x000000000000791b */ /* 0x003fec0003800000 */
.L_x_1841:
[----:B------:R-:W-:Y:S05]  /*247d0*/  BSYNC B0 ;  /* 0x0000000000007941 */ /* 0x000fea0003800000 */
.L_x_1840:
        /* <DEDUP_REMOVED lines=9> */
.L_x_1842:
[----:B------:R-:W-:Y:S01]  /*24870*/  IMAD.MOV.U32 R17, RZ, RZ, R14 ;  /* 0x000000ffff117224 */ /* 0x000fe200078e000e */
[----:B------:R-:W-:Y:S06]  /*24880*/  BRA `(.L_x_1843) ;  /* 0xffffffd000f47947 */ /* 0x000fec000383ffff */
.L_x_1743:
[----:B------:R-:W-:Y:S01]  /*24890*/  BSSY B0, `(.L_x_1844) ;  /* 0x0000007000007945 */ /* 0x000fe20003800000 */
[----:B------:R-:W-:Y:S02]  /*248a0*/  IMAD.MOV.U32 R13, RZ, RZ, R3 ;  /* 0x000000ffff0d7224 */ /* 0x000fe400078e0003 */
[----:B------:R-:W-:Y:S02]  /*248b0*/  IMAD.MOV.U32 R11, RZ, RZ, 0x1f ;  /* 0x0000001fff0b7424 */ /* 0x000fe400078e00ff */
[----:B------:R-:W-:-:S07]  /*248c0*/  IMAD.MOV.U32 R15, RZ, RZ, -0x1 ;  /* 0xffffffffff0f7424 */ /* 0x000fce00078e00ff */
[----:B-123--:R-:W-:Y:S05]  /*248d0*/  WARPSYNC.COLLECTIVE R15, `(.L_x_1845) ;  /* 0x000000000f087348 */ /* 0x00efea0003c00000 */
[----:B------:R0:W4:Y:S02]  /*248e0*/  SHFL.IDX P6, R14, R13, R12, R11 ;  /* 0x0000000c0d0e7389 */ /* 0x00012400000c000b */
[----:B01234-:R-:W-:Y:S01]  /*248f0*/  ENDCOLLECTIVE ;  /* 0x000000000000791b */ /* 0x01ffe20003800000 */
.L_x_1845:
[----:B------:R-:W-:Y:S05]  /*24900*/  BSYNC B0 ;  /* 0x0000000000007941 */ /* 0x000fea0003800000 */
.L_x_1844:
[----:B------:R-:W-:Y:S01]  /*24910*/  IMAD.MOV.U32 R5, RZ, RZ, R14 ;  /* 0x000000ffff057224 */ /* 0x000fe200078e000e */
[----:B------:R-:W-:Y:S06]  /*24920*/  BRA `(.L_x_1742) ;  /* 0xffffffd000e87947 */ /* 0x000fec000383ffff */
.L_x_1747:
[----:B0-----:R0:W2:Y:S02]  /*24930*/  SYNCS.PHASECHK.TRANS64.TRYWAIT P0, [R9+URZ+0x2d820], R0 ;  /* 0x02d82000090075a7 */ /* 0x0010a4000800017f */
[----:B--2---:R-:W-:Y:S05]  /*24940*/  @!P0 NANOSLEEP.SYNCS 0x989680 ;  /* 0x009896800000895d */ /* 0x004fea0003900000 */
[----:B------:R-:W2:Y:S02]  /*24950*/  @!P0 SYNCS.PHASECHK.TRANS64 P0, [R9+URZ+0x2d820], R0 ;  /* 0x02d82000090085a7 */ /* 0x000ea4000800007f */
[----:B--2---:R-:W-:Y:S05]  /*24960*/  @!P0 BRA `(.L_x_1747) ;  /* 0xfffffffc00f08947 */ /* 0x004fea000383ffff */
[----:B------:R-:W-:Y:S05]  /*24970*/  BRA `(.L_x_1846) ;  /* 0xffffffd800607947 */ /* 0x000fea000383ffff */
.L_x_1748:
        /* <DEDUP_REMOVED lines=8> */
[----:B01-3--:R-:W-:Y:S05]  /*24a00*/  WARPSYNC.COLLECTIVE R15, `(.L_x_1848) ;  /* 0x000000000f087348 */ /* 0x00bfea0003c00000 */
[----:B------:R2:W4:Y:S02]  /*24a10*/  SHFL.IDX P6, R14, R13, R12, R11 ;  /* 0x0000000c0d0e7389 */ /* 0x00052400000c000b */
[----:B01234-:R-:W-:Y:S01]  /*24a20*/  ENDCOLLECTIVE ;  /* 0x000000000000791b */ /* 0x01ffe20003800000 */
.L_x_1848:
[----:B------:R-:W-:Y:S05]  /*24a30*/  BSYNC B0 ;  /* 0x0000000000007941 */ /* 0x000fea0003800000 */
.L_x_1847:
[----:B------:R-:W-:Y:S05]  /*24a40*/  BRA `(.L_x_1849) ;  /* 0xffffffd800487947 */ /* 0x000fea000383ffff */
.L_x_1749:
[----:B------:R-:W-:Y:S01]  /*24a50*/  BSSY B0, `(.L_x_1850) ;  /* 0x0000006000007945 */ /* 0x000fe20003800000 */
[----:B------:R-:W-:-:S07]  /*24a60*/  IMAD.MOV.U32 R15, RZ, RZ, -0x1 ;  /* 0xffffffffff0f7424 */ /* 0x000fce00078e00ff */
[----:B01-3--:R-:W-:Y:S05]  /*24a70*/  WARPSYNC.COLLECTIVE R15, `(.L_x_1851) ;  /* 0x000000000f0c7348 */ /* 0x00bfea0003c00000 */
[----:B------:R-:W-:Y:S02]  /*24a80*/  ELECT P6, UR62, PT ;  /* 0x00000000003e782f */ /* 0x000fe400038c0000 */
[----:B------:R-:W-:Y:S01]  /*24a90*/  MOV R14, UR62 ;  /* 0x0000003e000e7c02 */ /* 0x000fe20008000f00 */
[----:B01-3--:R-:W-:Y:S10]  /*24aa0*/  ENDCOLLECTIVE ;  /* 0x000000000000791b */ /* 0x00bff40003800000 */
.L_x_1851:
[----:B------:R-:W-:Y:S05]  /*24ab0*/  BSYNC B0 ;  /* 0x0000000000007941 */ /* 0x000fea0003800000 */
.L_x_1850:
[----:B------:R-:W-:Y:S05]  /*24ac0*/  BRA `(.L_x_1852) ;  /* 0xffffffd8003c7947 */ /* 0x000fea000383ffff */
.L_x_1751:
[----:B0-----:R0:W2:Y:S02]  /*24ad0*/  SYNCS.PHASECHK.TRANS64.TRYWAIT P0, [R5+URZ], R4 ;  /* 0x00000004050075a7 */ /* 0x0010a4000800017f */
[----:B--2---:R-:W-:Y:S05]  /*24ae0*/  @!P0 NANOSLEEP.SYNCS 0x989680 ;  /* 0x009896800000895d */ /* 0x004fea0003900000 */
[----:B------:R-:W2:Y:S02]  /*24af0*/  @!P0 SYNCS.PHASECHK.TRANS64 P0, [R5+URZ], R4 ;  /* 0x00000004050085a7 */ /* 0x000ea4000800007f */
[----:B--2---:R-:W-:Y:S05]  /*24b00*/  @!P0 BRA `(.L_x_1751) ;  /* 0xfffffffc00f08947 */ /* 0x004fea000383ffff */
[----:B------:R-:W-:Y:S05]  /*24b10*/  BRA `(.L_x_1853) ;  /* 0xffffffd800707947 */ /* 0x000fea000383ffff */
.L_x_1752:
[----:B--2---:R2:W4:Y:S02]  /*24b20*/  SYNCS.PHASECHK.TRANS64.TRYWAIT P0, [R3+URZ], R2 ;  /* 0x00000002030075a7 */ /* 0x004524000800017f */
[----:B----4-:R-:W-:Y:S05]  /*24b30*/  @!P0 NANOSLEEP.SYNCS 0x989680 ;  /* 0x009896800000895d */ /* 0x010fea0003900000 */
[----:B------:R-:W4:Y:S02]  /*24b40*/  @!P0 SYNCS.PHASECHK.TRANS64 P0, [R3+URZ], R2 ;  /* 0x00000002030085a7 */ /* 0x000f24000800007f */
[----:B----4-:R-:W-:Y:S05]  /*24b50*/  @!P0 BRA `(.L_x_1752) ;  /* 0xfffffffc00f08947 */ /* 0x010fea000383ffff */
[----:B------:R-:W-:Y:S05]  /*24b60*/  BRA `(.L_x_1854) ;  /* 0xffffffd800647947 */ /* 0x000fea000383ffff */
.L_x_1754:
[----:B----4-:R4:W0:Y:S02]  /*24b70*/  SYNCS.PHASECHK.TRANS64.TRYWAIT P0, [R23+URZ], R4 ;  /* 0x00000004170075a7 */ /* 0x010824000800017f */
[----:B0-----:R-:W-:Y:S05]  /*24b80*/  @!P0 NANOSLEEP.SYNCS 0x989680 ;  /* 0x009896800000895d */ /* 0x001fea0003900000 */
[----:B------:R-:W0:Y:S02]  /*24b90*/  @!P0 SYNCS.PHASECHK.TRANS64 P0, [R23+URZ], R4 ;  /* 0x00000004170085a7 */ /* 0x000e24000800007f */
[----:B0-----:R-:W-:Y:S05]  /*24ba0*/  @!P0 BRA `(.L_x_1754) ;  /* 0xfffffffc00f08947 */ /* 0x001fea000383ffff */
[----:B------:R-:W-:Y:S05]  /*24bb0*/  BRA `(.L_x_1855) ;  /* 0xffffffd800687947 */ /* 0x000fea000383ffff */
.L_x_1856:
        /* <DEDUP_REMOVED lines=12> */
.L_x_2729:


//--------------------- .text._ZN7cutlass13device_kernelIN5flash11enable_sm90INS1_16FlashAttnFwdSm90INS1_25CollectiveMainloopFwdSm90ILi2EN4cute5tupleIJNS5_1CILi1EEES8_S8_EEENS6_IJNS7_ILi192EEENS7_ILi144EEENS7_ILi96EEEEEELi96ENS_6half_tEfNS_4arch4Sm90ELb1ELb0ELb0ELb0ELb0ELb0ELb0ELb0ELb1ELb1ELb0ELb0EEENS1_21CollectiveEpilogueFwdINS6_IJSA_SC_SB_EEES9_SE_SG_Li384ELb0ELb1ELb0ELb0EEENS1_30DynamicPersistentTileSchedulerILi384ELi128ELb0ELb1ELb1EEEEEEEEEvNT_6ParamsE --------------------------
	.section	.text._ZN7cutlass13device_kernelIN5flash11enable_sm90INS1_16FlashAttnFwdSm90INS1_25CollectiveMainloopFwdSm90ILi2EN4cute5tupleIJNS5_1CILi1EEES8_S8_EEENS6_IJNS7_ILi192EEENS7_ILi144EEENS7_ILi96EEEEEELi96ENS_6half_tEfNS_4arch4Sm90ELb1ELb0ELb0ELb0ELb0ELb0ELb0ELb0ELb1ELb1ELb0ELb0EEENS1_21CollectiveEpilogueFwdINS6_IJSA_SC_SB_EEES9_SE_SG_Li384ELb0ELb1ELb0ELb0EEENS1_30DynamicPersistentTileSchedulerILi384ELi128ELb0ELb1ELb1EEEEEEEEEvNT_6ParamsE,"ax",@progbits
	.align	128
.text._ZN7cutlass13device_kernelIN5flash11enable_sm90INS1_16FlashAttnFwdSm90INS1_25CollectiveMainloopFwdSm90ILi2EN4cute5tupleIJNS5_1CILi1EEES8_S8_EEENS6_IJNS7_ILi192EEENS7_ILi144EEENS7_ILi96EEEEEELi96ENS_6half_tEfNS_4arch4Sm90ELb1ELb0ELb0ELb0ELb0ELb0ELb0ELb0ELb1ELb1ELb0ELb0EEENS1_21CollectiveEpilogueFwdINS6_IJSA_SC_SB_EEES9_SE_SG_Li384ELb0ELb1ELb0ELb0EEENS1_30DynamicPersistentTileSchedulerILi384ELi128ELb0ELb1ELb1EEEEEEEEEvNT_6ParamsE:
        .type           _ZN7cutlass13device_kernelIN5flash11enable_sm90INS1_16FlashAttnFwdSm90INS1_25CollectiveMainloopFwdSm90ILi2EN4cute5tupleIJNS5_1CILi1EEES8_S8_EEENS6_IJNS7_ILi192EEENS7_ILi144EEENS7_ILi96EEEEEELi96ENS_6half_tEfNS_4arch4Sm90ELb1ELb0ELb0ELb0ELb0ELb0ELb0ELb0ELb1ELb1ELb0ELb0EEENS1_21CollectiveEpilogueFwdINS6_IJSA_SC_SB_EEES9_SE_SG_Li384ELb0ELb1ELb0ELb0EEENS1_30DynamicPersistentTileSchedulerILi384ELi128ELb0ELb1ELb1EEEEEEEEEvNT_6ParamsE,@function
        .size           _ZN7cutlass13device_kernelIN5flash11enable_sm90INS1_16FlashAttnFwdSm90INS1_25CollectiveMainloopFwdSm90ILi2EN4cute5tupleIJNS5_1CILi1EEES8_S8_EEENS6_IJNS7_ILi192EEENS7_ILi144EEENS7_ILi96EEEEEELi96ENS_6half_tEfNS_4arch4Sm90ELb1ELb0ELb0ELb0ELb0ELb0ELb0ELb0ELb1ELb1ELb0ELb0EEENS1_21CollectiveEpilogueFwdINS6_IJSA_SC_SB_EEES9_SE_SG_Li384ELb0ELb1ELb0ELb0EEENS1_30DynamicPersistentTileSchedulerILi384ELi128ELb0ELb1ELb1EEEEEEEEEvNT_6ParamsE,(.L_x_2730 - _ZN7cutlass13device_kernelIN5flash11enable_sm90INS1_16FlashAttnFwdSm90INS1_25CollectiveMainloopFwdSm90ILi2EN4cute5tupleIJNS5_1CILi1EEES8_S8_EEENS6_IJNS7_ILi192EEENS7_ILi144EEENS7_ILi96EEEEEELi96ENS_6half_tEfNS_4arch4Sm90ELb1ELb0ELb0ELb0ELb0ELb0ELb0ELb0ELb1ELb1ELb0ELb0EEENS1_21CollectiveEpilogueFwdINS6_IJSA_SC_SB_EEES9_SE_SG_Li384ELb0ELb1ELb0ELb0EEENS1_30DynamicPersistentTileSchedulerILi384ELi128ELb0ELb1ELb1EEEEEEEEEvNT_6ParamsE)
        .other          _ZN7cutlass13device_kernelIN5flash11enable_sm90INS1_16FlashAttnFwdSm90INS1_25CollectiveMainloopFwdSm90ILi2EN4cute5tupleIJNS5_1CILi1EEES8_S8_EEENS6_IJNS7_ILi192EEENS7_ILi144EEENS7_ILi96EEEEEELi96ENS_6half_tEfNS_4arch4Sm90ELb1ELb0ELb0ELb0ELb0ELb0ELb0ELb0ELb1ELb1ELb0ELb0EEENS1_21CollectiveEpilogueFwdINS6_IJSA_SC_SB_EEES9_SE_SG_Li384ELb0ELb1ELb0ELb0EEENS1_30DynamicPersistentTileSchedulerILi384ELi128ELb0ELb1ELb1EEEEEEEEEvNT_6ParamsE,@"STO_CUDA_ENTRY STV_DEFAULT"
_ZN7cutlass13device_kernelIN5flash11enable_sm90INS1_16FlashAttnFwdSm90INS1_25CollectiveMainloopFwdSm90ILi2EN4cute5tupleIJNS5_1CILi1EEES8_S8_EEENS6_IJNS7_ILi192EEENS7_ILi144EEENS7_ILi96EEEEEELi96ENS_6half_tEfNS_4arch4Sm90ELb1ELb0ELb0ELb0ELb0ELb0ELb0ELb0ELb1ELb1ELb0ELb0EEENS1_21CollectiveEpilogueFwdINS6_IJSA_SC_SB_EEES9_SE_SG_Li384ELb0ELb1ELb0ELb0EEENS1_30DynamicPersistentTileSchedulerILi384ELi128ELb0ELb1ELb1EEEEEEEEEvNT_6ParamsE:
        /* <DEDUP_REMOVED lines=18> */
.L_x_1858:
[----:B------:R-:W-:Y:S05]  /*0120*/  BSYNC B0 ;  /* 0x0000000000007941 */ /* 0x000fea0003800000 */
.L_x_1857:
        /* <DEDUP_REMOVED lines=41> */
.L_x_1859:
        /* <DEDUP_REMOVED lines=22> */
.L_x_1860:
        /* <DEDUP_REMOVED lines=18> */
.L_x_1861:
        /* <DEDUP_REMOVED lines=22> */
.L_x_1862:
        /* <DEDUP_REMOVED lines=22> */
.L_x_1863:
[----:B0-----:R-:W-:Y:S01]  /*0900*/  UMOV UR4, 0x1 ;  /* 0x0000000100047882 */ /* 0x001fe20000000000 */
[----:B------:R-:W-:Y:S01]  /*0910*/  PLOP3.LUT P0, PT, PT, PT, UP0, 0x80, 0x0 ;  /* 0x000000000000781c */ /* 0x000fe20003f0f008 */
[----:B------:R-:W-:Y:S01]  /*0920*/  USEL UR4, UR4, 0x2, !UP0 ;  /* 0x0000000204047887 */ /* 0x000fe2000c000000 */
[----:B------:R-:W-:-:S05]  /*0930*/  NOP ;  /* 0x0000000000007918 */ /* 0x000fca0000000000 */
[----:B------:R-:W-:-:S05]  /*0940*/  IMAD.U32 R2, RZ, RZ, UR4 ;  /* 0x00000004ff027e24 */ /* 0x000fca000f8e00ff */
[----:B------:R0:W-:Y:S01]  /*0950*/  STL [R1+0x8], R2 ;  /* 0x0000080201007387 */ /* 0x0001e20000100800 */
[----:B-12-4-:R-:W-:Y:S06]  /*0960*/  BAR.SYNC.DEFER_BLOCKING 0x0 ;  /* 0x0000000000007b1d */ /* 0x016fec0000010000 */
[----:B------:R-:W-:Y:S05]  /*0970*/  @!P0 BRA `(.L_x_1864) ;  /* 0x000000e400248947 */ /* 0x000fea0003800000 */
.L_x_1865:
[----:B------:R-:W-:-:S08]  /*0980*/  NOP ;  /* 0x0000000000007918 */ /* 0x000fd00000000000 */
[----:B------:R-:W1:Y:S02]  /*0990*/  USETMAXREG.TRY_ALLOC.CTAPOOL UP0, 0xa0 ;  /* 0x000000a0000079c8 */ /* 0x000e640008000600 */
[----:B-1----:R-:W-:-:S13]  /*09a0*/  PLOP3.LUT P0, PT, PT, PT, UP0, 0x80, 0x0 ;  /* 0x000000000000781c */ /* 0x002fda0003f0f008 */
[----:B------:R-:W-:Y:S05]  /*09b0*/  @!P0 BRA `(.L_x_1865) ;  /* 0xfffffffc00f08947 */ /* 0x000fea000383ffff */
[----:B------:R-:W1:Y:S01]  /*09c0*/  S2R R0, SR_TID.X ;  /* 0x0000000000007919 */ /* 0x000e620000002100 */
[----:B------:R-:W2:Y:S08]  /*09d0*/  S2UR UR4, SR_CTAID.X ;  /* 0x00000000000479c3 */ /* 0x000eb00000002500 */
[----:B------:R-:W-:Y:S08]  /*09e0*/  BAR.ARV 0x4, 0x200 ;  /* 0x0108000000007b1d */ /* 0x000ff00000002000 */
[----:B------:R-:W-:Y:S06]  /*09f0*/  BAR.ARV 0x8, 0x200 ;  /* 0x0208000000007b1d */ /* 0x000fec0000002000 */
[----:B-1----:R-:W-:-:S04]  /*0a00*/  SHF.R.U32.HI R0, RZ, 0x7, R0 ;  /* 0x00000007ff007819 */ /* 0x002fc80000011600 */
[----:B------:R-:W-:Y:S02]  /*0a10*/  ISETP.NE.AND P0, PT, R0, 0x1, PT ;  /* 0x000000010000780c */ /* 0x000fe40003f05270 */
[----:B------:R-:W2:Y:S11]  /*0a20*/  LDC R0, c[0x0][0xc38] ;  /* 0x00030e00ff007b82 */ /* 0x000eb60000000800 */
[----:B------:R-:W-:Y:S06]  /*0a30*/  @!P0 BAR.ARV 0x9, 0x100 ;  /* 0x0244000000008b1d */ /* 0x000fec0000002000 */
[----:B--2---:R-:W-:-:S13]  /*0a40*/  ISETP.LE.AND P0, PT, R0, UR4, PT ;  /* 0x0000000400007c0c */ /* 0x004fda000bf03270 */
[----:B------:R-:W-:Y:S05]  /*0a50*/  @P0 EXIT ;  /* 0x000000000000094d */ /* 0x000fea0003800000 */
[----:B------:R-:W2:Y:S01]  /*0a60*/  LDL R3, [R1+0x8] ;  /* 0x0000080001037983 */ /* 0x000ea20000100800 */
[----:B------:R-:W1:Y:S01]  /*0a70*/  S2UR UR5, SR_CgaCtaId ;  /* 0x00000000000579c3 */ /* 0x000e620000008800 */
[----:B------:R-:W-:Y:S01]  /*0a80*/  UMOV UR37, 0x400 ;  /* 0x0000040000257882 */ /* 0x000fe20000000000 */
[----:B------:R-:W-:Y:S01]  /*0a90*/  UMOV UR38, URZ ;  /* 0x0000003f00267c82 */ /* 0x000fe20008000000 */
[----:B0-----:R-:W0:Y:S01]  /*0aa0*/  S2R R2, SR_TID.X ;  /* 0x0000000000027919 */ /* 0x001e220000002100 */
[----:B------:R-:W-:Y:S01]  /*0ab0*/  UMOV UR36, URZ ;  /* 0x0000003f00247c82 */ /* 0x000fe20008000000 */
[----:B-1----:R-:W-:Y:S01]  /*0ac0*/  ULEA UR37, UR5, UR37, 0x18 ;  /* 0x0000002505257291 */ /* 0x002fe2000f8ec03f */
[----:B0-----:R-:W-:-:S05]  /*0ad0*/  VIADD R157, R2, 0xffffff80 ;  /* 0xffffff80029d7836 */ /* 0x001fca0000000000 */
[----:B------:R-:W-:-:S04]  /*0ae0*/  SHF.R.S32.HI R0, RZ, 0x1f, R157 ;  /* 0x0000001fff007819 */ /* 0x000fc8000001149d */
[CC--:B------:R-:W-:Y:S02]  /*0af0*/  LEA.HI R2, R0.reuse, R157.reuse, RZ, 0x4 ;  /* 0x0000009d00027211 */ /* 0x0c0fe400078f20ff */
[-C--:B------:R-:W-:Y:S02]  /*0b00*/  LEA.HI R151, R0, R157.reuse, RZ, 0x7 ;  /* 0x0000009d00977211 */ /* 0x080fe400078f38ff */
[----:B------:R-:W-:Y:S02]  /*0b10*/  LOP3.LUT R4, R2, 0xfffffff0, RZ, 0xc0, !PT ;  /* 0xfffffff002047812 */ /* 0x000fe400078ec0ff */
[----:B------:R-:W-:Y:S02]  /*0b20*/  LEA.HI R5, R0, R157, RZ, 0x5 ;  /* 0x0000009d00057211 */ /* 0x000fe400078f28ff */
[----:B------:R-:W-:Y:S01]  /*0b30*/  LOP3.LUT R150, R151, 0xffffff80, RZ, 0xc0, !PT ;  /* 0xffffff8097967812 */ /* 0x000fe200078ec0ff */
[----:B------:R-:W-:Y:S01]  /*0b40*/  IMAD.IADD R4, R157, 0x1, -R4 ;  /* 0x000000019d047824 */ /* 0x000fe200078e0a04 */
[----:B------:R-:W-:-:S02]  /*0b50*/  SHF.R.S32.HI R9, RZ, 0x5, R5 ;  /* 0x00000005ff097819 */ /* 0x000fc40000011405 */
[----:B------:R-:W-:Y:S01]  /*0b60*/  SHF.R.S32.HI R5, RZ, 0x4, R2 ;  /* 0x00000004ff057819 */ /* 0x000fe20000011402 */
[----:B------:R-:W-:Y:S01]  /*0b70*/  IMAD.IADD R150, R157, 0x1, -R150 ;  /* 0x000000019d967824 */ /* 0x000fe200078e0a96 */
[----:B------:R-:W-:Y:S01]  /*0b80*/  LEA.HI R0, R0, R157, RZ, 0x2 ;  /* 0x0000009d00007211 */ /* 0x000fe200078f10ff */
[----:B------:R-:W-:Y:S01]  /*0b90*/  IMAD R153, R9, 0x10, R4 ;  /* 0x0000001009997824 */ /* 0x000fe200078e0204 */
[----:B------:R-:W-:Y:S02]  /*0ba0*/  LEA.HI R2, R2, R5, RZ, 0x1 ;  /* 0x0000000502027211 */ /* 0x000fe400078f08ff */
[----:B------:R-:W-:Y:S02]  /*0bb0*/  SHF.R.S32.HI R11, RZ, 0x1f, R150 ;  /* 0x0000001fff0b7819 */ /* 0x000fe40000011496 */
[----:B------:R-:W-:Y:S02]  /*0bc0*/  LOP3.LUT R2, R2, 0x1ffffffe, RZ, 0xc0, !PT ;  /* 0x1ffffffe02027812 */ /* 0x000fe400078ec0ff */
[----:B------:R-:W-:-:S02]  /*0bd0*/  SHF.R.S32.HI R151, RZ, 0x7, R151 ;  /* 0x00000007ff977819 */ /* 0x000fc40000011497 */
[----:B------:R-:W-:Y:S01]  /*0be0*/  SHF.R.S32.HI R148, RZ, 0x2, R0 ;  /* 0x00000002ff947819 */ /* 0x000fe20000011400 */
[----:B------:R-:W-:Y:S02]  /*0bf0*/  IMAD.IADD R2, R5, 0x1, -R2 ;  /* 0x0000000105027824 */ /* 0x000fe400078e0a02 */
[----:B------:R-:W-:-:S04]  /*0c00*/  IMAD.HI R5, R151, 0x55555556, RZ ;  /* 0x5555555697057827 */ /* 0x000fc800078e02ff */
[----:B------:R-:W-:Y:S01]  /*0c10*/  IMAD.SHL.U32 R2, R2, 0x8, RZ ;  /* 0x0000000802027824 */ /* 0x000fe200078e00ff */
[----:B------:R-:W-:-:S03]  /*0c20*/  LEA.HI R8, R5, R5, RZ, 0x1 ;  /* 0x0000000505087211 */ /* 0x000fc600078f08ff */
[----:B------:R-:W-:Y:S02]  /*0c30*/  IMAD.U32 R153, R153, 0x20, R2 ;  /* 0x0000002099997824 */ /* 0x000fe400078e0002 */
[----:B------:R-:W-:Y:S01]  /*0c40*/  IMAD R8, R8, -0x3, R151 ;  /* 0xfffffffd08087824 */ /* 0x000fe200078e0297 */
[----:B--2---:R-:W-:Y:S02]  /*0c50*/  R2UR UR6, R3 ;  /* 0x00000000030672ca */ /* 0x004fe400000e0000 */
[----:B------:R-:W-:-:S04]  /*0c60*/  SHF.R.S32.HI R3, RZ, 0x1f, R4 ;  /* 0x0000001fff037819 */ /* 0x000fc80000011404 */
[CC--:B------:R-:W-:Y:S02]  /*0c70*/  LEA.HI R6, R3.reuse, R4.reuse, RZ, 0x3 ;  /* 0x0000000403067211 */ /* 0x0c0fe400078f18ff */
[----:B------:R-:W-:-:S03]  /*0c80*/  LEA.HI R3, R3, R4, RZ, 0x2 ;  /* 0x0000000403037211 */ /* 0x000fc600078f10ff */
[----:B------:R-:W-:Y:S01]  /*0c90*/  IMAD.SHL.U32 R6, R6, 0x10, RZ ;  /* 0x0000001006067824 */ /* 0x000fe200078e00ff */
[----:B------:R-:W-:Y:S01]  /*0ca0*/  LOP3.LUT R7, R3, 0x7fffffc, RZ, 0xc0, !PT ;  /* 0x07fffffc03077812 */ /* 0x000fe200078ec0ff */
[----:B------:R-:W-:Y:S01]  /*0cb0*/  ULOP3.LUT UR7, UR6, 0x1, URZ, 0xfc, !UPT ;  /* 0x0000000106077892 */ /* 0x000fe2000f8efc3f */
[----:B------:R-:W-:Y:S02]  /*0cc0*/  SHF.R.S32.HI R3, RZ, 0x2, R3 ;  /* 0x00000002ff037819 */ /* 0x000fe40000011403 */
[----:B------:R-:W-:Y:S01]  /*0cd0*/  LOP3.LUT R6, R6, 0x7fffff80, RZ, 0xc0, !PT ;  /* 0x7fffff8006067812 */ /* 0x000fe200078ec0ff */
[----:B------:R-:W-:Y:S01]  /*0ce0*/  IMAD.IADD R7, R4, 0x1, -R7 ;  /* 0x0000000104077824 */ /* 0x000fe200078e0a07 */
[----:B------:R-:W-:Y:S01]  /*0cf0*/  UMOV UR6, URZ ;  /* 0x0000003f00067c82 */ /* 0x000fe20008000000 */
[----:B------:R-:W-:Y:S02]  /*0d00*/  IMAD.SHL.U32 R3, R3, 0x40, RZ ;  /* 0x0000004003037824 */ /* 0x000fe400078e00ff */
[----:B------:R-:W-:Y:S01]  /*0d10*/  IMAD R6, R9, 0x100, R6 ;  /* 0x0000010009067824 */ /* 0x000fe200078e0206 */
[----:B------:R-:W-:Y:S01]  /*0d20*/  LEA.HI R9, R11, R150, RZ, 0x2 ;  /* 0x000000960b097211 */ /* 0x000fe200078f10ff */
[----:B------:R-:W-:Y:S01]  /*0d30*/  IMAD.U32 R154, RZ, RZ, UR7 ;  /* 0x00000007ff9a7e24 */ /* 0x000fe2000f8e00ff */
[----:B------:R-:W-:Y:S01]  /*0d40*/  LOP3.LUT R3, R3, 0x40, RZ, 0xc0, !PT ;  /* 0x0000004003037812 */ /* 0x000fe200078ec0ff */
[----:B------:R-:W-:Y:S01]  /*0d50*/  IMAD R6, R7, 0x10, R6 ;  /* 0x0000001007067824 */ /* 0x000fe200078e0206 */
[--C-:B------:R-:W-:Y:S01]  /*0d60*/  SHF.R.S32.HI R7, RZ, 0x2, R9.reuse ;  /* 0x00000002ff077819 */ /* 0x100fe20000011409 */
[----:B------:R-:W-:Y:S01]  /*0d70*/  IMAD.U32 R149, RZ, RZ, UR6 ;  /* 0x00000006ff957e24 */ /* 0x000fe2000f8e00ff */
[----:B------:R-:W-:-:S02]  /*0d80*/  SHF.R.S32.HI R4, RZ, 0x1f, R9 ;  /* 0x0000001fff047819 */ /* 0x000fc40000011409 */
[----:B------:R-:W-:Y:S02]  /*0d90*/  LEA.HI R11, R11, R150, RZ, 0x5 ;  /* 0x000000960b0b7211 */ /* 0x000fe400078f28ff */
[----:B------:R-:W-:Y:S02]  /*0da0*/  LEA.HI R4, R4, R7, RZ, 0x3 ;  /* 0x0000000704047211 */ /* 0x000fe400078f18ff */
[----:B------:R-:W-:Y:S02]  /*0db0*/  SHF.R.S32.HI R11, RZ, 0x5, R11 ;  /* 0x00000005ff0b7819 */ /* 0x000fe4000001140b */
[----:B------:R-:W-:Y:S02]  /*0dc0*/  LOP3.LUT R10, R4, 0xfffffff8, RZ, 0xc0, !PT ;  /* 0xfffffff8040a7812 */ /* 0x000fe400078ec0ff */
[----:B------:R-:W-:Y:S02]  /*0dd0*/  LOP3.LUT R4, R3, 0x8, R2, 0xf8, !PT ;  /* 0x0000000803047812 */ /* 0x000fe400078ef802 */
[----:B------:R-:W-:Y:S01]  /*0de0*/  SHF.R.U32.HI R3, RZ, 0x3, R3 ;  /* 0x00000003ff037819 */ /* 0x000fe20000011603 */
[----:B------:R-:W-:Y:S01]  /*0df0*/  IMAD.IADD R10, R7, 0x1, -R10 ;  /* 0x00000001070a7824 */ /* 0x000fe200078e0a0a */
[----:B------:R-:W-:-:S02]  /*0e00*/  LOP3.LUT R9, R9, 0x7ffffffc, RZ, 0xc0, !PT ;  /* 0x7ffffffc09097812 */ /* 0x000fc400078ec0ff */
[----:B------:R-:W-:Y:S01]  /*0e10*/  LOP3.LUT R3, R4, R3, RZ, 0x3c, !PT ;  /* 0x0000000304037212 */ /* 0x000fe200078e3cff */
[----:B------:R-:W-:Y:S01]  /*0e20*/  IMAD R11, R11, 0x10, R10 ;  /* 0x000000100b0b7824 */ /* 0x000fe200078e020a */
[----:B------:R-:W-:Y:S01]  /*0e30*/  LOP3.LUT R4, R0, 0xfffffffc, RZ, 0xc0, !PT ;  /* 0xfffffffc00047812 */ /* 0x000fe200078ec0ff */
[----:B------:R-:W-:Y:S02]  /*0e40*/  IMAD.IADD R18, R150, 0x1, -R9 ;  /* 0x0000000196127824 */ /* 0x000fe400078e0a09 */
[----:B------:R-:W-:Y:S02]  /*0e50*/  IMAD.IADD R2, R3, 0x1, R6 ;  /* 0x0000000103027824 */ /* 0x000fe400078e0206 */
[----:B------:R-:W-:Y:S02]  /*0e60*/  IMAD.IADD R147, R157, 0x1, -R4 ;  /* 0x000000019d937824 */ /* 0x000fe400078e0a04 */
[----:B------:R-:W-:Y:S01]  /*0e70*/  IMAD R152, R8, 0x40, R11 ;  /* 0x0000004008987824 */ /* 0x000fe200078e020b */
[----:B------:R-:W-:Y:S01]  /*0e80*/  LEA R2, R2, UR37, 0x1 ;  /* 0x0000002502027c11 */ /* 0x000fe2000f8e08ff */
[C---:B------:R-:W-:Y:S01]  /*0e90*/  IMAD.SHL.U32 R22, R147.reuse, 0x8, RZ ;  /* 0x0000000893167824 */ /* 0x040fe200078e00ff */
[----:B------:R-:W-:-:S03]  /*0ea0*/  LEA.HI R3, R147, R147, RZ, 0x1 ;  /* 0x0000009393037211 */ /* 0x000fc600078f08ff */
[C---:B------:R-:W-:Y:S01]  /*0eb0*/  VIADD R23, R22.reuse, 0x20 ;  /* 0x0000002016177836 */ /* 0x040fe20000000000 */
[----:B------:R-:W-:Y:S01]  /*0ec0*/  LOP3.LUT R0, R3, 0x1ffffffe, RZ, 0xc0, !PT ;  /* 0x1ffffffe03007812 */ /* 0x000fe200078ec0ff */
[----:B------:R-:W-:-:S03]  /*0ed0*/  VIADD R146, R22, 0x40 ;  /* 0x0000004016927836 */ /* 0x000fc60000000000 */
[----:B------:R-:W-:Y:S01]  /*0ee0*/  SHF.R.S32.HI R156, RZ, 0x1f, R23 ;  /* 0x0000001fff9c7819 */ /* 0x000fe20000011417 */
[----:B------:R-:W-:Y:S01]  /*0ef0*/  IMAD.IADD R19, R147, 0x1, -R0 ;  /* 0x0000000193137824 */ /* 0x000fe200078e0a00 */
[----:B------:R-:W-:-:S03]  /*0f00*/  SHF.R.S32.HI R155, RZ, 0x1f, R146 ;  /* 0x0000001fff9b7819 */ /* 0x000fc60000011492 */
[----:B------:R-:W-:-:S07]  /*0f10*/  IMAD R19, R19, 0x8, R152 ;  /* 0x0000000813137824 */ /* 0x000fce00078e0298 */
.L_x_1908:
        /* <DEDUP_REMOVED lines=21> */
.L_x_1866:
[----:B------:R-:W-:Y:S01]  /*1070*/  ULDC UR8, c[0x0][0xc54] ;  /* 0x0003150000087ab9 */ /* 0x000fe20000000800 */
[----:B------:R-:W-:Y:S01]  /*1080*/  UMOV UR4, UR9 ;  /* 0x0000000900047c82 */ /* 0x000fe20008000000 */
[----:B------:R-:W-:-:S11]  /*1090*/  UISETP.NE.AND UP0, UPT, UR8, 0x1, UPT ;  /* 0x000000010800788c */ /* 0x000fd6000bf05270 */
[----:B------:R-:W-:Y:S02]  /*10a0*/  @UP0 ULDC.64 UR10, c[0x0][0xc58] ;  /* 0x00031600000a0ab9 */ /* 0x000fe40000000a00 */
[----:B------:R-:W-:-:S04]  /*10b0*/  UIMAD.WIDE.U32 UR6, UR9, UR10, URZ ;  /* 0x0000000a090672a5 */ /* 0x000fc8000f8e003f */
[----:B------:R-:W-:-:S04]  /*10c0*/  @UP0 USHF.R.U32.HI UR4, URZ, UR11, UR7 ;  /* 0x0000000b3f040299 */ /* 0x000fc80008011607 */
[----:B------:R-:W-:-:S12]  /*10d0*/  UIMAD UR6, UR4, UR8, URZ ;  /* 0x00000008040672a4 */ /* 0x000fd8000f8e023f */
.L_x_1867:
[----:B------:R-:W-:Y:S01]  /*10e0*/  ULDC.64 UR10, c[0x0][0x418] ;  /* 0x00010600000a7ab9 */ /* 0x000fe20000000a00 */
[----:B------:R-:W-:Y:S01]  /*10f0*/  ULOP3.LUT UR4, URZ, UR4, URZ, 0x33, !UPT ;  /* 0x000000043f047292 */ /* 0x000fe2000f8e333f */
[----:B------:R-:W-:Y:S01]  /*1100*/  PLOP3.LUT P0, PT, PT, PT, PT, 0x80, 0x0 ;  /* 0x000000000000781c */ /* 0x000fe20003f0f070 */
[----:B------:R-:W-:Y:S01]  /*1110*/  UISETP.NE.U32.AND UP0, UPT, UR10, URZ, UPT ;  /* 0x0000003f0a00728c */ /* 0x000fe2000bf05070 */
[----:B------:R-:W-:Y:S01]  /*1120*/  CS2R R72, SRZ ;  /* 0x0000000000487805 */ /* 0x000fe2000001ff00 */
[----:B------:R-:W-:Y:S01]  /*1130*/  UIADD3 UR10, UR9, -UR6, URZ ;  /* 0x80000006090a7290 */ /* 0x000fe2000fffe03f */
[----:B------:R-:W-:Y:S01]  /*1140*/  IMAD.MOV.U32 R3, RZ, RZ, RZ ;  /* 0x000000ffff037224 */ /* 0x000fe200078e00ff */
[----:B------:R-:W-:Y:S01]  /*1150*/  ULDC UR7, c[0x0][0x448] ;  /* 0x0001120000077ab9 */ /* 0x000fe20000000800 */
[----:B------:R-:W-:Y:S01]  /*1160*/  ULDC UR6, c[0x0][0xc3c] ;  /* 0x00030f0000067ab9 */ /* 0x000fe20000000800 */
[----:B------:R-:W-:Y:S01]  /*1170*/  UISETP.NE.AND UP2, UPT, UR7, 0x1, UPT ;  /* 0x000000010700788c */ /* 0x000fe2000bf45270 */
[----:B------:R-:W-:Y:S01]  /*1180*/  IMAD.MOV.U32 R66, RZ, RZ, RZ ;  /* 0x000000ffff427224 */ /* 0x000fe200078e00ff */
[----:B------:R-:W-:Y:S01]  /*1190*/  UIADD3 UR4, UR4, UR6, URZ ;  /* 0x0000000604047290 */ /* 0x000fe2000fffe03f */
[----:B------:R-:W-:Y:S01]  /*11a0*/  CS2R R38, SRZ ;  /* 0x0000000000267805 */ /* 0x000fe2000001ff00 */
[----:B------:R-:W-:Y:S01]  /*11b0*/  UISETP.NE.AND.EX UP0, UPT, UR11, URZ, UPT, UP0 ;  /* 0x0000003f0b00728c */ /* 0x000fe2000bf05300 */
[----:B------:R-:W-:Y:S01]  /*11c0*/  CS2R R68, SRZ ;  /* 0x0000000000447805 */ /* 0x000fe2000001ff00 */
[----:B------:R-:W-:Y:S01]  /*11d0*/  UIMAD UR61, UR4, 0xc0, URZ ;  /* 0x000000c0043d78a4 */ /* 0x000fe2000f8e023f */
[----:B------:R-:W-:Y:S01]  /*11e0*/  CS2R R36, SRZ ;  /* 0x0000000000247805 */ /* 0x000fe2000001ff00 */
[----:B------:R-:W-:Y:S01]  /*11f0*/  ULDC UR9, c[0x0][0x424] ;  /* 0x0001090000097ab9 */ /* 0x000fe20000000800 */
[----:B------:R-:W-:Y:S01]  /*1200*/  ULDC UR8, c[0x0][0x288] ;  /* 0x0000a20000087ab9 */ /* 0x000fe20000000800 */
[----:B------:R-:W-:Y:S01]  /*1210*/  UIADD3 UR4, UR61, 0xbf, URZ ;  /* 0x000000bf3d047890 */ /* 0x000fe2000fffe03f */
[----:B------:R-:W-:Y:S01]  /*1220*/  CS2R R64, SRZ ;  /* 0x0000000000407805 */ /* 0x000fe2000001ff00 */
[----:B------:R-:W-:Y:S01]  /*1230*/  @UP2 ULDC UR6, c[0x0][0x44c] ;  /* 0x0001130000062ab9 */ /* 0x000fe20000000800 */
[----:B------:R-:W-:Y:S01]  /*1240*/  UIADD3 UR8, -UR8, 0x90, URZ ;  /* 0x0000009008087890 */ /* 0x000fe2000fffe13f */
[----:B------:R-:W-:Y:S01]  /*1250*/  CS2R R26, SRZ ;  /* 0x00000000001a7805 */ /* 0x000fe2000001ff00 */
[----:B------:R-:W-:Y:S01]  /*1260*/  UIMAD.WIDE.U32 UR6, UR4, UR6, URZ ;  /* 0x00000006040672a5 */ /* 0x000fe2000f8e003f */
[----:B------:R-:W-:Y:S01]  /*1270*/  CS2R R60, SRZ ;  /* 0x00000000003c7805 */ /* 0x000fe2000001ff00 */
[----:B------:R-:W-:Y:S01]  /*1280*/  USEL UR14, UR9, 0x1, UP0 ;  /* 0x00000001090e7887 */ /* 0x000fe20008000000 */
[----:B------:R-:W-:Y:S01]  /*1290*/  IMAD.MOV.U32 R59, RZ, RZ, RZ ;  /* 0x000000ffff3b7224 */ /* 0x000fe200078e00ff */
[----:B------:R-:W-:Y:S01]  /*12a0*/  ULDC UR12, c[0x0][0x2f0] ;  /* 0x0000bc00000c7ab9 */ /* 0x000fe20000000800 */
[----:B------:R-:W-:Y:S01]  /*12b0*/  @UP2 ULDC UR9, c[0x0][0x450] ;  /* 0x0001140000092ab9 */ /* 0x000fe20000000800 */
[----:B------:R-:W-:Y:S01]  /*12c0*/  UIMAD UR8, UR14, UR12, UR8 ;  /* 0x0000000c0e0872a4 */ /* 0x000fe2000f8e0208 */
[----:B------:R-:W-:Y:S01]  /*12d0*/  CS2R R56, SRZ ;  /* 0x0000000000387805 */ /* 0x000fe2000001ff00 */
[----:B------:R-:W-:Y:S01]  /*12e0*/  @UP2 USHF.R.U32.HI UR4, URZ, UR9, UR7 ;  /* 0x000000093f042299 */ /* 0x000fe20008011607 */
[----:B------:R-:W-:Y:S01]  /*12f0*/  IMAD.U32 R17, RZ, RZ, UR14 ;  /* 0x0000000eff117e24 */ /* 0x000fe2000f8e00ff */
[----:B------:R-:W-:Y:S01]  /*1300*/  UIMAD UR6, UR14, UR12, 0x8f ;  /* 0x0000008f0e0674a4 */ /* 0x000fe2000f8e020c */
[----:B------:R-:W-:Y:S01]  /*1310*/  CS2R R54, SRZ ;  /* 0x0000000000367805 */ /* 0x000fe2000001ff00 */
[----:B------:R-:W-:Y:S01]  /*1320*/  UIADD3 UR8, UR8, UR4, URZ ;  /* 0x0000000408087290 */ /* 0x000fe2000fffe03f */
[----:B------:R-:W-:Y:S01]  /*1330*/  CS2R R52, SRZ ;  /* 0x0000000000347805 */ /* 0x000fe2000001ff00 */
[----:B------:R-:W-:Y:S01]  /*1340*/  UIMAD.WIDE UR6, UR6, 0x38e38e39, URZ ;  /* 0x38e38e39060678a5 */ /* 0x000fe2000f8e023f */
[----:B------:R-:W-:Y:S01]  /*1350*/  CS2R R50, SRZ ;  /* 0x0000000000327805 */ /* 0x000fe2000001ff00 */
[----:B------:R-:W-:Y:S01]  /*1360*/  UIMAD.WIDE UR8, UR8, 0x38e38e39, URZ ;  /* 0x38e38e39080878a5 */ /* 0x000fe2000f8e023f */
[----:B------:R-:W-:Y:S01]  /*1370*/  CS2R R48, SRZ ;  /* 0x0000000000307805 */ /* 0x000fe2000001ff00 */
[----:B------:R-:W-:Y:S01]  /*1380*/  ULDC UR13, c[0x0][0xc54] ;  /* 0x00031500000d7ab9 */ /* 0x000fe20000000800 */
[----:B------:R-:W-:Y:S01]  /*1390*/  USHF.R.U32.HI UR4, URZ, 0x1f, UR7 ;  /* 0x0000001f3f047899 */ /* 0x000fe20008011607 */
[----:B------:R-:W-:Y:S01]  /*13a0*/  CS2R R46, SRZ ;  /* 0x00000000002e7805 */ /* 0x000fe2000001ff00 */
[----:B------:R-:W-:Y:S01]  /*13b0*/  UIMAD UR12, UR5, UR13, UR10 ;  /* 0x0000000d050c72a4 */ /* 0x000fe2000f8e020a */
[----:B------:R-:W-:Y:S01]  /*13c0*/  CS2R R44, SRZ ;  /* 0x00000000002c7805 */ /* 0x000fe2000001ff00 */
[----:B------:R-:W-:Y:S01]  /*13d0*/  USHF.R.U32.HI UR5, URZ, 0x1f, UR9 ;  /* 0x0000001f3f057899 */ /* 0x000fe20008011609 */
[----:B------:R-:W-:Y:S01]  /*13e0*/  CS2R R42, SRZ ;  /* 0x00000000002a7805 */ /* 0x000fe2000001ff00 */
[----:B------:R-:W-:Y:S01]  /*13f0*/  ULDC UR11, c[0x0][0xc48] ;  /* 0x00031200000b7ab9 */ /* 0x000fe20000000800 */
[----:B------:R-:W-:Y:S01]  /*1400*/  ULEA.HI.SX32 UR7, UR7, UR4, 0x1b ;  /* 0x0000000407077291 */ /* 0x000fe2000f8fda3f */
[----:B------:R-:W-:Y:S01]  /*1410*/  CS2R R40, SRZ ;  /* 0x0000000000287805 */ /* 0x000fe2000001ff00 */
[----:B------:R-:W-:Y:S01]  /*1420*/  UISETP.NE.AND UP1, UPT, UR11, 0x1, UPT ;  /* 0x000000010b00788c */ /* 0x000fe2000bf25270 */
[----:B------:R-:W-:Y:S01]  /*1430*/  CS2R R82, SRZ ;  /* 0x0000000000527805 */ /* 0x000fe2000001ff00 */
[----:B------:R-:W-:Y:S01]  /*1440*/  ULEA.HI.SX32 UR9, UR9, UR5, 0x1b ;  /* 0x0000000509097291 */ /* 0x000fe2000f8fda3f */
[----:B------:R-:W-:Y:S01]  /*1450*/  CS2R R78, SRZ ;  /* 0x00000000004e7805 */ /* 0x000fe2000001ff00 */
[----:B------:R-:W-:Y:S01]  /*1460*/  UMOV UR14, UR12 ;  /* 0x0000000c000e7c82 */ /* 0x000fe20008000000 */
[----:B------:R-:W-:Y:S01]  /*1470*/  CS2R R76, SRZ ;  /* 0x00000000004c7805 */ /* 0x000fe2000001ff00 */
[----:B------:R-:W-:Y:S01]  /*1480*/  UISETP.LT.AND UP0, UPT, UR7, UR9, UPT ;  /* 0x000000090700728c */ /* 0x000fe2000bf01270 */
[----:B------:R-:W-:-:S02]  /*1490*/  CS2R R80, SRZ ;  /* 0x0000000000507805 */ /* 0x000fc4000001ff00 */
[----:B------:R-:W-:Y:S02]  /*14a0*/  CS2R R74, SRZ ;  /* 0x00000000004a7805 */ /* 0x000fe4000001ff00 */
[----:B------:R-:W-:Y:S01]  /*14b0*/  CS2R R84, SRZ ;  /* 0x0000000000547805 */ /* 0x000fe2000001ff00 */
[----:B------:R-:W-:Y:S01]  /*14c0*/  USEL UR39, UR7, UR9, UP0 ;  /* 0x0000000907277287 */ /* 0x000fe20008000000 */
[----:B------:R-:W-:Y:S01]  /*14d0*/  CS2R R6, SRZ ;  /* 0x0000000000067805 */ /* 0x000fe2000001ff00 */
[----:B------:R-:W-:Y:S01]  /*14e0*/  @UP1 ULDC UR10, c[0x0][0xc4c] ;  /* 0x00031300000a1ab9 */ /* 0x000fe20000000800 */
[----:B------:R-:W-:Y:S01]  /*14f0*/  @UP1 ULDC UR6, c[0x0][0xc50] ;  /* 0x0003140000061ab9 */ /* 0x000fe20000000800 */
[----:B------:R-:W-:Y:S01]  /*1500*/  UIMAD.WIDE.U32 UR4, UR12, UR10, URZ ;  /* 0x0000000a0c0472a5 */ /* 0x000fe2000f8e003f */
[----:B------:R-:W-:Y:S01]  /*1510*/  IMAD.MOV.U32 R86, RZ, RZ, RZ ;  /* 0x000000ffff567224 */ /* 0x000fe200078e00ff */
[----:B------:R-:W-:Y:S02]  /*1520*/  UISETP.GE.AND UP0, UPT, UR39, 0x1, UPT ;  /* 0x000000012700788c */ /* 0x000fe4000bf06270 */
[----:B------:R-:W-:-:S04]  /*1530*/  @UP1 USHF.R.U32.HI UR14, URZ, UR6, UR5 ;  /* 0x000000063f0e1299 */ /* 0x000fc80008011605 */
[----:B------:R-:W-:Y:S01]  /*1540*/  PLOP3.LUT P1, PT, PT, PT, UP0, 0x80, 0x0 ;  /* 0x000000000000781c */ /* 0x000fe20003f2f008 */
[----:B------:R-:W-:Y:S02]  /*1550*/  UIADD3 UR4, -UR14, URZ, URZ ;  /* 0x0000003f0e047290 */ /* 0x000fe4000fffe13f */
[----:B------:R-:W-:Y:S02]  /*1560*/  IMAD.U32 R145, RZ, RZ, UR14 ;  /* 0x0000000eff917e24 */ /* 0x000fe4000f8e00ff */
[----:B------:R-:W-:-:S06]  /*1570*/  UIMAD UR4, UR11, UR4, UR12 ;  /* 0x000000040b0472a4 */ /* 0x000fcc000f8e020c */
[----:B------:R-:W-:Y:S02]  /*1580*/  IMAD.U32 R144, RZ, RZ, UR4 ;  /* 0x00000004ff907e24 */ /* 0x000fe4000f8e00ff */
[----:B------:R-:W-:Y:S05]  /*1590*/  @!P1 BRA `(.L_x_1868) ;  /* 0x000000bc00fc9947 */ /* 0x000fea0003800000 */
[----:B------:R-:W0:Y:S01]  /*15a0*/  SHFL.IDX PT, R0, R151, RZ, 0x1f ;  /* 0x00001fff97007589 */ /* 0x000e2200000e0000 */
[----:B------:R-:W-:-:S04]  /*15b0*/  UIADD3 UR6, UR37, 0x24300, URZ ;  /* 0x0002430025067890 */ /* 0x000fc8000fffe03f */
[----:B------:R-:W-:-:S06]  /*15c0*/  ULOP3.LUT UP0, URZ, UR6, 0x9f, URZ, 0xc0, !UPT ;  /* 0x0000009f063f7892 */ /* 0x000fcc000f80c03f */
[----:B------:R-:W-:Y:S02]  /*15d0*/  PLOP3.LUT P0, PT, PT, PT, UP0, 0x80, 0x0 ;  /* 0x000000000000781c */ /* 0x000fe40003f0f008 */
[----:B0-----:R-:W-:-:S13]  /*15e0*/  R2UR UR7, R0 ;  /* 0x00000000000772ca */ /* 0x001fda00000e0000 */
[----:B------:R-:W-:Y:S02]  /*15f0*/  UIMAD.WIDE UR4, UR7, 0x55555556, URZ ;  /* 0x55555556070478a5 */ /* 0x000fe4000f8e023f */
[----:B------:R-:W-:Y:S02]  /*1600*/  IMAD.U32 R16, RZ, RZ, UR7 ;  /* 0x00000007ff107e24 */ /* 0x000fe4000f8e00ff */
[----:B------:R-:W-:-:S04]  /*1610*/  ULEA.HI UR5, UR5, UR5, URZ, 0x1 ;  /* 0x0000000505057291 */ /* 0x000fc8000f8f083f */
[----:B------:R-:W-:-:S04]  /*1620*/  UIMAD UR5, UR5, -0x3, UR7 ;  /* 0xfffffffd050578a4 */ /* 0x000fc8000f8e0207 */
[----:B------:R-:W-:Y:S02]  /*1630*/  ULEA UR4, UR5, UR37, 0xc ;  /* 0x0000002505047291 */ /* 0x000fe4000f8e603f */
[----:B------:R-:W-:Y:S02]  /*1640*/  ULEA UR5, UR5, UR6, 0xb ;  /* 0x0000000605057291 */ /* 0x000fe4000f8e583f */
[----:B------:R-:W-:Y:S02]  /*1650*/  UIADD3 UR4, UR4, 0xda00, URZ ;  /* 0x0000da0004047890 */ /* 0x000fe4000fffe03f */
[----:B------:R-:W-:Y:S02]  /*1660*/  USHF.R.U32.HI UR5, URZ, 0x4, UR5 ;  /* 0x000000043f057899 */ /* 0x000fe40008011605 */
[----:B------:R-:W-:Y:S02]  /*1670*/  USHF.R.U32.HI UR4, URZ, 0x4, UR4 ;  /* 0x000000043f047899 */ /* 0x000fe40008011604 */
[----:B------:R-:W-:-:S02]  /*1680*/  ULOP3.LUT UR60, UR5, 0x3fff, URZ, 0xc0, !UPT ;  /* 0x00003fff053c7892 */ /* 0x000fc4000f8ec03f */
        /* <DEDUP_REMOVED lines=18> */
.L_x_1869:
[----:B------:R-:W-:Y:S02]  /*17b0*/  R2UR UR6, R149 ;  /* 0x00000000950672ca */ /* 0x000fe400000e0000 */
[----:B------:R-:W-:-:S11]  /*17c0*/  R2UR UR5, R154 ;  /* 0x000000009a0572ca */ /* 0x000fd600000e0000 */
[----:B------:R-:W-:Y:S02]  /*17d0*/  ULEA.HI UR4, UR6, UR6, URZ, 0x1 ;  /* 0x0000000606047291 */ /* 0x000fe4000f8f083f */
[----:B------:R-:W-:Y:S02]  /*17e0*/  IMAD.U32 R3, RZ, RZ, UR5 ;  /* 0x00000005ff037e24 */ /* 0x000fe4000f8e00ff */
[----:B------:R-:W-:-:S03]  /*17f0*/  ULOP3.LUT UR4, UR4, 0xfffffffe, URZ, 0xc0, !UPT ;  /* 0xfffffffe04047892 */ /* 0x000fc6000f8ec03f */
[----:B------:R-:W-:Y:S01]  /*1800*/  ISETP.NE.AND P0, PT, R3, 0x3, PT ;  /* 0x000000030300780c */ /* 0x000fe20003f05270 */
[----:B------:R-:W-:-:S06]  /*1810*/  UIADD3 UR4, UR6, -UR4, URZ ;  /* 0x8000000406047290 */ /* 0x000fcc000fffe03f */
[----:B------:R-:W-:-:S05]  /*1820*/  IMAD.U32 R0, RZ, RZ, UR4 ;  /* 0x00000004ff007e24 */ /* 0x000fca000f8e00ff */
[----:B------:R-:W-:-:S04]  /*1830*/  SHF.L.U32 R0, R0, 0x1f, RZ ;  /* 0x0000001f00007819 */ /* 0x000fc800000006ff */
[----:B------:R-:W0:Y:S02]  /*1840*/  SYNCS.PHASECHK.TRANS64.TRYWAIT P1, [UR37+0x31c00], R0 ;  /* 0x031c0000ff0075a7 */ /* 0x000e240008020165 */
[----:B0-----:R-:W-:Y:S05]  /*1850*/  @!P1 BRA `(.L_x_1870) ;  /* 0x0000012000449947 */ /* 0x001fea0003800000 */
.L_x_2014:
[----:B------:R-:W-:Y:S05]  /*1860*/  @!P0 BRA `(.L_x_1871) ;  /* 0x0000000000048947 */ /* 0x000fea0003800000 */
[----:B------:R-:W-:Y:S01]  /*1870*/  BPT.TRAP 0x1 ;  /* 0x000000040000795c */ /* 0x000fe20000300000 */
.L_x_1871:
[----:B0-----:R-:W-:Y:S02]  /*1880*/  IMAD.U32 R3, RZ, RZ, UR36 ;  /* 0x00000024ff037e24 */ /* 0x001fe4000f8e00ff */
[----:B------:R-:W-:-:S03]  /*1890*/  IMAD.U32 R0, RZ, RZ, UR38 ;  /* 0x00000026ff007e24 */ /* 0x000fc6000f8e00ff */
[----:B------:R-:W-:Y:S02]  /*18a0*/  LEA R3, R3, UR37, 0x3 ;  /* 0x0000002503037c11 */ /* 0x000fe4000f8e18ff */
[----:B------:R-:W-:-:S04]  /*18b0*/  SHF.L.U32 R0, R0, 0x1f, RZ ;  /* 0x0000001f00007819 */ /* 0x000fc800000006ff */
[----:B------:R0:W1:Y:S01]  /*18c0*/  SYNCS.PHASECHK.TRANS64.TRYWAIT P2, [R3+URZ+0x31c30], R0 ;  /* 0x031c3000030075a7 */ /* 0x000062000804017f */
[----:B------:R-:W-:Y:S05]  /*18d0*/  @!P0 BRA `(.L_x_1872) ;  /* 0x0000000000048947 */ /* 0x000fea0003800000 */
[----:B------:R-:W-:Y:S01]  /*18e0*/  BPT.TRAP 0x1 ;  /* 0x000000040000795c */ /* 0x000fe20000300000 */
.L_x_1872:
[----:B------:R-:W2:Y:S02]  /*18f0*/  S2R R4, SR_TID.X ;  /* 0x0000000000047919 */ /* 0x000ea40000002100 */
[----:B--2---:R-:W-:Y:S01]  /*1900*/  LOP3.LUT P1, RZ, R4, 0x7f, RZ, 0xc0, !PT ;  /* 0x0000007f04ff7812 */ /* 0x004fe2000782c0ff */
[----:B-1----:R-:W-:-:S12]  /*1910*/  @P2 BRA `(.L_x_1873) ;  /* 0x0000000000082947 */ /* 0x002fd80003800000 */
[----:B------:R-:W1:Y:S02]  /*1920*/  SYNCS.PHASECHK.TRANS64.TRYWAIT P2, [R3+URZ+0x31c30], R0 ;  /* 0x031c3000030075a7 */ /* 0x000e64000804017f */
[----:B-1----:R-:W-:Y:S05]  /*1930*/  @!P2 BRA `(.L_x_1874) ;  /* 0x000001200024a947 */ /* 0x002fea0003800000 */
.L_x_1873:
[----:B------:R-:W-:Y:S05]  /*1940*/  WARPSYNC.ALL ;  /* 0x0000000000007948 */ /* 0x000fea0003800000 */
[----:B------:R-:W-:Y:S01]  /*1950*/  UIADD3 UR4, UR37, 0x16a00, URZ ;  /* 0x00016a0025047890 */ /* 0x000fe2000fffe03f */
[----:B------:R-:W-:Y:S01]  /*1960*/  WARPGROUP.ARRIVE ;  /* 0x00000000000079c5 */ /* 0x000fe20000000000 */
[----:B------:R-:W-:Y:S01]  /*1970*/  ULOP3.LUT UR6, UR40, 0x10000, URZ, 0xfc, !UPT ;  /* 0x0001000028067892 */ /* 0x000fe2000f8efc3f */
[----:B------:R-:W-:Y:S01]  /*1980*/  VIADD R12, R19, UR61 ;  /* 0x0000003d130c7c36 */ /* 0x000fe20008000000 */
[----:B------:R-:W-:Y:S01]  /*1990*/  USHF.R.U32.HI UR4, URZ, 0x4, UR4 ;  /* 0x000000043f047899 */ /* 0x000fe20008011604 */
[----:B------:R-:W-:Y:S01]  /*19a0*/  R2UR UR32, R17 ;  /* 0x00000000112072ca */ /* 0x000fe200000e0000 */
[----:B------:R-:W-:Y:S01]  /*19b0*/  UMOV UR29, 0x80000020 ;  /* 0x80000020001d7882 */ /* 0x000fe20000000000 */
[----:B------:R-:W-:Y:S01]  /*19c0*/  UMOV UR31, 0x80000020 ;  /* 0x80000020001f7882 */ /* 0x000fe20000000000 */
[----:B------:R-:W-:Y:S01]  /*19d0*/  ULOP3.LUT UR4, UR4, 0x3fff, URZ, 0xc0, !UPT ;  /* 0x00003fff04047892 */ /* 0x000fe2000f8ec03f */
[----:B01----:R-:W-:Y:S01]  /*19e0*/  @!P1 VIADD R3, R3, 0x31c40 ;  /* 0x00031c4003039836 */ /* 0x003fe20000000000 */
[----:B------:R-:W-:Y:S01]  /*19f0*/  UMOV UR28, UR6 ;  /* 0x00000006001c7c82 */ /* 0x000fe20008000000 */
[----:B------:R-:W-:Y:S01]  /*1a00*/  UMOV UR9, UR29 ;  /* 0x0000001d00097c82 */ /* 0x000fe20008000000 */
[----:B------:R-:W-:Y:S01]  /*1a10*/  ULOP3.LUT UR5, UR4, 0x10000, URZ, 0xfc, !UPT ;  /* 0x0001000004057892 */ /* 0x000fe2000f8efc3f */
[----:B------:R-:W-:Y:S01]  /*1a20*/  UMOV UR8, UR28 ;  /* 0x0000001c00087c82 */ /* 0x000fe20008000000 */
[----:B------:R-:W-:-:S02]  /*1a30*/  UMOV UR11, 0x80000020 ;  /* 0x80000020000b7882 */ /* 0x000fc40000000000 */
[----:B------:R-:W-:Y:S02]  /*1a40*/  UIMAD UR4, UR36, 0x6c0, UR5 ;  /* 0x000006c0240478a4 */ /* 0x000fe4000f8e0205 */
[----:B------:R-:W-:Y:S02]  /*1a50*/  UIADD3 UR13, UR6, 0x2, URZ ;  /* 0x00000002060d7890 */ /* 0x000fe4000fffe03f */
[----:B------:R-:W-:Y:S02]  /*1a60*/  UIADD3 UR10, UR4, 0x40, URZ ;  /* 0x00000040040a7890 */ /* 0x000fe4000fffe03f */
[----:B------:R-:W-:Y:S02]  /*1a70*/  UIADD3 UR7, UR4, 0xc0, URZ ;  /* 0x000000c004077890 */ /* 0x000fe4000fffe03f */
[----:B------:R-:W-:Y:S01]  /*1a80*/  UMOV UR30, UR4 ;  /* 0x00000004001e7c82 */ /* 0x000fe20008000000 */
[----:B------:R-:W-:Y:S01]  /*1a90*/  UIADD3 UR12, UR4, 0x100, URZ ;  /* 0x00000100040c7890 */ /* 0x000fe2000fffe03f */
[----:B------:R-:W-:Y:S01]  /*1aa0*/  HGMMA.64x16x16.F32 R88, gdesc[UR28], RZ, !UPT, gsb0 ;  /* 0x002000001c5879f0 */ /* 0x000fe2000c0008ff */
[----:B------:R-:W-:Y:S01]  /*1ab0*/  UIADD3 UR14, UR4, 0x240, URZ ;  /* 0x00000240040e7890 */ /* 0x000fe2000fffe03f */
        /* <DEDUP_REMOVED lines=67> */
[----:B------:R-:W-:Y:S02]  /*1ef0*/  UIADD3 UR12, UR6, 0x300, URZ ;  /* 0x00000300060c7890 */ /* 0x000fe4000fffe03f */
        /* <DEDUP_REMOVED lines=59> */
[----:B------:R-:W-:Y:S01]  /*22b0*/  UIADD3 UR10, UR4, 0x340, URZ ;  /* 0x00000340040a7890 */ /* 0x000fe2000fffe03f */
[----:B------:R-:W-:Y:S01]  /*22c0*/  UMOV UR11, UR61 ;  /* 0x0000003d000b7c82 */ /* 0x000fe20008000000 */
        /* <DEDUP_REMOVED lines=88> */
[----:B------:R-:W-:Y:S02]  /*2850*/  ULDC UR7, c[0x0][0x448] ;  /* 0x0001120000077ab9 */ /* 0x000fe40000000800 */
[----:B------:R-:W-:Y:S02]  /*2860*/  UISETP.NE.AND UP0, UPT, UR7, 0x1, UPT ;  /* 0x000000010700788c */ /* 0x000fe4000bf05270 */
[----:B------:R-:W-:-:S04]  /*2870*/  UIADD3 UR7, UR4, 0x580, URZ ;  /* 0x0000058004077890 */ /* 0x000fc8000fffe03f */
[----:B------:R-:W-:-:S05]  /*2880*/  PLOP3.LUT P2, PT, PT, PT, UP0, 0x80, 0x0 ;  /* 0x000000000000781c */ /* 0x000fca0003f4f008 */
[----:B------:R-:W-:Y:S02]  /*2890*/  @UP0 ULDC UR14, c[0x0][0x44c] ;  /* 0x00011300000e0ab9 */ /* 0x000fe40000000800 */
[----:B------:R-:W-:Y:S01]  /*28a0*/  UIMAD.WIDE.U32 UR14, UR61, UR14, URZ ;  /* 0x0000000e3d0e72a5 */ /* 0x000fe2000f8e003f */
        /* <DEDUP_REMOVED lines=47> */
[----:B------:R-:W-:Y:S02]  /*2ba0*/  @UP0 ULDC UR6, c[0x0][0x44c] ;  /* 0x0001130000060ab9 */ /* 0x000fe40000000800 */
[----:B------:R-:W-:Y:S01]  /*2bb0*/  @P2 IMAD.HI.U32 R0, R12, UR6, RZ ;  /* 0x000000060c002c27 */ /* 0x000fe2000f8e00ff */
[----:B------:R-:W-:-:S04]  /*2bc0*/  @UP0 ULDC UR6, c[0x0][0x450] ;  /* 0x0001140000060ab9 */ /* 0x000fc80000000800 */
[----:B------:R-:W-:Y:S01]  /*2bd0*/  @P2 SHF.R.U32.HI R12, RZ, UR6, R0 ;  /* 0x00000006ff0c2c19 */ /* 0x000fe20008011600 */
[----:B------:R-:W-:Y:S02]  /*2be0*/  ULDC UR6, c[0x0][0x2f0] ;  /* 0x0000bc0000067ab9 */ /* 0x000fe40000000800 */
[----:B------:R-:W-:Y:S02]  /*2bf0*/  IMAD.U32 R4, RZ, RZ, UR6 ;  /* 0x00000006ff047e24 */ /* 0x000fe4000f8e00ff */
[----:B------:R-:W-:Y:S04]  /*2c00*/  SHFL.IDX PT, R0, R12, RZ, 0x1c1f ;  /* 0x001c1fff0c007589 */ /* 0x000fe800000e0000 */
[----:B------:R-:W0:Y:S01]  /*2c10*/  SHFL.IDX PT, R12, R12, 0x1, 0x1c1f ;  /* 0x003c1f000c0c7f89 */ /* 0x000e2200000e0000 */
[----:B------:R-:W-:-:S02]  /*2c20*/  WARPGROUP.DEPBAR.LE gsb0, 0x0 ;  /* 0x00008000000079c5 */ /* 0x000fc40000010000 */
[----:B------:R-:W-:-:S06]  /*2c30*/  WARPGROUP.ARRIVE ;  /* 0x00000000000079c5 */ /* 0x000fcc0000000000 */
[----:B------:R-:W-:Y:S01]  /*2c40*/  HGMMA.64x16x16.F32 R32, gdesc[UR20], R32, gsb0 ;  /* 0x00200000142079f0 */ /* 0x000fe20008000820 */
[----:B------:R-:W-:Y:S01]  /*2c50*/  UMOV UR22, UR7 ;  /* 0x0000000700167c82 */ /* 0x000fe20008000000 */
[----:B------:R-:W-:Y:S01]  /*2c60*/  UMOV UR23, 0x80000020 ;  /* 0x8000002000177882 */ /* 0x000fe20000000000 */
[----:B------:R-:W-:-:S04]  /*2c70*/  UIMAD UR7, UR39, -0x90, URZ ;  /* 0xffffff70270778a4 */ /* 0x000fc8000f8e023f */
[----:B------:R-:W-:Y:S02]  /*2c80*/  UIADD3 UR10, UR7, 0x91, URZ ;  /* 0x00000091070a7890 */ /* 0x000fe4000fffe03f */
[----:B------:R-:W-:-:S04]  /*2c90*/  UIMAD UR7, UR32, UR6, UR7 ;  /* 0x00000006200772a4 */ /* 0x000fc8000f8e0207 */
[----:B------:R-:W-:Y:S01]  /*2ca0*/  IMAD.U32 R9, RZ, RZ, UR10 ;  /* 0x0000000aff097e24 */ /* 0x000fe2000f8e00ff */
[----:B------:R-:W-:Y:S01]  /*2cb0*/  UIADD3 UR7, UR7, 0x90, URZ ;  /* 0x0000009007077890 */ /* 0x000fe2000fffe03f */
[----:B------:R-:W-:Y:S02]  /*2cc0*/  ULDC UR10, c[0x0][0x288] ;  /* 0x0000a200000a7ab9 */ /* 0x000fe40000000800 */
[----:B------:R-:W-:Y:S01]  /*2cd0*/  IMAD R9, R18, -0x2, R9 ;  /* 0xfffffffe12097824 */ /* 0x000fe200078e0209 */
[----:B------:R-:W-:Y:S02]  /*2ce0*/  UIMAD UR6, UR32, UR6, -UR10 ;  /* 0x00000006200672a4 */ /* 0x000fe4000f8e0a0a */
[----:B------:R-:W-:Y:S01]  /*2cf0*/  IMAD.U32 R5, RZ, RZ, UR7 ;  /* 0x00000007ff057e24 */ /* 0x000fe2000f8e00ff */
[----:B------:R-:W-:Y:S01]  /*2d00*/  UIADD3 UR7, UR39, -0x2, URZ ;  /* 0xfffffffe27077890 */ /* 0x000fe2000fffe03f */
[----:B------:R-:W-:Y:S02]  /*2d10*/  IMAD R9, R4, UR32, R9 ;  /* 0x0000002004097c24 */ /* 0x000fe4000f8e0209 */
[----:B------:R-:W-:-:S02]  /*2d20*/  IMAD R6, R18, -0x2, R5 ;  /* 0xfffffffe12067824 */ /* 0x000fc400078e0205 */
[----:B------:R-:W-:Y:S01]  /*2d30*/  VIADD R5, R9, -UR10 ;  /* 0x8000000a09057c36 */ /* 0x000fe20008000000 */
[----:B0-----:R-:W-:Y:S01]  /*2d40*/  IADD3 R9, R12, -UR10, R9 ;  /* 0x8000000a0c097c10 */ /* 0x001fe2000fffe009 */
[----:B------:R-:W-:Y:S02]  /*2d50*/  @UP0 ULDC UR10, c[0x0][0x450] ;  /* 0x00011400000a0ab9 */ /* 0x000fe40000000800 */
[----:B------:R-:W-:Y:S01]  /*2d60*/  @UP0 USHF.R.U32.HI UR11, URZ, UR10, UR15 ;  /* 0x0000000a3f0b0299 */ /* 0x000fe2000801160f */
[----:B------:R-:W-:-:S03]  /*2d70*/  VIADDMNMX R0, R0, R5, R6, PT ;  /* 0x0000000500007246 */ /* 0x000fc60003800106 */
[----:B------:R-:W-:Y:S01]  /*2d80*/  UIADD3 UR6, UR6, UR11, URZ ;  /* 0x0000000b06067290 */ /* 0x000fe2000fffe03f */
[C---:B------:R-:W-:Y:S02]  /*2d90*/  ISETP.GT.AND P3, PT, R0.reuse, RZ, PT ;  /* 0x000000ff0000720c */ /* 0x040fe40003f64270 */
[C---:B------:R-:W-:Y:S01]  /*2da0*/  ISETP.GT.AND P4, PT, R0.reuse, 0x1, PT ;  /* 0x000000010000780c */ /* 0x040fe20003f84270 */
[----:B------:R-:W-:Y:S01]  /*2db0*/  UIMAD.WIDE UR10, UR6, 0x38e38e39, URZ ;  /* 0x38e38e39060a78a5 */ /* 0x000fe2000f8e023f */
[----:B------:R-:W-:-:S03]  /*2dc0*/  ISETP.GT.AND P5, PT, R0, 0x8, PT ;  /* 0x000000080000780c */ /* 0x000fc60003fa4270 */
[----:B------:R-:W-:-:S04]  /*2dd0*/  USHF.R.U32.HI UR6, URZ, 0x1f, UR11 ;  /* 0x0000001f3f067899 */ /* 0x000fc8000801160b */
[----:B------:R-:W-:-:S04]  /*2de0*/  ULEA.HI.SX32 UR6, UR11, UR6, 0x1b ;  /* 0x000000060b067291 */ /* 0x000fc8000f8fda3f */
[----:B------:R-:W-:Y:S01]  /*2df0*/  UISETP.LT.AND UP1, UPT, URZ, UR6, UPT ;  /* 0x000000063f00728c */ /* 0x000fe2000bf21270 */
[----:B------:R-:W-:Y:S02]  /*2e00*/  WARPGROUP.DEPBAR.LE gsb0, 0x0 ;  /* 0x00008000000079c5 */ /* 0x000fe40000010000 */
[----:B------:R-:W-:Y:S01]  /*2e10*/  WARPGROUP.ARRIVE ;  /* 0x00000000000079c5 */ /* 0x000fe20000000000 */
[----:B------:R-:W-:-:S04]  /*2e20*/  USEL UR18, URZ, UR6, !UP1 ;  /* 0x000000063f127287 */ /* 0x000fc8000c800000 */
[----:B------:R-:W-:Y:S01]  /*2e30*/  UISETP.GE.AND UP1, UPT, UR7, UR18, UPT ;  /* 0x000000120700728c */ /* 0x000fe2000bf26270 */
        /* <DEDUP_REMOVED lines=10> */
[----:B------:R-:W-:Y:S01]  /*2ee0*/  ISETP.GT.AND P3, PT, R0, 0x9, PT ;  /* 0x000000090000780c */ /* 0x000fe20003f64270 */
[----:B------:R-:W-:Y:S01]  /*2ef0*/  HGMMA.64x16x16.F32 R80, gdesc[UR24], R80, gsb0 ;  /* 0x00200000185079f0 */ /* 0x000fe20008000850 */
[----:B------:R-:W-:Y:S01]  /*2f00*/  UIADD3 UR26, UR4, 0x502, URZ ;  /* 0x00000502041a7890 */ /* 0x000fe2000fffe03f */
[----:B------:R-:W-:Y:S01]  /*2f10*/  FSEL R97, R92, -INF , P5 ;  /* 0xff8000005c617808 */ /* 0x000fe20002800000 */
[----:B------:R-:W-:Y:S01]  /*2f20*/  UMOV UR27, 0x80000020 ;  /* 0x80000020001b7882 */ /* 0x000fe20000000000 */
[----:B------:R-:W-:-:S02]  /*2f30*/  FMNMX.FTZ R4, R7, R99, !PT ;  /* 0x0000006307047209 */ /* 0x000fc40007810000 */
[C---:B------:R-:W-:Y:S02]  /*2f40*/  ISETP.GT.AND P4, PT, R0.reuse, 0x10, PT ;  /* 0x000000100000780c */ /* 0x040fe40003f84270 */
[----:B------:R-:W-:Y:S02]  /*2f50*/  FSEL R93, R93, -INF , P3 ;  /* 0xff8000005d5d7808 */ /* 0x000fe40001800000 */
[----:B------:R-:W-:Y:S02]  /*2f60*/  FMNMX.FTZ R4, R97, R4, !PT ;  /* 0x0000000461047209 */ /* 0x000fe40007810000 */
[----:B------:R-:W-:Y:S02]  /*2f70*/  ISETP.GT.AND P3, PT, R0, 0x11, PT ;  /* 0x000000110000780c */ /* 0x000fe40003f64270 */
[----:B------:R-:W-:Y:S01]  /*2f80*/  FMNMX.FTZ R4, R93, R4, !PT ;  /* 0x000000045d047209 */ /* 0x000fe20007810000 */
[----:B------:R-:W-:Y:S02]  /*2f90*/  WARPGROUP.DEPBAR.LE gsb0, 0x0 ;  /* 0x00008000000079c5 */ /* 0x000fe40000010000 */
[----:B------:R-:W-:Y:S01]  /*2fa0*/  WARPGROUP.ARRIVE ;  /* 0x00000000000079c5 */ /* 0x000fe20000000000 */
[----:B------:R-:W-:-:S02]  /*2fb0*/  FSEL R89, R80, -INF , P4 ;  /* 0xff80000050597808 */ /* 0x000fc40002000000 */
[C---:B------:R-:W-:Y:S02]  /*2fc0*/  ISETP.GT.AND P4, PT, R0.reuse, 0x18, PT ;  /* 0x000000180000780c */ /* 0x040fe40003f84270 */
[----:B------:R-:W-:Y:S01]  /*2fd0*/  FSEL R13, R81, -INF , P3 ;  /* 0xff800000510d7808 */ /* 0x000fe20001800000 */
[----:B------:R-:W-:Y:S01]  /*2fe0*/  HGMMA.64x16x16.F32 R72, gdesc[UR24], R72, gsb0 ;  /* 0x00200000184879f0 */ /* 0x000fe20008000848 */
[----:B------:R-:W-:Y:S01]  /*2ff0*/  UIADD3 UR26, UR4, 0x542, URZ ;  /* 0x00000542041a7890 */ /* 0x000fe2000fffe03f */
[----:B------:R-:W-:Y:S01]  /*3000*/  FMNMX.FTZ R4, R89, R4, !PT ;  /* 0x0000000459047209 */ /* 0x000fe20007810000 */
[----:B------:R-:W-:Y:S01]  /*3010*/  UMOV UR27, 0x80000020 ;  /* 0x80000020001b7882 */ /* 0x000fe20000000000 */
[----:B------:R-:W-:Y:S02]  /*3020*/  ISETP.GT.AND P3, PT, R0, 0x19, PT ;  /* 0x000000190000780c */ /* 0x000fe40003f64270 */
[----:B------:R-:W-:Y:S02]  /*3030*/  FSEL R15, R84, -INF , P4 ;  /* 0xff800000540f7808 */ /* 0x000fe40002000000 */
        /* <DEDUP_REMOVED lines=39> */
[----:B------:R-:W-:Y:S02]  /*32b0*/  FMNMX.FTZ R101, R69, R4, !PT ;  /* 0x0000000445657209 */ /* 0x000fe40007810000 */
[----:B------:R-:W-:-:S04]  /*32c0*/  VIMNMX R64, R6, R9, PT ;  /* 0x0000000906407248 */ /* 0x000fc80003fe0100 */
[----:B------:R-:W-:-:S04]  /*32d0*/  ISETP.GT.AND P5, PT, R64, 0x8, PT ;  /* 0x000000084000780c */ /* 0x000fc80003fa4270 */
[----:B------:R-:W-:Y:S01]  /*32e0*/  FSEL R94, R94, -INF , P5 ;  /* 0xff8000005e5e7808 */ /* 0x000fe20002800000 */
[----:B------:R-:W-:Y:S02]  /*32f0*/  WARPGROUP.DEPBAR.LE gsb0, 0x0 ;  /* 0x00008000000079c5 */ /* 0x000fe40000010000 */
[----:B------:R-:W-:Y:S01]  /*3300*/  WARPGROUP.ARRIVE ;  /* 0x00000000000079c5 */ /* 0x000fe20000000000 */
[----:B------:R-:W-:Y:S02]  /*3310*/  FSEL R56, R56, -INF , P4 ;  /* 0xff80000038387808 */ /* 0x000fe40002000000 */
[----:B------:R-:W-:Y:S02]  /*3320*/  ISETP.GT.AND P4, PT, R0, 0x48, PT ;  /* 0x000000480000780c */ /* 0x000fe40003f84270 */
[----:B------:R-:W-:Y:S01]  /*3330*/  FSEL R57, R57, -INF , P3 ;  /* 0xff80000039397808 */ /* 0x000fe20001800000 */
[----:B------:R-:W-:Y:S01]  /*3340*/  HGMMA.64x16x16.F32 R48, gdesc[UR24], R48, gsb0 ;  /* 0x00200000183079f0 */ /* 0x000fe20008000830 */
[----:B------:R-:W-:Y:S01]  /*3350*/  UIADD3 UR26, UR4, 0x602, URZ ;  /* 0x00000602041a7890 */ /* 0x000fe2000fffe03f */
[----:B------:R-:W-:Y:S01]  /*3360*/  FMNMX.FTZ R4, R56, R101, !PT ;  /* 0x0000006538047209 */ /* 0x000fe20007810000 */
[----:B------:R-:W-:Y:S01]  /*3370*/  UMOV UR27, 0x80000020 ;  /* 0x80000020001b7882 */ /* 0x000fe20000000000 */
[----:B------:R-:W-:-:S02]  /*3380*/  ISETP.GT.AND P3, PT, R0, 0x49, PT ;  /* 0x000000490000780c */ /* 0x000fc40003f64270 */
[----:B------:R-:W-:Y:S02]  /*3390*/  FSEL R60, R60, -INF , P4 ;  /* 0xff8000003c3c7808 */ /* 0x000fe40002000000 */
[----:B------:R-:W-:Y:S02]  /*33a0*/  FMNMX.FTZ R101, R57, R4, !PT ;  /* 0x0000000439657209 */ /* 0x000fe40007810000 */
[----:B------:R-:W-:Y:S02]  /*33b0*/  ISETP.GT.AND P4, PT, R0, 0x50, PT ;  /* 0x000000500000780c */ /* 0x000fe40003f84270 */
[----:B------:R-:W-:Y:S02]  /*33c0*/  FSEL R61, R61, -INF , P3 ;  /* 0xff8000003d3d7808 */ /* 0x000fe40001800000 */
[----:B------:R-:W-:Y:S02]  /*33d0*/  FMNMX.FTZ R4, R60, R101, !PT ;  /* 0x000000653c047209 */ /* 0x000fe40007810000 */
[----:B------:R-:W-:-:S02]  /*33e0*/  ISETP.GT.AND P3, PT, R0, 0x51, PT ;  /* 0x000000510000780c */ /* 0x000fc40003f64270 */
[----:B------:R-:W-:Y:S01]  /*33f0*/  FMNMX.FTZ R101, R61, R4, !PT ;  /* 0x000000043d657209 */ /* 0x000fe20007810000 */
        /* <DEDUP_REMOVED lines=26> */
[----:B------:R-:W-:Y:S01]  /*35a0*/  ISETP.GT.AND P3, PT, R0, 0x69, PT ;  /* 0x000000690000780c */ /* 0x000fe20003f64270 */
[----:B------:R-:W-:Y:S01]  /*35b0*/  ULDC UR4, c[0x0][0x988] ;  /* 0x0002620000047ab9 */ /* 0x000fe20000000800 */
[----:B------:R-:W-:-:S02]  /*35c0*/  FSEL R44, R44, -INF , P4 ;  /* 0xff8000002c2c7808 */ /* 0x000fc40002000000 */
[----:B------:R-:W-:Y:S02]  /*35d0*/  FMNMX.FTZ R101, R41, R4, !PT ;  /* 0x0000000429657209 */ /* 0x000fe40007810000 */
[----:B------:R-:W-:Y:S02]  /*35e0*/  ISETP.GT.AND P4, PT, R0, 0x70, PT ;  /* 0x000000700000780c */ /* 0x000fe40003f84270 */
[----:B------:R-:W-:Y:S02]  /*35f0*/  FSEL R45, R45, -INF , P3 ;  /* 0xff8000002d2d7808 */ /* 0x000fe40001800000 */
[----:B------:R-:W-:Y:S02]  /*3600*/  FMNMX.FTZ R4, R44, R101, !PT ;  /* 0x000000652c047209 */ /* 0x000fe40007810000 */
[----:B------:R-:W-:Y:S02]  /*3610*/  ISETP.GT.AND P3, PT, R0, 0x71, PT ;  /* 0x000000710000780c */ /* 0x000fe40003f64270 */
[----:B------:R-:W-:Y:S01]  /*3620*/  FMNMX.FTZ R101, R45, R4, !PT ;  /* 0x000000042d657209 */ /* 0x000fe20007810000 */
[----:B------:R-:W-:-:S02]  /*3630*/  WARPGROUP.DEPBAR.LE gsb0, 0x0 ;  /* 0x00008000000079c5 */ /* 0x000fc40000010000 */
[----:B------:R-:W-:Y:S01]  /*3640*/  WARPGROUP.ARRIVE ;  /* 0x00000000000079c5 */ /* 0x000fe20000000000 */
[----:B------:R-:W-:Y:S02]  /*3650*/  FSEL R32, R32, -INF , P4 ;  /* 0xff80000020207808 */ /* 0x000fe40002000000 */
[----:B------:R-:W-:Y:S02]  /*3660*/  ISETP.GT.AND P4, PT, R0, 0x78, PT ;  /* 0x000000780000780c */ /* 0x000fe40003f84270 */
[----:B------:R-:W-:Y:S01]  /*3670*/  FSEL R33, R33, -INF , P3 ;  /* 0xff80000021217808 */ /* 0x000fe20001800000 */
[----:B------:R-:W-:Y:S01]  /*3680*/  HGMMA.64x16x16.F32 R24, gdesc[UR24], R24, gsb0 ;  /* 0x00200000181879f0 */ /* 0x000fe20008000818 */
        /* <DEDUP_REMOVED lines=10> */
[----:B------:R-:W-:Y:S02]  /*3730*/  FSEL R24, R24, -INF , P4 ;  /* 0xff80000018187808 */ /* 0x000fe40002000000 */
[----:B------:R-:W-:Y:S02]  /*3740*/  ISETP.GT.AND P4, PT, R0, 0x88, PT ;  /* 0x000000880000780c */ /* 0x000fe40003f84270 */
[----:B------:R-:W-:Y:S02]  /*3750*/  FSEL R25, R25, -INF , P3 ;  /* 0xff80000019197808 */ /* 0x000fe40001800000 */
[----:B------:R-:W-:Y:S02]  /*3760*/  FMNMX.FTZ R4, R24, R101, !PT ;  /* 0x0000006518047209 */ /* 0x000fe40007810000 */
[----:B------:R-:W-:Y:S02]  /*3770*/  ISETP.GT.AND P3, PT, R0, 0x89, PT ;  /* 0x000000890000780c */ /* 0x000fe40003f64270 */
[----:B------:R-:W-:-:S02]  /*3780*/  FSEL R28, R28, -INF , P4 ;  /* 0xff8000001c1c7808 */ /* 0x000fc40002000000 */
[----:B------:R-:W-:Y:S02]  /*3790*/  FMNMX.FTZ R101, R25, R4, !PT ;  /* 0x0000000419657209 */ /* 0x000fe40007810000 */
[----:B------:R-:W-:Y:S02]  /*37a0*/  FSEL R29, R29, -INF , P3 ;  /* 0xff8000001d1d7808 */ /* 0x000fe40001800000 */
[----:B------:R-:W-:Y:S02]  /*37b0*/  FMNMX.FTZ R0, R28, R101, !PT ;  /* 0x000000651c007209 */ /* 0x000fe40007810000 */
[----:B------:R-:W-:Y:S02]  /*37c0*/  ISETP.GT.AND P4, PT, R64, 0x1, PT ;  /* 0x000000014000780c */ /* 0x000fe40003f84270 */
[----:B------:R-:W-:Y:S02]  /*37d0*/  FMNMX.FTZ R10, R29, R0, !PT ;  /* 0x000000001d0a7209 */ /* 0x000fe40007810000 */
[----:B------:R-:W-:-:S02]  /*37e0*/  FSEL R91, R91, -INF , P4 ;  /* 0xff8000005b5b7808 */ /* 0x000fc40002000000 */
[C---:B------:R-:W-:Y:S01]  /*37f0*/  ISETP.GT.AND P4, PT, R64.reuse, 0x11, PT ;  /* 0x000000114000780c */ /* 0x040fe20003f84270 */
[----:B------:R-:W0:Y:S03]  /*3800*/  SHFL.BFLY PT, R101, R10, 0x2, 0x1f ;  /* 0x0c401f000a657f89 */ /* 0x000e2600000e0000 */
[----:B------:R-:W-:Y:S02]  /*3810*/  FSEL R83, R83, -INF , P4 ;  /* 0xff80000053537808 */ /* 0x000fe40002000000 */
[----:B------:R-:W-:-:S04]  /*3820*/  ISETP.GT.AND P4, PT, R64, 0x19, PT ;  /* 0x000000194000780c */ /* 0x000fc80003f84270 */
[----:B------:R-:W-:Y:S02]  /*3830*/  FSEL R87, R87, -INF , P4 ;  /* 0xff80000057577808 */ /* 0x000fe40002000000 */
[----:B------:R-:W-:-:S04]  /*3840*/  ISETP.GT.AND P4, PT, R64, 0x21, PT ;  /* 0x000000214000780c */ /* 0x000fc80003f84270 */
[----:B------:R-:W-:Y:S02]  /*3850*/  FSEL R75, R75, -INF , P4 ;  /* 0xff8000004b4b7808 */ /* 0x000fe40002000000 */
[----:B------:R-:W-:-:S04]  /*3860*/  ISETP.GT.AND P4, PT, R64, 0x29, PT ;  /* 0x000000294000780c */ /* 0x000fc80003f84270 */
[----:B------:R-:W-:Y:S02]  /*3870*/  FSEL R79, R79, -INF , P4 ;  /* 0xff8000004f4f7808 */ /* 0x000fe40002000000 */
[----:B------:R-:W-:Y:S02]  /*3880*/  ISETP.GT.AND P4, PT, R64, 0x31, PT ;  /* 0x000000314000780c */ /* 0x000fe40003f84270 */
[----:B0-----:R-:W-:-:S05]  /*3890*/  FMNMX.FTZ R101, R10, R101, !PT ;  /* 0x000000650a657209 */ /* 0x001fca0007810000 */
[----:B------:R-:W0:Y:S02]  /*38a0*/  SHFL.BFLY PT, R0, R101, 0x1, 0x1f ;  /* 0x0c201f0065007f89 */ /* 0x000e2400000e0000 */
[----:B0-----:R-:W-:-:S04]  /*38b0*/  FMNMX.FTZ R0, R101, R0, !PT ;  /* 0x0000000065007209 */ /* 0x001fc80007810000 */
[C---:B------:R-:W-:Y:S01]  /*38c0*/  FSETP.NEU.FTZ.AND P3, PT, R0.reuse, -INF , PT ;  /* 0xff8000000000780b */ /* 0x040fe20003f7d000 */
[----:B------:R-:W-:-:S05]  /*38d0*/  FMUL.FTZ R4, R0, UR4 ;  /* 0x0000000400047c20 */ /* 0x000fca0008410000 */
[----:B------:R-:W-:Y:S02]  /*38e0*/  FSEL R4, R4, RZ, P3 ;  /* 0x000000ff04047208 */ /* 0x000fe40001800000 */
[----:B------:R-:W-:-:S03]  /*38f0*/  ISETP.GT.AND P3, PT, R64, RZ, PT ;  /* 0x000000ff4000720c */ /* 0x000fc60003f64270 */
[--C-:B------:R-:W-:Y:S01]  /*3900*/  FFMA.FTZ R12, R89, UR4, -R4.reuse ;  /* 0x00000004590c7c23 */ /* 0x100fe20008010804 */
[----:B------:R-:W-:Y:S01]  /*3910*/  FSEL R90, R90, -INF , P3 ;  /* 0xff8000005a5a7808 */ /* 0x000fe20001800000 */
[--C-:B------:R-:W-:Y:S01]  /*3920*/  FFMA.FTZ R14, R15, UR4, -R4.reuse ;  /* 0x000000040f0e7c23 */ /* 0x100fe20008010804 */
[----:B------:R-:W-:Y:S01]  /*3930*/  ISETP.GT.AND P3, PT, R64, 0x9, PT ;  /* 0x000000094000780c */ /* 0x000fe20003f64270 */
[--C-:B------:R-:W-:Y:S01]  /*3940*/  FFMA.FTZ R68, R81, UR4, -R4.reuse ;  /* 0x0000000451447c23 */ /* 0x100fe20008010804 */
[----:B------:R-:W-:Y:S01]  /*3950*/  FMNMX.FTZ R89, R90, R91, !PT ;  /* 0x0000005b5a597209 */ /* 0x000fe20007810000 */
        /* <DEDUP_REMOVED lines=9> */
[----:B------:R-:W-:Y:S01]  /*39f0*/  FMNMX.FTZ R15, R95, R6, !PT ;  /* 0x000000065f0f7209 */ /* 0x000fe20007810000 */
        /* <DEDUP_REMOVED lines=12> */
[----:B------:R-:W-:Y:S01]  /*3ac0*/  FFMA.FTZ R45, R45, UR4, -R4 ;  /* 0x000000042d2d7c23 */ /* 0x000fe20008010804 */
[----:B------:R-:W-:Y:S01]  /*3ad0*/  FSEL R74, R74, -INF , P3 ;  /* 0xff8000004a4a7808 */ /* 0x000fe20001800000 */
[----:B------:R-:W-:Y:S01]  /*3ae0*/  MUFU.EX2 R8, R8 ;  /* 0x0000000800087308 */ /* 0x000fe20000000800 */
[----:B------:R-:W-:-:S02]  /*3af0*/  FMNMX.FTZ R81, R87, R6, !PT ;  /* 0x0000000657517209 */ /* 0x000fc40007810000 */
[----:B------:R-:W-:Y:S02]  /*3b00*/  ISETP.GT.AND P3, PT, R64, 0x28, PT ;  /* 0x000000284000780c */ /* 0x000fe40003f64270 */
[----:B------:R-:W-:Y:S02]  /*3b10*/  FMNMX.FTZ R20, R74, R81, !PT ;  /* 0x000000514a147209 */ /* 0x000fe40007810000 */
[----:B------:R-:W-:Y:S01]  /*3b20*/  FSEL R78, R78, -INF , P3 ;  /* 0xff8000004e4e7808 */ /* 0x000fe20001800000 */
[----:B------:R0:W-:Y:S01]  /*3b30*/  MUFU.EX2 R6, R68 ;  /* 0x0000004400067308 */ /* 0x0001e20000000800 */
[----:B------:R-:W-:Y:S02]  /*3b40*/  FMNMX.FTZ R81, R75, R20, !PT ;  /* 0x000000144b517209 */ /* 0x000fe40007810000 */
[----:B------:R-:W-:Y:S02]  /*3b50*/  ISETP.GT.AND P3, PT, R64, 0x30, PT ;  /* 0x000000304000780c */ /* 0x000fe40003f64270 */
[----:B------:R-:W-:-:S02]  /*3b60*/  FMNMX.FTZ R20, R78, R81, !PT ;  /* 0x000000514e147209 */ /* 0x000fc40007810000 */
[----:B------:R-:W-:Y:S01]  /*3b70*/  FSEL R66, R66, -INF , P3 ;  /* 0xff80000042427808 */ /* 0x000fe20001800000 */
[----:B------:R-:W1:Y:S01]  /*3b80*/  MUFU.EX2 R7, R7 ;  /* 0x0000000700077308 */ /* 0x000e620000000800 */
[----:B------:R-:W-:Y:S02]  /*3b90*/  FMNMX.FTZ R81, R79, R20, !PT ;  /* 0x000000144f517209 */ /* 0x000fe40007810000 */
[----:B------:R-:W-:Y:S02]  /*3ba0*/  ISETP.GT.AND P3, PT, R64, 0x38, PT ;  /* 0x000000384000780c */ /* 0x000fe40003f64270 */
[----:B------:R-:W-:Y:S01]  /*3bb0*/  FSEL R11, R67, -INF , P4 ;  /* 0xff800000430b7808 */ /* 0x000fe20002000000 */
[----:B------:R-:W-:Y:S01]  /*3bc0*/  FFMA.FTZ R67, R77, UR4, -R4 ;  /* 0x000000044d437c23 */ /* 0x000fe20008010804 */
[----:B0-----:R-:W-:Y:S01]  /*3bd0*/  FMNMX.FTZ R68, R66, R81, !PT ;  /* 0x0000005142447209 */ /* 0x001fe20007810000 */
[----:B------:R0:W-:Y:S01]  /*3be0*/  MUFU.EX2 R20, R76 ;  /* 0x0000004c00147308 */ /* 0x0001e20000000800 */
[----:B------:R-:W-:-:S02]  /*3bf0*/  ISETP.GT.AND P4, PT, R64, 0x39, PT ;  /* 0x000000394000780c */ /* 0x000fc40003f84270 */
[----:B------:R-:W-:Y:S02]  /*3c00*/  FSEL R70, R70, -INF , P3 ;  /* 0xff80000046467808 */ /* 0x000fe40001800000 */
[----:B------:R-:W-:Y:S02]  /*3c10*/  FMNMX.FTZ R77, R11, R68, !PT ;  /* 0x000000440b4d7209 */ /* 0x000fe40007810000 */
[----:B------:R-:W-:Y:S01]  /*3c20*/  ISETP.GT.AND P3, PT, R64, 0x40, PT ;  /* 0x000000404000780c */ /* 0x000fe20003f64270 */
[----:B------:R-:W2:Y:S01]  /*3c30*/  MUFU.EX2 R10, R10 ;  /* 0x0000000a000a7308 */ /* 0x000ea20000000800 */
[----:B------:R-:W-:Y:S01]  /*3c40*/  FSEL R71, R71, -INF , P4 ;  /* 0xff80000047477808 */ /* 0x000fe20002000000 */
[----:B-1----:R-:W-:Y:S01]  /*3c50*/  FADD.FTZ R85, R8, R7 ;  /* 0x0000000708557221 */ /* 0x002fe20000010000 */
[----:B------:R-:W-:Y:S02]  /*3c60*/  FMNMX.FTZ R72, R70, R77, !PT ;  /* 0x0000004d46487209 */ /* 0x000fe40007810000 */
[----:B------:R-:W-:Y:S01]  /*3c70*/  FSEL R68, R58, -INF , P3 ;  /* 0xff8000003a447808 */ /* 0x000fe20001800000 */
[----:B------:R-:W-:Y:S01]  /*3c80*/  FFMA.FTZ R58, R73, UR4, -R4 ;  /* 0x00000004493a7c23 */ /* 0x000fe20008010804 */
[----:B------:R-:W-:Y:S01]  /*3c90*/  ISETP.GT.AND P4, PT, R64, 0x41, PT ;  /* 0x000000414000780c */ /* 0x000fe20003f84270 */
[----:B------:R-:W1:Y:S01]  /*3ca0*/  MUFU.EX2 R9, R93 ;  /* 0x0000005d00097308 */ /* 0x000e620000000800 */
[----:B------:R-:W-:-:S02]  /*3cb0*/  FMNMX.FTZ R73, R71, R72, !PT ;  /* 0x0000004847497209 */ /* 0x000fc40007810000 */
[----:B------:R-:W-:Y:S02]  /*3cc0*/  ISETP.GT.AND P3, PT, R64, 0x48, PT ;  /* 0x000000484000780c */ /* 0x000fe40003f64270 */
[----:B------:R-:W-:Y:S01]  /*3cd0*/  FSEL R72, R59, -INF , P4 ;  /* 0xff8000003b487808 */ /* 0x000fe20002000000 */
[----:B------:R-:W-:Y:S01]  /*3ce0*/  FFMA.FTZ R59, R65, UR4, -R4 ;  /* 0x00000004413b7c23 */ /* 0x000fe20008010804 */
[----:B------:R-:W-:Y:S01]  /*3cf0*/  FMNMX.FTZ R73, R68, R73, !PT ;  /* 0x0000004944497209 */ /* 0x000fe20007810000 */
[----:B------:R-:W3:Y:S01]  /*3d00*/  MUFU.EX2 R12, R12 ;  /* 0x0000000c000c7308 */ /* 0x000ee20000000800 */
[----:B------:R-:W-:Y:S02]  /*3d10*/  ISETP.GT.AND P4, PT, R64, 0x49, PT ;  /* 0x000000494000780c */ /* 0x000fe40003f84270 */
[----:B------:R-:W-:Y:S02]  /*3d20*/  FSEL R62, R62, -INF , P3 ;  /* 0xff8000003e3e7808 */ /* 0x000fe40001800000 */
[----:B------:R-:W-:-:S02]  /*3d30*/  FMNMX.FTZ R73, R72, R73, !PT ;  /* 0x0000004948497209 */ /* 0x000fc40007810000 */
[----:B------:R-:W-:Y:S01]  /*3d40*/  FSEL R65, R63, -INF , P4 ;  /* 0xff8000003f417808 */ /* 0x000fe20002000000 */
[----:B------:R-:W4:Y:S01]  /*3d50*/  MUFU.EX2 R13, R13 ;  /* 0x0000000d000d7308 */ /* 0x000f220000000800 */
[----:B------:R-:W-:Y:S02]  /*3d60*/  ISETP.GT.AND P3, PT, R64, 0x50, PT ;  /* 0x000000504000780c */ /* 0x000fe40003f64270 */
[----:B0-----:R-:W-:Y:S02]  /*3d70*/  FMNMX.FTZ R76, R62, R73, !PT ;  /* 0x000000493e4c7209 */ /* 0x001fe40007810000 */
[----:B------:R-:W-:Y:S02]  /*3d80*/  ISETP.GT.AND P4, PT, R64, 0x51, PT ;  /* 0x000000514000780c */ /* 0x000fe40003f84270 */
[----:B------:R-:W-:Y:S01]  /*3d90*/  FSEL R63, R50, -INF , P3 ;  /* 0xff800000323f7808 */ /* 0x000fe20001800000 */
[----:B------:R-:W-:Y:S01]  /*3da0*/  FFMA.FTZ R50, R5, UR4, -R4 ;  /* 0x0000000405327c23 */ /* 0x000fe20008010804 */
[----:B------:R-:W-:Y:S01]  /*3db0*/  FMNMX.FTZ R76, R65, R76, !PT ;  /* 0x0000004c414c7209 */ /* 0x000fe20007810000 */
[----:B------:R-:W-:Y:S01]  /*3dc0*/  MUFU.EX2 R14, R14 ;  /* 0x0000000e000e7308 */ /* 0x000fe20000000800 */
[----:B------:R-:W-:-:S02]  /*3dd0*/  ISETP.GT.AND P3, PT, R64, 0x58, PT ;  /* 0x000000584000780c */ /* 0x000fc40003f64270 */
[----:B------:R-:W-:Y:S01]  /*3de0*/  FSEL R73, R51, -INF , P4 ;  /* 0xff80000033497808 */ /* 0x000fe20002000000 */
[----:B------:R-:W-:Y:S01]  /*3df0*/  FFMA.FTZ R51, R69, UR4, -R4 ;  /* 0x0000000445337c23 */ /* 0x000fe20008010804 */
[----:B------:R-:W-:Y:S02]  /*3e00*/  FMNMX.FTZ R76, R63, R76, !PT ;  /* 0x0000004c3f4c7209 */ /* 0x000fe40007810000 */
[----:B------:R-:W-:Y:S01]  /*3e10*/  ISETP.GT.AND P4, PT, R64, 0x59, PT ;  /* 0x000000594000780c */ /* 0x000fe20003f84270 */
[----:B------:R-:W-:Y:S01]  /*3e20*/  MUFU.EX2 R15, R15 ;  /* 0x0000000f000f7308 */ /* 0x000fe20000000800 */
[----:B------:R-:W-:Y:S02]  /*3e30*/  FSEL R54, R54, -INF , P3 ;  /* 0xff80000036367808 */ /* 0x000fe40001800000 */
[----:B------:R-:W-:Y:S02]  /*3e40*/  FMNMX.FTZ R5, R73, R76, !PT ;  /* 0x0000004c49057209 */ /* 0x000fe40007810000 */
[----:B------:R-:W-:-:S02]  /*3e50*/  FSEL R55, R55, -INF , P4 ;  /* 0xff80000037377808 */ /* 0x000fc40002000000 */
[----:B------:R-:W-:Y:S01]  /*3e60*/  ISETP.GT.AND P3, PT, R64, 0x60, PT ;  /* 0x000000604000780c */ /* 0x000fe20003f64270 */
[----:B------:R-:W-:Y:S01]  /*3e70*/  MUFU.EX2 R21, R21 ;  /* 0x0000001500157308 */ /* 0x000fe20000000800 */
[----:B------:R-:W-:Y:S02]  /*3e80*/  FMNMX.FTZ R76, R54, R5, !PT ;  /* 0x00000005364c7209 */ /* 0x000fe40007810000 */
[----:B------:R-:W-:Y:S02]  /*3e90*/  ISETP.GT.AND P4, PT, R64, 0x61, PT ;  /* 0x000000614000780c */ /* 0x000fe40003f84270 */
[----:B------:R-:W-:Y:S01]  /*3ea0*/  FSEL R69, R42, -INF , P3 ;  /* 0xff8000002a457808 */ /* 0x000fe20001800000 */
[----:B------:R-:W-:Y:S01]  /*3eb0*/  FFMA.FTZ R42, R56, UR4, -R4 ;  /* 0x00000004382a7c23 */ /* 0x000fe20008010804 */
[----:B------:R-:W-:Y:S01]  /*3ec0*/  FMNMX.FTZ R76, R55, R76, !PT ;  /* 0x0000004c374c7209 */ /* 0x000fe20007810000 */
[----:B------:R-:W-:Y:S01]  /*3ed0*/  MUFU.EX2 R67, R67 ;  /* 0x0000004300437308 */ /* 0x000fe20000000800 */
[----:B------:R-:W-:-:S02]  /*3ee0*/  ISETP.GT.AND P3, PT, R64, 0x68, PT ;  /* 0x000000684000780c */ /* 0x000fc40003f64270 */
[----:B------:R-:W-:Y:S01]  /*3ef0*/  FSEL R56, R43, -INF , P4 ;  /* 0xff8000002b387808 */ /* 0x000fe20002000000 */
[--C-:B------:R-:W-:Y:S01]  /*3f00*/  FFMA.FTZ R43, R57, UR4, -R4.reuse ;  /* 0x00000004392b7c23 */ /* 0x100fe20008010804 */
[----:B------:R-:W-:Y:S02]  /*3f10*/  FMNMX.FTZ R5, R69, R76, !PT ;  /* 0x0000004c45057209 */ /* 0x000fe40007810000 */
[----:B------:R-:W-:Y:S01]  /*3f20*/  ISETP.GT.AND P4, PT, R64, 0x69, PT ;  /* 0x000000694000780c */ /* 0x000fe20003f84270 */
[----:B------:R-:W-:Y:S01]  /*3f30*/  MUFU.EX2 R58, R58 ;  /* 0x0000003a003a7308 */ /* 0x000fe20000000800 */
[----:B------:R-:W-:Y:S02]  /*3f40*/  FSEL R76, R46, -INF , P3 ;  /* 0xff8000002e4c7808 */ /* 0x000fe40001800000 */
[----:B------:R-:W-:Y:S02]  /*3f50*/  FMNMX.FTZ R5, R56, R5, !PT ;  /* 0x0000000538057209 */ /* 0x000fe40007810000 */
[----:B------:R-:W-:Y:S01]  /*3f60*/  FSEL R57, R47, -INF , P4 ;  /* 0xff8000002f397808 */ /* 0x000fe20002000000 */
[----:B------:R-:W-:Y:S01]  /*3f70*/  FFMA.FTZ R47, R52, UR4, -R4 ;  /* 0x00000004342f7c23 */ /* 0x000fe20008010804 */
[----:B------:R-:W-:Y:S01]  /*3f80*/  ISETP.GT.AND P3, PT, R64, 0x70, PT ;  /* 0x000000704000780c */ /* 0x000fe20003f64270 */
[----:B------:R-:W-:Y:S01]  /*3f90*/  MUFU.EX2 R59, R59 ;  /* 0x0000003b003b7308 */ /* 0x000fe20000000800 */
[----:B------:R-:W-:-:S02]  /*3fa0*/  FMNMX.FTZ R46, R76, R5, !PT ;  /* 0x000000054c2e7209 */ /* 0x000fc40007810000 */
[----:B------:R-:W-:Y:S02]  /*3fb0*/  ISETP.GT.AND P4, PT, R64, 0x71, PT ;  /* 0x000000714000780c */ /* 0x000fe40003f84270 */
[----:B------:R-:W-:Y:S01]  /*3fc0*/  FSEL R77, R34, -INF , P3 ;  /* 0xff800000224d7808 */ /* 0x000fe20001800000 */
[--C-:B------:R-:W-:Y:S01]  /*3fd0*/  FFMA.FTZ R34, R60, UR4, -R4.reuse ;  /* 0x000000043c227c23 */ /* 0x100fe20008010804 */
[----:B------:R-:W-:Y:S01]  /*3fe0*/  FMNMX.FTZ R46, R57, R46, !PT ;  /* 0x0000002e392e7209 */ /* 0x000fe20007810000 */
[----:B------:R-:W-:Y:S01]  /*3ff0*/  MUFU.EX2 R50, R50 ;  /* 0x0000003200327308 */ /* 0x000fe20000000800 */
[----:B------:R-:W-:Y:S02]  /*4000*/  ISETP.GT.AND P3, PT, R64, 0x78, PT ;  /* 0x000000784000780c */ /* 0x000fe40003f64270 */
[----:B------:R-:W-:Y:S01]  /*4010*/  FSEL R60, R35, -INF , P4 ;  /* 0xff800000233c7808 */ /* 0x000fe20002000000 */
[----:B------:R-:W-:Y:S01]  /*4020*/  FFMA.FTZ R35, R61, UR4, -R4 ;  /* 0x000000043d237c23 */ /* 0x000fe20008010804 */
[----:B------:R-:W-:-:S02]  /*4030*/  FMNMX.FTZ R5, R77, R46, !PT ;  /* 0x0000002e4d057209 */ /* 0x000fc40007810000 */
[----:B------:R-:W-:Y:S01]  /*4040*/  ISETP.GT.AND P4, PT, R64, 0x79, PT ;  /* 0x000000794000780c */ /* 0x000fe20003f84270 */
[----:B------:R-:W-:Y:S01]  /*4050*/  MUFU.EX2 R51, R51 ;  /* 0x0000003300337308 */ /* 0x000fe20000000800 */
[----:B------:R-:W-:Y:S02]  /*4060*/  FSEL R80, R38, -INF , P3 ;  /* 0xff80000026507808 */ /* 0x000fe40001800000 */
[----:B------:R-:W-:Y:S02]  /*4070*/  FMNMX.FTZ R5, R60, R5, !PT ;  /* 0x000000053c057209 */ /* 0x000fe40007810000 */
[----:B------:R-:W-:Y:S01]  /*4080*/  FSEL R61, R39, -INF , P4 ;  /* 0xff800000273d7808 */ /* 0x000fe20002000000 */
[--C-:B------:R-:W-:Y:S01]  /*4090*/  FFMA.FTZ R39, R32, UR4, -R4.reuse ;  /* 0x0000000420277c23 */ /* 0x100fe20008010804 */
[----:B------:R-:W-:Y:S01]  /*40a0*/  ISETP.GT.AND P3, PT, R64, 0x80, PT ;  /* 0x000000804000780c */ /* 0x000fe20003f64270 */
[----:B------:R-:W-:Y:S01]  /*40b0*/  FFMA.FTZ R32, R24, UR4, -R4 ;  /* 0x0000000418207c23 */ /* 0x000fe20008010804 */
[----:B------:R-:W-:Y:S01]  /*40c0*/  FMNMX.FTZ R38, R80, R5, !PT ;  /* 0x0000000550267209 */ /* 0x000fe20007810000 */
[----:B------:R-:W-:Y:S01]  /*40d0*/  MUFU.EX2 R42, R42 ;  /* 0x0000002a002a7308 */ /* 0x000fe20000000800 */
[----:B------:R-:W-:-:S02]  /*40e0*/  ISETP.GT.AND P4, PT, R64, 0x81, PT ;  /* 0x000000814000780c */ /* 0x000fc40003f84270 */
[----:B------:R-:W-:Y:S02]  /*40f0*/  FSEL R26, R26, -INF , P3 ;  /* 0xff8000001a1a7808 */ /* 0x000fe40001800000 */
[----:B------:R-:W-:Y:S02]  /*4100*/  FMNMX.FTZ R5, R61, R38, !PT ;  /* 0x000000263d057209 */ /* 0x000fe40007810000 */
[----:B------:R-:W-:Y:S01]  /*4110*/  ISETP.GT.AND P3, PT, R64, 0x88, PT ;  /* 0x000000884000780c */ /* 0x000fe20003f64270 */
[----:B------:R0:W-:Y:S01]  /*4120*/  MUFU.EX2 R38, R48 ;  /* 0x0000003000267308 */ /* 0x0001e20000000800 */
[----:B------:R-:W-:Y:S02]  /*4130*/  FSEL R27, R27, -INF , P4 ;  /* 0xff8000001b1b7808 */ /* 0x000fe40002000000 */
[----:B------:R-:W-:Y:S02]  /*4140*/  FMNMX.FTZ R46, R26, R5, !PT ;  /* 0x000000051a2e7209 */ /* 0x000fe40007810000 */
[----:B------:R-:W-:-:S02]  /*4150*/  ISETP.GT.AND P4, PT, R64, 0x89, PT ;  /* 0x000000894000780c */ /* 0x000fc40003f84270 */
[----:B------:R-:W-:Y:S01]  /*4160*/  FSEL R30, R30, -INF , P3 ;  /* 0xff8000001e1e7808 */ /* 0x000fe20001800000 */
[----:B------:R-:W-:Y:S01]  /*4170*/  MUFU.EX2 R43, R43 ;  /* 0x0000002b002b7308 */ /* 0x000fe20000000800 */
[----:B------:R-:W-:Y:S01]  /*4180*/  FMNMX.FTZ R5, R27, R46, !PT ;  /* 0x0000002e1b057209 */ /* 0x000fe20007810000 */
[--C-:B0-----:R-:W-:Y:S01]  /*4190*/  FFMA.FTZ R48, R53, UR4, -R4.reuse ;  /* 0x0000000435307c23 */ /* 0x101fe20008010804 */
[----:B------:R-:W-:Y:S01]  /*41a0*/  FSEL R31, R31, -INF , P4 ;  /* 0xff8000001f1f7808 */ /* 0x000fe20002000000 */
[--C-:B------:R-:W-:Y:S01]  /*41b0*/  FFMA.FTZ R53, R29, UR4, -R4.reuse ;  /* 0x000000041d357c23 */ /* 0x100fe20008010804 */
[----:B------:R-:W-:Y:S02]  /*41c0*/  FMNMX.FTZ R46, R30, R5, !PT ;  /* 0x000000051e2e7209 */ /* 0x000fe40007810000 */
[----:B------:R-:W-:Y:S01]  /*41d0*/  F2FP.F16.F32.PACK_AB R8, R7, R8 ;  /* 0x000000080708723e */ /* 0x000fe200000000ff */
[----:B------:R-:W-:Y:S01]  /*41e0*/  MUFU.EX2 R34, R34 ;  /* 0x0000002200227308 */ /* 0x000fe20000000800 */
[----:B------:R-:W-:Y:S01]  /*41f0*/  FMNMX.FTZ R5, R31, R46, !PT ;  /* 0x0000002e1f057209 */ /* 0x000fe20007810000 */
[--C-:B------:R-:W-:Y:S01]  /*4200*/  FFMA.FTZ R46, R40, UR4, -R4.reuse ;  /* 0x00000004282e7c23 */ /* 0x100fe20008010804 */
[--C-:B------:R-:W-:Y:S01]  /*4210*/  FFMA.FTZ R40, R44, UR4, -R4.reuse ;  /* 0x000000042c287c23 */ /* 0x100fe20008010804 */
[--C-:B------:R-:W-:Y:S01]  /*4220*/  FFMA.FTZ R44, R33, UR4, -R4.reuse ;  /* 0x00000004212c7c23 */ /* 0x100fe20008010804 */
[--C-:B------:R-:W-:Y:S01]  /*4230*/  FFMA.FTZ R33, R36, UR4, -R4.reuse ;  /* 0x0000000424217c23 */ /* 0x100fe20008010804 */
[----:B------:R-:W0:Y:S01]  /*4240*/  SHFL.BFLY PT, R52, R5, 0x2, 0x1f ;  /* 0x0c401f0005347f89 */ /* 0x000e2200000e0000 */
[--C-:B------:R-:W-:Y:S01]  /*4250*/  FFMA.FTZ R36, R37, UR4, -R4.reuse ;  /* 0x0000000425247c23 */ /* 0x100fe20008010804 */
[----:B------:R-:W-:Y:S01]  /*4260*/  FFMA.FTZ R37, R25, UR4, -R4 ;  /* 0x0000000419257c23 */ /* 0x000fe20008010804 */
[----:B------:R-:W-:Y:S08]  /*4270*/  MUFU.EX2 R35, R35 ;  /* 0x0000002300237308 */ /* 0x000ff00000000800 */
[----:B------:R-:W-:Y:S08]  /*4280*/  MUFU.EX2 R49, R49 ;  /* 0x0000003100317308 */ /* 0x000ff00000000800 */
[----:B------:R-:W-:Y:S01]  /*4290*/  MUFU.EX2 R47, R47 ;  /* 0x0000002f002f7308 */ /* 0x000fe20000000800 */
[----:B0-----:R-:W-:-:S07]  /*42a0*/  FMNMX.FTZ R52, R5, R52, !PT ;  /* 0x0000003405347209 */ /* 0x001fce0007810000 */
[----:B------:R-:W-:Y:S01]  /*42b0*/  MUFU.EX2 R48, R48 ;  /* 0x0000003000307308 */ /* 0x000fe20000000800 */
[----:B------:R-:W0:Y:S07]  /*42c0*/  SHFL.BFLY PT, R5, R52, 0x1, 0x1f ;  /* 0x0c201f0034057f89 */ /* 0x000e2e00000e0000 */
[----:B------:R-:W-:Y:S08]  /*42d0*/  MUFU.EX2 R46, R46 ;  /* 0x0000002e002e7308 */ /* 0x000ff00000000800 */
[----:B------:R-:W-:Y:S08]  /*42e0*/  MUFU.EX2 R41, R41 ;  /* 0x0000002900297308 */ /* 0x000ff00000000800 */
[----:B------:R-:W-:Y:S01]  /*42f0*/  MUFU.EX2 R40, R40 ;  /* 0x0000002800287308 */ /* 0x000fe20000000800 */
[----:B0-----:R-:W-:Y:S01]  /*4300*/  FMNMX.FTZ R5, R52, R5, !PT ;  /* 0x0000000534057209 */ /* 0x001fe20007810000 */
[----:B------:R-:W-:-:S03]  /*4310*/  FFMA.FTZ R52, R28, UR4, -R4 ;  /* 0x000000041c347c23 */ /* 0x000fc60008010804 */
[C---:B------:R-:W-:Y:S01]  /*4320*/  FSETP.NEU.FTZ.AND P3, PT, R5.reuse, -INF , PT ;  /* 0xff8000000500780b */ /* 0x040fe20003f7d000 */
[----:B------:R-:W-:Y:S02]  /*4330*/  FMUL.FTZ R24, R5, UR4 ;  /* 0x0000000405187c20 */ /* 0x000fe40008410000 */
[----:B------:R-:W-:Y:S03]  /*4340*/  MUFU.EX2 R45, R45 ;  /* 0x0000002d002d7308 */ /* 0x000fe60000000800 */
[----:B------:R-:W-:Y:S02]  /*4350*/  FSEL R4, R24, RZ, P3 ;  /* 0x000000ff18047208 */ /* 0x000fe40001800000 */
[----:B------:R-:W-:-:S03]  /*4360*/  PLOP3.LUT P3, PT, PT, PT, UP1, 0x80, 0x0 ;  /* 0x000000000000781c */ /* 0x000fc60003f6f018 */
        /* <DEDUP_REMOVED lines=9> */
[----:B------:R-:W-:Y:S01]  /*4400*/  @!P1 PRMT R11, RZ, 0x654, R3 ;  /* 0x00000654ff0b9816 */ /* 0x000fe20000000003 */
[--C-:B------:R-:W-:Y:S01]  /*4410*/  FFMA.FTZ R25, R86, UR4, -R4.reuse ;  /* 0x0000000456197c23 */ /* 0x100fe20008010804 */
[--C-:B------:R-:W-:Y:S01]  /*4420*/  FFMA.FTZ R64, R74, UR4, -R4.reuse ;  /* 0x000000044a407c23 */ /* 0x100fe20008010804 */
[--C-:B------:R-:W-:Y:S01]  /*4430*/  FFMA.FTZ R74, R78, UR4, -R4.reuse ;  /* 0x000000044e4a7c23 */ /* 0x100fe20008010804 */
[----:B------:R0:W-:Y:S01]  /*4440*/  @!P1 SYNCS.ARRIVE.TRANS64.RED.A1T0 RZ, [R11+URZ], RZ ;  /* 0x000000ff0bff99a7 */ /* 0x0001e2000810043f */
[--C-:B------:R-:W-:Y:S01]  /*4450*/  FFMA.FTZ R28, R87, UR4, -R4.reuse ;  /* 0x00000004571c7c23 */ /* 0x100fe20008010804 */
[----:B--2---:R-:W-:Y:S01]  /*4460*/  FADD.FTZ R78, R10, R85 ;  /* 0x000000550a4e7221 */ /* 0x004fe20000010000 */
[----:B------:R-:W0:Y:S01]  /*4470*/  MUFU.EX2 R91, R91 ;  /* 0x0000005b005b7308 */ /* 0x000e220000000800 */
[--C-:B------:R-:W-:Y:S01]  /*4480*/  FFMA.FTZ R83, R72, UR4, -R4.reuse ;  /* 0x0000000448537c23 */ /* 0x100fe20008010804 */
[--C-:B------:R-:W-:Y:S01]  /*4490*/  FFMA.FTZ R63, R63, UR4, -R4.reuse ;  /* 0x000000043f3f7c23 */ /* 0x100fe20008010804 */
[----:B------:R-:W-:Y:S01]  /*44a0*/  FFMA.FTZ R72, R73, UR4, -R4 ;  /* 0x0000000449487c23 */ /* 0x000fe20008010804 */
[----:B-1----:R-:W-:Y:S01]  /*44b0*/  FADD.FTZ R73, R9, R78 ;  /* 0x0000004e09497221 */ /* 0x002fe20000010000 */
[--C-:B------:R-:W-:Y:S01]  /*44c0*/  FFMA.FTZ R75, R75, UR4, -R4.reuse ;  /* 0x000000044b4b7c23 */ /* 0x100fe20008010804 */
[--C-:B------:R-:W-:Y:S01]  /*44d0*/  FFMA.FTZ R7, R54, UR4, -R4.reuse ;  /* 0x0000000436077c23 */ /* 0x100fe20008010804 */
[--C-:B------:R-:W-:Y:S01]  /*44e0*/  FFMA.FTZ R54, R55, UR4, -R4.reuse ;  /* 0x0000000437367c23 */ /* 0x100fe20008010804 */
[----:B------:R-:W1:Y:S01]  /*44f0*/  MUFU.EX2 R94, R94 ;  /* 0x0000005e005e7308 */ /* 0x000e620000000800 */
[----:B---3--:R-:W-:Y:S01]  /*4500*/  FADD.FTZ R78, R12, R73 ;  /* 0x000000490c4e7221 */ /* 0x008fe20000010000 */
[--C-:B------:R-:W-:Y:S01]  /*4510*/  FFMA.FTZ R55, R69, UR4, -R4.reuse ;  /* 0x0000000445377c23 */ /* 0x100fe20008010804 */
[--C-:B------:R-:W-:Y:S01]  /*4520*/  FFMA.FTZ R79, R79, UR4, -R4.reuse ;  /* 0x000000044f4f7c23 */ /* 0x100fe20008010804 */
[----:B------:R-:W-:Y:S01]  /*4530*/  FFMA.FTZ R66, R66, UR4, -R4 ;  /* 0x0000000442427c23 */ /* 0x000fe20008010804 */
[----:B----4-:R-:W-:Y:S01]  /*4540*/  FADD.FTZ R69, R13, R78 ;  /* 0x0000004e0d457221 */ /* 0x010fe20000010000 */
[--C-:B------:R-:W-:Y:S01]  /*4550*/  FFMA.FTZ R70, R70, UR4, -R4.reuse ;  /* 0x0000000446467c23 */ /* 0x100fe20008010804 */
[--C-:B------:R-:W-:Y:S01]  /*4560*/  FFMA.FTZ R71, R71, UR4, -R4.reuse ;  /* 0x0000000447477c23 */ /* 0x100fe20008010804 */
[----:B------:R-:W2:Y:S01]  /*4570*/  MUFU.EX2 R95, R95 ;  /* 0x0000005f005f7308 */ /* 0x000ea20000000800 */
[----:B0-----:R-:W-:Y:S01]  /*4580*/  FADD.FTZ R11, R90, R91 ;  /* 0x0000005b5a0b7221 */ /* 0x001fe20000010000 */
[----:B------:R-:W-:Y:S01]  /*4590*/  FADD.FTZ R78, R14, R69 ;  /* 0x000000450e4e7221 */ /* 0x000fe20000010000 */
[--C-:B------:R-:W-:Y:S01]  /*45a0*/  FFMA.FTZ R69, R60, UR4, -R4.reuse ;  /* 0x000000043c457c23 */ /* 0x100fe20008010804 */
[--C-:B------:R-:W-:Y:S01]  /*45b0*/  FFMA.FTZ R68, R68, UR4, -R4.reuse ;  /* 0x0000000444447c23 */ /* 0x100fe20008010804 */
[----:B------:R-:W-:Y:S01]  /*45c0*/  FFMA.FTZ R62, R62, UR4, -R4 ;  /* 0x000000043e3e7c23 */ /* 0x000fe20008010804 */
[----:B------:R-:W-:Y:S01]  /*45d0*/  FADD.FTZ R73, R15, R78 ;  /* 0x0000004e0f497221 */ /* 0x000fe20000010000 */
[--C-:B------:R-:W-:Y:S01]  /*45e0*/  FFMA.FTZ R65, R65, UR4, -R4.reuse ;  /* 0x0000000441417c23 */ /* 0x100fe20008010804 */
[----:B------:R-:W-:Y:S01]  /*45f0*/  MUFU.EX2 R24, R24 ;  /* 0x0000001800187308 */ /* 0x000fe20000000800 */
[----:B-1----:R-:W-:Y:S01]  /*4600*/  FADD.FTZ R82, R94, R11 ;  /* 0x0000000b5e527221 */ /* 0x002fe20000010000 */
[----:B------:R-:W-:Y:S01]  /*4610*/  FADD.FTZ R60, R6, R73 ;  /* 0x00000049063c7221 */ /* 0x000fe20000010000 */
[--C-:B------:R-:W-:Y:S01]  /*4620*/  FFMA.FTZ R73, R61, UR4, -R4.reuse ;  /* 0x000000043d497c23 */ /* 0x100fe20008010804 */
[--C-:B------:R-:W-:Y:S01]  /*4630*/  FFMA.FTZ R56, R56, UR4, -R4.reuse ;  /* 0x0000000438387c23 */ /* 0x100fe20008010804 */
[----:B------:R-:W-:Y:S01]  /*4640*/  FFMA.FTZ R76, R76, UR4, -R4 ;  /* 0x000000044c4c7c23 */ /* 0x000fe20008010804 */
[----:B------:R-:W-:Y:S01]  /*4650*/  FADD.FTZ R61, R21, R60 ;  /* 0x0000003c153d7221 */ /* 0x000fe20000010000 */
[--C-:B------:R-:W-:Y:S01]  /*4660*/  FFMA.FTZ R60, R30, UR4, -R4.reuse ;  /* 0x000000041e3c7c23 */ /* 0x100fe20008010804 */
[----:B------:R-:W0:Y:S01]  /*4670*/  MUFU.EX2 R29, R29 ;  /* 0x0000001d001d7308 */ /* 0x000e220000000800 */
[--C-:B------:R-:W-:Y:S01]  /*4680*/  FFMA.FTZ R77, R77, UR4, -R4.reuse ;  /* 0x000000044d4d7c23 */ /* 0x100fe20008010804 */
[----:B------:R-:W-:Y:S01]  /*4690*/  FFMA.FTZ R80, R80, UR4, -R4 ;  /* 0x0000000450507c23 */ /* 0x000fe20008010804 */
[----:B------:R-:W-:-:S02]  /*46a0*/  F2FP.F16.F32.PACK_AB R10, R9, R10 ;  /* 0x0000000a090a723e */ /* 0x000fc400000000ff */
[----:B------:R-:W-:Y:S02]  /*46b0*/  F2FP.F16.F32.PACK_AB R9, R91, R90 ;  /* 0x0000005a5b09723e */ /* 0x000fe400000000ff */
[----:B--2---:R-:W-:Y:S01]  /*46c0*/  F2FP.F16.F32.PACK_AB R11, R95, R94 ;  /* 0x0000005e5f0b723e */ /* 0x004fe200000000ff */
[----:B------:R-:W-:Y:S01]  /*46d0*/  MUFU.EX2 R25, R25 ;  /* 0x0000001900197308 */ /* 0x000fe20000000800 */
[----:B------:R-:W-:Y:S02]  /*46e0*/  F2FP.F16.F32.PACK_AB R12, R13, R12 ;  /* 0x0000000c0d0c723e */ /* 0x000fe400000000ff */
[----:B------:R-:W-:Y:S01]  /*46f0*/  F2FP.F16.F32.PACK_AB R14, R15, R14 ;  /* 0x0000000e0f0e723e */ /* 0x000fe200000000ff */
[----:B------:R1:W-:Y:S04]  /*4700*/  STSM.16.M88.4 [R2+0x24300], R8 ;  /* 0x0243000802007844 */ /* 0x0003e80000000200 */
[----:B------:R-:W2:Y:S01]  /*4710*/  MUFU.EX2 R28, R28 ;  /* 0x0000001c001c7308 */ /* 0x000ea20000000800 */
[----:B0-----:R-:W-:-:S07]  /*4720*/  F2FP.F16.F32.PACK_AB R13, R29, R24 ;  /* 0x000000181d0d723e */ /* 0x001fce00000000ff */
[----:B------:R0:W-:Y:S01]  /*4730*/  MUFU.EX2 R3, R63 ;  /* 0x0000003f00037308 */ /* 0x0001e20000000800 */
[----:B-1----:R-:W-:-:S07]  /*4740*/  F2FP.F16.F32.PACK_AB R8, R21, R6 ;  /* 0x000000061508723e */ /* 0x002fce00000000ff */
[----:B------:R-:W1:Y:S01]  /*4750*/  MUFU.EX2 R64, R64 ;  /* 0x0000004000407308 */ /* 0x000e620000000800 */
[----:B0-----:R-:W-:Y:S01]  /*4760*/  FADD.FTZ R63, R95, R82 ;  /* 0x000000525f3f7221 */ /* 0x001fe20000010000 */
[----:B--2---:R-:W-:-:S03]  /*4770*/  F2FP.F16.F32.PACK_AB R15, R28, R25 ;  /* 0x000000191c0f723e */ /* 0x004fc600000000ff */
[----:B------:R-:W-:Y:S01]  /*4780*/  FADD.FTZ R82, R24, R63 ;  /* 0x0000003f18527221 */ /* 0x000fe20000010000 */
[----:B------:R-:W-:Y:S01]  /*4790*/  FFMA.FTZ R63, R57, UR4, -R4 ;  /* 0x00000004393f7c23 */ /* 0x000fe20008010804 */
[----:B------:R-:W-:Y:S01]  /*47a0*/  STSM.16.M88.4 [R2+0x25b00], R12 ;  /* 0x025b000c02007844 */ /* 0x000fe20000000200 */
[----:B------:R-:W0:Y:S01]  /*47b0*/  MUFU.EX2 R75, R75 ;  /* 0x0000004b004b7308 */ /* 0x000e220000000800 */
[----:B------:R-:W-:-:S04]  /*47c0*/  FADD.FTZ R82, R29, R82 ;  /* 0x000000521d527221 */ /* 0x000fc80000010000 */
[----:B------:R-:W-:Y:S01]  /*47d0*/  FADD.FTZ R57, R25, R82 ;  /* 0x0000005219397221 */ /* 0x000fe20000010000 */
[----:B------:R-:W-:Y:S01]  /*47e0*/  FFMA.FTZ R82, R26, UR4, -R4 ;  /* 0x000000041a527c23 */ /* 0x000fe20008010804 */
[----:B------:R-:W-:Y:S01]  /*47f0*/  FADD.FTZ R26, R20, R61 ;  /* 0x0000003d141a7221 */ /* 0x000fe20000010000 */
[----:B------:R-:W2:Y:S01]  /*4800*/  MUFU.EX2 R74, R74 ;  /* 0x0000004a004a7308 */ /* 0x000ea20000000800 */
[----:B------:R-:W-:-:S04]  /*4810*/  FADD.FTZ R57, R28, R57 ;  /* 0x000000391c397221 */ /* 0x000fc80000010000 */
[----:B-1----:R-:W-:Y:S01]  /*4820*/  FADD.FTZ R78, R64, R57 ;  /* 0x00000039404e7221 */ /* 0x002fe20000010000 */
[--C-:B------:R-:W-:Y:S01]  /*4830*/  FFMA.FTZ R57, R27, UR4, -R4.reuse ;  /* 0x000000041b397c23 */ /* 0x100fe20008010804 */
[----:B------:R-:W-:Y:S01]  /*4840*/  FFMA.FTZ R4, R31, UR4, -R4 ;  /* 0x000000041f047c23 */ /* 0x000fe20008010804 */
[----:B------:R-:W1:Y:S01]  /*4850*/  MUFU.EX2 R79, R79 ;  /* 0x0000004f004f7308 */ /* 0x000e620000000800 */
[C---:B0-----:R-:W-:Y:S01]  /*4860*/  FADD.FTZ R27, R75.reuse, R78 ;  /* 0x0000004e4b1b7221 */ /* 0x041fe20000010000 */
[----:B------:R-:W-:-:S06]  /*4870*/  F2FP.F16.F32.PACK_AB R9, R75, R64 ;  /* 0x000000404b09723e */ /* 0x000fcc00000000ff */
[----:B------:R-:W0:Y:S01]  /*4880*/  MUFU.EX2 R66, R66 ;  /* 0x0000004200427308 */ /* 0x000e220000000800 */
[----:B--2---:R-:W-:Y:S01]  /*4890*/  FADD.FTZ R30, R74, R27 ;  /* 0x0000001b4a1e7221 */ /* 0x004fe20000010000 */
[----:B------:R-:W-:-:S04]  /*48a0*/  FADD.FTZ R27, R67, R26 ;  /* 0x0000001a431b7221 */ /* 0x000fc80000010000 */
[----:B------:R-:W-:Y:S02]  /*48b0*/  FADD.FTZ R26, R58, R27 ;  /* 0x0000001b3a1a7221 */ /* 0x000fe40000010000 */
[----:B------:R-:W2:Y:S01]  /*48c0*/  MUFU.EX2 R81, R81 ;  /* 0x0000005100517308 */ /* 0x000ea20000000800 */
[----:B-1----:R-:W-:Y:S01]  /*48d0*/  FADD.FTZ R31, R79, R30 ;  /* 0x0000001e4f1f7221 */ /* 0x002fe20000010000 */
[----:B------:R-:W-:Y:S01]  /*48e0*/  FADD.FTZ R27, R59, R26 ;  /* 0x0000001a3b1b7221 */ /* 0x000fe20000010000 */
[----:B------:R-:W-:-:S03]  /*48f0*/  F2FP.F16.F32.PACK_AB R26, R51, R50 ;  /* 0x00000032331a723e */ /* 0x000fc600000000ff */
[----:B------:R-:W-:Y:S02]  /*4900*/  FADD.FTZ R10, R50, R27 ;  /* 0x0000001b320a7221 */ /* 0x000fe40000010000 */
[----:B------:R-:W1:Y:S01]  /*4910*/  MUFU.EX2 R70, R70 ;  /* 0x0000004600467308 */ /* 0x000e620000000800 */
[----:B0-----:R-:W-:Y:S01]  /*4920*/  FADD.FTZ R30, R66, R31 ;  /* 0x0000001f421e7221 */ /* 0x001fe20000010000 */
[----:B------:R-:W-:Y:S01]  /*4930*/  FADD.FTZ R11, R51, R10 ;  /* 0x0000000a330b7221 */ /* 0x000fe20000010000 */
[----:B------:R-:W-:Y:S02]  /*4940*/  F2FP.F16.F32.PACK_AB R10, R67, R20 ;  /* 0x00000014430a723e */ /* 0x000fe400000000ff */
[----:B------:R-:W-:Y:S01]  /*4950*/  CS2R R50, SRZ ;  /* 0x0000000000327805 */ /* 0x000fe2000001ff00 */
[----:B------:R-:W-:Y:S01]  /*4960*/  FADD.FTZ R6, R42, R11 ;  /* 0x0000000b2a067221 */ /* 0x000fe20000010000 */
[----:B------:R-:W-:Y:S01]  /*4970*/  F2FP.F16.F32.PACK_AB R11, R79, R74 ;  /* 0x0000004a4f0b723e */ /* 0x000fe200000000ff */
[----:B------:R-:W0:Y:S01]  /*4980*/  MUFU.EX2 R71, R71 ;  /* 0x0000004700477308 */ /* 0x000e220000000800 */
[C---:B--2---:R-:W-:Y:S01]  /*4990*/  FADD.FTZ R29, R81.reuse, R30 ;  /* 0x0000001e511d7221 */ /* 0x044fe20000010000 */
[----:B------:R-:W-:-:S02]  /*49a0*/  F2FP.F16.F32.PACK_AB R25, R81, R66 ;  /* 0x000000425119723e */ /* 0x000fc400000000ff */
[----:B------:R-:W-:Y:S01]  /*49b0*/  CS2R R66, SRZ ;  /* 0x0000000000427805 */ /* 0x000fe2000001ff00 */
[----:B------:R2:W-:Y:S03]  /*49c0*/  STSM.16.M88.4 [R2+0x27300], R8 ;  /* 0x0273000802007844 */ /* 0x0005e60000000200 */
[----:B------:R-:W3:Y:S01]  /*49d0*/  MUFU.EX2 R68, R68 ;  /* 0x0000004400447308 */ /* 0x000ee20000000800 */
[----:B-1----:R-:W-:-:S07]  /*49e0*/  FADD.FTZ R24, R70, R29 ;  /* 0x0000001d46187221 */ /* 0x002fce0000010000 */
[----:B------:R-:W1:Y:S01]  /*49f0*/  MUFU.EX2 R83, R83 ;  /* 0x0000005300537308 */ /* 0x000e620000000800 */
[----:B0-----:R-:W-:Y:S01]  /*4a00*/  FADD.FTZ R21, R71, R24 ;  /* 0x0000001847157221 */ /* 0x001fe20000010000 */
[----:B------:R-:W-:Y:S02]  /*4a10*/  F2FP.F16.F32.PACK_AB R24, R59, R58 ;  /* 0x0000003a3b18723e */ /* 0x000fe400000000ff */
[----:B------:R-:W-:-:S04]  /*4a20*/  CS2R R58, SRZ ;  /* 0x00000000003a7805 */ /* 0x000fc8000001ff00 */
[----:B------:R-:W0:Y:S01]  /*4a30*/  MUFU.EX2 R62, R62 ;  /* 0x0000003e003e7308 */ /* 0x000e220000000800 */
[----:B---3--:R-:W-:Y:S01]  /*4a40*/  FADD.FTZ R20, R68, R21 ;  /* 0x0000001544147221 */ /* 0x008fe20000010000 */
[----:B------:R-:W-:-:S06]  /*4a50*/  FADD.FTZ R21, R43, R6 ;  /* 0x000000062b157221 */ /* 0x000fcc0000010000 */
[----:B------:R-:W3:Y:S01]  /*4a60*/  MUFU.EX2 R65, R65 ;  /* 0x0000004100417308 */ /* 0x000ee20000000800 */
[C---:B-1----:R-:W-:Y:S01]  /*4a70*/  FADD.FTZ R27, R83.reuse, R20 ;  /* 0x00000014531b7221 */ /* 0x042fe20000010000 */
        /* <DEDUP_REMOVED lines=8> */
[----:B------:R-:W-:Y:S02]  /*4b00*/  FADD.FTZ R20, R49, R20 ;  /* 0x0000001431147221 */ /* 0x000fe40000010000 */
[----:B------:R-:W0:Y:S01]  /*4b10*/  MUFU.EX2 R7, R7 ;  /* 0x0000000700077308 */ /* 0x000e220000000800 */
[----:B---3--:R-:W-:Y:S01]  /*4b20*/  FADD.FTZ R28, R65, R28 ;  /* 0x0000001c411c7221 */ /* 0x008fe20000010000 */
[----:B------:R3:W-:Y:S03]  /*4b30*/  STSM.16.M88.4 [R2+0x28b00], R24 ;  /* 0x028b001802007844 */ /* 0x0007e60000000200 */
[----:B------:R-:W-:Y:S01]  /*4b40*/  FADD.FTZ R21, R3, R28 ;  /* 0x0000001c03157221 */ /* 0x000fe20000010000 */
[----:B------:R-:W-:-:S02]  /*4b50*/  F2FP.F16.F32.PACK_AB R28, R43, R42 ;  /* 0x0000002a2b1c723e */ /* 0x000fc400000000ff */
[----:B------:R-:W-:Y:S01]  /*4b60*/  CS2R R42, SRZ ;  /* 0x00000000002a7805 */ /* 0x000fe2000001ff00 */
[----:B------:R-:W4:Y:S01]  /*4b70*/  MUFU.EX2 R54, R54 ;  /* 0x0000003600367308 */ /* 0x000f220000000800 */
[C---:B-1----:R-:W-:Y:S01]  /*4b80*/  FADD.FTZ R30, R72.reuse, R21 ;  /* 0x00000015481e7221 */ /* 0x042fe20000010000 */
[----:B------:R-:W-:Y:S01]  /*4b90*/  FADD.FTZ R21, R47, R20 ;  /* 0x000000142f157221 */ /* 0x000fe20000010000 */
[----:B--2---:R-:W-:-:S03]  /*4ba0*/  F2FP.F16.F32.PACK_AB R9, R72, R3 ;  /* 0x000000034809723e */ /* 0x004fc600000000ff */
[----:B------:R-:W-:Y:S02]  /*4bb0*/  FADD.FTZ R21, R48, R21 ;  /* 0x0000001530157221 */ /* 0x000fe40000010000 */
[----:B------:R-:W1:Y:S01]  /*4bc0*/  MUFU.EX2 R55, R55 ;  /* 0x0000003700377308 */ /* 0x000e620000000800 */
[----:B0-----:R-:W-:Y:S01]  /*4bd0*/  FADD.FTZ R31, R7, R30 ;  /* 0x0000001e071f7221 */ /* 0x001fe20000010000 */
[----:B------:R-:W-:Y:S01]  /*4be0*/  FADD.FTZ R10, R46, R21 ;  /* 0x000000152e0a7221 */ /* 0x000fe20000010000 */
[----:B------:R-:W-:Y:S02]  /*4bf0*/  F2FP.F16.F32.PACK_AB R30, R35, R34 ;  /* 0x00000022231e723e */ /* 0x000fe400000000ff */
[----:B---3--:R-:W-:Y:S02]  /*4c00*/  CS2R R26, SRZ ;  /* 0x00000000001a7805 */ /* 0x008fe4000001ff00 */
[----:B------:R-:W-:Y:S01]  /*4c10*/  CS2R R24, SRZ ;  /* 0x0000000000187805 */ /* 0x000fe2000001ff00 */
[----:B------:R-:W-:Y:S01]  /*4c20*/  FADD.FTZ R13, R41, R10 ;  /* 0x0000000a290d7221 */ /* 0x000fe20000010000 */
[----:B------:R-:W-:Y:S01]  /*4c30*/  F2FP.F16.F32.PACK_AB R10, R48, R47 ;  /* 0x0000002f300a723e */ /* 0x000fe200000000ff */
[----:B------:R-:W0:Y:S01]  /*4c40*/  MUFU.EX2 R56, R56 ;  /* 0x0000003800387308 */ /* 0x000e220000000800 */
[----:B----4-:R-:W-:Y:S01]  /*4c50*/  FADD.FTZ R8, R54, R31 ;  /* 0x0000001f36087221 */ /* 0x010fe20000010000 */
[----:B------:R-:W-:Y:S01]  /*4c60*/  FADD.FTZ R14, R40, R13 ;  /* 0x0000000d280e7221 */ /* 0x000fe20000010000 */
[----:B------:R-:W-:-:S02]  /*4c70*/  F2FP.F16.F32.PACK_AB R31, R65, R62 ;  /* 0x0000003e411f723e */ /* 0x000fc400000000ff */
[----:B------:R-:W-:Y:S01]  /*4c80*/  CS2R R64, SRZ ;  /* 0x0000000000407805 */ /* 0x000fe2000001ff00 */
[----:B------:R-:W-:Y:S02]  /*4c90*/  FADD.FTZ R14, R45, R14 ;  /* 0x0000000e2d0e7221 */ /* 0x000fe40000010000 */
[----:B------:R-:W2:Y:S01]  /*4ca0*/  MUFU.EX2 R61, R76 ;  /* 0x0000004c003d7308 */ /* 0x000ea20000000800 */
[----:B-1----:R-:W-:Y:S01]  /*4cb0*/  FADD.FTZ R11, R55, R8 ;  /* 0x00000008370b7221 */ /* 0x002fe20000010000 */
[----:B------:R-:W-:Y:S01]  /*4cc0*/  F2FP.F16.F32.PACK_AB R8, R49, R38 ;  /* 0x000000263108723e */ /* 0x000fe200000000ff */
[----:B------:R1:W-:Y:S01]  /*4cd0*/  STSM.16.M88.4 [R2+0x2a300], R28 ;  /* 0x02a3001c02007844 */ /* 0x0003e20000000200 */
[----:B------:R-:W-:-:S04]  /*4ce0*/  CS2R R48, SRZ ;  /* 0x0000000000307805 */ /* 0x000fc8000001ff00 */
[----:B------:R3:W4:Y:S01]  /*4cf0*/  MUFU.EX2 R78, R63 ;  /* 0x0000003f004e7308 */ /* 0x0007220000000800 */
[----:B0-----:R-:W-:Y:S01]  /*4d00*/  FADD.FTZ R12, R56, R11 ;  /* 0x0000000b380c7221 */ /* 0x001fe20000010000 */
[----:B------:R-:W-:Y:S02]  /*4d10*/  F2FP.F16.F32.PACK_AB R11, R54, R7 ;  /* 0x00000007360b723e */ /* 0x000fe400000000ff */
[----:B------:R-:W-:Y:S02]  /*4d20*/  F2FP.F16.F32.PACK_AB R13, R56, R55 ;  /* 0x00000037380d723e */ /* 0x000fe400000000ff */
[----:B------:R-:W-:Y:S01]  /*4d30*/  CS2R R54, SRZ ;  /* 0x0000000000367805 */ /* 0x000fe2000001ff00 */
[----:B------:R0:W-:Y:S01]  /*4d40*/  STSM.16.M88.4 [R2+0x2bb00], R8 ;  /* 0x02bb000802007844 */ /* 0x0001e20000000200 */
[----:B------:R-:W5:Y:S01]  /*4d50*/  MUFU.EX2 R44, R44 ;  /* 0x0000002c002c7308 */ /* 0x000f620000000800 */
[----:B--2---:R-:W-:Y:S01]  /*4d60*/  FADD.FTZ R3, R61, R12 ;  /* 0x0000000c3d037221 */ /* 0x004fe20000010000 */
[----:B---3--:R-:W-:-:S02]  /*4d70*/  CS2R R62, SRZ ;  /* 0x00000000003e7805 */ /* 0x008fc4000001ff00 */
[----:B-1----:R-:W-:Y:S02]  /*4d80*/  CS2R R30, SRZ ;  /* 0x00000000001e7805 */ /* 0x002fe4000001ff00 */
[----:B------:R-:W-:Y:S02]  /*4d90*/  CS2R R28, SRZ ;  /* 0x00000000001c7805 */ /* 0x000fe4000001ff00 */
[----:B------:R-:W1:Y:S01]  /*4da0*/  MUFU.EX2 R33, R33 ;  /* 0x0000002100217308 */ /* 0x000e620000000800 */
[C---:B----4-:R-:W-:Y:S01]  /*4db0*/  FADD.FTZ R12, R78.reuse, R3 ;  /* 0x000000034e0c7221 */ /* 0x050fe20000010000 */
[----:B------:R-:W-:Y:S01]  /*4dc0*/  FADD.FTZ R3, R39, R14 ;  /* 0x0000000e27037221 */ /* 0x000fe20000010000 */
[----:B------:R-:W-:Y:S01]  /*4dd0*/  F2FP.F16.F32.PACK_AB R15, R78, R61 ;  /* 0x0000003d4e0f723e */ /* 0x000fe200000000ff */
[----:B0-----:R-:W-:-:S04]  /*4de0*/  IMAD.U32 R8, RZ, RZ, UR18 ;  /* 0x00000012ff087e24 */ /* 0x001fc8000f8e00ff */
[----:B------:R-:W0:Y:S01]  /*4df0*/  MUFU.EX2 R77, R77 ;  /* 0x0000004d004d7308 */ /* 0x000e220000000800 */
[C---:B-----5:R-:W-:Y:S01]  /*4e00*/  FADD.FTZ R14, R44.reuse, R3 ;  /* 0x000000032c0e7221 */ /* 0x060fe20000010000 */
[----:B------:R-:W-:Y:S02]  /*4e10*/  F2FP.F16.F32.PACK_AB R44, R44, R39 ;  /* 0x000000272c2c723e */ /* 0x000fe400000000ff */
[----:B------:R-:W-:-:S04]  /*4e20*/  CS2R R38, SRZ ;  /* 0x0000000000267805 */ /* 0x000fc8000001ff00 */
[----:B------:R-:W2:Y:S01]  /*4e30*/  MUFU.EX2 R36, R36 ;  /* 0x0000002400247308 */ /* 0x000ea20000000800 */
[----:B-1----:R-:W-:Y:S01]  /*4e40*/  FADD.FTZ R21, R33, R14 ;  /* 0x0000000e21157221 */ /* 0x002fe20000010000 */
[----:B------:R-:W-:-:S06]  /*4e50*/  F2FP.F16.F32.PACK_AB R14, R45, R40 ;  /* 0x000000282d0e723e */ /* 0x000fcc00000000ff */
[----:B------:R1:W3:Y:S01]  /*4e60*/  MUFU.EX2 R6, R69 ;  /* 0x0000004500067308 */ /* 0x0002e20000000800 */
[----:B0-----:R-:W-:Y:S01]  /*4e70*/  FADD.FTZ R7, R77, R12 ;  /* 0x0000000c4d077221 */ /* 0x001fe20000010000 */
[----:B------:R-:W-:Y:S02]  /*4e80*/  F2FP.F16.F32.PACK_AB R12, R41, R46 ;  /* 0x0000002e290c723e */ /* 0x000fe400000000ff */
[----:B------:R-:W-:-:S03]  /*4e90*/  CS2R R40, SRZ ;  /* 0x0000000000287805 */ /* 0x000fc6000001ff00 */
[----:B------:R-:W-:Y:S01]  /*4ea0*/  STSM.16.M88.4 [R2+0x2d300], R12 ;  /* 0x02d3000c02007844 */ /* 0x000fe20000000200 */
[----:B------:R-:W0:Y:S01]  /*4eb0*/  MUFU.EX2 R32, R32 ;  /* 0x0000002000207308 */ /* 0x000e220000000800 */
[C---:B--2---:R-:W-:Y:S01]  /*4ec0*/  FADD.FTZ R21, R36.reuse, R21 ;  /* 0x0000001524157221 */ /* 0x044fe20000010000 */
[----:B------:R-:W-:Y:S02]  /*4ed0*/  F2FP.F16.F32.PACK_AB R46, R36, R33 ;  /* 0x00000021242e723e */ /* 0x000fe400000000ff */
[----:B-1----:R-:W-:-:S04]  /*4ee0*/  CS2R R68, SRZ ;  /* 0x0000000000447805 */ /* 0x002fc8000001ff00 */
[----:B------:R-:W1:Y:S01]  /*4ef0*/  MUFU.EX2 R80, R80 ;  /* 0x0000005000507308 */ /* 0x000e620000000800 */
[C---:B---3--:R-:W-:Y:S01]  /*4f00*/  FADD.FTZ R7, R6.reuse, R7 ;  /* 0x0000000706077221 */ /* 0x048fe20000010000 */
[----:B------:R-:W-:-:S06]  /*4f10*/  F2FP.F16.F32.PACK_AB R45, R6, R77 ;  /* 0x0000004d062d723e */ /* 0x000fcc00000000ff */
[----:B------:R-:W2:Y:S01]  /*4f20*/  MUFU.EX2 R73, R73 ;  /* 0x0000004900497308 */ /* 0x000ea20000000800 */
[----:B0-----:R-:W-:-:S07]  /*4f30*/  FADD.FTZ R6, R32, R21 ;  /* 0x0000001520067221 */ /* 0x001fce0000010000 */
[----:B------:R-:W0:Y:S01]  /*4f40*/  MUFU.EX2 R37, R37 ;  /* 0x0000002500257308 */ /* 0x000e220000000800 */
[----:B-1----:R-:W-:-:S07]  /*4f50*/  FADD.FTZ R20, R80, R7 ;  /* 0x0000000750147221 */ /* 0x002fce0000010000 */
[----:B------:R-:W-:Y:S01]  /*4f60*/  MUFU.EX2 R52, R52 ;  /* 0x0000003400347308 */ /* 0x000fe20000000800 */
[C---:B--2---:R-:W-:Y:S01]  /*4f70*/  F2FP.F16.F32.PACK_AB R47, R73.reuse, R80 ;  /* 0x00000050492f723e */ /* 0x044fe200000000ff */
[----:B------:R-:W-:-:S04]  /*4f80*/  FADD.FTZ R7, R73, R20 ;  /* 0x0000001449077221 */ /* 0x000fc80000010000 */
[----:B------:R1:W-:Y:S02]  /*4f90*/  STSM.16.M88.4 [R2+0x2eb00], R44 ;  /* 0x02eb002c02007844 */ /* 0x0003e40000000200 */
[----:B------:R-:W2:Y:S01]  /*4fa0*/  MUFU.EX2 R53, R53 ;  /* 0x0000003500357308 */ /* 0x000ea20000000800 */
[----:B0-----:R-:W-:-:S07]  /*4fb0*/  F2FP.F16.F32.PACK_AB R32, R37, R32 ;  /* 0x000000202520723e */ /* 0x001fce00000000ff */
[----:B------:R-:W-:Y:S01]  /*4fc0*/  MUFU.EX2 R82, R82 ;  /* 0x0000005200527308 */ /* 0x000fe20000000800 */
[----:B-1----:R-:W-:Y:S02]  /*4fd0*/  CS2R R46, SRZ ;  /* 0x00000000002e7805 */ /* 0x002fe4000001ff00 */
[----:B------:R-:W-:-:S05]  /*4fe0*/  CS2R R44, SRZ ;  /* 0x00000000002c7805 */ /* 0x000fca000001ff00 */
[----:B------:R-:W0:Y:S01]  /*4ff0*/  MUFU.EX2 R57, R57 ;  /* 0x0000003900397308 */ /* 0x000e220000000800 */
[----:B--2---:R-:W-:-:S07]  /*5000*/  F2FP.F16.F32.PACK_AB R34, R53, R52 ;  /* 0x000000343522723e */ /* 0x004fce00000000ff */
[----:B------:R-:W-:Y:S08]  /*5010*/  MUFU.EX2 R60, R60 ;  /* 0x0000003c003c7308 */ /* 0x000ff00000000800 */
[----:B------:R1:W2:Y:S01]  /*5020*/  MUFU.EX2 R3, R4 ;  /* 0x0000000400037308 */ /* 0x0002a20000000800 */
[----:B0-----:R-:W-:Y:S01]  /*5030*/  F2FP.F16.F32.PACK_AB R33, R57, R82 ;  /* 0x000000523921723e */ /* 0x001fe200000000ff */
[----:B-1----:R-:W-:Y:S01]  /*5040*/  FADD.FTZ R4, R82, R7 ;  /* 0x0000000752047221 */ /* 0x002fe20000010000 */
[----:B------:R-:W-:Y:S01]  /*5050*/  FADD.FTZ R7, R37, R6 ;  /* 0x0000000625077221 */ /* 0x000fe20000010000 */
[----:B------:R-:W-:-:S02]  /*5060*/  CS2R R36, SRZ ;  /* 0x0000000000247805 */ /* 0x000fc4000001ff00 */
[----:B------:R-:W-:Y:S01]  /*5070*/  FADD.FTZ R9, R57, R4 ;  /* 0x0000000439097221 */ /* 0x000fe20000010000 */
[----:B------:R-:W-:Y:S01]  /*5080*/  FADD.FTZ R4, R52, R7 ;  /* 0x0000000734047221 */ /* 0x000fe20000010000 */
[----:B------:R-:W-:Y:S02]  /*5090*/  CS2R R56, SRZ ;  /* 0x0000000000387805 */ /* 0x000fe4000001ff00 */
[----:B--2---:R-:W-:Y:S01]  /*50a0*/  F2FP.F16.F32.PACK_AB R35, R3, R60 ;  /* 0x0000003c0323723e */ /* 0x004fe200000000ff */
[----:B------:R-:W-:Y:S01]  /*50b0*/  FADD.FTZ R60, R60, R9 ;  /* 0x000000093c3c7221 */ /* 0x000fe20000010000 */
[----:B------:R-:W-:Y:S01]  /*50c0*/  FADD.FTZ R4, R53, R4 ;  /* 0x0000000435047221 */ /* 0x000fe20000010000 */
[----:B------:R-:W-:Y:S02]  /*50d0*/  CS2R R52, SRZ ;  /* 0x0000000000347805 */ /* 0x000fe4000001ff00 */
[----:B------:R0:W-:Y:S01]  /*50e0*/  STSM.16.M88.4 [R2+0x30300], R32 ;  /* 0x0303002002007844 */ /* 0x0001e20000000200 */
[----:B------:R-:W-:Y:S01]  /*50f0*/  FADD.FTZ R3, R3, R60 ;  /* 0x0000003c03037221 */ /* 0x000fe20000010000 */
[----:B------:R-:W-:Y:S01]  /*5100*/  CS2R R60, SRZ ;  /* 0x00000000003c7805 */ /* 0x000fe2000001ff00 */
[----:B------:R1:W-:Y:S06]  /*5110*/  MEMBAR.ALL.CTA ;  /* 0x0000000000007992 */ /* 0x0003ec0000008000 */
[----:B-1----:R-:W1:Y:S01]  /*5120*/  FENCE.VIEW.ASYNC.S ;  /* 0x00000000000073c6 */ /* 0x002e620000000000 */
[----:B0-----:R-:W-:-:S02]  /*5130*/  CS2R R34, SRZ ;  /* 0x0000000000227805 */ /* 0x001fc4000001ff00 */
[----:B------:R-:W-:Y:S01]  /*5140*/  CS2R R32, SRZ ;  /* 0x0000000000207805 */ /* 0x000fe2000001ff00 */
[----:B-1----:R-:W-:Y:S01]  /*5150*/  NOP ;  /* 0x0000000000007918 */ /* 0x002fe20000000000 */
[----:B------:R-:W-:Y:S05]  /*5160*/  @!P3 BRA `(.L_x_1875) ;  /* 0x000000400084b947 */ /* 0x000fea0003800000 */
[----:B------:R-:W-:Y:S01]  /*5170*/  IMAD.MOV.U32 R7, RZ, RZ, R5 ;  /* 0x000000ffff077224 */ /* 0x000fe200078e0005 */
[----:B------:R-:W-:Y:S01]  /*5180*/  UMOV UR39, UR38 ;  /* 0x0000002600277c82 */ /* 0x000fe20008000000 */
[----:B------:R-:W-:Y:S01]  /*5190*/  IMAD.MOV.U32 R6, RZ, RZ, R0 ;  /* 0x000000ffff067224 */ /* 0x000fe200078e0000 */
[----:B------:R-:W-:Y:S01]  /*51a0*/  UMOV UR6, UR36 ;  /* 0x0000002400067c82 */ /* 0x000fe20008000000 */
[----:B------:R-:W-:-:S07]  /*51b0*/  IMAD.MOV.U32 R71, RZ, RZ, RZ ;  /* 0x000000ffff477224 */ /* 0x000fce00078e00ff */
.L_x_1884:
[----:B------:R-:W-:Y:S01]  /*51c0*/  R2UR UR4, R16 ;  /* 0x00000000100472ca */ /* 0x000fe200000e0000 */
[----:B------:R-:W-:-:S04]  /*51d0*/  UIADD3 UR36, UR6, 0x1, URZ ;  /* 0x0000000106247890 */ /* 0x000fc8000fffe03f */
[----:B------:R-:W-:-:S04]  /*51e0*/  UISETP.NE.AND UP1, UPT, UR36, 0x2, UPT ;  /* 0x000000022400788c */ /* 0x000fc8000bf25270 */
[----:B------:R-:W-:Y:S02]  /*51f0*/  USEL UR38, URZ, 0x1, UP1 ;  /* 0x000000013f267887 */ /* 0x000fe40008800000 */
[----:B------:R-:W-:Y:S02]  /*5200*/  USEL UR36, UR36, URZ, UP1 ;  /* 0x0000003f24247287 */ /* 0x000fe40008800000 */
[----:B------:R-:W-:Y:S01]  /*5210*/  ISETP.NE.AND P4, PT, RZ, UR4, PT ;  /* 0x00000004ff007c0c */ /* 0x000fe2000bf85270 */
[----:B------:R-:W-:-:S12]  /*5220*/  ULOP3.LUT UR38, UR39, UR38, URZ, 0x3c, !UPT ;  /* 0x0000002627267292 */ /* 0x000fd8000f8e3c3f */
[----:B------:R-:W-:Y:S05]  /*5230*/  @P4 BRA `(.L_x_1876) ;  /* 0x00000000002c4947 */ /* 0x000fea0003800000 */
[----:B------:R-:W-:Y:S05]  /*5240*/  @!P0 BRA `(.L_x_1877) ;  /* 0x0000000000048947 */ /* 0x000fea0003800000 */
[----:B------:R-:W-:Y:S01]  /*5250*/  BPT.TRAP 0x1 ;  /* 0x000000040000795c */ /* 0x000fe20000300000 */
.L_x_1877:
[----:B------:R-:W-:Y:S01]  /*5260*/  ULEA UR4, UR36, UR37, 0x3 ;  /* 0x0000002524047291 */ /* 0x000fe2000f8e183f */
[----:B------:R-:W-:-:S05]  /*5270*/  IMAD.U32 R0, RZ, RZ, UR38 ;  /* 0x00000026ff007e24 */ /* 0x000fca000f8e00ff */
[----:B------:R-:W-:-:S04]  /*5280*/  SHF.L.U32 R0, R0, 0x1f, RZ ;  /* 0x0000001f00007819 */ /* 0x000fc800000006ff */
[----:B------:R0:W1:Y:S01]  /*5290*/  SYNCS.PHASECHK.TRANS64.TRYWAIT P3, [UR4+0x31c30], R0 ;  /* 0x031c3000ff0075a7 */ /* 0x0000620008060144 */
[----:B------:R-:W-:Y:S05]  /*52a0*/  @!P0 BRA `(.L_x_1878) ;  /* 0x0000000000048947 */ /* 0x000fea0003800000 */
[----:B------:R-:W-:Y:S01]  /*52b0*/  BPT.TRAP 0x1 ;  /* 0x000000040000795c */ /* 0x000fe20000300000 */
.L_x_1878:
[----:B-1----:R-:W-:Y:S05]  /*52c0*/  @P3 BRA `(.L_x_1876) ;  /* 0x0000000000083947 */ /* 0x002fea0003800000 */
[----:B------:R-:W1:Y:S02]  /*52d0*/  SYNCS.PHASECHK.TRANS64.TRYWAIT P3, [UR4+0x31c30], R0 ;  /* 0x031c3000ff0075a7 */ /* 0x000e640008060144 */
[----:B-1----:R-:W-:Y:S05]  /*52e0*/  @!P3 BRA `(.L_x_1879) ;  /* 0x000000e400ccb947 */ /* 0x002fea0003800000 */
.L_x_1876:
        /* <DEDUP_REMOVED lines=31> */
[----:B------:R-:W-:Y:S01]  /*54e0*/  UMOV UR11, 0x80000020 ;  /* 0x80000020000b7882 */ /* 0x000fe20000000000 */
[----:B------:R-:W-:Y:S01]  /*54f0*/  UIADD3 UR14, UR4, 0x202, URZ ;  /* 0x00000202040e7890 */ /* 0x000fe2000fffe03f */
[----:B------:R-:W-:-:S02]  /*5500*/  UMOV UR15, 0x80000020 ;  /* 0x80000020000f7882 */ /* 0x000fc40000000000 */
        /* <DEDUP_REMOVED lines=322> */
.L_x_1881:
[----:B------:R-:W-:Y:S01]  /*6930*/  ULEA UR4, UR6, UR37, 0x3 ;  /* 0x0000002506047291 */ /* 0x000fe2000f8e183f */
[----:B------:R-:W-:-:S05]  /*6940*/  IMAD.U32 R0, RZ, RZ, UR39 ;  /* 0x00000027ff007e24 */ /* 0x000fca000f8e00ff */
[----:B------:R-:W-:-:S04]  /*6950*/  SHF.L.U32 R0, R0, 0x1f, RZ ;  /* 0x0000001f00007819 */ /* 0x000fc800000006ff */
[----:B------:R0:W1:Y:S01]  /*6960*/  SYNCS.PHASECHK.TRANS64.TRYWAIT P3, [UR4+0x31c50], R0 ;  /* 0x031c5000ff0075a7 */ /* 0x0000620008060144 */
[----:B------:R-:W-:Y:S05]  /*6970*/  @!P0 BRA `(.L_x_1882) ;  /* 0x0000000000048947 */ /* 0x000fea0003800000 */
[----:B------:R-:W-:Y:S01]  /*6980*/  BPT.TRAP 0x1 ;  /* 0x000000040000795c */ /* 0x000fe20000300000 */
.L_x_1882:
[----:B-1----:R-:W-:Y:S05]  /*6990*/  @P3 BRA `(.L_x_1880) ;  /* 0x0000000000083947 */ /* 0x002fea0003800000 */
[----:B------:R-:W1:Y:S02]  /*69a0*/  SYNCS.PHASECHK.TRANS64.TRYWAIT P3, [UR4+0x31c50], R0 ;  /* 0x031c5000ff0075a7 */ /* 0x000e640008060144 */
[----:B-1----:R-:W-:Y:S05]  /*69b0*/  @!P3 BRA `(.L_x_1883) ;  /* 0x000000d00030b947 */ /* 0x002fea0003800000 */
.L_x_1880:
[----:B------:R-:W-:Y:S01]  /*69c0*/  UIADD3 UR4, UR37, 0x200, URZ ;  /* 0x0000020025047890 */ /* 0x000fe2000fffe03f */
[----:B------:R-:W-:Y:S01]  /*69d0*/  WARPGROUP.ARRIVE ;  /* 0x00000000000079c5 */ /* 0x000fe20000000000 */
[----:B------:R-:W-:Y:S01]  /*69e0*/  ULOP3.LUT UR10, UR60, 0x10000, URZ, 0xfc, !UPT ;  /* 0x000100003c0a7892 */ /* 0x000fe2000f8efc3f */
[----:B01----:R-:W-:Y:S01]  /*69f0*/  VIADD R0, R19, UR61 ;  /* 0x0000003d13007c36 */ /* 0x003fe20008000000 */
[----:B------:R-:W-:Y:S01]  /*6a00*/  USHF.R.U32.HI UR4, URZ, 0x4, UR4 ;  /* 0x000000043f047899 */ /* 0x000fe20008011604 */
[----:B------:R-:W0:Y:S01]  /*6a10*/  LDC R12, c[0x0][0x2f0] ;  /* 0x0000bc00ff0c7b82 */ /* 0x000e220000000800 */
[----:B------:R-:W-:Y:S01]  /*6a20*/  UMOV UR33, 0xc0000010 ;  /* 0xc000001000217882 */ /* 0x000fe20000000000 */
[----:B------:R-:W-:Y:S01]  /*6a30*/  UMOV UR35, 0x80000020 ;  /* 0x8000002000237882 */ /* 0x000fe20000000000 */
[----:B------:R-:W-:Y:S01]  /*6a40*/  ULOP3.LUT UR4, UR4, 0x3fff, URZ, 0xc0, !UPT ;  /* 0x00003fff04047892 */ /* 0x000fe2000f8ec03f */
[----:B------:R-:W-:Y:S01]  /*6a50*/  R2UR UR15, R17 ;  /* 0x00000000110f72ca */ /* 0x000fe200000e0000 */
[----:B------:R-:W-:Y:S01]  /*6a60*/  UMOV UR32, UR10 ;  /* 0x0000000a00207c82 */ /* 0x000fe20008000000 */
[----:B------:R-:W-:Y:S01]  /*6a70*/  IMAD.MOV.U32 R9, RZ, RZ, -0x2 ;  /* 0xfffffffeff097424 */ /* 0x000fe200078e00ff */
[----:B------:R-:W-:Y:S01]  /*6a80*/  ULOP3.LUT UR4, UR4, 0x2400000, URZ, 0xfc, !UPT ;  /* 0x0240000004047892 */ /* 0x000fe2000f8efc3f */
[----:B------:R-:W-:Y:S01]  /*6a90*/  ULDC UR14, c[0x0][0x288] ;  /* 0x0000a200000e7ab9 */ /* 0x000fe20000000800 */
[----:B------:R-:W-:-:S02]  /*6aa0*/  UMOV UR39, UR38 ;  /* 0x0000002600277c82 */ /* 0x000fc40008000000 */
[----:B------:R-:W-:-:S03]  /*6ab0*/  UIMAD UR11, UR6, 0x6c0, UR4 ;  /* 0x000006c0060b78a4 */ /* 0x000fc6000f8e0204 */
[----:B------:R-:W-:Y:S02]  /*6ac0*/  @UP0 ULDC UR4, c[0x0][0x44c] ;  /* 0x0001130000040ab9 */ /* 0x000fe40000000800 */
[----:B------:R-:W-:Y:S01]  /*6ad0*/  @P2 IMAD.HI.U32 R5, R0, UR4, RZ ;  /* 0x0000000400052c27 */ /* 0x000fe2000f8e00ff */
[----:B------:R-:W-:Y:S01]  /*6ae0*/  @UP0 ULDC UR4, c[0x0][0x450] ;  /* 0x0001140000040ab9 */ /* 0x000fe20000000800 */
[----:B------:R-:W-:Y:S02]  /*6af0*/  UMOV UR34, UR11 ;  /* 0x0000000b00227c82 */ /* 0x000fe40008000000 */
[----:B------:R-:W-:Y:S01]  /*6b00*/  HGMMA.64x96x16.F32 R24, gdesc[UR32].tnspB, R24, gsb0 ;  /* 0x41600000201879f0 */ /* 0x000fe20008000818 */
[----:B------:R-:W-:Y:S01]  /*6b10*/  UIADD3 UR32, UR10, 0x180, URZ ;  /* 0x000001800a207890 */ /* 0x000fe2000fffe03f */
[----:B------:R-:W-:Y:S01]  /*6b20*/  @P2 SHF.R.U32.HI R0, RZ, UR4, R5 ;  /* 0x00000004ff002c19 */ /* 0x000fe20008011605 */
[----:B------:R-:W-:Y:S01]  /*6b30*/  UIADD3 UR34, UR11, 0x40, URZ ;  /* 0x000000400b227890 */ /* 0x000fe2000fffe03f */
[----:B------:R-:W-:Y:S01]  /*6b40*/  UMOV UR33, 0xc0000010 ;  /* 0xc000001000217882 */ /* 0x000fe20000000000 */
[----:B------:R-:W-:-:S02]  /*6b50*/  UMOV UR35, 0x80000020 ;  /* 0x8000002000237882 */ /* 0x000fc40000000000 */
[----:B------:R-:W1:Y:S01]  /*6b60*/  SHFL.IDX PT, R10, R0, 0x1, 0x1c1f ;  /* 0x003c1f00000a7f89 */ /* 0x000e6200000e0000 */
[----:B------:R-:W-:Y:S02]  /*6b70*/  UMOV UR4, 0x1 ;  /* 0x0000000100047882 */ /* 0x000fe40000000000 */
[----:B------:R-:W-:Y:S01]  /*6b80*/  UIMAD UR4, UR7, -0x90, UR4 ;  /* 0xffffff70070478a4 */ /* 0x000fe2000f8e0204 */
[----:B------:R-:W2:Y:S05]  /*6b90*/  SHFL.IDX PT, R0, R0, RZ, 0x1c1f ;  /* 0x001c1fff00007589 */ /* 0x000eaa00000e0000 */
[----:B------:R-:W-:Y:S01]  /*6ba0*/  IMAD R9, R18, R9, UR4 ;  /* 0x0000000412097e24 */ /* 0x000fe2000f8e0209 */
[----:B------:R-:W-:-:S03]  /*6bb0*/  ULDC UR4, c[0x0][0x988] ;  /* 0x0002620000047ab9 */ /* 0x000fc60000000800 */
[----:B0-----:R-:W-:-:S05]  /*6bc0*/  IMAD R9, R12, UR15, R9 ;  /* 0x0000000f0c097c24 */ /* 0x001fca000f8e0209 */
[----:B-1----:R-:W-:-:S04]  /*6bd0*/  IADD3 R5, R10, -UR14, R9 ;  /* 0x8000000e0a057c10 */ /* 0x002fc8000fffe009 */
[C---:B------:R-:W-:Y:S02]  /*6be0*/  ISETP.GT.AND P3, PT, R5.reuse, RZ, PT ;  /* 0x000000ff0500720c */ /* 0x040fe40003f64270 */
[C---:B------:R-:W-:Y:S02]  /*6bf0*/  ISETP.GT.AND P4, PT, R5.reuse, 0x1, PT ;  /* 0x000000010500780c */ /* 0x040fe40003f84270 */
[----:B------:R-:W-:Y:S02]  /*6c00*/  FSEL R138, R138, -INF , P3 ;  /* 0xff8000008a8a7808 */ /* 0x000fe40001800000 */
[----:B------:R-:W-:Y:S02]  /*6c10*/  ISETP.GT.AND P3, PT, R5, 0x8, PT ;  /* 0x000000080500780c */ /* 0x000fe40003f64270 */
[----:B------:R-:W-:Y:S02]  /*6c20*/  FSEL R139, R139, -INF , P4 ;  /* 0xff8000008b8b7808 */ /* 0x000fe40002000000 */
[----:B------:R-:W-:-:S02]  /*6c30*/  FMNMX.FTZ R10, R138, R7, !PT ;  /* 0x000000078a0a7209 */ /* 0x000fc40007810000 */
[----:B------:R-:W-:Y:S02]  /*6c40*/  ISETP.GT.AND P4, PT, R5, 0x9, PT ;  /* 0x000000090500780c */ /* 0x000fe40003f84270 */
[----:B------:R-:W-:Y:S02]  /*6c50*/  FSEL R142, R142, -INF , P3 ;  /* 0xff8000008e8e7808 */ /* 0x000fe40001800000 */
[----:B------:R-:W-:Y:S02]  /*6c60*/  FMNMX.FTZ R11, R139, R10, !PT ;  /* 0x0000000a8b0b7209 */ /* 0x000fe40007810000 */
        /* <DEDUP_REMOVED lines=24> */
[----:B------:R-:W-:Y:S01]  /*6df0*/  ISETP.GT.AND P3, PT, R5, 0x30, PT ;  /* 0x000000300500780c */ /* 0x000fe20003f64270 */
[----:B------:R-:W-:Y:S02]  /*6e00*/  WARPGROUP.DEPBAR.LE gsb0, 0x0 ;  /* 0x00008000000079c5 */ /* 0x000fe40000010000 */
[----:B------:R-:W-:Y:S01]  /*6e10*/  WARPGROUP.ARRIVE ;  /* 0x00000000000079c5 */ /* 0x000fe20000000000 */
[----:B------:R-:W-:-:S02]  /*6e20*/  FSEL R127, R127, -INF , P4 ;  /* 0xff8000007f7f7808 */ /* 0x000fc40002000000 */
[----:B------:R-:W-:Y:S02]  /*6e30*/  FMNMX.FTZ R10, R126, R11, !PT ;  /* 0x0000000b7e0a7209 */ /* 0x000fe40007810000 */
[----:B------:R-:W-:Y:S01]  /*6e40*/  ISETP.GT.AND P4, PT, R5, 0x31, PT ;  /* 0x000000310500780c */ /* 0x000fe20003f84270 */
[----:B------:R-:W-:Y:S01]  /*6e50*/  HGMMA.64x96x16.F32 R24, gdesc[UR32].tnspB, R24, gsb0 ;  /* 0x41600000201879f0 */ /* 0x000fe20008000818 */
[----:B------:R-:W-:Y:S01]  /*6e60*/  UIADD3 UR32, UR10, 0x300, URZ ;  /* 0x000003000a207890 */ /* 0x000fe2000fffe03f */
[----:B------:R-:W-:Y:S01]  /*6e70*/  FSEL R114, R114, -INF , P3 ;  /* 0xff80000072727808 */ /* 0x000fe20001800000 */
[----:B------:R-:W-:Y:S01]  /*6e80*/  UIADD3 UR34, UR11, 0x80, URZ ;  /* 0x000000800b227890 */ /* 0x000fe2000fffe03f */
[----:B------:R-:W-:Y:S01]  /*6e90*/  FMNMX.FTZ R11, R127, R10, !PT ;  /* 0x0000000a7f0b7209 */ /* 0x000fe20007810000 */
[----:B------:R-:W-:Y:S01]  /*6ea0*/  UMOV UR33, 0xc0000010 ;  /* 0xc000001000217882 */ /* 0x000fe20000000000 */
        /* <DEDUP_REMOVED lines=48> */
[----:B------:R-:W-:Y:S01]  /*71b0*/  FMNMX.FTZ R11, R95, R10, !PT ;  /* 0x0000000a5f0b7209 */ /* 0x000fe20007810000 */
[----:B------:R-:W-:Y:S02]  /*71c0*/  WARPGROUP.DEPBAR.LE gsb0, 0x0 ;  /* 0x00008000000079c5 */ /* 0x000fe40000010000 */
[----:B------:R-:W-:Y:S01]  /*71d0*/  WARPGROUP.ARRIVE ;  /* 0x00000000000079c5 */ /* 0x000fe20000000000 */
[----:B------:R-:W-:-:S02]  /*71e0*/  ISETP.GT.AND P3, PT, R5, 0x78, PT ;  /* 0x000000780500780c */ /* 0x000fc40003f64270 */
[----:B------:R-:W-:Y:S02]  /*71f0*/  FSEL R83, R83, -INF , P4 ;  /* 0xff80000053537808 */ /* 0x000fe40002000000 */
[----:B------:R-:W-:Y:S01]  /*7200*/  FMNMX.FTZ R10, R82, R11, !PT ;  /* 0x0000000b520a7209 */ /* 0x000fe20007810000 */
[----:B------:R-:W-:Y:S01]  /*7210*/  HGMMA.64x96x16.F32 R24, gdesc[UR32].tnspB, R24, gsb0 ;  /* 0x41600000201879f0 */ /* 0x000fe20008000818 */
[----:B------:R-:W-:Y:S01]  /*7220*/  UIADD3 UR32, UR10, 0x480, URZ ;  /* 0x000004800a207890 */ /* 0x000fe2000fffe03f */
[----:B------:R-:W-:Y:S01]  /*7230*/  ISETP.GT.AND P4, PT, R5, 0x79, PT ;  /* 0x000000790500780c */ /* 0x000fe20003f84270 */
[----:B------:R-:W-:Y:S01]  /*7240*/  UIADD3 UR34, UR11, 0xc0, URZ ;  /* 0x000000c00b227890 */ /* 0x000fe2000fffe03f */
[----:B------:R-:W-:Y:S01]  /*7250*/  FSEL R86, R86, -INF , P3 ;  /* 0xff80000056567808 */ /* 0x000fe20001800000 */
[----:B------:R-:W-:Y:S01]  /*7260*/  UMOV UR33, 0xc0000010 ;  /* 0xc000001000217882 */ /* 0x000fe20000000000 */
[----:B------:R-:W-:Y:S01]  /*7270*/  UMOV UR35, 0x80000020 ;  /* 0x8000002000237882 */ /* 0x000fe20000000000 */
        /* <DEDUP_REMOVED lines=13> */
[----:B------:R-:W-:Y:S02]  /*7350*/  FSEL R79, R79, -INF , P4 ;  /* 0xff8000004f4f7808 */ /* 0x000fe40002000000 */
[----:B------:R-:W-:Y:S02]  /*7360*/  FMNMX.FTZ R10, R78, R5, !PT ;  /* 0x000000054e0a7209 */ /* 0x000fe40007810000 */
[----:B--2---:R-:W-:Y:S02]  /*7370*/  IADD3 R9, R0, -UR14, R9 ;  /* 0x8000000e00097c10 */ /* 0x004fe4000fffe009 */
[----:B------:R-:W-:Y:S02]  /*7380*/  FMNMX.FTZ R10, R79, R10, !PT ;  /* 0x0000000a4f0a7209 */ /* 0x000fe40007810000 */
[C---:B------:R-:W-:Y:S02]  /*7390*/  ISETP.GT.AND P6, PT, R9.reuse, RZ, PT ;  /* 0x000000ff0900720c */ /* 0x040fe40003fc4270 */
[----:B------:R-:W-:Y:S01]  /*73a0*/  ISETP.GT.AND P5, PT, R9, 0x1, PT ;  /* 0x000000010900780c */ /* 0x000fe20003fa4270 */
[----:B------:R-:W0:Y:S01]  /*73b0*/  SHFL.BFLY PT, R5, R10, 0x2, 0x1f ;  /* 0x0c401f000a057f89 */ /* 0x000e2200000e0000 */
[----:B------:R-:W-:-:S02]  /*73c0*/  FSEL R136, R136, -INF , P6 ;  /* 0xff80000088887808 */ /* 0x000fc40003000000 */
[----:B------:R-:W-:Y:S02]  /*73d0*/  ISETP.GT.AND P4, PT, R9, 0x8, PT ;  /* 0x000000080900780c */ /* 0x000fe40003f84270 */
[----:B------:R-:W-:Y:S02]  /*73e0*/  FSEL R137, R137, -INF , P5 ;  /* 0xff80000089897808 */ /* 0x000fe40002800000 */
[----:B------:R-:W-:Y:S02]  /*73f0*/  FMNMX.FTZ R0, R136, R6, !PT ;  /* 0x0000000688007209 */ /* 0x000fe40007810000 */
[----:B------:R-:W-:Y:S02]  /*7400*/  ISETP.GT.AND P6, PT, R9, 0x9, PT ;  /* 0x000000090900780c */ /* 0x000fe40003fc4270 */
[----:B------:R-:W-:Y:S02]  /*7410*/  FSEL R140, R140, -INF , P4 ;  /* 0xff8000008c8c7808 */ /* 0x000fe40002000000 */
[----:B------:R-:W-:-:S02]  /*7420*/  FSEL R141, R141, -INF , P6 ;  /* 0xff8000008d8d7808 */ /* 0x000fc40003000000 */
[C---:B------:R-:W-:Y:S02]  /*7430*/  ISETP.GT.AND P6, PT, R9.reuse, 0x10, PT ;  /* 0x000000100900780c */ /* 0x040fe40003fc4270 */
[C---:B------:R-:W-:Y:S02]  /*7440*/  ISETP.GT.AND P5, PT, R9.reuse, 0x11, PT ;  /* 0x000000110900780c */ /* 0x040fe40003fa4270 */
[----:B------:R-:W-:Y:S02]  /*7450*/  FSEL R128, R128, -INF , P6 ;  /* 0xff80000080807808 */ /* 0x000fe40003000000 */
[----:B------:R-:W-:Y:S02]  /*7460*/  ISETP.GT.AND P4, PT, R9, 0x18, PT ;  /* 0x000000180900780c */ /* 0x000fe40003f84270 */
[----:B------:R-:W-:Y:S02]  /*7470*/  FSEL R129, R129, -INF , P5 ;  /* 0xff80000081817808 */ /* 0x000fe40002800000 */
[----:B0-----:R-:W-:-:S02]  /*7480*/  FMNMX.FTZ R11, R10, R5, !PT ;  /* 0x000000050a0b7209 */ /* 0x001fc40007810000 */
[----:B------:R-:W-:Y:S02]  /*7490*/  ISETP.GT.AND P6, PT, R9, 0x19, PT ;  /* 0x000000190900780c */ /* 0x000fe40003fc4270 */
[----:B------:R-:W-:Y:S01]  /*74a0*/  FSEL R132, R132, -INF , P4 ;  /* 0xff80000084847808 */ /* 0x000fe20002000000 */
[----:B------:R-:W0:Y:S01]  /*74b0*/  SHFL.BFLY PT, R12, R11, 0x1, 0x1f ;  /* 0x0c201f000b0c7f89 */ /* 0x000e2200000e0000 */
[----:B------:R-:W-:Y:S02]  /*74c0*/  FSEL R133, R133, -INF , P6 ;  /* 0xff80000085857808 */ /* 0x000fe40003000000 */
[C---:B------:R-:W-:Y:S02]  /*74d0*/  ISETP.GT.AND P6, PT, R9.reuse, 0x20, PT ;  /* 0x000000200900780c */ /* 0x040fe40003fc4270 */
[C---:B------:R-:W-:Y:S02]  /*74e0*/  ISETP.GT.AND P5, PT, R9.reuse, 0x21, PT ;  /* 0x000000210900780c */ /* 0x040fe40003fa4270 */
[----:B------:R-:W-:-:S02]  /*74f0*/  ISETP.GT.AND P4, PT, R9, 0x28, PT ;  /* 0x000000280900780c */ /* 0x000fc40003f84270 */
[----:B------:R-:W-:Y:S02]  /*7500*/  FSEL R121, R121, -INF , P5 ;  /* 0xff80000079797808 */ /* 0x000fe40002800000 */
[----:B------:R-:W-:Y:S02]  /*7510*/  FSEL R124, R124, -INF , P4 ;  /* 0xff8000007c7c7808 */ /* 0x000fe40002000000 */
[C---:B------:R-:W-:Y:S02]  /*7520*/  ISETP.GT.AND P5, PT, R9.reuse, 0x31, PT ;  /* 0x000000310900780c */ /* 0x040fe40003fa4270 */
[----:B------:R-:W-:Y:S02]  /*7530*/  ISETP.GT.AND P4, PT, R9, 0x38, PT ;  /* 0x000000380900780c */ /* 0x000fe40003f84270 */
[----:B------:R-:W-:Y:S02]  /*7540*/  R2UR UR14, R8 ;  /* 0x00000000080e72ca */ /* 0x000fe400000e0000 */
[----:B------:R-:W-:-:S02]  /*7550*/  FSEL R116, R116, -INF , P4 ;  /* 0xff80000074747808 */ /* 0x000fc40002000000 */
[----:B------:R-:W-:Y:S02]  /*7560*/  ISETP.GT.AND P4, PT, R9, 0x48, PT ;  /* 0x000000480900780c */ /* 0x000fe40003f84270 */
[----:B0-----:R-:W-:Y:S02]  /*7570*/  FMNMX.FTZ R5, R11, R12, !PT ;  /* 0x0000000c0b057209 */ /* 0x001fe40007810000 */
[----:B------:R-:W-:Y:S01]  /*7580*/  FSEL R108, R108, -INF , P4 ;  /* 0xff8000006c6c7808 */ /* 0x000fe20002000000 */
[----:B------:R-:W-:Y:S02]  /*7590*/  WARPGROUP.DEPBAR.LE gsb0, 0x0 ;  /* 0x00008000000079c5 */ /* 0x000fe40000010000 */
[----:B------:R-:W-:Y:S01]  /*75a0*/  WARPGROUP.ARRIVE ;  /* 0x00000000000079c5 */ /* 0x000fe20000000000 */
[C---:B------:R-:W-:Y:S01]  /*75b0*/  FMUL.FTZ R10, R5.reuse, UR4 ;  /* 0x00000004050a7c20 */ /* 0x040fe20008410000 */
[----:B------:R-:W-:Y:S01]  /*75c0*/  FSETP.NEU.FTZ.AND P3, PT, R5, -INF , PT ;  /* 0xff8000000500780b */ /* 0x000fe20003f7d000 */
[----:B------:R-:W-:Y:S01]  /*75d0*/  UISETP.GT.AND UP1, UPT, UR7, UR14, UPT ;  /* 0x0000000e0700728c */ /* 0x000fe2000bf24270 */
[----:B------:R-:W-:-:S02]  /*75e0*/  ISETP.GT.AND P4, PT, R9, 0x58, PT ;  /* 0x000000580900780c */ /* 0x000fc40003f84270 */
[----:B------:R-:W-:Y:S01]  /*75f0*/  HGMMA.64x96x16.F32 R24, gdesc[UR32].tnspB, R24, gsb0 ;  /* 0x41600000201879f0 */ /* 0x000fe20008000818 */
[----:B------:R-:W-:Y:S01]  /*7600*/  UIADD3 UR32, UR10, 0x600, URZ ;  /* 0x000006000a207890 */ /* 0x000fe2000fffe03f */
[----:B------:R-:W-:Y:S01]  /*7610*/  FSEL R10, R10, RZ, P3 ;  /* 0x000000ff0a0a7208 */ /* 0x000fe20001800000 */
[----:B------:R-:W-:Y:S01]  /*7620*/  UIADD3 UR34, UR11, 0x100, URZ ;  /* 0x000001000b227890 */ /* 0x000fe2000fffe03f */
[----:B------:R-:W-:Y:S01]  /*7630*/  FSEL R100, R100, -INF , P4 ;  /* 0xff80000064647808 */ /* 0x000fe20002000000 */
[----:B------:R-:W-:Y:S01]  /*7640*/  UMOV UR33, 0xc0000010 ;  /* 0xc000001000217882 */ /* 0x000fe20000000000 */
[----:B------:R-:W-:Y:S01]  /*7650*/  UMOV UR35, 0x80000020 ;  /* 0x8000002000237882 */ /* 0x000fe20000000000 */
        /* <DEDUP_REMOVED lines=10> */
[----:B------:R-:W-:Y:S01]  /*7700*/  MUFU.EX2 R120, R135 ;  /* 0x0000008700787308 */ /* 0x000fe20000000800 */
[----:B------:R-:W-:Y:S01]  /*7710*/  FSEL R125, R125, -INF , P6 ;  /* 0xff8000007d7d7808 */ /* 0x000fe20003000000 */
[--C-:B------:R-:W-:Y:S01]  /*7720*/  FFMA.FTZ R138, R138, UR4, -R10.reuse ;  /* 0x000000048a8a7c23 */ /* 0x100fe2000801080a */
[----:B------:R-:W-:Y:S01]  /*7730*/  FMNMX.FTZ R0, R128, R131, !PT ;  /* 0x0000008380007209 */ /* 0x000fe20007810000 */
[--C-:B------:R-:W-:Y:S01]  /*7740*/  FFMA.FTZ R14, R143, UR4, -R10.reuse ;  /* 0x000000048f0e7c23 */ /* 0x100fe2000801080a */
[----:B------:R-:W-:Y:S01]  /*7750*/  ISETP.GT.AND P6, PT, R9, 0x30, PT ;  /* 0x000000300900780c */ /* 0x000fe20003fc4270 */
[----:B------:R-:W0:Y:S01]  /*7760*/  S2R R143, SR_TID.X ;  /* 0x00000000008f7919 */ /* 0x000e220000002100 */
[----:B------:R-:W-:Y:S01]  /*7770*/  FMNMX.FTZ R131, R129, R0, !PT ;  /* 0x0000000081837209 */ /* 0x000fe20007810000 */
[----:B------:R1:W-:Y:S01]  /*7780*/  MUFU.EX2 R11, R138 ;  /* 0x0000008a000b7308 */ /* 0x0003e20000000800 */
[----:B------:R-:W-:Y:S01]  /*7790*/  FSEL R112, R112, -INF , P6 ;  /* 0xff80000070707808 */ /* 0x000fe20003000000 */
[--C-:B------:R-:W-:Y:S01]  /*77a0*/  FFMA.FTZ R12, R139, UR4, -R10.reuse ;  /* 0x000000048b0c7c23 */ /* 0x100fe2000801080a */
[----:B------:R-:W-:Y:S01]  /*77b0*/  FMNMX.FTZ R0, R132, R131, !PT ;  /* 0x0000008384007209 */ /* 0x000fe20007810000 */
[--C-:B------:R-:W-:Y:S01]  /*77c0*/  FFMA.FTZ R13, R142, UR4, -R10.reuse ;  /* 0x000000048e0d7c23 */ /* 0x100fe2000801080a */
[----:B------:R-:W-:Y:S01]  /*77d0*/  FSEL R126, R113, -INF , P5 ;  /* 0xff800000717e7808 */ /* 0x000fe20002800000 */
[--C-:B------:R-:W-:Y:S01]  /*77e0*/  FFMA.FTZ R122, R122, UR4, -R10.reuse ;  /* 0x000000047a7a7c23 */ /* 0x100fe2000801080a */
[----:B------:R-:W-:Y:S01]  /*77f0*/  FMNMX.FTZ R131, R133, R0, !PT ;  /* 0x0000000085837209 */ /* 0x000fe20007810000 */
[----:B------:R2:W-:Y:S01]  /*7800*/  MUFU.EX2 R113, R134 ;  /* 0x0000008600717308 */ /* 0x0005e20000000800 */
[----:B------:R-:W-:Y:S01]  /*7810*/  ISETP.GT.AND P6, PT, R9, 0x39, PT ;  /* 0x000000390900780c */ /* 0x000fe20003fc4270 */
[--C-:B-1----:R-:W-:Y:S01]  /*7820*/  FFMA.FTZ R138, R106, UR4, -R10.reuse ;  /* 0x000000046a8a7c23 */ /* 0x102fe2000801080a */
[----:B------:R-:W-:Y:S01]  /*7830*/  FMNMX.FTZ R0, R130, R131, !PT ;  /* 0x0000008382007209 */ /* 0x000fe20007810000 */
[--C-:B------:R-:W-:Y:S01]  /*7840*/  FFMA.FTZ R123, R123, UR4, -R10.reuse ;  /* 0x000000047b7b7c23 */ /* 0x100fe2000801080a */
[----:B------:R-:W-:Y:S01]  /*7850*/  FSEL R117, R117, -INF , P6 ;  /* 0xff80000075757808 */ /* 0x000fe20003000000 */
[--C-:B------:R-:W-:Y:S01]  /*7860*/  FFMA.FTZ R127, R127, UR4, -R10.reuse ;  /* 0x000000047f7f7c23 */ /* 0x100fe2000801080a */
[----:B------:R-:W-:Y:S01]  /*7870*/  FMNMX.FTZ R131, R121, R0, !PT ;  /* 0x0000000079837209 */ /* 0x000fe20007810000 */
[--C-:B------:R-:W-:Y:S01]  /*7880*/  FFMA.FTZ R82, R82, UR4, -R10.reuse ;  /* 0x0000000452527c23 */ /* 0x100fe2000801080a */
[----:B------:R-:W-:Y:S01]  /*7890*/  ISETP.GT.AND P6, PT, R9, 0x40, PT ;  /* 0x000000400900780c */ /* 0x000fe20003fc4270 */
[--C-:B--2---:R-:W-:Y:S01]  /*78a0*/  FFMA.FTZ R134, R114, UR4, -R10.reuse ;  /* 0x0000000472867c23 */ /* 0x104fe2000801080a */
[----:B------:R-:W-:Y:S01]  /*78b0*/  FMNMX.FTZ R0, R124, R131, !PT ;  /* 0x000000837c007209 */ /* 0x000fe20007810000 */
[--C-:B------:R-:W-:Y:S01]  /*78c0*/  FFMA.FTZ R83, R83, UR4, -R10.reuse ;  /* 0x0000000453537c23 */ /* 0x100fe2000801080a */
[----:B------:R-:W-:Y:S01]  /*78d0*/  ISETP.GT.AND P5, PT, R9, 0x41, PT ;  /* 0x000000410900780c */ /* 0x000fe20003fa4270 */
[--C-:B------:R-:W-:Y:S01]  /*78e0*/  FFMA.FTZ R86, R86, UR4, -R10.reuse ;  /* 0x0000000456567c23 */ /* 0x100fe2000801080a */
[----:B------:R-:W-:Y:S01]  /*78f0*/  FMNMX.FTZ R131, R125, R0, !PT ;  /* 0x000000007d837209 */ /* 0x000fe20007810000 */
[--C-:B------:R-:W-:Y:S01]  /*7900*/  FFMA.FTZ R87, R87, UR4, -R10.reuse ;  /* 0x0000000457577c23 */ /* 0x100fe2000801080a */
[----:B------:R-:W-:Y:S01]  /*7910*/  FSEL R104, R104, -INF , P6 ;  /* 0xff80000068687808 */ /* 0x000fe20003000000 */
[----:B------:R-:W-:Y:S01]  /*7920*/  FFMA.FTZ R78, R78, UR4, -R10 ;  /* 0x000000044e4e7c23 */ /* 0x000fe2000801080a */
[----:B------:R-:W-:Y:S01]  /*7930*/  FMNMX.FTZ R131, R112, R131, !PT ;  /* 0x0000008370837209 */ /* 0x000fe20007810000 */
[----:B------:R-:W-:Y:S01]  /*7940*/  MUFU.EX2 R12, R12 ;  /* 0x0000000c000c7308 */ /* 0x000fe20000000800 */
[----:B------:R-:W-:-:S02]  /*7950*/  FSEL R114, R105, -INF , P5 ;  /* 0xff80000069727808 */ /* 0x000fc40002800000 */
[----:B------:R-:W-:Y:S02]  /*7960*/  FMNMX.FTZ R135, R126, R131, !PT ;  /* 0x000000837e877209 */ /* 0x000fe40007810000 */
[----:B------:R-:W-:Y:S02]  /*7970*/  ISETP.GT.AND P6, PT, R9, 0x49, PT ;  /* 0x000000490900780c */ /* 0x000fe40003fc4270 */
[----:B------:R-:W-:Y:S01]  /*7980*/  FMNMX.FTZ R0, R116, R135, !PT ;  /* 0x0000008774007209 */ /* 0x000fe20007810000 */
[----:B------:R1:W-:Y:S01]  /*7990*/  MUFU.EX2 R105, R134 ;  /* 0x0000008600697308 */ /* 0x0003e20000000800 */
[----:B------:R-:W-:Y:S01]  /*79a0*/  FSEL R131, R109, -INF , P6 ;  /* 0xff8000006d837808 */ /* 0x000fe20003000000 */
[----:B------:R-:W-:Y:S01]  /*79b0*/  FFMA.FTZ R109, R115, UR4, -R10 ;  /* 0x00000004736d7c23 */ /* 0x000fe2000801080a */
[----:B------:R-:W-:Y:S02]  /*79c0*/  FMNMX.FTZ R135, R117, R0, !PT ;  /* 0x0000000075877209 */ /* 0x000fe40007810000 */
[----:B------:R-:W-:-:S02]  /*79d0*/  ISETP.GT.AND P6, PT, R9, 0x50, PT ;  /* 0x000000500900780c */ /* 0x000fc40003fc4270 */
[----:B------:R-:W-:Y:S01]  /*79e0*/  FMNMX.FTZ R135, R104, R135, !PT ;  /* 0x0000008768877209 */ /* 0x000fe20007810000 */
[----:B------:R-:W-:Y:S01]  /*79f0*/  MUFU.EX2 R13, R13 ;  /* 0x0000000d000d7308 */ /* 0x000fe20000000800 */
[----:B------:R-:W-:Y:S02]  /*7a00*/  ISETP.GT.AND P5, PT, R9, 0x51, PT ;  /* 0x000000510900780c */ /* 0x000fe40003fa4270 */
[----:B------:R-:W-:Y:S02]  /*7a10*/  FMNMX.FTZ R135, R114, R135, !PT ;  /* 0x0000008772877209 */ /* 0x000fe40007810000 */
[----:B------:R-:W-:Y:S01]  /*7a20*/  FSEL R115, R96, -INF , P6 ;  /* 0xff80000060737808 */ /* 0x000fe20003000000 */
[--C-:B------:R-:W-:Y:S01]  /*7a30*/  FFMA.FTZ R96, R118, UR4, -R10.reuse ;  /* 0x0000000476607c23 */ /* 0x100fe2000801080a */
[----:B------:R-:W-:Y:S01]  /*7a40*/  FMNMX.FTZ R0, R108, R135, !PT ;  /* 0x000000876c007209 */ /* 0x000fe20007810000 */
[----:B------:R-:W-:Y:S01]  /*7a50*/  MUFU.EX2 R14, R14 ;  /* 0x0000000e000e7308 */ /* 0x000fe20000000800 */
[----:B------:R-:W-:Y:S01]  /*7a60*/  FSEL R118, R97, -INF , P5 ;  /* 0xff80000061767808 */ /* 0x000fe20002800000 */
[----:B------:R-:W-:Y:S01]  /*7a70*/  FFMA.FTZ R97, R119, UR4, -R10 ;  /* 0x0000000477617c23 */ /* 0x000fe2000801080a */
[----:B------:R-:W-:-:S02]  /*7a80*/  FMNMX.FTZ R0, R131, R0, !PT ;  /* 0x0000000083007209 */ /* 0x000fc40007810000 */
[----:B------:R-:W-:Y:S02]  /*7a90*/  ISETP.GT.AND P6, PT, R9, 0x59, PT ;  /* 0x000000590900780c */ /* 0x000fe40003fc4270 */
[----:B------:R-:W-:Y:S01]  /*7aa0*/  FMNMX.FTZ R119, R115, R0, !PT ;  /* 0x0000000073777209 */ /* 0x000fe20007810000 */
[----:B------:R-:W-:Y:S01]  /*7ab0*/  MUFU.EX2 R15, R15 ;  /* 0x0000000f000f7308 */ /* 0x000fe20000000800 */
[----:B------:R-:W-:Y:S02]  /*7ac0*/  ISETP.GT.AND P5, PT, R9, 0x61, PT ;  /* 0x000000610900780c */ /* 0x000fe40003fa4270 */
[----:B------:R-:W-:Y:S02]  /*7ad0*/  FMNMX.FTZ R135, R118, R119, !PT ;  /* 0x0000007776877209 */ /* 0x000fe40007810000 */
[----:B------:R-:W-:Y:S02]  /*7ae0*/  FSEL R101, R101, -INF , P6 ;  /* 0xff80000065657808 */ /* 0x000fe40003000000 */
[----:B------:R-:W-:Y:S01]  /*7af0*/  ISETP.GT.AND P6, PT, R9, 0x60, PT ;  /* 0x000000600900780c */ /* 0x000fe20003fc4270 */
[----:B------:R-:W-:Y:S01]  /*7b00*/  MUFU.EX2 R20, R20 ;  /* 0x0000001400147308 */ /* 0x000fe20000000800 */
[----:B------:R-:W-:-:S02]  /*7b10*/  FMNMX.FTZ R0, R100, R135, !PT ;  /* 0x0000008764007209 */ /* 0x000fc40007810000 */
[----:B------:R-:W-:Y:S01]  /*7b20*/  FSEL R119, R89, -INF , P5 ;  /* 0xff80000059777808 */ /* 0x000fe20002800000 */
[----:B------:R-:W-:Y:S01]  /*7b30*/  FFMA.FTZ R89, R107, UR4, -R10 ;  /* 0x000000046b597c23 */ /* 0x000fe2000801080a */
[----:B------:R-:W-:Y:S02]  /*7b40*/  FSEL R106, R88, -INF , P6 ;  /* 0xff800000586a7808 */ /* 0x000fe40003000000 */
[----:B------:R-:W-:Y:S01]  /*7b50*/  FMNMX.FTZ R107, R101, R0, !PT ;  /* 0x00000000656b7209 */ /* 0x000fe20007810000 */
[----:B------:R2:W-:Y:S01]  /*7b60*/  MUFU.EX2 R88, R138 ;  /* 0x0000008a00587308 */ /* 0x0005e20000000800 */
[----:B------:R-:W-:Y:S02]  /*7b70*/  WARPGROUP.DEPBAR.LE gsb0, 0x0 ;  /* 0x00008000000079c5 */ /* 0x000fe40000010000 */
[----:B------:R-:W-:Y:S01]  /*7b80*/  WARPGROUP.ARRIVE ;  /* 0x00000000000079c5 */ /* 0x000fe20000000000 */
[----:B------:R-:W-:Y:S02]  /*7b90*/  ISETP.GT.AND P4, PT, R9, 0x68, PT ;  /* 0x000000680900780c */ /* 0x000fe40003f84270 */
[----:B------:R-:W-:-:S02]  /*7ba0*/  FMNMX.FTZ R0, R106, R107, !PT ;  /* 0x0000006b6a007209 */ /* 0x000fc40007810000 */
[----:B------:R-:W-:Y:S01]  /*7bb0*/  ISETP.GT.AND P6, PT, R9, 0x69, PT ;  /* 0x000000690900780c */ /* 0x000fe20003fc4270 */
[----:B------:R-:W-:Y:S01]  /*7bc0*/  HGMMA.64x96x16.F32 R24, gdesc[UR32].tnspB, R24, gsb0 ;  /* 0x41600000201879f0 */ /* 0x000fe20008000818 */
[----:B------:R-:W-:Y:S01]  /*7bd0*/  UIADD3 UR32, UR10, 0x780, URZ ;  /* 0x000007800a207890 */ /* 0x000fe2000fffe03f */
[----:B-1----:R-:W-:Y:S01]  /*7be0*/  FSEL R134, R92, -INF , P4 ;  /* 0xff8000005c867808 */ /* 0x002fe20002000000 */
[----:B------:R-:W-:Y:S01]  /*7bf0*/  UIADD3 UR34, UR11, 0x140, URZ ;  /* 0x000001400b227890 */ /* 0x000fe2000fffe03f */
[----:B------:R-:W-:Y:S01]  /*7c00*/  FMNMX.FTZ R135, R119, R0, !PT ;  /* 0x0000000077877209 */ /* 0x000fe20007810000 */
[----:B------:R-:W-:Y:S01]  /*7c10*/  UMOV UR33, 0xc0000010 ;  /* 0xc000001000217882 */ /* 0x000fe20000000000 */
[----:B------:R-:W-:Y:S01]  /*7c20*/  UMOV UR35, 0x80000020 ;  /* 0x8000002000237882 */ /* 0x000fe20000000000 */
        /* <DEDUP_REMOVED lines=16> */
[----:B------:R-:W-:Y:S01]  /*7d30*/  FSEL R111, R84, -INF , P4 ;  /* 0xff800000546f7808 */ /* 0x000fe20002000000 */
[----:B------:R-:W-:Y:S01]  /*7d40*/  FFMA.FTZ R84, R99, UR4, -R10 ;  /* 0x0000000463547c23 */ /* 0x000fe2000801080a */
[----:B------:R-:W-:Y:S02]  /*7d50*/  FMNMX.FTZ R0, R110, R135, !PT ;  /* 0x000000876e007209 */ /* 0x000fe40007810000 */
[----:B------:R-:W-:Y:S02]  /*7d60*/  FSEL R98, R85, -INF , P6 ;  /* 0xff80000055627808 */ /* 0x000fe40003000000 */
[----:B------:R-:W-:Y:S01]  /*7d70*/  ISETP.GT.AND P6, PT, R9, 0x80, PT ;  /* 0x000000800900780c */ /* 0x000fe20003fc4270 */
[----:B------:R-:W-:Y:S01]  /*7d80*/  MUFU.EX2 R127, R127 ;  /* 0x0000007f007f7308 */ /* 0x000fe20000000800 */
[----:B------:R-:W-:-:S02]  /*7d90*/  FMNMX.FTZ R85, R111, R0, !PT ;  /* 0x000000006f557209 */ /* 0x000fc40007810000 */
[----:B------:R-:W-:Y:S02]  /*7da0*/  ISETP.GT.AND P5, PT, R9, 0x81, PT ;  /* 0x000000810900780c */ /* 0x000fe40003fa4270 */
[----:B------:R-:W-:Y:S01]  /*7db0*/  FSEL R99, R72, -INF , P6 ;  /* 0xff80000048637808 */ /* 0x000fe20003000000 */
[--C-:B------:R-:W-:Y:S01]  /*7dc0*/  FFMA.FTZ R72, R102, UR4, -R10.reuse ;  /* 0x0000000466487c23 */ /* 0x100fe2000801080a */
[----:B------:R-:W-:Y:S01]  /*7dd0*/  FMNMX.FTZ R0, R98, R85, !PT ;  /* 0x0000005562007209 */ /* 0x000fe20007810000 */
[--C-:B------:R-:W-:Y:S01]  /*7de0*/  FFMA.FTZ R85, R91, UR4, -R10.reuse ;  /* 0x000000045b557c23 */ /* 0x100fe2000801080a */
[----:B------:R-:W-:Y:S01]  /*7df0*/  ISETP.GT.AND P4, PT, R9, 0x88, PT ;  /* 0x000000880900780c */ /* 0x000fe20003f84270 */
[--C-:B------:R-:W-:Y:S01]  /*7e00*/  FFMA.FTZ R91, R95, UR4, -R10.reuse ;  /* 0x000000045f5b7c23 */ /* 0x100fe2000801080a */
[----:B------:R-:W-:Y:S01]  /*7e10*/  FSEL R135, R73, -INF , P5 ;  /* 0xff80000049877808 */ /* 0x000fe20002800000 */
[----:B------:R-:W-:Y:S01]  /*7e20*/  FFMA.FTZ R95, R75, UR4, -R10 ;  /* 0x000000044b5f7c23 */ /* 0x000fe2000801080a */
[----:B------:R-:W-:Y:S01]  /*7e30*/  FMNMX.FTZ R0, R99, R0, !PT ;  /* 0x0000000063007209 */ /* 0x000fe20007810000 */
[----:B------:R-:W-:Y:S01]  /*7e40*/  MUFU.EX2 R109, R109 ;  /* 0x0000006d006d7308 */ /* 0x000fe20000000800 */
[----:B------:R-:W-:-:S02]  /*7e50*/  ISETP.GT.AND P6, PT, R9, 0x89, PT ;  /* 0x000000890900780c */ /* 0x000fc40003fc4270 */
[----:B------:R-:W-:Y:S02]  /*7e60*/  FSEL R102, R76, -INF , P4 ;  /* 0xff8000004c667808 */ /* 0x000fe40002000000 */
[----:B------:R-:W-:Y:S02]  /*7e70*/  FMNMX.FTZ R73, R135, R0, !PT ;  /* 0x0000000087497209 */ /* 0x000fe40007810000 */
[----:B--2---:R-:W-:Y:S01]  /*7e80*/  FSEL R138, R77, -INF , P6 ;  /* 0xff8000004d8a7808 */ /* 0x004fe20003000000 */
[----:B------:R-:W-:Y:S01]  /*7e90*/  MUFU.EX2 R76, R72 ;  /* 0x00000048004c7308 */ /* 0x000fe20000000800 */
[----:B------:R-:W-:Y:S01]  /*7ea0*/  FMNMX.FTZ R73, R102, R73, !PT ;  /* 0x0000004966497209 */ /* 0x000fe20007810000 */
[----:B------:R-:W-:Y:S01]  /*7eb0*/  FFMA.FTZ R77, R103, UR4, -R10 ;  /* 0x00000004674d7c23 */ /* 0x000fe2000801080a */
[----:B0-----:R-:W-:Y:S02]  /*7ec0*/  SHF.R.U32.HI R142, RZ, 0x7, R143 ;  /* 0x00000007ff8e7819 */ /* 0x001fe4000001168f */
[----:B------:R-:W-:-:S02]  /*7ed0*/  FMNMX.FTZ R0, R138, R73, !PT ;  /* 0x000000498a007209 */ /* 0x000fc40007810000 */
[----:B------:R-:W-:Y:S01]  /*7ee0*/  ISETP.GE.U32.AND P4, PT, R143, 0x180, PT ;  /* 0x000001808f00780c */ /* 0x000fe20003f86070 */
[----:B------:R0:W-:Y:S02]  /*7ef0*/  MUFU.EX2 R9, R84 ;  /* 0x0000005400097308 */ /* 0x0001e40000000800 */
[----:B------:R-:W1:Y:S06]  /*7f00*/  SHFL.BFLY PT, R73, R0, 0x2, 0x1f ;  /* 0x0c401f0000497f89 */ /* 0x000e6c00000e0000 */
[----:B------:R-:W-:Y:S01]  /*7f10*/  MUFU.EX2 R96, R96 ;  /* 0x0000006000607308 */ /* 0x000fe20000000800 */
[--C-:B0-----:R-:W-:Y:S01]  /*7f20*/  FFMA.FTZ R84, R90, UR4, -R10.reuse ;  /* 0x000000045a547c23 */ /* 0x101fe2000801080a */
[--C-:B------:R-:W-:Y:S01]  /*7f30*/  FFMA.FTZ R90, R94, UR4, -R10.reuse ;  /* 0x000000045e5a7c23 */ /* 0x100fe2000801080a */
[--C-:B------:R-:W-:Y:S01]  /*7f40*/  FFMA.FTZ R94, R74, UR4, -R10.reuse ;  /* 0x000000044a5e7c23 */ /* 0x100fe2000801080a */
[----:B------:R-:W-:-:S04]  /*7f50*/  FFMA.FTZ R10, R79, UR4, -R10 ;  /* 0x000000044f0a7c23 */ /* 0x000fc8000801080a */
[----:B------:R-:W-:Y:S08]  /*7f60*/  MUFU.EX2 R97, R97 ;  /* 0x0000006100617308 */ /* 0x000ff00000000800 */
[----:B------:R-:W-:Y:S01]  /*7f70*/  MUFU.EX2 R89, R89 ;  /* 0x0000005900597308 */ /* 0x000fe20000000800 */
[----:B-1----:R-:W-:-:S05]  /*7f80*/  FMNMX.FTZ R73, R0, R73, !PT ;  /* 0x0000004900497209 */ /* 0x002fca0007810000 */
[----:B------:R-:W0:Y:S02]  /*7f90*/  SHFL.BFLY PT, R0, R73, 0x1, 0x1f ;  /* 0x0c201f0049007f89 */ /* 0x000e2400000e0000 */
[----:B------:R-:W-:Y:S01]  /*7fa0*/  MUFU.EX2 R92, R92 ;  /* 0x0000005c005c7308 */ /* 0x000fe20000000800 */
[----:B------:R-:W-:Y:S02]  /*7fb0*/  WARPGROUP.DEPBAR.LE gsb0, 0x0 ;  /* 0x00008000000079c5 */ /* 0x000fe40000010000 */
[----:B------:R-:W-:-:S05]  /*7fc0*/  WARPGROUP.ARRIVE ;  /* 0x00000000000079c5 */ /* 0x000fca0000000000 */
[----:B------:R-:W-:Y:S01]  /*7fd0*/  MUFU.EX2 R80, R80 ;  /* 0x0000005000507308 */ /* 0x000fe20000000800 */
[----:B------:R-:W-:Y:S01]  /*7fe0*/  HGMMA.64x96x16.F32 R24, gdesc[UR32].tnspB, R24, gsb0 ;  /* 0x41600000201879f0 */ /* 0x000fe20008000818 */
[----:B------:R-:W-:Y:S02]  /*7ff0*/  UIADD3 UR32, UR10, 0x900, URZ ;  /* 0x000009000a207890 */ /* 0x000fe4000fffe03f */
[----:B------:R-:W-:-:S04]  /*8000*/  UIADD3 UR34, UR11, 0x180, URZ ;  /* 0x000001800b227890 */ /* 0x000fc8000fffe03f */
[----:B------:R-:W-:Y:S01]  /*8010*/  MUFU.EX2 R81, R81 ;  /* 0x0000005100517308 */ /* 0x000fe20000000800 */
[----:B------:R-:W-:Y:S01]  /*8020*/  UMOV UR33, 0xc0000010 ;  /* 0xc000001000217882 */ /* 0x000fe20000000000 */
[----:B------:R-:W-:Y:S01]  /*8030*/  UMOV UR35, 0x80000020 ;  /* 0x8000002000237882 */ /* 0x000fe20000000000 */
[----:B0-----:R-:W-:Y:S01]  /*8040*/  FMNMX.FTZ R0, R73, R0, !PT ;  /* 0x0000000049007209 */ /* 0x001fe20007810000 */
[----:B------:R-:W-:-:S04]  /*8050*/  VIADD R73, R142, 0x9 ;  /* 0x000000098e497836 */ /* 0x000fc80000000000 */
[----:B------:R-:W-:Y:S01]  /*8060*/  MUFU.EX2 R77, R77 ;  /* 0x0000004d004d7308 */ /* 0x000fe20000000800 */
[C---:B------:R-:W-:Y:S01]  /*8070*/  FSETP.NEU.FTZ.AND P5, PT, R0.reuse, -INF , PT ;  /* 0xff8000000000780b */ /* 0x040fe20003fbd000 */
[C---:B------:R-:W-:Y:S01]  /*8080*/  FMUL.FTZ R72, R0.reuse, UR4 ;  /* 0x0000000400487c20 */ /* 0x040fe20008410000 */
[----:B------:R-:W-:Y:S02]  /*8090*/  SEL R73, R73, 0x9, !P4 ;  /* 0x0000000949497807 */ /* 0x000fe40006000000 */
[----:B------:R-:W-:Y:S02]  /*80a0*/  FSEL R75, R0, RZ, P5 ;  /* 0x000000ff004b7208 */ /* 0x000fe40002800000 */
[----:B------:R-:W-:Y:S01]  /*80b0*/  FSEL R79, R72, RZ, P5 ;  /* 0x000000ff484f7208 */ /* 0x000fe20002800000 */
[----:B------:R-:W-:Y:S02]  /*80c0*/  MUFU.EX2 R84, R84 ;  /* 0x0000005400547308 */ /* 0x000fe40000000800 */
[----:B------:R-:W-:-:S02]  /*80d0*/  FADD.FTZ R75, -R75, R6 ;  /* 0x000000064b4b7221 */ /* 0x000fc40000010100 */
[--C-:B------:R-:W-:Y:S01]  /*80e0*/  FFMA.FTZ R103, R140, UR4, -R79.reuse ;  /* 0x000000048c677c23 */ /* 0x100fe2000801084f */
[--C-:B------:R-:W-:Y:S01]  /*80f0*/  FFMA.FTZ R140, R121, UR4, -R79.reuse ;  /* 0x00000004798c7c23 */ /* 0x100fe2000801084f */
[--C-:B------:R-:W-:Y:S01]  /*8100*/  FFMA.FTZ R121, R112, UR4, -R79.reuse ;  /* 0x0000000470797c23 */ /* 0x100fe2000801084f */
[--C-:B------:R-:W-:Y:S01]  /*8110*/  FFMA.FTZ R112, R104, UR4, -R79.reuse ;  /* 0x0000000468707c23 */ /* 0x100fe2000801084f */
[----:B------:R-:W-:Y:S01]  /*8120*/  FSEL R104, R5, RZ, P3 ;  /* 0x000000ff05687208 */ /* 0x000fe20001800000 */
[--C-:B------:R-:W-:Y:S01]  /*8130*/  FFMA.FTZ R72, R136, UR4, -R79.reuse ;  /* 0x0000000488487c23 */ /* 0x100fe2000801084f */
[----:B------:R-:W-:Y:S01]  /*8140*/  FMUL.FTZ R75, R75, UR4 ;  /* 0x000000044b4b7c20 */ /* 0x000fe20008410000 */
[--C-:B------:R-:W-:Y:S01]  /*8150*/  FFMA.FTZ R74, R137, UR4, -R79.reuse ;  /* 0x00000004894a7c23 */ /* 0x100fe2000801084f */
[----:B------:R-:W-:Y:S01]  /*8160*/  FFMA.FTZ R136, R141, UR4, -R79 ;  /* 0x000000048d887c23 */ /* 0x000fe2000801084f */
[----:B------:R-:W-:Y:S01]  /*8170*/  FADD.FTZ R7, -R104, R7 ;  /* 0x0000000768077221 */ /* 0x000fe20000010100 */
[----:B------:R-:W-:Y:S01]  /*8180*/  IMAD.U32 R104, RZ, RZ, UR36 ;  /* 0x00000024ff687e24 */ /* 0x000fe2000f8e00ff */
[----:B------:R-:W-:Y:S01]  /*8190*/  MUFU.EX2 R72, R72 ;  /* 0x0000004800487308 */ /* 0x000fe20000000800 */
[--C-:B------:R-:W-:Y:S01]  /*81a0*/  FFMA.FTZ R137, R128, UR4, -R79.reuse ;  /* 0x0000000480897c23 */ /* 0x100fe2000801084f */
[----:B------:R-:W-:Y:S01]  /*81b0*/  FMUL.FTZ R6, R7, UR4 ;  /* 0x0000000407067c20 */ /* 0x000fe20008410000 */
[--C-:B------:R-:W-:Y:S01]  /*81c0*/  FFMA.FTZ R141, R129, UR4, -R79.reuse ;  /* 0x00000004818d7c23 */ /* 0x100fe2000801084f */
[----:B------:R-:W-:Y:S01]  /*81d0*/  @!P1 LEA R104, R104, UR37, 0x3 ;  /* 0x0000002568689c11 */ /* 0x000fe2000f8e18ff */
[--C-:B------:R-:W-:Y:S01]  /*81e0*/  FFMA.FTZ R132, R132, UR4, -R79.reuse ;  /* 0x0000000484847c23 */ /* 0x100fe2000801084f */
[--C-:B------:R-:W-:Y:S01]  /*81f0*/  FFMA.FTZ R128, R124, UR4, -R79.reuse ;  /* 0x000000047c807c23 */ /* 0x100fe2000801084f */
[----:B------:R-:W-:Y:S01]  /*8200*/  FFMA.FTZ R133, R133, UR4, -R79 ;  /* 0x0000000485857c23 */ /* 0x000fe2000801084f */
[----:B------:R-:W-:Y:S01]  /*8210*/  MUFU.EX2 R6, R6 ;  /* 0x0000000600067308 */ /* 0x000fe20000000800 */
[----:B------:R-:W-:-:S02]  /*8220*/  @!P1 VIADD R7, R104, 0x31c40 ;  /* 0x00031c4068079836 */ /* 0x000fc40000000000 */
[--C-:B------:R-:W-:Y:S01]  /*8230*/  FFMA.FTZ R139, R125, UR4, -R79.reuse ;  /* 0x000000047d8b7c23 */ /* 0x100fe2000801084f */
[--C-:B------:R-:W-:Y:S01]  /*8240*/  FFMA.FTZ R129, R130, UR4, -R79.reuse ;  /* 0x0000000482817c23 */ /* 0x100fe2000801084f */
[--C-:B------:R-:W-:Y:S01]  /*8250*/  FFMA.FTZ R115, R115, UR4, -R79.reuse ;  /* 0x0000000473737c23 */ /* 0x100fe2000801084f */
[----:B------:R-:W-:Y:S01]  /*8260*/  FFMA.FTZ R130, R126, UR4, -R79 ;  /* 0x000000047e827c23 */ /* 0x000fe2000801084f */
[----:B------:R-:W-:Y:S01]  /*8270*/  @!P1 PRMT R7, RZ, 0x654, R7 ;  /* 0x00000654ff079816 */ /* 0x000fe20000000007 */
        /* <DEDUP_REMOVED lines=13> */
[----:B------:R-:W-:Y:S01]  /*8350*/  FFMA.FTZ R102, R102, UR4, -R79 ;  /* 0x0000000466667c23 */ /* 0x000fe2000801084f */
[----:B------:R-:W-:-:S03]  /*8360*/  PLOP3.LUT P3, PT, PT, PT, UP1, 0x80, 0x0 ;  /* 0x000000000000781c */ /* 0x000fc60003f6f018 */
        /* <DEDUP_REMOVED lines=15> */
[----:B------:R-:W0:Y:S08]  /*8460*/  MUFU.EX2 R139, R139 ;  /* 0x0000008b008b7308 */ /* 0x000e300000000800 */
[----:B------:R-:W-:Y:S08]  /*8470*/  MUFU.EX2 R121, R121 ;  /* 0x0000007900797308 */ /* 0x000ff00000000800 */
[----:B------:R-:W-:Y:S01]  /*8480*/  MUFU.EX2 R130, R130 ;  /* 0x0000008200827308 */ /* 0x000fe20000000800 */
[----:B0-----:R-:W-:-:S07]  /*8490*/  F2FP.F16.F32.PACK_AB R126, R139, R128 ;  /* 0x000000808b7e723e */ /* 0x001fce00000000ff */
        /* <DEDUP_REMOVED lines=16> */
[----:B------:R-:W-:-:S05]  /*85a0*/  UIADD3 UR10, UR7, -0x1, URZ ;  /* 0xffffffff070a7890 */ /* 0x000fca000fffe03f */
[----:B------:R-:W-:Y:S02]  /*85b0*/  MUFU.EX2 R82, R82 ;  /* 0x0000005200527308 */ /* 0x000fe40000000800 */
[----:B------:R-:W-:-:S06]  /*85c0*/  UMOV UR7, UR10 ;  /* 0x0000000a00077c82 */ /* 0x000fcc0008000000 */
        /* <DEDUP_REMOVED lines=13> */
[----:B------:R-:W-:Y:S03]  /*86a0*/  HGMMA.64x96x16.F32 R24, gdesc[UR32].tnspB, R24, gsb0 ;  /* 0x41600000201879f0 */ /* 0x000fe60008000818 */
[----:B------:R-:W-:Y:S02]  /*86b0*/  WARPGROUP.DEPBAR.LE gsb0, 0x0 ;  /* 0x00008000000079c5 */ /* 0x000fe40000010000 */
[----:B------:R0:W-:Y:S06]  /*86c0*/  BAR.ARV R73, 0x100 ;  /* 0x000400490000751d */ /* 0x0001ec0000002000 */
[----:B------:R1:W-:Y:S01]  /*86d0*/  @!P1 SYNCS.ARRIVE.TRANS64.RED.A1T0 RZ, [R7+URZ], RZ ;  /* 0x000000ff07ff99a7 */ /* 0x0003e2000810043f */
[-C--:B------:R-:W-:Y:S01]  /*86e0*/  FMUL.FTZ R26, R26, R6.reuse ;  /* 0x000000061a1a7220 */ /* 0x080fe20000410000 */
[----:B0-----:R-:W-:Y:S01]  /*86f0*/  IMAD.U32 R73, RZ, RZ, UR6 ;  /* 0x00000006ff497e24 */ /* 0x001fe2000f8e00ff */
[----:B------:R-:W-:Y:S01]  /*8700*/  UMOV UR6, UR36 ;  /* 0x0000002400067c82 */ /* 0x000fe20008000000 */
[-C--:B------:R-:W-:Y:S01]  /*8710*/  FMUL.FTZ R27, R27, R6.reuse ;  /* 0x000000061b1b7220 */ /* 0x080fe20000410000 */
[-C--:B------:R-:W-:Y:S01]  /*8720*/  FMUL.FTZ R30, R30, R6.reuse ;  /* 0x000000061e1e7220 */ /* 0x080fe20000410000 */
[-C--:B------:R-:W-:Y:S01]  /*8730*/  FMUL.FTZ R31, R31, R6.reuse ;  /* 0x000000061f1f7220 */ /* 0x080fe20000410000 */
[----:B------:R-:W-:Y:S01]  /*8740*/  @!P1 LEA R73, R73, UR37, 0x3 ;  /* 0x0000002549499c11 */ /* 0x000fe2000f8e18ff */
[----:B-1----:R0:W1:Y:S01]  /*8750*/  MUFU.EX2 R7, R75 ;  /* 0x0000004b00077308 */ /* 0x0020620000000800 */
        /* <DEDUP_REMOVED lines=9> */
[----:B0-----:R-:W-:Y:S01]  /*87f0*/  FFMA.FTZ R75, R6, R3, R11 ;  /* 0x00000003064b7223 */ /* 0x001fe2000001000b */
[-C--:B------:R-:W-:Y:S01]  /*8800*/  FMUL.FTZ R47, R47, R6.reuse ;  /* 0x000000062f2f7220 */ /* 0x080fe20000410000 */
[----:B------:R0:W2:Y:S01]  /*8810*/  MUFU.EX2 R3, R115 ;  /* 0x0000007300037308 */ /* 0x0000a20000000800 */
[----:B------:R3:W-:Y:S01]  /*8820*/  @!P1 SYNCS.ARRIVE.TRANS64.RED.A1T0 RZ, [R73+URZ], RZ ;  /* 0x000000ff49ff99a7 */ /* 0x0007e2000810043f */
[----:B------:R-:W-:Y:S01]  /*8830*/  FADD.FTZ R124, R12, R75 ;  /* 0x0000004b0c7c7221 */ /* 0x000fe20000010000 */
[-C--:B------:R-:W-:Y:S01]  /*8840*/  FMUL.FTZ R50, R50, R6.reuse ;  /* 0x0000000632327220 */ /* 0x080fe20000410000 */
[----:B------:R-:W-:Y:S01]  /*8850*/  FMUL.FTZ R51, R51, R6 ;  /* 0x0000000633337220 */ /* 0x000fe20000410000 */
[----:B-1----:R-:W-:Y:S01]  /*8860*/  FMUL.FTZ R24, R24, R7 ;  /* 0x0000000718187220 */ /* 0x002fe20000410000 */
[----:B------:R-:W-:Y:S01]  /*8870*/  FADD.FTZ R75, R13, R124 ;  /* 0x0000007c0d4b7221 */ /* 0x000fe20000010000 */
[----:B------:R-:W-:Y:S01]  /*8880*/  F2FP.F16.F32.PACK_AB R124, R140, R129 ;  /* 0x000000818c7c723e */ /* 0x000fe200000000ff */
[-C--:B------:R-:W-:Y:S01]  /*8890*/  FMUL.FTZ R25, R25, R7.reuse ;  /* 0x0000000719197220 */ /* 0x080fe20000410000 */
[----:B---3--:R-:W-:Y:S01]  /*88a0*/  FFMA.FTZ R73, R7, R4, R72 ;  /* 0x0000000407497223 */ /* 0x008fe20000010048 */
[----:B------:R-:W-:Y:S01]  /*88b0*/  F2FP.F16.F32.PACK_AB R72, R74, R72 ;  /* 0x000000484a48723e */ /* 0x000fe200000000ff */
[----:B------:R-:W-:Y:S01]  /*88c0*/  FFMA.FTZ R4, R118, UR4, -R79 ;  /* 0x0000000476047c23 */ /* 0x000fe2000801084f */
[----:B------:R-:W-:Y:S01]  /*88d0*/  FMUL.FTZ R28, R28, R7 ;  /* 0x000000071c1c7220 */ /* 0x000fe20000410000 */
[----:B------:R-:W-:Y:S01]  /*88e0*/  FADD.FTZ R104, R74, R73 ;  /* 0x000000494a687221 */ /* 0x000fe20000010000 */
[----:B------:R-:W-:Y:S01]  /*88f0*/  F2FP.F16.F32.PACK_AB R73, R12, R11 ;  /* 0x0000000b0c49723e */ /* 0x000fe200000000ff */
[C---:B------:R-:W-:Y:S01]  /*8900*/  FADD.FTZ R12, R14.reuse, R75 ;  /* 0x0000004b0e0c7221 */ /* 0x040fe20000010000 */
[----:B------:R-:W-:Y:S01]  /*8910*/  F2FP.F16.F32.PACK_AB R75, R14, R13 ;  /* 0x0000000d0e4b723e */ /* 0x000fe200000000ff */
[----:B------:R-:W-:Y:S01]  /*8920*/  FADD.FTZ R125, R103, R104 ;  /* 0x00000068677d7221 */ /* 0x000fe20000010000 */
[----:B------:R-:W-:Y:S01]  /*8930*/  F2FP.F16.F32.PACK_AB R74, R136, R103 ;  /* 0x00000067884a723e */ /* 0x000fe200000000ff */
[----:B------:R-:W-:Y:S01]  /*8940*/  FADD.FTZ R103, R15, R12 ;  /* 0x0000000c0f677221 */ /* 0x000fe20000010000 */
[----:B------:R-:W-:Y:S01]  /*8950*/  FFMA.FTZ R11, R100, UR4, -R79 ;  /* 0x00000004640b7c23 */ /* 0x000fe2000801084f */
[----:B------:R-:W-:Y:S01]  /*8960*/  FADD.FTZ R14, R136, R125 ;  /* 0x0000007d880e7221 */ /* 0x000fe20000010000 */
[----:B------:R-:W-:Y:S01]  /*8970*/  FFMA.FTZ R100, R106, UR4, -R79 ;  /* 0x000000046a647c23 */ /* 0x000fe2000801084f */
[----:B------:R-:W-:Y:S01]  /*8980*/  FADD.FTZ R12, R20, R103 ;  /* 0x00000067140c7221 */ /* 0x000fe20000010000 */
[----:B------:R1:W-:Y:S01]  /*8990*/  STSM.16.M88.4 [R2+0x24300], R72 ;  /* 0x0243004802007844 */ /* 0x0003e20000000200 */
[----:B------:R-:W-:Y:S01]  /*89a0*/  FADD.FTZ R14, R137, R14 ;  /* 0x0000000e890e7221 */ /* 0x000fe20000010000 */
[----:B------:R-:W3:Y:S01]  /*89b0*/  MUFU.EX2 R4, R4 ;  /* 0x0000000400047308 */ /* 0x000ee20000000800 */
[----:B------:R-:W-:Y:S01]  /*89c0*/  FADD.FTZ R103, R21, R12 ;  /* 0x0000000c15677221 */ /* 0x000fe20000010000 */
[--C-:B------:R-:W-:Y:S01]  /*89d0*/  FFMA.FTZ R13, R101, UR4, -R79.reuse ;  /* 0x00000004650d7c23 */ /* 0x100fe2000801084f */
[----:B0-----:R-:W-:Y:S01]  /*89e0*/  FADD.FTZ R115, R141, R14 ;  /* 0x0000000e8d737221 */ /* 0x001fe20000010000 */
[--C-:B------:R-:W-:Y:S01]  /*89f0*/  FFMA.FTZ R104, R93, UR4, -R79.reuse ;  /* 0x000000045d687c23 */ /* 0x100fe2000801084f */
[----:B------:R-:W-:Y:S01]  /*8a00*/  FFMA.FTZ R101, R134, UR4, -R79 ;  /* 0x0000000486657c23 */ /* 0x000fe2000801084f */
[-C--:B------:R-:W-:Y:S01]  /*8a10*/  FMUL.FTZ R29, R29, R7.reuse ;  /* 0x000000071d1d7220 */ /* 0x080fe20000410000 */
[----:B------:R-:W-:Y:S01]  /*8a20*/  FADD.FTZ R14, R132, R115 ;  /* 0x00000073840e7221 */ /* 0x000fe20000010000 */
[----:B------:R-:W-:Y:S01]  /*8a30*/  FADD.FTZ R115, R120, R103 ;  /* 0x0000006778737221 */ /* 0x000fe20000010000 */
[----:B------:R-:W-:Y:S01]  /*8a40*/  FFMA.FTZ R103, R98, UR4, -R79 ;  /* 0x0000000462677c23 */ /* 0x000fe2000801084f */
[----:B------:R-:W0:Y:S01]  /*8a50*/  MUFU.EX2 R11, R11 ;  /* 0x0000000b000b7308 */ /* 0x000e220000000800 */
[----:B------:R-:W-:Y:S01]  /*8a60*/  FADD.FTZ R14, R133, R14 ;  /* 0x0000000e850e7221 */ /* 0x000fe20000010000 */
[----:B------:R-:W-:Y:S01]  /*8a70*/  FADD.FTZ R12, R122, R115 ;  /* 0x000000737a0c7221 */ /* 0x000fe20000010000 */
[----:B------:R-:W-:Y:S01]  /*8a80*/  FFMA.FTZ R79, R138, UR4, -R79 ;  /* 0x000000048a4f7c23 */ /* 0x000fe2000801084f */
[-C--:B------:R-:W-:Y:S01]  /*8a90*/  FMUL.FTZ R32, R32, R7.reuse ;  /* 0x0000000720207220 */ /* 0x080fe20000410000 */
[----:B------:R-:W-:Y:S01]  /*8aa0*/  FADD.FTZ R125, R129, R14 ;  /* 0x0000000e817d7221 */ /* 0x000fe20000010000 */
[----:B------:R-:W-:Y:S01]  /*8ab0*/  FADD.FTZ R12, R123, R12 ;  /* 0x0000000c7b0c7221 */ /* 0x000fe20000010000 */
[-C--:B------:R-:W-:Y:S01]  /*8ac0*/  FMUL.FTZ R33, R33, R7.reuse ;  /* 0x0000000721217220 */ /* 0x080fe20000410000 */
[----:B------:R4:W-:Y:S01]  /*8ad0*/  MUFU.EX2 R98, R119 ;  /* 0x0000007700627308 */ /* 0x0009e20000000800 */
[----:B------:R-:W-:Y:S01]  /*8ae0*/  FADD.FTZ R125, R140, R125 ;  /* 0x0000007d8c7d7221 */ /* 0x000fe20000010000 */
[----:B------:R-:W-:Y:S01]  /*8af0*/  FADD.FTZ R12, R113, R12 ;  /* 0x0000000c710c7221 */ /* 0x000fe20000010000 */
[-C--:B------:R-:W-:Y:S01]  /*8b00*/  FMUL.FTZ R36, R36, R7.reuse ;  /* 0x0000000724247220 */ /* 0x080fe20000410000 */
[----:B------:R-:W-:Y:S01]  /*8b10*/  FMUL.FTZ R37, R37, R7 ;  /* 0x0000000725257220 */ /* 0x000fe20000410000 */
[----:B------:R-:W-:Y:S01]  /*8b20*/  FADD.FTZ R14, R128, R125 ;  /* 0x0000007d800e7221 */ /* 0x000fe20000010000 */
[----:B------:R-:W-:Y:S01]  /*8b30*/  FADD.FTZ R106, R127, R12 ;  /* 0x0000000c7f6a7221 */ /* 0x000fe20000010000 */
[----:B------:R-:W-:Y:S01]  /*8b40*/  F2FP.F16.F32.PACK_AB R12, R141, R137 ;  /* 0x000000898d0c723e */ /* 0x000fe200000000ff */
[----:B------:R5:W0:Y:S01]  /*8b50*/  MUFU.EX2 R93, R13 ;  /* 0x0000000d005d7308 */ /* 0x000a220000000800 */
[----:B------:R-:W-:Y:S01]  /*8b60*/  FADD.FTZ R14, R139, R14 ;  /* 0x0000000e8b0e7221 */ /* 0x000fe20000010000 */
[----:B------:R-:W-:Y:S01]  /*8b70*/  FADD.FTZ R106, R105, R106 ;  /* 0x0000006a696a7221 */ /* 0x000fe20000010000 */
[----:B------:R-:W-:Y:S01]  /*8b80*/  F2FP.F16.F32.PACK_AB R125, R123, R122 ;  /* 0x0000007a7b7d723e */ /* 0x000fe200000000ff */
[----:B------:R-:W-:Y:S01]  /*8b90*/  FMUL.FTZ R40, R40, R7 ;  /* 0x0000000728287220 */ /* 0x000fe20000410000 */
[----:B------:R-:W-:Y:S01]  /*8ba0*/  FADD.FTZ R115, R121, R14 ;  /* 0x0000000e79737221 */ /* 0x000fe20000010000 */
[----:B----4-:R-:W-:Y:S01]  /*8bb0*/  FADD.FTZ R119, R109, R106 ;  /* 0x0000006a6d777221 */ /* 0x010fe20000010000 */
[----:B------:R-:W-:Y:S01]  /*8bc0*/  F2FP.F16.F32.PACK_AB R14, R133, R132 ;  /* 0x00000084850e723e */ /* 0x000fe200000000ff */
[----:B------:R-:W4:Y:S01]  /*8bd0*/  MUFU.EX2 R100, R100 ;  /* 0x0000006400647308 */ /* 0x000f220000000800 */
[----:B------:R-:W-:Y:S01]  /*8be0*/  FADD.FTZ R115, R130, R115 ;  /* 0x0000007382737221 */ /* 0x000fe20000010000 */
[----:B-1----:R-:W-:Y:S01]  /*8bf0*/  FADD.FTZ R74, R96, R119 ;  /* 0x00000077604a7221 */ /* 0x002fe20000010000 */
[----:B-----5:R-:W-:Y:S01]  /*8c00*/  F2FP.F16.F32.PACK_AB R13, R20, R15 ;  /* 0x0000000f140d723e */ /* 0x020fe200000000ff */
[----:B------:R-:W-:Y:S01]  /*8c10*/  FMUL.FTZ R41, R41, R7 ;  /* 0x0000000729297220 */ /* 0x000fe20000410000 */
[----:B------:R-:W-:Y:S01]  /*8c20*/  FADD.FTZ R72, R116, R115 ;  /* 0x0000007374487221 */ /* 0x000fe20000010000 */
[----:B------:R-:W-:Y:S01]  /*8c30*/  FADD.FTZ R75, R97, R74 ;  /* 0x0000004a614b7221 */ /* 0x000fe20000010000 */
[----:B------:R-:W-:Y:S01]  /*8c40*/  F2FP.F16.F32.PACK_AB R15, R120, R21 ;  /* 0x00000015780f723e */ /* 0x000fe200000000ff */
[----:B------:R-:W1:Y:S01]  /*8c50*/  MUFU.EX2 R101, R101 ;  /* 0x0000006500657308 */ /* 0x000e620000000800 */
[C---:B------:R-:W-:Y:S01]  /*8c60*/  FADD.FTZ R73, R117.reuse, R72 ;  /* 0x0000004875497221 */ /* 0x040fe20000010000 */
[----:B------:R-:W-:Y:S01]  /*8c70*/  FADD.FTZ R72, R88, R75 ;  /* 0x0000004b58487221 */ /* 0x000fe20000010000 */
[----:B------:R-:W-:Y:S01]  /*8c80*/  F2FP.F16.F32.PACK_AB R106, R117, R116 ;  /* 0x00000074756a723e */ /* 0x000fe200000000ff */
[----:B------:R5:W-:Y:S01]  /*8c90*/  STSM.16.M88.4 [R2+0x25b00], R12 ;  /* 0x025b000c02007844 */ /* 0x000be20000000200 */
[----:B------:R-:W-:Y:S01]  /*8ca0*/  FADD.FTZ R73, R112, R73 ;  /* 0x0000004970497221 */ /* 0x000fe20000010000 */
[----:B------:R-:W-:Y:S01]  /*8cb0*/  FADD.FTZ R75, R89, R72 ;  /* 0x00000048594b7221 */ /* 0x000fe20000010000 */
[----:B------:R-:W-:Y:S01]  /*8cc0*/  F2FP.F16.F32.PACK_AB R127, R127, R113 ;  /* 0x000000717f7f723e */ /* 0x000fe200000000ff */
[----:B------:R2:W1:Y:S01]  /*8cd0*/  MUFU.EX2 R20, R104 ;  /* 0x0000006800147308 */ /* 0x0004620000000800 */
[----:B------:R-:W-:Y:S01]  /*8ce0*/  FADD.FTZ R73, R114, R73 ;  /* 0x0000004972497221 */ /* 0x000fe20000010000 */
[----:B------:R-:W-:Y:S01]  /*8cf0*/  FADD.FTZ R75, R92, R75 ;  /* 0x0000004b5c4b7221 */ /* 0x000fe20000010000 */
[----:B------:R-:W-:Y:S01]  /*8d00*/  F2FP.F16.F32.PACK_AB R105, R109, R105 ;  /* 0x000000696d69723e */ /* 0x000fe200000000ff */
[----:B------:R-:W-:Y:S01]  /*8d10*/  STSM.16.M88.4 [R2+0x27300], R124 ;  /* 0x0273007c02007844 */ /* 0x000fe20000000200 */
[----:B------:R-:W-:Y:S01]  /*8d20*/  FADD.FTZ R72, R108, R73 ;  /* 0x000000496c487221 */ /* 0x000fe20000010000 */
[----:B------:R-:W-:Y:S01]  /*8d30*/  FADD.FTZ R74, R80, R75 ;  /* 0x0000004b504a7221 */ /* 0x000fe20000010000 */
[----:B------:R-:W-:Y:S01]  /*8d40*/  FMUL.FTZ R44, R44, R7 ;  /* 0x000000072c2c7220 */ /* 0x000fe20000410000 */
[----:B------:R0:W1:Y:S01]  /*8d50*/  MUFU.EX2 R21, R107 ;  /* 0x0000006b00157308 */ /* 0x0000620000000800 */
[----:B------:R-:W-:Y:S01]  /*8d60*/  FADD.FTZ R72, R131, R72 ;  /* 0x0000004883487221 */ /* 0x000fe20000010000 */
[----:B------:R-:W-:Y:S01]  /*8d70*/  FADD.FTZ R74, R81, R74 ;  /* 0x0000004a514a7221 */ /* 0x000fe20000010000 */
[----:B--2---:R-:W-:Y:S01]  /*8d80*/  F2FP.F16.F32.PACK_AB R104, R130, R121 ;  /* 0x000000798268723e */ /* 0x004fe200000000ff */
[-C--:B------:R-:W-:Y:S01]  /*8d90*/  FMUL.FTZ R45, R45, R7.reuse ;  /* 0x000000072d2d7220 */ /* 0x080fe20000410000 */
[----:B------:R-:W-:Y:S01]  /*8da0*/  FADD.FTZ R73, R3, R72 ;  /* 0x0000004803497221 */ /* 0x000fe20000010000 */
[----:B-----5:R-:W-:Y:S01]  /*8db0*/  F2FP.F16.F32.PACK_AB R13, R89, R88 ;  /* 0x00000058590d723e */ /* 0x020fe200000000ff */
[-C--:B------:R-:W-:Y:S01]  /*8dc0*/  FMUL.FTZ R48, R48, R7.reuse ;  /* 0x0000000730307220 */ /* 0x080fe20000410000 */
[----:B------:R-:W2:Y:S01]  /*8dd0*/  MUFU.EX2 R116, R103 ;  /* 0x0000006700747308 */ /* 0x000ea20000000800 */
[----:B---3--:R-:W-:Y:S01]  /*8de0*/  FADD.FTZ R72, R4, R73 ;  /* 0x0000004904487221 */ /* 0x008fe20000010000 */
[----:B------:R-:W-:Y:S01]  /*8df0*/  FADD.FTZ R73, R9, R74 ;  /* 0x0000004a09497221 */ /* 0x000fe20000010000 */
[----:B0-----:R-:W-:Y:S01]  /*8e00*/  F2FP.F16.F32.PACK_AB R107, R97, R96 ;  /* 0x00000060616b723e */ /* 0x001fe200000000ff */
[----:B------:R-:W-:Y:S01]  /*8e10*/  FMUL.FTZ R49, R49, R7 ;  /* 0x0000000731317220 */ /* 0x000fe20000410000 */
[----:B------:R-:W-:Y:S01]  /*8e20*/  FADD.FTZ R72, R11, R72 ;  /* 0x000000480b487221 */ /* 0x000fe20000010000 */
[----:B------:R-:W-:Y:S01]  /*8e30*/  FADD.FTZ R74, R76, R73 ;  /* 0x000000494c4a7221 */ /* 0x000fe20000010000 */
[----:B------:R-:W-:Y:S01]  /*8e40*/  F2FP.F16.F32.PACK_AB R12, R114, R112 ;  /* 0x00000070720c723e */ /* 0x000fe200000000ff */
[----:B------:R0:W3:Y:S01]  /*8e50*/  MUFU.EX2 R88, R99 ;  /* 0x0000006300587308 */ /* 0x0000e20000000800 */
[----:B------:R-:W-:Y:S01]  /*8e60*/  FADD.FTZ R15, R93, R72 ;  /* 0x000000485d0f7221 */ /* 0x000fe20000010000 */
[----:B------:R-:W-:Y:S01]  /*8e70*/  FADD.FTZ R73, R77, R74 ;  /* 0x0000004a4d497221 */ /* 0x000fe20000010000 */
[----:B------:R-:W-:Y:S01]  /*8e80*/  F2FP.F16.F32.PACK_AB R72, R4, R3 ;  /* 0x000000030448723e */ /* 0x000fe200000000ff */
[----:B------:R-:W-:Y:S01]  /*8e90*/  STSM.16.M88.4 [R2+0x28b00], R104 ;  /* 0x028b006802007844 */ /* 0x000fe20000000200 */
[----:B----4-:R-:W-:Y:S01]  /*8ea0*/  FADD.FTZ R75, R100, R15 ;  /* 0x0000000f644b7221 */ /* 0x010fe20000010000 */
[----:B------:R-:W-:Y:S01]  /*8eb0*/  FADD.FTZ R74, R84, R73 ;  /* 0x00000049544a7221 */ /* 0x000fe20000010000 */
[----:B------:R-:W-:Y:S01]  /*8ec0*/  F2FP.F16.F32.PACK_AB R14, R131, R108 ;  /* 0x0000006c830e723e */ /* 0x000fe200000000ff */
[----:B------:R-:W4:Y:S01]  /*8ed0*/  MUFU.EX2 R79, R79 ;  /* 0x0000004f004f7308 */ /* 0x000f220000000800 */
[----:B------:R-:W-:Y:S01]  /*8ee0*/  FADD.FTZ R4, R98, R75 ;  /* 0x0000004b62047221 */ /* 0x000fe20000010000 */
[----:B------:R-:W-:Y:S01]  /*8ef0*/  F2FP.F16.F32.PACK_AB R15, R80, R92 ;  /* 0x0000005c500f723e */ /* 0x000fe200000000ff */
[----:B------:R-:W-:Y:S01]  /*8f00*/  FADD.FTZ R3, R85, R74 ;  /* 0x0000004a55037221 */ /* 0x000fe20000010000 */
[----:B------:R-:W-:Y:S01]  /*8f10*/  F2FP.F16.F32.PACK_AB R73, R9, R81 ;  /* 0x000000510949723e */ /* 0x000fe200000000ff */
[----:B-1----:R-:W-:Y:S01]  /*8f20*/  FADD.FTZ R9, R101, R4 ;  /* 0x0000000465097221 */ /* 0x002fe20000010000 */
[----:B------:R-:W-:Y:S01]  /*8f30*/  F2FP.F16.F32.PACK_AB R74, R93, R11 ;  /* 0x0000000b5d4a723e */ /* 0x000fe200000000ff */
[----:B------:R-:W-:Y:S01]  /*8f40*/  FADD.FTZ R4, R90, R3 ;  /* 0x000000035a047221 */ /* 0x000fe20000010000 */
[----:B------:R-:W-:Y:S01]  /*8f50*/  F2FP.F16.F32.PACK_AB R75, R77, R76 ;  /* 0x0000004c4d4b723e */ /* 0x000fe200000000ff */
[----:B------:R1:W-:Y:S01]  /*8f60*/  STSM.16.M88.4 [R2+0x2a300], R12 ;  /* 0x02a3000c02007844 */ /* 0x0003e20000000200 */
[----:B------:R-:W-:Y:S01]  /*8f70*/  F2FP.F16.F32.PACK_AB R96, R98, R100 ;  /* 0x000000646260723e */ /* 0x000fe200000000ff */
[C---:B------:R-:W-:Y:S01]  /*8f80*/  FADD.FTZ R76, R20.reuse, R9 ;  /* 0x00000009144c7221 */ /* 0x040fe20000010000 */
[----:B------:R-:W-:Y:S01]  /*8f90*/  F2FP.F16.F32.PACK_AB R97, R85, R84 ;  /* 0x000000545561723e */ /* 0x000fe200000000ff */
[----:B------:R3:W-:Y:S01]  /*8fa0*/  STSM.16.M88.4 [R2+0x2bb00], R72 ;  /* 0x02bb004802007844 */ /* 0x0007e20000000200 */
[----:B------:R-:W-:Y:S01]  /*8fb0*/  F2FP.F16.F32.PACK_AB R98, R20, R101 ;  /* 0x000000651462723e */ /* 0x000fe200000000ff */
[C---:B------:R-:W-:Y:S01]  /*8fc0*/  FADD.FTZ R3, R91.reuse, R4 ;  /* 0x000000045b037221 */ /* 0x040fe20000010000 */
[----:B0-----:R-:W-:Y:S01]  /*8fd0*/  F2FP.F16.F32.PACK_AB R99, R91, R90 ;  /* 0x0000005a5b63723e */ /* 0x001fe200000000ff */
[----:B------:R-:W-:Y:S01]  /*8fe0*/  FADD.FTZ R9, R21, R76 ;  /* 0x0000004c15097221 */ /* 0x000fe20000010000 */
[-C--:B------:R-:W-:Y:S01]  /*8ff0*/  FMUL.FTZ R52, R52, R7.reuse ;  /* 0x0000000734347220 */ /* 0x080fe20000410000 */
[----:B------:R-:W-:Y:S01]  /*9000*/  FADD.FTZ R4, R82, R3 ;  /* 0x0000000352047221 */ /* 0x000fe20000010000 */
[-C--:B------:R-:W-:Y:S01]  /*9010*/  FMUL.FTZ R53, R53, R7.reuse ;  /* 0x0000000735357220 */ /* 0x080fe20000410000 */
[----:B------:R0:W-:Y:S01]  /*9020*/  STSM.16.M88.4 [R2+0x2d300], R96 ;  /* 0x02d3006002007844 */ /* 0x0001e20000000200 */
[----:B------:R-:W-:Y:S01]  /*9030*/  FADD.FTZ R76, R110, R9 ;  /* 0x000000096e4c7221 */ /* 0x000fe20000010000 */
[----:B------:R-:W-:Y:S01]  /*9040*/  FADD.FTZ R3, R83, R4 ;  /* 0x0000000453037221 */ /* 0x000fe20000010000 */
[----:B------:R-:W-:Y:S01]  /*9050*/  FMUL.FTZ R56, R56, R7 ;  /* 0x0000000738387220 */ /* 0x000fe20000410000 */
[----:B-1----:R-:W-:Y:S01]  /*9060*/  F2FP.F16.F32.PACK_AB R12, R110, R21 ;  /* 0x000000156e0c723e */ /* 0x002fe200000000ff */
[----:B------:R-:W-:Y:S01]  /*9070*/  FADD.FTZ R9, R111, R76 ;  /* 0x0000004c6f097221 */ /* 0x000fe20000010000 */
[----:B------:R-:W-:Y:S01]  /*9080*/  F2FP.F16.F32.PACK_AB R13, R83, R82 ;  /* 0x00000052530d723e */ /* 0x000fe200000000ff */
[----:B------:R-:W-:Y:S01]  /*9090*/  FADD.FTZ R4, R86, R3 ;  /* 0x0000000356047221 */ /* 0x000fe20000010000 */
[C---:B--2---:R-:W-:Y:S01]  /*90a0*/  F2FP.F16.F32.PACK_AB R14, R116.reuse, R111 ;  /* 0x0000006f740e723e */ /* 0x044fe200000000ff */
[----:B------:R-:W-:Y:S01]  /*90b0*/  FADD.FTZ R9, R116, R9 ;  /* 0x0000000974097221 */ /* 0x000fe20000010000 */
[C---:B------:R-:W-:Y:S01]  /*90c0*/  F2FP.F16.F32.PACK_AB R15, R87.reuse, R86 ;  /* 0x00000056570f723e */ /* 0x040fe200000000ff */
[----:B------:R-:W-:Y:S01]  /*90d0*/  FADD.FTZ R3, R87, R4 ;  /* 0x0000000457037221 */ /* 0x000fe20000010000 */
[----:B---3--:R-:W-:Y:S01]  /*90e0*/  F2FP.F16.F32.PACK_AB R72, R135, R88 ;  /* 0x000000588748723e */ /* 0x008fe200000000ff */
[----:B------:R-:W-:Y:S01]  /*90f0*/  FADD.FTZ R9, R88, R9 ;  /* 0x0000000958097221 */ /* 0x000fe20000010000 */
[----:B------:R-:W-:Y:S01]  /*9100*/  F2FP.F16.F32.PACK_AB R73, R95, R94 ;  /* 0x0000005e5f49723e */ /* 0x000fe200000000ff */
[----:B------:R0:W-:Y:S01]  /*9110*/  STSM.16.M88.4 [R2+0x2eb00], R12 ;  /* 0x02eb000c02007844 */ /* 0x0001e20000000200 */
[----:B----4-:R-:W-:Y:S01]  /*9120*/  F2FP.F16.F32.PACK_AB R74, R79, R102 ;  /* 0x000000664f4a723e */ /* 0x010fe200000000ff */
[----:B------:R-:W-:Y:S01]  /*9130*/  FADD.FTZ R4, R94, R3 ;  /* 0x000000035e047221 */ /* 0x000fe20000010000 */
[----:B------:R-:W-:Y:S01]  /*9140*/  F2FP.F16.F32.PACK_AB R75, R10, R78 ;  /* 0x0000004e0a4b723e */ /* 0x000fe200000000ff */
[----:B------:R-:W-:Y:S01]  /*9150*/  FADD.FTZ R9, R135, R9 ;  /* 0x0000000987097221 */ /* 0x000fe20000010000 */
[-C--:B------:R-:W-:Y:S01]  /*9160*/  FMUL.FTZ R57, R57, R7.reuse ;  /* 0x0000000739397220 */ /* 0x080fe20000410000 */
[----:B------:R-:W-:Y:S01]  /*9170*/  FADD.FTZ R3, R95, R4 ;  /* 0x000000045f037221 */ /* 0x000fe20000010000 */
        /* <DEDUP_REMOVED lines=29> */
[----:B-1----:R-:W-:Y:S01]  /*9350*/  NOP ;  /* 0x0000000000007918 */ /* 0x002fe20000000000 */
[----:B0-----:R-:W-:Y:S05]  /*9360*/  @P3 BRA `(.L_x_1884) ;  /* 0xffffffbc00943947 */ /* 0x001fea000383ffff */
[----:B------:R-:W-:-:S05]  /*9370*/  UMOV UR7, UR10 ;  /* 0x0000000a00077c82 */ /* 0x000fca0008000000 */
.L_x_1875:
[----:B------:R-:W-:-:S13]  /*9380*/  ISETP.LE.AND P2, PT, RZ, UR7, PT ;  /* 0x00000007ff007c0c */ /* 0x000fda000bf43270 */
[----:B------:R-:W-:Y:S05]  /*9390*/  @!P2 BRA `(.L_x_1885) ;  /* 0x0000003400dca947 */ /* 0x000fea0003800000 */
[----:B------:R-:W-:Y:S01]  /*93a0*/  IMAD.MOV.U32 R7, RZ, RZ, R5 ;  /* 0x000000ffff077224 */ /* 0x000fe200078e0005 */
[----:B------:R-:W-:Y:S01]  /*93b0*/  UMOV UR39, UR38 ;  /* 0x0000002600277c82 */ /* 0x000fe20008000000 */
[----:B------:R-:W-:Y:S01]  /*93c0*/  IMAD.MOV.U32 R9, RZ, RZ, R0 ;  /* 0x000000ffff097224 */ /* 0x000fe200078e0000 */
[----:B------:R-:W-:-:S06]  /*93d0*/  UMOV UR6, UR36 ;  /* 0x0000002400067c82 */ /* 0x000fcc0008000000 */
.L_x_1894:
[----:B------:R-:W-:Y:S01]  /*93e0*/  R2UR UR4, R16 ;  /* 0x00000000100472ca */ /* 0x000fe200000e0000 */
[----:B------:R-:W-:-:S04]  /*93f0*/  UIADD3 UR36, UR6, 0x1, URZ ;  /* 0x0000000106247890 */ /* 0x000fc8000fffe03f */
[----:B------:R-:W-:-:S04]  /*9400*/  UISETP.NE.AND UP0, UPT, UR36, 0x2, UPT ;  /* 0x000000022400788c */ /* 0x000fc8000bf05270 */
[----:B------:R-:W-:Y:S02]  /*9410*/  USEL UR38, URZ, 0x1, UP0 ;  /* 0x000000013f267887 */ /* 0x000fe40008000000 */
[----:B------:R-:W-:Y:S02]  /*9420*/  USEL UR36, UR36, URZ, UP0 ;  /* 0x0000003f24247287 */ /* 0x000fe40008000000 */
[----:B------:R-:W-:Y:S01]  /*9430*/  ISETP.NE.AND P3, PT, RZ, UR4, PT ;  /* 0x00000004ff007c0c */ /* 0x000fe2000bf65270 */
[----:B------:R-:W-:-:S12]  /*9440*/  ULOP3.LUT UR38, UR39, UR38, URZ, 0x3c, !UPT ;  /* 0x0000002627267292 */ /* 0x000fd8000f8e3c3f */
[----:B--2---:R-:W-:Y:S05]  /*9450*/  @P3 BRA `(.L_x_1886) ;  /* 0x00000000002c3947 */ /* 0x004fea0003800000 */
[----:B------:R-:W-:Y:S05]  /*9460*/  @!P0 BRA `(.L_x_1887) ;  /* 0x0000000000048947 */ /* 0x000fea0003800000 */
[----:B------:R-:W-:Y:S01]  /*9470*/  BPT.TRAP 0x1 ;  /* 0x000000040000795c */ /* 0x000fe20000300000 */
.L_x_1887:
[----:B------:R-:W-:Y:S01]  /*9480*/  ULEA UR4, UR36, UR37, 0x3 ;  /* 0x0000002524047291 */ /* 0x000fe2000f8e183f */
[----:B------:R-:W-:-:S05]  /*9490*/  IMAD.U32 R0, RZ, RZ, UR38 ;  /* 0x00000026ff007e24 */ /* 0x000fca000f8e00ff */
[----:B------:R-:W-:-:S04]  /*94a0*/  SHF.L.U32 R0, R0, 0x1f, RZ ;  /* 0x0000001f00007819 */ /* 0x000fc800000006ff */
[----:B------:R0:W1:Y:S01]  /*94b0*/  SYNCS.PHASECHK.TRANS64.TRYWAIT P2, [UR4+0x31c30], R0 ;  /* 0x031c3000ff0075a7 */ /* 0x0000620008040144 */
[----:B------:R-:W-:Y:S05]  /*94c0*/  @!P0 BRA `(.L_x_1888) ;  /* 0x0000000000048947 */ /* 0x000fea0003800000 */
[----:B------:R-:W-:Y:S01]  /*94d0*/  BPT.TRAP 0x1 ;  /* 0x000000040000795c */ /* 0x000fe20000300000 */
.L_x_1888:
[----:B-1----:R-:W-:Y:S05]  /*94e0*/  @P2 BRA `(.L_x_1886) ;  /* 0x0000000000082947 */ /* 0x002fea0003800000 */
[----:B------:R-:W1:Y:S02]  /*94f0*/  SYNCS.PHASECHK.TRANS64.TRYWAIT P2, [UR4+0x31c30], R0 ;  /* 0x031c3000ff0075a7 */ /* 0x000e640008040144 */
[----:B-1----:R-:W-:Y:S05]  /*9500*/  @!P2 BRA `(.L_x_1889) ;  /* 0x000000a40074a947 */ /* 0x002fea0003800000 */
.L_x_1886:
        /* <DEDUP_REMOVED lines=356> */
.L_x_1891:
[----:B------:R-:W-:Y:S01]  /*ab50*/  ULEA UR4, UR6, UR37, 0x3 ;  /* 0x0000002506047291 */ /* 0x000fe2000f8e183f */
[----:B------:R-:W-:-:S05]  /*ab60*/  IMAD.U32 R0, RZ, RZ, UR39 ;  /* 0x00000027ff007e24 */ /* 0x000fca000f8e00ff */
[----:B------:R-:W-:-:S04]  /*ab70*/  SHF.L.U32 R0, R0, 0x1f, RZ ;  /* 0x0000001f00007819 */ /* 0x000fc800000006ff */
[----:B------:R0:W1:Y:S01]  /*ab80*/  SYNCS.PHASECHK.TRANS64.TRYWAIT P2, [UR4+0x31c50], R0 ;  /* 0x031c5000ff0075a7 */ /* 0x0000620008040144 */
[----:B------:R-:W-:Y:S05]  /*ab90*/  @!P0 BRA `(.L_x_1892) ;  /* 0x0000000000048947 */ /* 0x000fea0003800000 */
[----:B------:R-:W-:Y:S01]  /*aba0*/  BPT.TRAP 0x1 ;  /* 0x000000040000795c */ /* 0x000fe20000300000 */
.L_x_1892:
[----:B-1----:R-:W-:Y:S05]  /*abb0*/  @P2 BRA `(.L_x_1890) ;  /* 0x0000000000082947 */ /* 0x002fea0003800000 */
[----:B------:R-:W1:Y:S02]  /*abc0*/  SYNCS.PHASECHK.TRANS64.TRYWAIT P2, [UR4+0x31c50], R0 ;  /* 0x031c5000ff0075a7 */ /* 0x000e640008040144 */
[----:B-1----:R-:W-:Y:S05]  /*abd0*/  @!P2 BRA `(.L_x_1893) ;  /* 0x0000008c00d8a947 */ /* 0x002fea0003800000 */
.L_x_1890:
        /* <DEDUP_REMOVED lines=11> */
[----:B------:R-:W-:Y:S01]  /*ac90*/  ULDC UR14, c[0x0][0x988] ;  /* 0x00026200000e7ab9 */ /* 0x000fe20000000800 */
[----:B------:R-:W-:Y:S01]  /*aca0*/  ULOP3.LUT UR4, UR4, 0x2400000, URZ, 0xfc, !UPT ;  /* 0x0240000004047892 */ /* 0x000fe2000f8efc3f */
[----:B------:R-:W-:Y:S01]  /*acb0*/  FMNMX.FTZ R0, R140, R5, !PT ;  /* 0x000000058c007209 */ /* 0x000fe20007810000 */
[----:B------:R-:W-:-:S02]  /*acc0*/  UMOV UR39, UR38 ;  /* 0x0000002600277c82 */ /* 0x000fc40008000000 */
[----:B------:R-:W-:Y:S01]  /*acd0*/  UIMAD UR11, UR6, 0x6c0, UR4 ;  /* 0x000006c0060b78a4 */ /* 0x000fe2000f8e0204 */
[----:B------:R-:W-:Y:S02]  /*ace0*/  FMNMX.FTZ R5, R141, R0, !PT ;  /* 0x000000008d057209 */ /* 0x000fe40007810000 */
[----:B------:R-:W-:Y:S02]  /*acf0*/  UMOV UR4, UR14 ;  /* 0x0000000e00047c82 */ /* 0x000fe40008000000 */
        /* <DEDUP_REMOVED lines=43> */
[----:B------:R-:W-:-:S04]  /*afb0*/  FMNMX.FTZ R0, R76, R5, !PT ;  /* 0x000000054c007209 */ /* 0x000fc80007810000 */
[----:B------:R-:W-:-:S05]  /*afc0*/  FMNMX.FTZ R5, R77, R0, !PT ;  /* 0x000000004d057209 */ /* 0x000fca0007810000 */
[----:B------:R-:W0:Y:S02]  /*afd0*/  SHFL.BFLY PT, R0, R5, 0x2, 0x1f ;  /* 0x0c401f0005007f89 */ /* 0x000e2400000e0000 */
[----:B0-----:R-:W-:Y:S02]  /*afe0*/  FMNMX.FTZ R11, R5, R0, !PT ;  /* 0x00000000050b7209 */ /* 0x001fe40007810000 */
[----:B------:R-:W-:-:S03]  /*aff0*/  FMNMX.FTZ R5, R139, R20, !PT ;  /* 0x000000148b057209 */ /* 0x000fc60007810000 */
[----:B------:R-:W0:Y:S02]  /*b000*/  SHFL.BFLY PT, R0, R11, 0x1, 0x1f ;  /* 0x0c201f000b007f89 */ /* 0x000e2400000e0000 */
[----:B0-----:R-:W-:-:S05]  /*b010*/  FMNMX.FTZ R0, R11, R0, !PT ;  /* 0x000000000b007209 */ /* 0x001fca0007810000 */
[C---:B------:R-:W-:Y:S01]  /*b020*/  FMUL.FTZ R8, R0.reuse, UR4 ;  /* 0x0000000400087c20 */ /* 0x040fe20008410000 */
[----:B------:R-:W-:-:S03]  /*b030*/  FADD.FTZ R6, -R0, R9 ;  /* 0x0000000900067221 */ /* 0x000fc60000010100 */
[--C-:B------:R-:W-:Y:S01]  /*b040*/  FFMA.FTZ R20, R120, UR4, -R8.reuse ;  /* 0x0000000478147c23 */ /* 0x100fe20008010808 */
[----:B------:R-:W-:Y:S01]  /*b050*/  FMNMX.FTZ R120, R142, R5, !PT ;  /* 0x000000058e787209 */ /* 0x000fe20007810000 */
[--C-:B------:R-:W-:Y:S01]  /*b060*/  FFMA.FTZ R11, R140, UR4, -R8.reuse ;  /* 0x000000048c0b7c23 */ /* 0x100fe20008010808 */
[--C-:B------:R-:W-:Y:S01]  /*b070*/  FFMA.FTZ R13, R128, UR4, -R8.reuse ;  /* 0x00000004800d7c23 */ /* 0x100fe20008010808 */
[----:B------:R-:W0:Y:S01]  /*b080*/  S2R R140, SR_TID.X ;  /* 0x00000000008c7919 */ /* 0x000e220000002100 */
        /* <DEDUP_REMOVED lines=13> */
[----:B------:R-:W-:Y:S01]  /*b160*/  FFMA.FTZ R112, R112, UR4, -R8 ;  /* 0x0000000470707c23 */ /* 0x000fe20008010808 */
[----:B------:R-:W-:-:S02]  /*b170*/  WARPGROUP.DEPBAR.LE gsb0, 0x0 ;  /* 0x00008000000079c5 */ /* 0x000fc40000010000 */
[----:B------:R-:W-:Y:S01]  /*b180*/  WARPGROUP.ARRIVE ;  /* 0x00000000000079c5 */ /* 0x000fe20000000000 */
[----:B------:R-:W-:Y:S01]  /*b190*/  FMNMX.FTZ R5, R135, R124, !PT ;  /* 0x0000007c87057209 */ /* 0x000fe20007810000 */
[--C-:B------:R-:W-:Y:S01]  /*b1a0*/  FFMA.FTZ R113, R113, UR4, -R8.reuse ;  /* 0x0000000471717c23 */ /* 0x100fe20008010808 */
[--C-:B------:R-:W-:Y:S01]  /*b1b0*/  FFMA.FTZ R116, R116, UR4, -R8.reuse ;  /* 0x0000000474747c23 */ /* 0x100fe20008010808 */
        /* <DEDUP_REMOVED lines=33> */
[----:B------:R-:W-:Y:S01]  /*b3d0*/  FFMA.FTZ R128, R77, UR4, -R8 ;  /* 0x000000044d807c23 */ /* 0x000fe20008010808 */
[----:B------:R-:W-:Y:S01]  /*b3e0*/  FMNMX.FTZ R124, R106, R5, !PT ;  /* 0x000000056a7c7209 */ /* 0x000fe20007810000 */
[----:B------:R-:W-:Y:S01]  /*b3f0*/  FMUL.FTZ R6, R6, UR4 ;  /* 0x0000000406067c20 */ /* 0x000fe20008410000 */
[----:B0-----:R-:W-:Y:S01]  /*b400*/  SHF.R.U32.HI R137, RZ, 0x7, R140 ;  /* 0x00000007ff897819 */ /* 0x001fe2000001168c */
[----:B------:R-:W-:Y:S01]  /*b410*/  MUFU.EX2 R9, R9 ;  /* 0x0000000900097308 */ /* 0x000fe20000000800 */
[----:B------:R-:W-:-:S02]  /*b420*/  FMNMX.FTZ R5, R107, R124, !PT ;  /* 0x0000007c6b057209 */ /* 0x000fc40007810000 */
[----:B------:R-:W-:Y:S02]  /*b430*/  ISETP.GE.U32.AND P2, PT, R140, 0x180, PT ;  /* 0x000001808c00780c */ /* 0x000fe40003f46070 */
[----:B------:R-:W-:-:S03]  /*b440*/  FMNMX.FTZ R124, R110, R5, !PT ;  /* 0x000000056e7c7209 */ /* 0x000fc60007810000 */
[----:B------:R-:W0:Y:S01]  /*b450*/  MUFU.EX2 R6, R6 ;  /* 0x0000000600067308 */ /* 0x000e220000000800 */
        /* <DEDUP_REMOVED lines=21> */
[----:B------:R-:W-:Y:S01]  /*b5b0*/  FMNMX.FTZ R5, R75, R124, !PT ;  /* 0x0000007c4b057209 */ /* 0x000fe20007810000 */
[----:B------:R-:W-:Y:S02]  /*b5c0*/  WARPGROUP.DEPBAR.LE gsb0, 0x0 ;  /* 0x00008000000079c5 */ /* 0x000fe40000010000 */
[----:B------:R-:W-:Y:S01]  /*b5d0*/  WARPGROUP.ARRIVE ;  /* 0x00000000000079c5 */ /* 0x000fe20000000000 */
[----:B------:R-:W-:-:S03]  /*b5e0*/  FMNMX.FTZ R124, R78, R5, !PT ;  /* 0x000000054e7c7209 */ /* 0x000fc60007810000 */
[----:B------:R-:W-:Y:S01]  /*b5f0*/  MUFU.EX2 R20, R20 ;  /* 0x0000001400147308 */ /* 0x000fe20000000800 */
[----:B------:R-:W-:Y:S01]  /*b600*/  FMNMX.FTZ R5, R79, R124, !PT ;  /* 0x0000007c4f057209 */ /* 0x000fe20007810000 */
[----:B------:R-:W-:Y:S01]  /*b610*/  HGMMA.64x96x16.F32 R24, gdesc[UR32].tnspB, R24, gsb0 ;  /* 0x41600000201879f0 */ /* 0x000fe20008000818 */
[----:B------:R-:W-:Y:S02]  /*b620*/  UIADD3 UR32, UR10, 0x600, URZ ;  /* 0x000006000a207890 */ /* 0x000fe4000fffe03f */
[----:B------:R-:W-:Y:S01]  /*b630*/  UIADD3 UR34, UR11, 0x100, URZ ;  /* 0x000001000b227890 */ /* 0x000fe2000fffe03f */
[----:B------:R-:W1:Y:S01]  /*b640*/  SHFL.BFLY PT, R124, R5, 0x2, 0x1f ;  /* 0x0c401f00057c7f89 */ /* 0x000e6200000e0000 */
[----:B------:R-:W-:Y:S01]  /*b650*/  UMOV UR33, 0xc0000010 ;  /* 0xc000001000217882 */ /* 0x000fe20000000000 */
[----:B------:R-:W-:Y:S01]  /*b660*/  UMOV UR35, 0x80000020 ;  /* 0x8000002000237882 */ /* 0x000fe20000000000 */
[----:B------:R-:W-:Y:S08]  /*b670*/  MUFU.EX2 R21, R21 ;  /* 0x0000001500157308 */ /* 0x000ff00000000800 */
[----:B------:R-:W-:Y:S08]  /*b680*/  MUFU.EX2 R120, R120 ;  /* 0x0000007800787308 */ /* 0x000ff00000000800 */
[----:B------:R-:W-:Y:S01]  /*b690*/  MUFU.EX2 R121, R121 ;  /* 0x0000007900797308 */ /* 0x000fe20000000800 */
[----:B-1----:R-:W-:-:S07]  /*b6a0*/  FMNMX.FTZ R124, R5, R124, !PT ;  /* 0x0000007c057c7209 */ /* 0x002fce0007810000 */
[----:B------:R-:W-:Y:S01]  /*b6b0*/  MUFU.EX2 R112, R112 ;  /* 0x0000007000707308 */ /* 0x000fe20000000800 */
[----:B------:R-:W1:Y:S07]  /*b6c0*/  SHFL.BFLY PT, R5, R124, 0x1, 0x1f ;  /* 0x0c201f007c057f89 */ /* 0x000e6e00000e0000 */
[----:B------:R-:W-:Y:S08]  /*b6d0*/  MUFU.EX2 R113, R113 ;  /* 0x0000007100717308 */ /* 0x000ff00000000800 */
[----:B------:R-:W-:Y:S08]  /*b6e0*/  MUFU.EX2 R116, R116 ;  /* 0x0000007400747308 */ /* 0x000ff00000000800 */
[----:B------:R-:W-:Y:S01]  /*b6f0*/  MUFU.EX2 R117, R117 ;  /* 0x0000007500757308 */ /* 0x000fe20000000800 */
[----:B-1----:R-:W-:-:S05]  /*b700*/  FMNMX.FTZ R5, R124, R5, !PT ;  /* 0x000000057c057209 */ /* 0x002fca0007810000 */
[C---:B------:R-:W-:Y:S01]  /*b710*/  FADD.FTZ R8, -R5.reuse, R7 ;  /* 0x0000000705087221 */ /* 0x040fe20000010100 */
[----:B------:R-:W-:Y:S01]  /*b720*/  FMUL.FTZ R124, R5, UR4 ;  /* 0x00000004057c7c20 */ /* 0x000fe20008410000 */
[----:B------:R-:W-:Y:S02]  /*b730*/  MUFU.EX2 R7, R128 ;  /* 0x0000008000077308 */ /* 0x000fe40000000800 */
[----:B------:R-:W-:Y:S01]  /*b740*/  FMUL.FTZ R8, R8, UR4 ;  /* 0x0000000408087c20 */ /* 0x000fe20008410000 */
        /* <DEDUP_REMOVED lines=8> */
[----:B------:R-:W-:Y:S01]  /*b7d0*/  FFMA.FTZ R118, R119, UR4, -R124 ;  /* 0x0000000477767c23 */ /* 0x000fe2000801087c */
[----:B------:R-:W-:-:S02]  /*b7e0*/  IMAD.U32 R119, RZ, RZ, UR36 ;  /* 0x00000024ff777e24 */ /* 0x000fc4000f8e00ff */
[--C-:B------:R-:W-:Y:S01]  /*b7f0*/  FFMA.FTZ R132, R139, UR4, -R124.reuse ;  /* 0x000000048b847c23 */ /* 0x100fe2000801087c */
[--C-:B------:R-:W-:Y:S01]  /*b800*/  FFMA.FTZ R129, R142, UR4, -R124.reuse ;  /* 0x000000048e817c23 */ /* 0x100fe2000801087c */
[--C-:B------:R-:W-:Y:S01]  /*b810*/  FFMA.FTZ R133, R143, UR4, -R124.reuse ;  /* 0x000000048f857c23 */ /* 0x100fe2000801087c */
[----:B------:R-:W2:Y:S01]  /*b820*/  MUFU.EX2 R125, R125 ;  /* 0x0000007d007d7308 */ /* 0x000ea20000000800 */
[----:B-1----:R-:W-:Y:S01]  /*b830*/  VIADD R8, R137, 0x9 ;  /* 0x0000000989087836 */ /* 0x002fe20000000000 */
[----:B------:R-:W-:Y:S01]  /*b840*/  @!P1 LEA R119, R119, UR37, 0x3 ;  /* 0x0000002577779c11 */ /* 0x000fe2000f8e18ff */
[--C-:B------:R-:W-:Y:S01]  /*b850*/  FFMA.FTZ R128, R130, UR4, -R124.reuse ;  /* 0x0000000482807c23 */ /* 0x100fe2000801087c */
[--C-:B------:R-:W-:Y:S01]  /*b860*/  FFMA.FTZ R130, R134, UR4, -R124.reuse ;  /* 0x0000000486827c23 */ /* 0x100fe2000801087c */
[--C-:B------:R-:W-:Y:S01]  /*b870*/  FFMA.FTZ R134, R135, UR4, -R124.reuse ;  /* 0x0000000487867c23 */ /* 0x100fe2000801087c */
[----:B------:R-:W-:Y:S01]  /*b880*/  SEL R8, R8, 0x9, !P2 ;  /* 0x0000000908087807 */ /* 0x000fe20005000000 */
[----:B------:R-:W-:Y:S01]  /*b890*/  @!P1 VIADD R119, R119, 0x31c40 ;  /* 0x00031c4077779836 */ /* 0x000fe20000000000 */
[----:B------:R-:W1:Y:S01]  /*b8a0*/  MUFU.EX2 R132, R132 ;  /* 0x0000008400847308 */ /* 0x000e620000000800 */
[--C-:B------:R-:W-:Y:S01]  /*b8b0*/  FFMA.FTZ R122, R122, UR4, -R124.reuse ;  /* 0x000000047a7a7c23 */ /* 0x100fe2000801087c */
[--C-:B------:R-:W-:Y:S01]  /*b8c0*/  FFMA.FTZ R114, R114, UR4, -R124.reuse ;  /* 0x0000000472727c23 */ /* 0x100fe2000801087c */
[--C-:B------:R-:W-:Y:S01]  /*b8d0*/  FFMA.FTZ R106, R106, UR4, -R124.reuse ;  /* 0x000000046a6a7c23 */ /* 0x100fe2000801087c */
[----:B------:R-:W-:Y:S01]  /*b8e0*/  @!P1 PRMT R135, RZ, 0x654, R119 ;  /* 0x00000654ff879816 */ /* 0x000fe20000000077 */
[--C-:B------:R-:W-:Y:S01]  /*b8f0*/  FFMA.FTZ R119, R107, UR4, -R124.reuse ;  /* 0x000000046b777c23 */ /* 0x100fe2000801087c */
[--C-:B------:R-:W-:Y:S01]  /*b900*/  FFMA.FTZ R107, R110, UR4, -R124.reuse ;  /* 0x000000046e6b7c23 */ /* 0x100fe2000801087c */
[--C-:B------:R-:W-:Y:S01]  /*b910*/  FFMA.FTZ R110, R111, UR4, -R124.reuse ;  /* 0x000000046f6e7c23 */ /* 0x100fe2000801087c */
[----:B------:R-:W3:Y:S01]  /*b920*/  MUFU.EX2 R129, R129 ;  /* 0x0000008100817308 */ /* 0x000ee20000000800 */
[----:B0-----:R-:W-:Y:S01]  /*b930*/  FFMA.FTZ R111, R6, R4, R9 ;  /* 0x00000004066f7223 */ /* 0x001fe20000010009 */
[----:B--2---:R-:W-:Y:S01]  /*b940*/  FFMA.FTZ R3, R77, R3, R125 ;  /* 0x000000034d037223 */ /* 0x004fe2000001007d */
[--C-:B------:R-:W-:Y:S01]  /*b950*/  FFMA.FTZ R4, R103, UR4, -R124.reuse ;  /* 0x0000000467047c23 */ /* 0x100fe2000801087c */
[----:B------:R-:W-:Y:S01]  /*b960*/  FFMA.FTZ R103, R90, UR4, -R124 ;  /* 0x000000045a677c23 */ /* 0x000fe2000801087c */
[----:B------:R-:W-:Y:S01]  /*b970*/  FADD.FTZ R90, R10, R111 ;  /* 0x0000006f0a5a7221 */ /* 0x000fe20000010000 */
[----:B------:R-:W-:-:S02]  /*b980*/  WARPGROUP.DEPBAR.LE gsb0, 0x0 ;  /* 0x00008000000079c5 */ /* 0x000fc40000010000 */
[----:B------:R-:W-:Y:S01]  /*b990*/  WARPGROUP.ARRIVE ;  /* 0x00000000000079c5 */ /* 0x000fe20000000000 */
[----:B------:R-:W0:Y:S01]  /*b9a0*/  MUFU.EX2 R133, R133 ;  /* 0x0000008500857308 */ /* 0x000e220000000800 */
[----:B-1----:R-:W-:Y:S01]  /*b9b0*/  FADD.FTZ R138, R132, R3 ;  /* 0x00000003848a7221 */ /* 0x002fe20000010000 */
[--C-:B------:R-:W-:Y:S01]  /*b9c0*/  FFMA.FTZ R98, R98, UR4, -R124.reuse ;  /* 0x0000000462627c23 */ /* 0x100fe2000801087c */
[--C-:B------:R-:W-:Y:S01]  /*b9d0*/  FFMA.FTZ R94, R94, UR4, -R124.reuse ;  /* 0x000000045e5e7c23 */ /* 0x100fe2000801087c */
[--C-:B------:R-:W-:Y:S01]  /*b9e0*/  FFMA.FTZ R95, R95, UR4, -R124.reuse ;  /* 0x000000045f5f7c23 */ /* 0x100fe2000801087c */
[----:B------:R-:W-:Y:S01]  /*b9f0*/  HGMMA.64x96x16.F32 R24, gdesc[UR32].tnspB, R24, gsb0 ;  /* 0x41600000201879f0 */ /* 0x000fe20008000818 */
[----:B------:R-:W-:Y:S01]  /*ba00*/  UIADD3 UR32, UR10, 0x780, URZ ;  /* 0x000007800a207890 */ /* 0x000fe2000fffe03f */
[----:B------:R-:W-:Y:S01]  /*ba10*/  FFMA.FTZ R83, R83, UR4, -R124 ;  /* 0x0000000453537c23 */ /* 0x000fe2000801087c */
[----:B------:R-:W-:Y:S01]  /*ba20*/  UIADD3 UR34, UR11, 0x140, URZ ;  /* 0x000001400b227890 */ /* 0x000fe2000fffe03f */
[----:B------:R-:W1:Y:S01]  /*ba30*/  MUFU.EX2 R128, R128 ;  /* 0x0000008000807308 */ /* 0x000e620000000800 */
[----:B------:R-:W-:Y:S01]  /*ba40*/  UMOV UR33, 0xc0000010 ;  /* 0xc000001000217882 */ /* 0x000fe20000000000 */
[----:B------:R-:W-:Y:S01]  /*ba50*/  UMOV UR35, 0x80000020 ;  /* 0x8000002000237882 */ /* 0x000fe20000000000 */
[----:B---3--:R-:W-:Y:S01]  /*ba60*/  FADD.FTZ R138, R129, R138 ;  /* 0x0000008a818a7221 */ /* 0x008fe20000010000 */
[--C-:B------:R-:W-:Y:S01]  /*ba70*/  FFMA.FTZ R86, R86, UR4, -R124.reuse ;  /* 0x0000000456567c23 */ /* 0x100fe2000801087c */
[--C-:B------:R-:W-:Y:S01]  /*ba80*/  FFMA.FTZ R87, R87, UR4, -R124.reuse ;  /* 0x0000000457577c23 */ /* 0x100fe2000801087c */
[--C-:B------:R-:W-:Y:S01]  /*ba90*/  FFMA.FTZ R75, R75, UR4, -R124.reuse ;  /* 0x000000044b4b7c23 */ /* 0x100fe2000801087c */
[--C-:B------:R-:W-:Y:S01]  /*baa0*/  FFMA.FTZ R79, R79, UR4, -R124.reuse ;  /* 0x000000044f4f7c23 */ /* 0x100fe2000801087c */
[----:B------:R-:W2:Y:S01]  /*bab0*/  MUFU.EX2 R136, R136 ;  /* 0x0000008800887308 */ /* 0x000ea20000000800 */
[----:B------:R-:W-:Y:S01]  /*bac0*/  FFMA.FTZ R78, R78, UR4, -R124 ;  /* 0x000000044e4e7c23 */ /* 0x000fe2000801087c */
[----:B------:R-:W-:-:S06]  /*bad0*/  ISETP.LT.AND P2, PT, RZ, UR7, PT ;  /* 0x00000007ff007c0c */ /* 0x000fcc000bf41270 */
[----:B------:R-:W3:Y:S08]  /*bae0*/  MUFU.EX2 R130, R130 ;  /* 0x0000008200827308 */ /* 0x000ef00000000800 */
[----:B------:R-:W4:Y:S08]  /*baf0*/  MUFU.EX2 R134, R134 ;  /* 0x0000008600867308 */ /* 0x000f300000000800 */
        /* <DEDUP_REMOVED lines=19> */
[----:B------:R-:W5:Y:S08]  /*bc30*/  MUFU.EX2 R108, R108 ;  /* 0x0000006c006c7308 */ /* 0x000f700000000800 */
[----:B------:R-:W5:Y:S08]  /*bc40*/  MUFU.EX2 R107, R107 ;  /* 0x0000006b006b7308 */ /* 0x000f700000000800 */
[----:B------:R-:W5:Y:S08]  /*bc50*/  MUFU.EX2 R109, R109 ;  /* 0x0000006d006d7308 */ /* 0x000f700000000800 */
[----:B------:R-:W5:Y:S08]  /*bc60*/  MUFU.EX2 R110, R110 ;  /* 0x0000006e006e7308 */ /* 0x000f700000000800 */
[----:B------:R-:W5:Y:S08]  /*bc70*/  MUFU.EX2 R96, R96 ;  /* 0x0000006000607308 */ /* 0x000f700000000800 */
[----:B------:R-:W-:Y:S08]  /*bc80*/  MUFU.EX2 R98, R98 ;  /* 0x0000006200627308 */ /* 0x000ff00000000800 */
[----:B------:R-:W5:Y:S08]  /*bc90*/  MUFU.EX2 R97, R97 ;  /* 0x0000006100617308 */ /* 0x000f700000000800 */
        /* <DEDUP_REMOVED lines=33> */
[----:B------:R-:W-:Y:S02]  /*beb0*/  WARPGROUP.DEPBAR.LE gsb0, 0x0 ;  /* 0x00008000000079c5 */ /* 0x000fe40000010000 */
[----:B------:R-:W-:-:S06]  /*bec0*/  WARPGROUP.ARRIVE ;  /* 0x00000000000079c5 */ /* 0x000fcc0000000000 */
[----:B------:R-:W-:Y:S03]  /*bed0*/  HGMMA.64x96x16.F32 R24, gdesc[UR32].tnspB, R24, gsb0 ;  /* 0x41600000201879f0 */ /* 0x000fe60008000818 */
[----:B------:R-:W-:Y:S02]  /*bee0*/  WARPGROUP.DEPBAR.LE gsb0, 0x0 ;  /* 0x00008000000079c5 */ /* 0x000fe40000010000 */
[----:B------:R0:W-:Y:S06]  /*bef0*/  BAR.ARV R8, 0x100 ;  /* 0x000400080000751d */ /* 0x0001ec0000002000 */
[----:B------:R-:W-:Y:S01]  /*bf00*/  @!P1 SYNCS.ARRIVE.TRANS64.RED.A1T0 RZ, [R135+URZ], RZ ;  /* 0x000000ff87ff99a7 */ /* 0x000fe2000810043f */
[-C--:B------:R-:W-:Y:S01]  /*bf10*/  FMUL.FTZ R24, R24, R6.reuse ;  /* 0x0000000618187220 */ /* 0x080fe20000410000 */
[----:B0-----:R-:W-:Y:S01]  /*bf20*/  IMAD.U32 R8, RZ, RZ, UR6 ;  /* 0x00000006ff087e24 */ /* 0x001fe2000f8e00ff */
[----:B------:R-:W-:Y:S01]  /*bf30*/  UIADD3 UR6, UR7, -0x1, URZ ;  /* 0xffffffff07067890 */ /* 0x000fe2000fffe03f */
[-C--:B------:R-:W-:Y:S01]  /*bf40*/  FMUL.FTZ R25, R25, R6.reuse ;  /* 0x0000000619197220 */ /* 0x080fe20000410000 */
[-C--:B------:R-:W-:Y:S01]  /*bf50*/  FMUL.FTZ R28, R28, R6.reuse ;  /* 0x000000061c1c7220 */ /* 0x080fe20000410000 */
[-C--:B------:R-:W-:Y:S01]  /*bf60*/  FMUL.FTZ R29, R29, R6.reuse ;  /* 0x000000061d1d7220 */ /* 0x080fe20000410000 */
[----:B------:R-:W-:Y:S01]  /*bf70*/  @!P1 LEA R8, R8, UR37, 0x3 ;  /* 0x0000002508089c11 */ /* 0x000fe2000f8e18ff */
[-C--:B------:R-:W-:Y:S01]  /*bf80*/  FMUL.FTZ R32, R32, R6.reuse ;  /* 0x0000000620207220 */ /* 0x080fe20000410000 */
[----:B------:R-:W-:Y:S01]  /*bf90*/  FMUL.FTZ R33, R33, R6 ;  /* 0x0000000621217220 */ /* 0x000fe20000410000 */
[----:B------:R-:W-:Y:S01]  /*bfa0*/  UMOV UR7, UR6 ;  /* 0x0000000600077c82 */ /* 0x000fe20008000000 */
[----:B------:R-:W-:Y:S01]  /*bfb0*/  UMOV UR6, UR36 ;  /* 0x0000002400067c82 */ /* 0x000fe20008000000 */
        /* <DEDUP_REMOVED lines=17> */
[--C-:B0-----:R-:W-:Y:S01]  /*c0d0*/  FFMA.FTZ R8, R99, UR4, -R124.reuse ;  /* 0x0000000463087c23 */ /* 0x101fe2000801087c */
[--C-:B------:R-:W-:Y:S01]  /*c0e0*/  FFMA.FTZ R99, R102, UR4, -R124.reuse ;  /* 0x0000000466637c23 */ /* 0x100fe2000801087c */
[----:B------:R-:W-:Y:S01]  /*c0f0*/  FFMA.FTZ R102, R91, UR4, -R124 ;  /* 0x000000045b667c23 */ /* 0x000fe2000801087c */
[----:B------:R-:W-:Y:S01]  /*c100*/  FADD.FTZ R91, R11, R90 ;  /* 0x0000005a0b5b7221 */ /* 0x000fe20000010000 */
[----:B------:R0:W5:Y:S01]  /*c110*/  MUFU.EX2 R3, R8 ;  /* 0x0000000800037308 */ /* 0x0001620000000800 */
[----:B------:R-:W-:Y:S01]  /*c120*/  FFMA.FTZ R90, R82, UR4, -R124 ;  /* 0x00000004525a7c23 */ /* 0x000fe2000801087c */
[-C--:B------:R-:W-:Y:S01]  /*c130*/  FMUL.FTZ R64, R64, R6.reuse ;  /* 0x0000000640407220 */ /* 0x080fe20000410000 */
[----:B------:R-:W-:Y:S01]  /*c140*/  FADD.FTZ R140, R12, R91 ;  /* 0x0000005b0c8c7221 */ /* 0x000fe20000010000 */
[----:B------:R-:W-:Y:S01]  /*c150*/  FADD.FTZ R91, R133, R138 ;  /* 0x0000008a855b7221 */ /* 0x000fe20000010000 */
[-C--:B------:R-:W-:Y:S01]  /*c160*/  FMUL.FTZ R65, R65, R6.reuse ;  /* 0x0000000641417220 */ /* 0x080fe20000410000 */
[-C--:B------:R-:W-:Y:S01]  /*c170*/  FMUL.FTZ R68, R68, R6.reuse ;  /* 0x0000000644447220 */ /* 0x080fe20000410000 */
[----:B------:R-:W-:Y:S01]  /*c180*/  FADD.FTZ R111, R13, R140 ;  /* 0x0000008c0d6f7221 */ /* 0x000fe20000010000 */
[----:B-1----:R-:W-:Y:S01]  /*c190*/  FADD.FTZ R91, R128, R91 ;  /* 0x0000005b805b7221 */ /* 0x002fe20000010000 */
[----:B------:R-:W1:Y:S01]  /*c1a0*/  MUFU.EX2 R99, R99 ;  /* 0x0000006300637308 */ /* 0x000e620000000800 */
[----:B------:R-:W-:Y:S01]  /*c1b0*/  FMUL.FTZ R69, R69, R6 ;  /* 0x0000000645457220 */ /* 0x000fe20000410000 */
[----:B0-----:R-:W-:Y:S01]  /*c1c0*/  FADD.FTZ R8, R14, R111 ;  /* 0x0000006f0e087221 */ /* 0x001fe20000010000 */
[----:B--2---:R-:W-:Y:S01]  /*c1d0*/  FADD.FTZ R91, R136, R91 ;  /* 0x0000005b885b7221 */ /* 0x004fe20000010000 */
[-C--:B------:R-:W-:Y:S01]  /*c1e0*/  FMUL.FTZ R26, R26, R77.reuse ;  /* 0x0000004d1a1a7220 */ /* 0x080fe20000410000 */
[----:B------:R-:W-:Y:S01]  /*c1f0*/  FMUL.FTZ R27, R27, R77 ;  /* 0x0000004d1b1b7220 */ /* 0x000fe20000410000 */
[----:B------:R-:W-:Y:S01]  /*c200*/  FADD.FTZ R82, R15, R8 ;  /* 0x000000080f527221 */ /* 0x000fe20000010000 */
[----:B---3--:R-:W-:Y:S01]  /*c210*/  FADD.FTZ R91, R130, R91 ;  /* 0x0000005b825b7221 */ /* 0x008fe20000010000 */
[----:B------:R-:W-:Y:S01]  /*c220*/  F2FP.F16.F32.PACK_AB R8, R10, R9 ;  /* 0x000000090a08723e */ /* 0x000fe200000000ff */
[----:B------:R-:W-:Y:S01]  /*c230*/  FMUL.FTZ R30, R30, R77 ;  /* 0x0000004d1e1e7220 */ /* 0x000fe20000410000 */
[----:B------:R-:W-:Y:S01]  /*c240*/  F2FP.F16.F32.PACK_AB R10, R12, R11 ;  /* 0x0000000b0c0a723e */ /* 0x000fe200000000ff */
[----:B------:R-:W-:Y:S01]  /*c250*/  FADD.FTZ R11, R17, R82 ;  /* 0x00000052110b7221 */ /* 0x000fe20000010000 */
[----:B----4-:R-:W-:Y:S01]  /*c260*/  FADD.FTZ R91, R134, R91 ;  /* 0x0000005b865b7221 */ /* 0x010fe20000010000 */
[----:B------:R-:W-:Y:S01]  /*c270*/  F2FP.F16.F32.PACK_AB R9, R132, R125 ;  /* 0x0000007d8409723e */ /* 0x000fe200000000ff */
[----:B------:R0:W2:Y:S01]  /*c280*/  MUFU.EX2 R82, R103 ;  /* 0x0000006700527308 */ /* 0x0000a20000000800 */
[----:B------:R-:W-:Y:S01]  /*c290*/  FADD.FTZ R12, R20, R11 ;  /* 0x0000000b140c7221 */ /* 0x000fe20000010000 */
[----:B-----5:R-:W-:Y:S01]  /*c2a0*/  FADD.FTZ R132, R122, R91 ;  /* 0x0000005b7a847221 */ /* 0x020fe20000010000 */
[----:B------:R-:W-:Y:S01]  /*c2b0*/  F2FP.F16.F32.PACK_AB R11, R133, R129 ;  /* 0x00000081850b723e */ /* 0x000fe200000000ff */
[----:B------:R-:W-:Y:S01]  /*c2c0*/  FFMA.FTZ R91, R74, UR4, -R124 ;  /* 0x000000044a5b7c23 */ /* 0x000fe2000801087c */
[----:B------:R-:W-:Y:S01]  /*c2d0*/  FADD.FTZ R111, R21, R12 ;  /* 0x0000000c156f7221 */ /* 0x000fe20000010000 */
[----:B------:R-:W-:Y:S01]  /*c2e0*/  FADD.FTZ R132, R131, R132 ;  /* 0x0000008483847221 */ /* 0x000fe20000010000 */
[-C--:B------:R-:W-:Y:S01]  /*c2f0*/  FMUL.FTZ R31, R31, R77.reuse ;  /* 0x0000004d1f1f7220 */ /* 0x080fe20000410000 */
[----:B------:R3:W-:Y:S01]  /*c300*/  STSM.16.M88.4 [R2+0x24300], R8 ;  /* 0x0243000802007844 */ /* 0x0007e20000000200 */
[----:B------:R-:W-:Y:S01]  /*c310*/  FADD.FTZ R12, R120, R111 ;  /* 0x0000006f780c7221 */ /* 0x000fe20000010000 */
[----:B0-----:R-:W-:Y:S01]  /*c320*/  FADD.FTZ R103, R123, R132 ;  /* 0x000000847b677221 */ /* 0x001fe20000010000 */
[----:B------:R0:W4:Y:S01]  /*c330*/  MUFU.EX2 R74, R102 ;  /* 0x00000066004a7308 */ /* 0x0001220000000800 */
[-C--:B------:R-:W-:Y:S01]  /*c340*/  FMUL.FTZ R34, R34, R77.reuse ;  /* 0x0000004d22227220 */ /* 0x080fe20000410000 */
[----:B------:R-:W-:Y:S01]  /*c350*/  FADD.FTZ R111, R121, R12 ;  /* 0x0000000c796f7221 */ /* 0x000fe20000010000 */
[----:B------:R-:W-:Y:S01]  /*c360*/  FADD.FTZ R103, R126, R103 ;  /* 0x000000677e677221 */ /* 0x000fe20000010000 */
[-C--:B------:R-:W-:Y:S01]  /*c370*/  FMUL.FTZ R35, R35, R77.reuse ;  /* 0x0000004d23237220 */ /* 0x080fe20000410000 */
[-C--:B------:R-:W-:Y:S01]  /*c380*/  FMUL.FTZ R38, R38, R77.reuse ;  /* 0x0000004d26267220 */ /* 0x080fe20000410000 */
[----:B------:R-:W-:Y:S01]  /*c390*/  FADD.FTZ R12, R112, R111 ;  /* 0x0000006f700c7221 */ /* 0x000fe20000010000 */
[----:B------:R-:W-:Y:S01]  /*c3a0*/  F2FP.F16.F32.PACK_AB R112, R113, R112 ;  /* 0x000000707170723e */ /* 0x000fe200000000ff */
[-C--:B------:R-:W-:Y:S01]  /*c3b0*/  FMUL.FTZ R39, R39, R77.reuse ;  /* 0x0000004d27277220 */ /* 0x080fe20000410000 */
[-C--:B------:R-:W-:Y:S01]  /*c3c0*/  FMUL.FTZ R42, R42, R77.reuse ;  /* 0x0000004d2a2a7220 */ /* 0x080fe20000410000 */
[-C--:B------:R-:W-:Y:S01]  /*c3d0*/  FMUL.FTZ R43, R43, R77.reuse ;  /* 0x0000004d2b2b7220 */ /* 0x080fe20000410000 */
[-C--:B------:R-:W-:Y:S01]  /*c3e0*/  FMUL.FTZ R46, R46, R77.reuse ;  /* 0x0000004d2e2e7220 */ /* 0x080fe20000410000 */
[----:B------:R-:W-:Y:S01]  /*c3f0*/  FMUL.FTZ R47, R47, R77 ;  /* 0x0000004d2f2f7220 */ /* 0x000fe20000410000 */
[----:B---3--:R-:W-:Y:S01]  /*c400*/  F2FP.F16.F32.PACK_AB R8, R14, R13 ;  /* 0x0000000d0e08723e */ /* 0x008fe200000000ff */
[----:B------:R-:W-:Y:S01]  /*c410*/  FADD.FTZ R14, R114, R103 ;  /* 0x00000067720e7221 */ /* 0x000fe20000010000 */
[----:B------:R-:W-:Y:S01]  /*c420*/  FADD.FTZ R13, R113, R12 ;  /* 0x0000000c710d7221 */ /* 0x000fe20000010000 */
[----:B------:R-:W-:Y:S01]  /*c430*/  F2FP.F16.F32.PACK_AB R10, R17, R15 ;  /* 0x0000000f110a723e */ /* 0x000fe200000000ff */
[-C--:B------:R-:W-:Y:S01]  /*c440*/  FMUL.FTZ R50, R50, R77.reuse ;  /* 0x0000004d32327220 */ /* 0x080fe20000410000 */
[----:B------:R-:W-:Y:S01]  /*c450*/  FADD.FTZ R14, R127, R14 ;  /* 0x0000000e7f0e7221 */ /* 0x000fe20000010000 */
[----:B0-----:R-:W-:Y:S01]  /*c460*/  FADD.FTZ R102, R116, R13 ;  /* 0x0000000d74667221 */ /* 0x001fe20000010000 */
[----:B------:R-:W-:Y:S01]  /*c470*/  F2FP.F16.F32.PACK_AB R12, R21, R20 ;  /* 0x00000014150c723e */ /* 0x000fe200000000ff */
[----:B------:R0:W3:Y:S01]  /*c480*/  MUFU.EX2 R17, R90 ;  /* 0x0000005a00117308 */ /* 0x0000e20000000800 */
        /* <DEDUP_REMOVED lines=11> */
[----:B------:R-:W5:Y:S01]  /*c540*/  MUFU.EX2 R20, R83 ;  /* 0x0000005300147308 */ /* 0x000f620000000800 */
[----:B------:R-:W-:Y:S01]  /*c550*/  FADD.FTZ R102, R119, R102 ;  /* 0x0000006677667221 */ /* 0x000fe20000010000 */
[----:B------:R-:W-:Y:S01]  /*c560*/  FADD.FTZ R120, R108, R21 ;  /* 0x000000156c787221 */ /* 0x000fe20000010000 */
[----:B------:R-:W-:Y:S01]  /*c570*/  F2FP.F16.F32.PACK_AB R13, R131, R122 ;  /* 0x0000007a830d723e */ /* 0x000fe200000000ff */
[----:B------:R1:W-:Y:S01]  /*c580*/  STSM.16.M88.4 [R2+0x25b00], R8 ;  /* 0x025b000802007844 */ /* 0x0003e20000000200 */
[----:B------:R-:W-:Y:S01]  /*c590*/  FADD.FTZ R21, R107, R102 ;  /* 0x000000666b157221 */ /* 0x000fe20000010000 */
[----:B------:R-:W-:Y:S01]  /*c5a0*/  FADD.FTZ R103, R109, R120 ;  /* 0x000000786d677221 */ /* 0x000fe20000010000 */
[----:B------:R-:W-:Y:S01]  /*c5b0*/  F2FP.F16.F32.PACK_AB R15, R126, R123 ;  /* 0x0000007b7e0f723e */ /* 0x000fe200000000ff */
[----:B------:R-:W5:Y:S01]  /*c5c0*/  MUFU.EX2 R83, R87 ;  /* 0x0000005700537308 */ /* 0x000f620000000800 */
[----:B------:R-:W-:Y:S01]  /*c5d0*/  FADD.FTZ R21, R110, R21 ;  /* 0x000000156e157221 */ /* 0x000fe20000010000 */
[----:B0-----:R-:W-:Y:S01]  /*c5e0*/  FADD.FTZ R90, R96, R103 ;  /* 0x00000067605a7221 */ /* 0x001fe20000010000 */
[C---:B------:R-:W-:Y:S01]  /*c5f0*/  F2FP.F16.F32.PACK_AB R96, R97.reuse, R96 ;  /* 0x000000606160723e */ /* 0x040fe200000000ff */
        /* <DEDUP_REMOVED lines=8> */
[----:B-1----:R-:W1:Y:S01]  /*c680*/  MUFU.EX2 R11, R91 ;  /* 0x0000005b000b7308 */ /* 0x002e620000000800 */
[----:B------:R-:W-:Y:S01]  /*c690*/  FADD.FTZ R21, R99, R102 ;  /* 0x0000006663157221 */ /* 0x000fe20000010000 */
[----:B------:R-:W-:Y:S01]  /*c6a0*/  FADD.FTZ R9, R101, R90 ;  /* 0x0000005a65097221 */ /* 0x000fe20000010000 */
[----:B------:R-:W-:Y:S01]  /*c6b0*/  F2FP.F16.F32.PACK_AB R99, R4, R99 ;  /* 0x000000630463723e */ /* 0x000fe200000000ff */
[-C--:B------:R-:W-:Y:S01]  /*c6c0*/  FMUL.FTZ R58, R58, R77.reuse ;  /* 0x0000004d3a3a7220 */ /* 0x080fe20000410000 */
[----:B------:R-:W-:Y:S01]  /*c6d0*/  FADD.FTZ R21, R4, R21 ;  /* 0x0000001504157221 */ /* 0x000fe20000010000 */
[----:B------:R-:W-:Y:S01]  /*c6e0*/  FADD.FTZ R8, R88, R9 ;  /* 0x0000000958087221 */ /* 0x000fe20000010000 */
[----:B------:R-:W-:Y:S01]  /*c6f0*/  F2FP.F16.F32.PACK_AB R104, R105, R104 ;  /* 0x000000686968723e */ /* 0x000fe200000000ff */
[----:B0-----:R-:W0:Y:S01]  /*c700*/  MUFU.EX2 R13, R78 ;  /* 0x0000004e000d7308 */ /* 0x001e220000000800 */
[----:B--2---:R-:W-:Y:S01]  /*c710*/  FADD.FTZ R21, R82, R21 ;  /* 0x0000001552157221 */ /* 0x004fe20000010000 */
[----:B------:R-:W-:Y:S01]  /*c720*/  FADD.FTZ R9, R89, R8 ;  /* 0x0000000859097221 */ /* 0x000fe20000010000 */
[----:B------:R-:W-:Y:S01]  /*c730*/  F2FP.F16.F32.PACK_AB R114, R117, R116 ;  /* 0x000000747572723e */ /* 0x000fe200000000ff */
[----:B------:R-:W-:Y:S01]  /*c740*/  FMUL.FTZ R59, R59, R77 ;  /* 0x0000004d3b3b7220 */ /* 0x000fe20000410000 */
[----:B----4-:R-:W-:Y:S01]  /*c750*/  FADD.FTZ R21, R74, R21 ;  /* 0x000000154a157221 */ /* 0x010fe20000010000 */
[----:B------:R-:W-:Y:S01]  /*c760*/  FADD.FTZ R8, R92, R9 ;  /* 0x000000095c087221 */ /* 0x000fe20000010000 */
[----:B------:R-:W-:Y:S01]  /*c770*/  F2FP.F16.F32.PACK_AB R115, R118, R115 ;  /* 0x000000737673723e */ /* 0x000fe200000000ff */
[-C--:B------:R-:W-:Y:S01]  /*c780*/  FMUL.FTZ R62, R62, R77.reuse ;  /* 0x0000004d3e3e7220 */ /* 0x080fe20000410000 */
[----:B------:R-:W-:Y:S01]  /*c790*/  FADD.FTZ R10, R94, R21 ;  /* 0x000000155e0a7221 */ /* 0x000fe20000010000 */
[----:B------:R-:W-:Y:S01]  /*c7a0*/  FADD.FTZ R3, R93, R8 ;  /* 0x000000085d037221 */ /* 0x000fe20000010000 */
[----:B------:R-:W-:Y:S01]  /*c7b0*/  F2FP.F16.F32.PACK_AB R105, R119, R106 ;  /* 0x0000006a7769723e */ /* 0x000fe200000000ff */
[----:B------:R2:W-:Y:S01]  /*c7c0*/  STSM.16.M88.4 [R2+0x28b00], R112 ;  /* 0x028b007002007844 */ /* 0x0005e20000000200 */
[----:B------:R-:W-:Y:S01]  /*c7d0*/  FADD.FTZ R10, R95, R10 ;  /* 0x0000000a5f0a7221 */ /* 0x000fe20000010000 */
[----:B------:R-:W-:Y:S01]  /*c7e0*/  FADD.FTZ R4, R80, R3 ;  /* 0x0000000350047221 */ /* 0x000fe20000010000 */
[----:B------:R-:W-:Y:S01]  /*c7f0*/  F2FP.F16.F32.PACK_AB R106, R109, R108 ;  /* 0x0000006c6d6a723e */ /* 0x000fe200000000ff */
[----:B------:R-:W-:Y:S01]  /*c800*/  FMUL.FTZ R63, R63, R77 ;  /* 0x0000004d3f3f7220 */ /* 0x000fe20000410000 */
[----:B---3--:R-:W-:Y:S01]  /*c810*/  FADD.FTZ R3, R17, R10 ;  /* 0x0000000a11037221 */ /* 0x008fe20000010000 */
[----:B------:R-:W-:Y:S01]  /*c820*/  FADD.FTZ R9, R81, R4 ;  /* 0x0000000451097221 */ /* 0x000fe20000010000 */
[----:B------:R-:W-:Y:S01]  /*c830*/  F2FP.F16.F32.PACK_AB R107, R110, R107 ;  /* 0x0000006b6e6b723e */ /* 0x000fe200000000ff */
[-C--:B------:R-:W-:Y:S01]  /*c840*/  FMUL.FTZ R66, R66, R77.reuse ;  /* 0x0000004d42427220 */ /* 0x080fe20000410000 */
[----:B-----5:R-:W-:Y:S01]  /*c850*/  FADD.FTZ R3, R20, R3 ;  /* 0x0000000314037221 */ /* 0x020fe20000010000 */
[----:B------:R-:W-:Y:S01]  /*c860*/  FADD.FTZ R4, R84, R9 ;  /* 0x0000000954047221 */ /* 0x000fe20000010000 */
[----:B------:R-:W-:Y:S01]  /*c870*/  F2FP.F16.F32.PACK_AB R98, R101, R100 ;  /* 0x000000646562723e */ /* 0x000fe200000000ff */
[----:B------:R2:W-:Y:S01]  /*c880*/  STSM.16.M88.4 [R2+0x2a300], R104 ;  /* 0x02a3006802007844 */ /* 0x0005e20000000200 */
        /* <DEDUP_REMOVED lines=8> */
[----:B-1----:R-:W-:Y:S01]  /*c910*/  FADD.FTZ R8, R11, R8 ;  /* 0x000000080b087221 */ /* 0x002fe20000010000 */
[----:B------:R-:W-:Y:S01]  /*c920*/  F2FP.F16.F32.PACK_AB R90, R93, R92 ;  /* 0x0000005c5d5a723e */ /* 0x000fe200000000ff */
[----:B------:R-:W-:Y:S01]  /*c930*/  FADD.FTZ R3, R73, R4 ;  /* 0x0000000449037221 */ /* 0x000fe20000010000 */
[----:B------:R-:W-:Y:S01]  /*c940*/  F2FP.F16.F32.PACK_AB R91, R95, R94 ;  /* 0x0000005e5f5b723e */ /* 0x000fe200000000ff */
[----:B------:R-:W-:Y:S01]  /*c950*/  FADD.FTZ R8, R75, R8 ;  /* 0x000000084b087221 */ /* 0x000fe20000010000 */
[----:B------:R-:W-:Y:S01]  /*c960*/  F2FP.F16.F32.PACK_AB R80, R81, R80 ;  /* 0x000000505150723e */ /* 0x000fe200000000ff */
[----:B------:R-:W-:Y:S01]  /*c970*/  FADD.FTZ R4, R76, R3 ;  /* 0x000000034c047221 */ /* 0x000fe20000010000 */
[----:B------:R-:W-:Y:S01]  /*c980*/  F2FP.F16.F32.PACK_AB R72, R73, R72 ;  /* 0x000000484948723e */ /* 0x000fe200000000ff */
[----:B------:R2:W-:Y:S01]  /*c990*/  STSM.16.M88.4 [R2+0x2d300], R88 ;  /* 0x02d3005802007844 */ /* 0x0005e20000000200 */
[----:B------:R-:W-:Y:S01]  /*c9a0*/  F2FP.F16.F32.PACK_AB R81, R20, R17 ;  /* 0x000000111451723e */ /* 0x000fe200000000ff */
[----:B0-----:R-:W-:Y:S01]  /*c9b0*/  FADD.FTZ R8, R13, R8 ;  /* 0x000000080d087221 */ /* 0x001fe20000010000 */
[----:B------:R-:W-:Y:S01]  /*c9c0*/  F2FP.F16.F32.PACK_AB R82, R85, R84 ;  /* 0x000000545552723e */ /* 0x000fe200000000ff */
[----:B------:R-:W-:Y:S01]  /*c9d0*/  FADD.FTZ R4, R7, R4 ;  /* 0x0000000407047221 */ /* 0x000fe20000010000 */
[----:B------:R-:W-:Y:S01]  /*c9e0*/  F2FP.F16.F32.PACK_AB R83, R83, R86 ;  /* 0x000000565353723e */ /* 0x000fe200000000ff */
[----:B------:R-:W-:Y:S01]  /*c9f0*/  FADD.FTZ R3, R79, R8 ;  /* 0x000000084f037221 */ /* 0x000fe20000010000 */
[----:B------:R-:W-:Y:S01]  /*ca00*/  F2FP.F16.F32.PACK_AB R73, R75, R11 ;  /* 0x0000000b4b49723e */ /* 0x000fe200000000ff */
[----:B------:R-:W-:Y:S01]  /*ca10*/  FMUL.FTZ R70, R70, R77 ;  /* 0x0000004d46467220 */ /* 0x000fe20000410000 */
[----:B------:R-:W-:Y:S01]  /*ca20*/  F2FP.F16.F32.PACK_AB R74, R7, R76 ;  /* 0x0000004c074a723e */ /* 0x000fe200000000ff */
[----:B------:R2:W-:Y:S01]  /*ca30*/  STSM.16.M88.4 [R2+0x2eb00], R80 ;  /* 0x02eb005002007844 */ /* 0x0005e20000000200 */
[----:B------:R-:W-:Y:S01]  /*ca40*/  F2FP.F16.F32.PACK_AB R75, R79, R13 ;  /* 0x0000000d4f4b723e */ /* 0x000fe200000000ff */
[----:B------:R-:W-:Y:S01]  /*ca50*/  FMUL.FTZ R71, R71, R77 ;  /* 0x0000004d47477220 */ /* 0x000fe20000410000 */
[----:B------:R-:W-:-:S02]  /*ca60*/  IMAD.MOV.U32 R7, RZ, RZ, R5 ;  /* 0x000000ffff077224 */ /* 0x000fc400078e0005 */
[----:B------:R-:W-:Y:S01]  /*ca70*/  IMAD.MOV.U32 R9, RZ, RZ, R0 ;  /* 0x000000ffff097224 */ /* 0x000fe200078e0000 */
[----:B------:R2:W-:Y:S01]  /*ca80*/  STSM.16.M88.4 [R2+0x30300], R72 ;  /* 0x0303004802007844 */ /* 0x0005e20000000200 */
        /* <DEDUP_REMOVED lines=8> */
.L_x_1885:
[----:B------:R-:W-:Y:S06]  /*cb10*/  BAR.ARV 0x8, 0x200 ;  /* 0x0208000000007b1d */ /* 0x000fec0000002000 */
[----:B------:R-:W-:Y:S05]  /*cb20*/  @!P0 BRA `(.L_x_1895) ;  /* 0x0000000000048947 */ /* 0x000fea0003800000 */
[----:B------:R-:W-:Y:S01]  /*cb30*/  BPT.TRAP 0x1 ;  /* 0x000000040000795c */ /* 0x000fe20000300000 */
.L_x_1895:
[----:B------:R-:W-:Y:S01]  /*cb40*/  ULEA UR5, UR36, UR37, 0x3 ;  /* 0x0000002524057291 */ /* 0x000fe2000f8e183f */
[----:B------:R-:W-:-:S05]  /*cb50*/  IMAD.U32 R6, RZ, RZ, UR38 ;  /* 0x00000026ff067e24 */ /* 0x000fca000f8e00ff */
[----:B------:R-:W-:-:S04]  /*cb60*/  SHF.L.U32 R6, R6, 0x1f, RZ ;  /* 0x0000001f06067819 */ /* 0x000fc800000006ff */
[----:B------:R0:W1:Y:S01]  /*cb70*/  SYNCS.PHASECHK.TRANS64.TRYWAIT P2, [UR5+0x31c50], R6 ;  /* 0x031c5006ff0075a7 */ /* 0x0000620008040145 */
[----:B------:R-:W-:Y:S05]  /*cb80*/  @!P0 BRA `(.L_x_1896) ;  /* 0x0000000000048947 */ /* 0x000fea0003800000 */
[----:B------:R-:W-:Y:S01]  /*cb90*/  BPT.TRAP 0x1 ;  /* 0x000000040000795c */ /* 0x000fe20000300000 */
.L_x_1896:
[----:B-1----:R-:W-:Y:S05]  /*cba0*/  @P2 BRA `(.L_x_1897) ;  /* 0x0000000000082947 */ /* 0x002fea0003800000 */
[----:B------:R-:W1:Y:S02]  /*cbb0*/  SYNCS.PHASECHK.TRANS64.TRYWAIT P0, [UR5+0x31c50], R6 ;  /* 0x031c5006ff0075a7 */ /* 0x000e640008000145 */
[----:B-1----:R-:W-:Y:S05]  /*cbc0*/  @!P0 BRA `(.L_x_1898) ;  /* 0x0000006c00f48947 */ /* 0x002fea0003800000 */
.L_x_1897:
[----:B------:R-:W-:Y:S01]  /*cbd0*/  UIADD3 UR37, UR37, 0x200, URZ ;  /* 0x0000020025257890 */ /* 0x000fe2000fffe03f */
[----:B------:R-:W-:Y:S01]  /*cbe0*/  WARPGROUP.ARRIVE ;  /* 0x00000000000079c5 */ /* 0x000fe20000000000 */
[----:B------:R-:W-:Y:S01]  /*cbf0*/  ULOP3.LUT UR60, UR60, 0x10000, URZ, 0xfc, !UPT ;  /* 0x000100003c3c7892 */ /* 0x000fe2000f8efc3f */
[----:B-1----:R-:W1:Y:S01]  /*cc00*/  SHFL.BFLY PT, R7, R4, 0x2, 0x1f ;  /* 0x0c401f0004077f89 */ /* 0x002e6200000e0000 */
[----:B------:R-:W-:Y:S01]  /*cc10*/  USHF.R.U32.HI UR37, URZ, 0x4, UR37 ;  /* 0x000000043f257899 */ /* 0x000fe20008011625 */
[----:B------:R-:W-:Y:S01]  /*cc20*/  R2UR UR7, R149 ;  /* 0x00000000950772ca */ /* 0x000fe200000e0000 */
[----:B------:R-:W-:Y:S01]  /*cc30*/  UMOV UR9, 0xc0000010 ;  /* 0xc000001000097882 */ /* 0x000fe20000000000 */
[----:B------:R-:W-:Y:S01]  /*cc40*/  UMOV UR11, 0x80000020 ;  /* 0x80000020000b7882 */ /* 0x000fe20000000000 */
[----:B------:R-:W-:Y:S01]  /*cc50*/  ULOP3.LUT UR37, UR37, 0x3fff, URZ, 0xc0, !UPT ;  /* 0x00003fff25257892 */ /* 0x000fe2000f8ec03f */
[----:B0-----:R-:W0:Y:S01]  /*cc60*/  SHFL.BFLY PT, R6, R3, 0x2, 0x1f ;  /* 0x0c401f0003067f89 */ /* 0x001e2200000e0000 */
[----:B------:R-:W-:Y:S01]  /*cc70*/  UMOV UR8, UR60 ;  /* 0x0000003c00087c82 */ /* 0x000fe20008000000 */
[----:B------:R-:W-:Y:S01]  /*cc80*/  IMAD.U32 R13, RZ, RZ, UR4 ;  /* 0x00000004ff0d7e24 */ /* 0x000fe2000f8e00ff */
[----:B------:R-:W-:Y:S01]  /*cc90*/  ULOP3.LUT UR6, UR37, 0x2400000, URZ, 0xfc, !UPT ;  /* 0x0240000025067892 */ /* 0x000fe2000f8efc3f */
[----:B--2---:R-:W-:-:S03]  /*cca0*/  IMAD.MOV.U32 R72, RZ, RZ, -0x800000 ;  /* 0xff800000ff487424 */ /* 0x004fc600078e00ff */
[----:B------:R-:W-:Y:S02]  /*ccb0*/  UIMAD UR6, UR36, 0x6c0, UR6 ;  /* 0x000006c0240678a4 */ /* 0x000fe4000f8e0206 */
[----:B------:R-:W-:Y:S02]  /*ccc0*/  UIADD3 UR36, UR36, 0x1, URZ ;  /* 0x0000000124247890 */ /* 0x000fe4000fffe03f */
[----:B------:R-:W-:Y:S02]  /*ccd0*/  UIADD3 UR7, UR7, 0x1, URZ ;  /* 0x0000000107077890 */ /* 0x000fe4000fffe03f */
        /* <DEDUP_REMOVED lines=12> */
[----:B------:R-:W-:Y:S01]  /*cda0*/  IMAD.U32 R149, RZ, RZ, UR7 ;  /* 0x00000007ff957e24 */ /* 0x000fe2000f8e00ff */
[----:B------:R-:W-:-:S02]  /*cdb0*/  USEL UR36, UR36, URZ, UP0 ;  /* 0x0000003f24247287 */ /* 0x000fc40008000000 */
[----:B------:R-:W1:Y:S01]  /*cdc0*/  SHFL.BFLY PT, R9, R8, 0x1, 0x1f ;  /* 0x0c201f0008097f89 */ /* 0x000e6200000e0000 */
[----:B0-----:R-:W-:Y:S01]  /*cdd0*/  FADD.FTZ R11, R7, R6 ;  /* 0x00000006070b7221 */ /* 0x001fe20000010000 */
[----:B------:R-:W-:Y:S01]  /*cde0*/  IMAD.U32 R7, RZ, RZ, UR4 ;  /* 0x00000004ff077e24 */ /* 0x000fe2000f8e00ff */
[----:B------:R-:W-:Y:S01]  /*cdf0*/  USEL UR4, URZ, 0x1, UP0 ;  /* 0x000000013f047887 */ /* 0x000fe20008000000 */
[----:B-1----:R-:W-:Y:S02]  /*ce00*/  FADD.FTZ R12, R8, R9 ;  /* 0x00000009080c7221 */ /* 0x002fe40000010000 */
[----:B------:R-:W-:Y:S01]  /*ce10*/  FSETP.NE.FTZ.AND P0, PT, R11, RZ, PT ;  /* 0x000000ff0b00720b */ /* 0x000fe20003f15000 */
[----:B------:R-:W-:Y:S01]  /*ce20*/  IMAD.U32 R8, RZ, RZ, UR5 ;  /* 0x00000005ff087e24 */ /* 0x000fe2000f8e00ff */
[----:B------:R-:W-:Y:S01]  /*ce30*/  ULOP3.LUT UR38, UR38, UR4, URZ, 0x3c, !UPT ;  /* 0x0000000426267292 */ /* 0x000fe2000f8e3c3f */
        /* <DEDUP_REMOVED lines=68> */
[----:B------:R1:W-:Y:S01]  /*d280*/  @!P1 SYNCS.ARRIVE.TRANS64.RED.A1T0 RZ, [R8+URZ], RZ ;  /* 0x000000ff08ff99a7 */ /* 0x0003e2000810043f */
[-C--:B---3--:R-:W-:Y:S01]  /*d290*/  FMUL.FTZ R73, R36, R4.reuse ;  /* 0x0000000424497220 */ /* 0x088fe20000410000 */
        /* <DEDUP_REMOVED lines=47> */
.L_x_1868:
        /* <DEDUP_REMOVED lines=10> */
[----:B------:R-:W-:Y:S01]  /*d630*/  R2UR UR11, R144 ;  /* 0x00000000900b72ca */ /* 0x000fe200000e0000 */
[----:B------:R-:W-:Y:S01]  /*d640*/  IMAD R9, R148, 0x20, R22 ;  /* 0x0000002094097824 */ /* 0x000fe200078e0216 */
[----:B------:R-:W-:-:S05]  /*d650*/  R2UR UR13, R145 ;  /* 0x00000000910d72ca */ /* 0x000fca00000e0000 */
[----:B------:R-:W-:Y:S01]  /*d660*/  BAR.SYNC.DEFER_BLOCKING 0x1, 0x180 ;  /* 0x0046000000007b1d */ /* 0x000fe20000010000 */
[----:B------:R-:W-:Y:S01]  /*d670*/  VIADD R87, R19, UR61 ;  /* 0x0000003d13577c36 */ /* 0x000fe20008000000 */
[----:B------:R-:W-:Y:S02]  /*d680*/  F2FP.F16.F32.PACK_AB R6, R77, R6 ;  /* 0x000000064d06723e */ /* 0x000fe400000000ff */
[----:B------:R-:W-:Y:S01]  /*d690*/  F2FP.F16.F32.PACK_AB R27, R64, R27 ;  /* 0x0000001b401b723e */ /* 0x000fe200000000ff */
[----:B------:R-:W-:-:S03]  /*d6a0*/  IMAD.MOV.U32 R58, RZ, RZ, R87 ;  /* 0x000000ffff3a7224 */ /* 0x000fc600078e0057 */
[----:B------:R-:W1:Y:S01]  /*d6b0*/  LDC R0, c[0x0][0xbe8] ;  /* 0x0002fa00ff007b82 */ /* 0x000e620000000800 */
[----:B------:R-:W-:Y:S01]  /*d6c0*/  ULDC.64 UR8, c[0x0][0xb90] ;  /* 0x0002e40000087ab9 */ /* 0x000fe20000000a00 */
[----:B------:R-:W-:Y:S01]  /*d6d0*/  F2FP.F16.F32.PACK_AB R37, R38, R37 ;  /* 0x000000252625723e */ /* 0x000fe200000000ff */
[----:B------:R-:W-:Y:S01]  /*d6e0*/  ULDC.64 UR14, c[0x0][0x208] ;  /* 0x00008200000e7ab9 */ /* 0x000fe20000000a00 */
[----:B------:R-:W-:Y:S01]  /*d6f0*/  USHF.R.S32.HI UR10, URZ, 0x1f, UR11 ;  /* 0x0000001f3f0a7899 */ /* 0x000fe2000801140b */
[----:B------:R-:W-:Y:S01]  /*d700*/  F2FP.F16.F32.PACK_AB R36, R65, R36 ;  /* 0x000000244124723e */ /* 0x000fe200000000ff */
[----:B------:R-:W-:Y:S01]  /*d710*/  USHF.R.S32.HI UR12, URZ, 0x1f, UR13 ;  /* 0x0000001f3f0c7899 */ /* 0x000fe2000801140d */
[----:B------:R-:W-:Y:S02]  /*d720*/  F2FP.F16.F32.PACK_AB R38, R69, R68 ;  /* 0x000000444526723e */ /* 0x000fe400000000ff */
[----:B------:R-:W-:Y:S01]  /*d730*/  F2FP.F16.F32.PACK_AB R39, R66, R39 ;  /* 0x000000274227723e */ /* 0x000fe200000000ff */
[----:B------:R-:W-:Y:S01]  /*d740*/  UMOV UR6, UR37 ;  /* 0x0000002500067c82 */ /* 0x000fe20008000000 */
[----:B0-----:R-:W-:Y:S01]  /*d750*/  UMOV UR7, UR5 ;  /* 0x0000000500077c82 */ /* 0x001fe20008000000 */
[----:B------:R-:W-:Y:S01]  /*d760*/  UIMAD UR5, UR10, UR8, URZ ;  /* 0x000000080a0572a4 */ /* 0x000fe2000f8e023f */
[----:B------:R-:W-:-:S02]  /*d770*/  IMAD.U32 R34, RZ, RZ, UR6 ;  /* 0x00000006ff227e24 */ /* 0x000fc4000f8e00ff */
[----:B------:R-:W-:Y:S01]  /*d780*/  IMAD.U32 R35, RZ, RZ, UR7 ;  /* 0x00000007ff237e24 */ /* 0x000fe2000f8e00ff */
[----:B------:R-:W-:Y:S02]  /*d790*/  UIMAD.WIDE.U32 UR6, UR11, UR8, URZ ;  /* 0x000000080b0672a5 */ /* 0x000fe4000f8e003f */
[----:B------:R-:W-:Y:S01]  /*d7a0*/  UIMAD UR5, UR11, UR9, UR5 ;  /* 0x000000090b0572a4 */ /* 0x000fe2000f8e0205 */
[--C-:B------:R-:W-:Y:S02]  /*d7b0*/  IMAD.WIDE R4, R153, 0x2, R34.reuse ;  /* 0x0000000299047825 */ /* 0x100fe400078e0222 */
[----:B------:R-:W-:Y:S01]  /*d7c0*/  ULDC.64 UR8, c[0x0][0xb98] ;  /* 0x0002e60000087ab9 */ /* 0x000fe20000000a00 */
[----:B------:R-:W-:Y:S01]  /*d7d0*/  UIADD3 UR7, UR7, UR5, URZ ;  /* 0x0000000507077290 */ /* 0x000fe2000fffe03f */
[----:B------:R-:W-:Y:S01]  /*d7e0*/  IMAD.WIDE R34, R9, 0x2, R34 ;  /* 0x0000000209227825 */ /* 0x000fe200078e0222 */
[C---:B------:R-:W-:Y:S01]  /*d7f0*/  IADD3 R31, P1, R4.reuse, 0x6000, RZ ;  /* 0x00006000041f7810 */ /* 0x040fe20007f3e0ff */
[----:B------:R-:W-:Y:S01]  /*d800*/  UIMAD UR5, UR12, UR8, URZ ;  /* 0x000000080c0572a4 */ /* 0x000fe2000f8e023f */
[----:B------:R-:W-:Y:S01]  /*d810*/  IADD3 R15, P0, R4, 0x6020, RZ ;  /* 0x00006020040f7810 */ /* 0x000fe20007f1e0ff */
[----:B------:R-:W-:Y:S01]  /*d820*/  UIMAD.WIDE.U32 UR6, UR13, UR8, UR6 ;  /* 0x000000080d0672a5 */ /* 0x000fe2000f8e0006 */
[----:B------:R-:W-:Y:S01]  /*d830*/  LOP3.LUT R16, R31, 0x180, RZ, 0xc0, !PT ;  /* 0x000001801f107812 */ /* 0x000fe200078ec0ff */
[----:B------:R-:W-:Y:S01]  /*d840*/  IMAD.X R25, RZ, RZ, R5, P1 ;  /* 0x000000ffff197224 */ /* 0x000fe200008e0605 */
[----:B-1----:R-:W-:Y:S01]  /*d850*/  ISETP.NE.AND P1, PT, R0, 0x1, PT ;  /* 0x000000010000780c */ /* 0x002fe20003f25270 */
[----:B------:R-:W-:Y:S01]  /*d860*/  UIMAD UR5, UR13, UR9, UR5 ;  /* 0x000000090d0572a4 */ /* 0x000fe2000f8e0205 */
[----:B------:R-:W-:-:S02]  /*d870*/  LOP3.LUT R14, R15, 0x180, RZ, 0xc0, !PT ;  /* 0x000001800f0e7812 */ /* 0x000fc400078ec0ff */
[----:B------:R-:W-:Y:S01]  /*d880*/  SHF.R.U64 R16, R16, 0x3, RZ ;  /* 0x0000000310107819 */ /* 0x000fe200000012ff */
[----:B------:R-:W-:Y:S01]  /*d890*/  ULDC.64 UR8, c[0x0][0xae8] ;  /* 0x0002ba0000087ab9 */ /* 0x000fe20000000a00 */
[----:B------:R-:W-:Y:S02]  /*d8a0*/  IADD3 R63, P5, R34, 0x7800, RZ ;  /* 0x00007800223f7810 */ /* 0x000fe40007fbe0ff */
[----:B------:R-:W-:Y:S02]  /*d8b0*/  SHF.R.U64 R14, R14, 0x3, RZ ;  /* 0x000000030e0e7819 */ /* 0x000fe400000012ff */
[----:B------:R-:W-:Y:S02]  /*d8c0*/  LOP3.LUT R9, R4, 0x180, RZ, 0xc0, !PT ;  /* 0x0000018004097812 */ /* 0x000fe400078ec0ff */
[----:B------:R-:W-:Y:S01]  /*d8d0*/  LOP3.LUT R24, R16, R31, RZ, 0x3c, !PT ;  /* 0x0000001f10187212 */ /* 0x000fe200078e3cff */
[----:B------:R-:W0:Y:S01]  /*d8e0*/  @P1 LDC R62, c[0x0][0xbec] ;  /* 0x0002fb00ff3e1b82 */ /* 0x000e220000000800 */
[----:B------:R-:W-:-:S02]  /*d8f0*/  LOP3.LUT R16, R63, 0x180, RZ, 0xc0, !PT ;  /* 0x000001803f107812 */ /* 0x000fc400078ec0ff */
[----:B------:R-:W-:Y:S01]  /*d900*/  LOP3.LUT R14, R14, R15, RZ, 0x3c, !PT ;  /* 0x0000000f0e0e7212 */ /* 0x000fe200078e3cff */
[--C-:B------:R-:W-:Y:S01]  /*d910*/  IMAD.X R15, RZ, RZ, R5.reuse, P0 ;  /* 0x000000ffff0f7224 */ /* 0x100fe200000e0605 */
[----:B------:R-:W-:Y:S02]  /*d920*/  SHF.R.U64 R9, R9, 0x3, RZ ;  /* 0x0000000309097819 */ /* 0x000fe400000012ff */
[----:B------:R-:W-:Y:S01]  /*d930*/  IADD3 R33, P0, R34, 0x1800, RZ ;  /* 0x0000180022217810 */ /* 0x000fe20007f1e0ff */
[----:B------:R-:W1:Y:S01]  /*d940*/  @P1 LDC R67, c[0x0][0xbf0] ;  /* 0x0002fc00ff431b82 */ /* 0x000e620000000800 */
[C---:B------:R-:W-:Y:S02]  /*d950*/  IADD3 R29, P2, R4.reuse, 0x3020, RZ ;  /* 0x00003020041d7810 */ /* 0x040fe40007f5e0ff */
[C---:B------:R-:W-:Y:S02]  /*d960*/  IADD3 R21, P3, R4.reuse, 0x3000, RZ ;  /* 0x0000300004157810 */ /* 0x040fe40007f7e0ff */
[----:B------:R-:W-:Y:S01]  /*d970*/  IADD3 R17, P4, R4, 0x20, RZ ;  /* 0x0000002004117810 */ /* 0x000fe20007f9e0ff */
[--C-:B------:R-:W-:Y:S01]  /*d980*/  IMAD.X R11, RZ, RZ, R5.reuse, P2 ;  /* 0x000000ffff0b7224 */ /* 0x100fe200010e0605 */
[----:B------:R-:W-:Y:S01]  /*d990*/  SHF.R.U64 R16, R16, 0x3, RZ ;  /* 0x0000000310107819 */ /* 0x000fe200000012ff */
[--C-:B------:R-:W-:Y:S01]  /*d9a0*/  IMAD.X R13, RZ, RZ, R5.reuse, P3 ;  /* 0x000000ffff0d7224 */ /* 0x100fe200018e0605 */
[----:B------:R-:W-:Y:S01]  /*d9b0*/  LOP3.LUT R4, R9, R4, RZ, 0x3c, !PT ;  /* 0x0000000409047212 */ /* 0x000fe200078e3cff */
[----:B------:R-:W-:Y:S01]  /*d9c0*/  IMAD.X R9, RZ, RZ, R5, P4 ;  /* 0x000000ffff097224 */ /* 0x000fe200020e0605 */
[----:B------:R-:W-:-:S02]  /*d9d0*/  LOP3.LUT R32, R33, 0x180, RZ, 0xc0, !PT ;  /* 0x0000018021207812 */ /* 0x000fc400078ec0ff */
[----:B------:R-:W-:Y:S02]  /*d9e0*/  LOP3.LUT R16, R16, R63, RZ, 0x3c, !PT ;  /* 0x0000003f10107212 */ /* 0x000fe400078e3cff */
[----:B------:R-:W-:Y:S01]  /*d9f0*/  MOV R63, R4 ;  /* 0x00000004003f7202 */ /* 0x000fe20000000f00 */
[----:B0-----:R-:W-:Y:S01]  /*da00*/  @P1 IMAD.HI.U32 R62, R87, R62, RZ ;  /* 0x0000003e573e1227 */ /* 0x001fe200078e00ff */
[----:B------:R-:W-:Y:S02]  /*da10*/  LOP3.LUT R10, R29, 0x180, RZ, 0xc0, !PT ;  /* 0x000001801d0a7812 */ /* 0x000fe400078ec0ff */
[----:B------:R-:W-:Y:S02]  /*da20*/  F2FP.F16.F32.PACK_AB R4, R78, R7 ;  /* 0x000000074e04723e */ /* 0x000fe400000000ff */
[----:B------:R-:W-:Y:S02]  /*da30*/  SHF.R.U64 R32, R32, 0x3, RZ ;  /* 0x0000000320207819 */ /* 0x000fe400000012ff */
[----:B------:R-:W-:-:S02]  /*da40*/  F2FP.F16.F32.PACK_AB R5, R86, R83 ;  /* 0x000000535605723e */ /* 0x000fc400000000ff */
[----:B-1----:R-:W-:Y:S02]  /*da50*/  @P1 SHF.R.U32.HI R58, RZ, R67, R62 ;  /* 0x00000043ff3a1219 */ /* 0x002fe4000001163e */
[----:B------:R-:W-:Y:S02]  /*da60*/  F2FP.F16.F32.PACK_AB R7, R85, R84 ;  /* 0x000000545507723e */ /* 0x000fe400000000ff */
[----:B------:R-:W-:Y:S01]  /*da70*/  MOV R67, R14 ;  /* 0x0000000e00437202 */ /* 0x000fe20000000f00 */
[--C-:B------:R-:W-:Y:S01]  /*da80*/  IMAD.MOV R71, RZ, RZ, -R58.reuse ;  /* 0x000000ffff477224 */ /* 0x100fe200078e0a3a */
[----:B------:R-:W-:Y:S01]  /*da90*/  SHF.R.U64 R10, R10, 0x3, RZ ;  /* 0x000000030a0a7819 */ /* 0x000fe200000012ff */
[----:B------:R0:W-:Y:S01]  /*daa0*/  STSM.16.M88.4 [R63], R4 ;  /* 0x000000043f007844 */ /* 0x0001e20000000200 */
[----:B------:R-:W-:Y:S01]  /*dab0*/  LOP3.LUT R32, R32, R33, RZ, 0x3c, !PT ;  /* 0x0000002120207212 */ /* 0x000fe200078e3cff */
[----:B------:R-:W-:Y:S01]  /*dac0*/  IMAD R15, R0, R71, R87 ;  /* 0x00000047000f7224 */ /* 0x000fe200078e0257 */
[----:B------:R-:W-:Y:S01]  /*dad0*/  MOV R77, R24 ;  /* 0x00000018004d7202 */ /* 0x000fe20000000f00 */
[----:B------:R-:W-:Y:S01]  /*dae0*/  IMAD.X R33, RZ, RZ, R35, P0 ;  /* 0x000000ffff217224 */ /* 0x000fe200000e0623 */
[----:B------:R-:W-:Y:S01]  /*daf0*/  SHF.R.S32.HI R14, RZ, 0x1f, R58 ;  /* 0x0000001fff0e7819 */ /* 0x000fe2000001143a */
[----:B------:R-:W-:Y:S01]  /*db00*/  IMAD.U32 R25, RZ, RZ, UR5 ;  /* 0x00000005ff197e24 */ /* 0x000fe2000f8e00ff */
[----:B------:R-:W-:Y:S01]  /*db10*/  LOP3.LUT R10, R10, R29, RZ, 0x3c, !PT ;  /* 0x0000001d0a0a7212 */ /* 0x000fe200078e3cff */
[----:B------:R-:W-:Y:S01]  /*db20*/  ULDC UR5, c[0x0][0xa88] ;  /* 0x0002a20000057ab9 */ /* 0x000fe20000000800 */
[----:B------:R-:W-:-:S02]  /*db30*/  IADD3 R29, P3, R34, 0x4800, RZ ;  /* 0x00004800221d7810 */ /* 0x000fc40007f7e0ff */
[----:B------:R-:W-:Y:S02]  /*db40*/  IADD3 R31, P2, R34, 0x3000, RZ ;  /* 0x00003000221f7810 */ /* 0x000fe40007f5e0ff */
[----:B------:R-:W-:Y:S02]  /*db50*/  LOP3.LUT R28, R29, 0x180, RZ, 0xc0, !PT ;  /* 0x000001801d1c7812 */ /* 0x000fe400078ec0ff */
[----:B------:R-:W-:Y:S02]  /*db60*/  LOP3.LUT R8, R17, 0x180, RZ, 0xc0, !PT ;  /* 0x0000018011087812 */ /* 0x000fe400078ec0ff */
[----:B0-----:R-:W-:Y:S01]  /*db70*/  IADD3 R4, P0, R58, UR6, RZ ;  /* 0x000000063a047c10 */ /* 0x001fe2000ff1e0ff */
[----:B------:R-:W-:Y:S01]  /*db80*/  IMAD R58, R0, UR5, RZ ;  /* 0x00000005003a7c24 */ /* 0x000fe2000f8e02ff */
[----:B------:R-:W-:Y:S02]  /*db90*/  SHF.R.S32.HI R6, RZ, 0x1f, R15 ;  /* 0x0000001fff067819 */ /* 0x000fe4000001140f */
[----:B------:R-:W-:Y:S01]  /*dba0*/  IADD3.X R5, R14, UR7, R25, P0, !PT ;  /* 0x000000070e057c10 */ /* 0x000fe200087fe419 */
[----:B------:R-:W-:Y:S01]  /*dbb0*/  ULDC.64 UR6, c[0x0][0xb88] ;  /* 0x0002e20000067ab9 */ /* 0x000fe20000000a00 */
[----:B------:R-:W-:Y:S01]  /*dbc0*/  LOP3.LUT R30, R31, 0x180, RZ, 0xc0, !PT ;  /* 0x000001801f1e7812 */ /* 0x000fe200078ec0ff */
[----:B------:R-:W-:Y:S01]  /*dbd0*/  IMAD R6, R6, UR6, RZ ;  /* 0x0000000606067c24 */ /* 0x000fe2000f8e02ff */
[----:B------:R-:W-:Y:S01]  /*dbe0*/  LOP3.LUT R12, R21, 0x180, RZ, 0xc0, !PT ;  /* 0x00000180150c7812 */ /* 0x000fe200078ec0ff */
[----:B------:R-:W-:Y:S01]  /*dbf0*/  IMAD.WIDE.U32 R4, R15, UR6, R4 ;  /* 0x000000060f047c25 */ /* 0x000fe2000f8e0004 */
[----:B------:R-:W-:-:S02]  /*dc00*/  SHF.R.U64 R28, R28, 0x3, RZ ;  /* 0x000000031c1c7819 */ /* 0x000fc400000012ff */
[----:B------:R-:W-:Y:S01]  /*dc10*/  MOV R78, R10 ;  /* 0x0000000a004e7202 */ /* 0x000fe20000000f00 */
[----:B------:R-:W-:Y:S01]  /*dc20*/  IMAD R15, R15, UR7, R6 ;  /* 0x000000070f0f7c24 */ /* 0x000fe2000f8e0206 */
[----:B------:R-:W-:Y:S01]  /*dc30*/  SHF.R.U64 R8, R8, 0x3, RZ ;  /* 0x0000000308087819 */ /* 0x000fe200000012ff */
[----:B------:R-:W-:Y:S01]  /*dc40*/  VIADD R11, R152, UR61 ;  /* 0x0000003d980b7c36 */ /* 0x000fe20008000000 */
[----:B------:R-:W-:Y:S01]  /*dc50*/  SHF.R.U64 R30, R30, 0x3, RZ ;  /* 0x000000031e1e7819 */ /* 0x000fe200000012ff */
[----:B------:R-:W-:Y:S01]  /*dc60*/  ULDC.64 UR6, c[0x0][0xb50] ;  /* 0x0002d40000067ab9 */ /* 0x000fe20000000a00 */
[----:B------:R-:W-:Y:S01]  /*dc70*/  SHF.R.U64 R12, R12, 0x3, RZ ;  /* 0x000000030c0c7819 */ /* 0x000fe200000012ff */
[----:B------:R-:W-:Y:S01]  /*dc80*/  VIADD R7, R11, 0x8 ;  /* 0x000000080b077836 */ /* 0x000fe20000000000 */
[----:B------:R-:W-:Y:S01]  /*dc90*/  LOP3.LUT R28, R28, R29, RZ, 0x3c, !PT ;  /* 0x0000001d1c1c7212 */ /* 0x000fe200078e3cff */
[----:B------:R-:W-:Y:S01]  /*dca0*/  IMAD.X R29, RZ, RZ, R35, P3 ;  /* 0x000000ffff1d7224 */ /* 0x000fe200018e0623 */
[----:B------:R-:W-:Y:S01]  /*dcb0*/  LOP3.LUT P0, RZ, R150, 0x3, RZ, 0xc0, !PT ;  /* 0x0000000396ff7812 */ /* 0x000fe2000780c0ff */
[----:B------:R-:W-:Y:S01]  /*dcc0*/  IMAD.IADD R5, R5, 0x1, R15 ;  /* 0x0000000105057824 */ /* 0x000fe200078e020f */
[----:B------:R-:W-:-:S02]  /*dcd0*/  LEA R85, P3, R4, UR6, 0x2 ;  /* 0x0000000604557c11 */ /* 0x000fc4000f8610ff */
[----:B------:R-:W-:Y:S02]  /*dce0*/  LOP3.LUT R8, R8, R17, RZ, 0x3c, !PT ;  /* 0x0000001108087212 */ /* 0x000fe400078e3cff */
[----:B------:R-:W-:Y:S01]  /*dcf0*/  LOP3.LUT R30, R30, R31, RZ, 0x3c, !PT ;  /* 0x0000001f1e1e7212 */ /* 0x000fe200078e3cff */
[----:B------:R-:W-:Y:S01]  /*dd00*/  IMAD.X R31, RZ, RZ, R35, P2 ;  /* 0x000000ffff1f7224 */ /* 0x000fe200010e0623 */
[----:B------:R-:W-:Y:S01]  /*dd10*/  LOP3.LUT R12, R12, R21, RZ, 0x3c, !PT ;  /* 0x000000150c0c7212 */ /* 0x000fe200078e3cff */
[----:B------:R-:W-:Y:S01]  /*dd20*/  SHFL.IDX PT, R62, R85, RZ, 0x1c1f ;  /* 0x001c1fff553e7589 */ /* 0x000fe200000e0000 */
[-C--:B------:R-:W-:Y:S02]  /*dd30*/  ISETP.GE.OR P2, PT, R11, R58.reuse, P0 ;  /* 0x0000003a0b00720c */ /* 0x080fe40000746670 */
[----:B------:R-:W-:Y:S01]  /*dd40*/  ISETP.GE.OR P0, PT, R7, R58, P0 ;  /* 0x0000003a0700720c */ /* 0x000fe20000706670 */
[----:B------:R-:W-:Y:S01]  /*dd50*/  SHFL.IDX PT, R70, R85, 0x1, 0x1c1f ;  /* 0x003c1f0055467f89 */ /* 0x000fe200000e0000 */
[----:B------:R-:W-:-:S02]  /*dd60*/  LEA.HI.X R86, R4, UR7, R5, 0x2, P3 ;  /* 0x0000000704567c11 */ /* 0x000fc400098f1405 */
[----:B------:R-:W-:Y:S02]  /*dd70*/  MOV R84, R8 ;  /* 0x0000000800547202 */ /* 0x000fe40000000f00 */
[----:B------:R-:W-:Y:S01]  /*dd80*/  F2FP.F16.F32.PACK_AB R4, R75, R74 ;  /* 0x0000004a4b04723e */ /* 0x000fe200000000ff */
[----:B------:R-:W0:Y:S01]  /*dd90*/  SHFL.IDX PT, R63, R86, RZ, 0x1c1f ;  /* 0x001c1fff563f7589 */ /* 0x000e2200000e0000 */
[----:B------:R-:W-:Y:S02]  /*dda0*/  F2FP.F16.F32.PACK_AB R5, R81, R80 ;  /* 0x000000505105723e */ /* 0x000fe400000000ff */
[----:B------:R-:W-:Y:S01]  /*ddb0*/  F2FP.F16.F32.PACK_AB R6, R76, R73 ;  /* 0x000000494c06723e */ /* 0x000fe200000000ff */
[----:B------:R-:W1:Y:S01]  /*ddc0*/  SHFL.IDX PT, R71, R86, 0x1, 0x1c1f ;  /* 0x003c1f0056477f89 */ /* 0x000e6200000e0000 */
[----:B------:R-:W-:Y:S02]  /*ddd0*/  F2FP.F16.F32.PACK_AB R7, R82, R79 ;  /* 0x0000004f5207723e */ /* 0x000fe400000000ff */
        /* <DEDUP_REMOVED lines=14> */
[----:B------:R-:W-:Y:S02]  /*dec0*/  F2FP.F16.F32.PACK_AB R26, R61, R60 ;  /* 0x0000003c3d1a723e */ /* 0x000fe400000000ff */
[C---:B------:R-:W-:Y:S01]  /*ded0*/  IADD3 R21, P4, R34.reuse, 0x6000, RZ ;  /* 0x0000600022157810 */ /* 0x040fe20007f9e0ff */
[----:B------:R-:W-:Y:S01]  /*dee0*/  UIMAD UR5, UR10, UR8, URZ ;  /* 0x000000080a0572a4 */ /* 0x000fe2000f8e023f */
[----:B------:R-:W-:Y:S01]  /*def0*/  LOP3.LUT R17, R34, 0x180, RZ, 0xc0, !PT ;  /* 0x0000018022117812 */ /* 0x000fe200078ec0ff */
[----:B------:R-:W-:Y:S01]  /*df00*/  STSM.16.M88.4 [R77], R24 ;  /* 0x000000184d007844 */ /* 0x000fe20000000200 */
[----:B------:R-:W-:Y:S01]  /*df10*/  LOP3.LUT R20, R21, 0x180, RZ, 0xc0, !PT ;  /* 0x0000018015147812 */ /* 0x000fe200078ec0ff */
[----:B--2---:R-:W2:Y:S02]  /*df20*/  @P1 LDC R13, c[0x0][0xbec] ;  /* 0x0002fb00ff0d1b82 */ /* 0x004ea40000000800 */
[----:B------:R-:W-:Y:S01]  /*df30*/  STSM.16.M88.4 [R67], R36 ;  /* 0x0000002443007844 */ /* 0x000fe20000000200 */
[----:B------:R-:W-:-:S05]  /*df40*/  SHF.R.U64 R20, R20, 0x3, RZ ;  /* 0x0000000314147819 */ /* 0x000fca00000012ff */
[----:B------:R-:W3:Y:S08]  /*df50*/  @P1 LDC R15, c[0x0][0xbf0] ;  /* 0x0002fc00ff0f1b82 */ /* 0x000ef00000000800 */
[----:B------:R-:W-:Y:S01]  /*df60*/  BAR.SYNC.DEFER_BLOCKING 0x1, 0x180 ;  /* 0x0046000000007b1d */ /* 0x000fe20000010000 */
[----:B------:R-:W-:Y:S01]  /*df70*/  LOP3.LUT R20, R20, R21, RZ, 0x3c, !PT ;  /* 0x0000001514147212 */ /* 0x000fe200078e3cff */
[----:B------:R-:W-:Y:S01]  /*df80*/  IMAD.X R21, RZ, RZ, R35, P4 ;  /* 0x000000ffff157224 */ /* 0x000fe200020e0623 */
[----:B------:R-:W-:Y:S01]  /*df90*/  UIMAD.WIDE.U32 UR6, UR11, UR8, URZ ;  /* 0x000000080b0672a5 */ /* 0x000fe2000f8e003f */
[----:B------:R-:W-:Y:S01]  /*dfa0*/  SHF.R.U64 R17, R17, 0x3, RZ ;  /* 0x0000000311117819 */ /* 0x000fe200000012ff */
[----:B------:R-:W-:-:S03]  /*dfb0*/  UIMAD UR5, UR11, UR9, UR5 ;  /* 0x000000090b0572a4 */ /* 0x000fc6000f8e0205 */
[----:B------:R-:W-:Y:S01]  /*dfc0*/  ULDC.64 UR10, c[0x0][0xaf0] ;  /* 0x0002bc00000a7ab9 */ /* 0x000fe20000000a00 */
[----:B------:R-:W-:Y:S01]  /*dfd0*/  UIADD3 UR7, UR7, UR5, URZ ;  /* 0x0000000507077290 */ /* 0x000fe2000fffe03f */
[----:B------:R-:W-:Y:S01]  /*dfe0*/  LOP3.LUT R34, R17, R34, RZ, 0x3c, !PT ;  /* 0x0000002211227212 */ /* 0x000fe200078e3cff */
[----:B------:R-:W-:Y:S01]  /*dff0*/  UIMAD UR8, UR12, UR10, URZ ;  /* 0x0000000a0c0872a4 */ /* 0x000fe2000f8e023f */
[----:B------:R-:W-:Y:S01]  /*e000*/  IMAD.X R17, RZ, RZ, R35, P5 ;  /* 0x000000ffff117224 */ /* 0x000fe200028e0623 */
[----:B0-----:R0:W-:Y:S04]  /*e010*/  @!P2 ST.E desc[UR14][R62.64], R3 ;  /* 0x000000033e00a985 */ /* 0x0011e8000c10190e */
[----:B-1----:R1:W-:Y:S04]  /*e020*/  @!P0 ST.E desc[UR14][R70.64], R72 ;  /* 0x0000004846008985 */ /* 0x0023e8000c10190e */
[----:B------:R4:W5:Y:S01]  /*e030*/  LD.E.128 R52, desc[UR14][R20.64] ;  /* 0x0000000e14347980 */ /* 0x000962000c101d00 */
[----:B0-----:R-:W-:Y:S01]  /*e040*/  IMAD R3, R147, 0x60, R148 ;  /* 0x0000006093037824 */ /* 0x001fe200078e0294 */
[----:B------:R-:W-:-:S02]  /*e050*/  UIMAD UR5, UR13, UR11, UR8 ;  /* 0x0000000b0d0572a4 */ /* 0x000fc4000f8e0208 */
[----:B------:R-:W5:Y:S01]  /*e060*/  LD.E.128 R44, desc[UR14][R34.64] ;  /* 0x0000000e222c7980 */ /* 0x000f62000c101d00 */
[----:B------:R-:W-:Y:S01]  /*e070*/  UIMAD.WIDE.U32 UR6, UR13, UR10, UR6 ;  /* 0x0000000a0d0672a5 */ /* 0x000fe2000f8e0006 */
[----:B------:R-:W-:Y:S01]  /*e080*/  ULDC.64 UR8, c[0x0][0xae0] ;  /* 0x0002b80000087ab9 */ /* 0x000fe20000000a00 */
[----:B----4-:R-:W-:Y:S01]  /*e090*/  VIADD R20, R3, UR61 ;  /* 0x0000003d03147c36 */ /* 0x010fe20008000000 */
[----:B------:R-:W5:Y:S03]  /*e0a0*/  LD.E.128 R40, desc[UR14][R32.64] ;  /* 0x0000000e20287980 */ /* 0x000f66000c101d00 */
[----:B--2---:R-:W-:Y:S01]  /*e0b0*/  @P1 IMAD.HI.U32 R12, R20, R13, RZ ;  /* 0x0000000d140c1227 */ /* 0x004fe200078e00ff */
[----:B------:R-:W5:Y:S03]  /*e0c0*/  LD.E.128 R48, desc[UR14][R30.64] ;  /* 0x0000000e1e307980 */ /* 0x000f66000c101d00 */
[----:B------:R-:W-:Y:S01]  /*e0d0*/  IMAD.MOV.U32 R3, RZ, RZ, R20 ;  /* 0x000000ffff037224 */ /* 0x000fe200078e0014 */
[----:B---3--:R-:W-:Y:S01]  /*e0e0*/  @P1 SHF.R.U32.HI R3, RZ, R15, R12 ;  /* 0x0000000fff031219 */ /* 0x008fe2000001160c */
[----:B------:R-:W-:Y:S01]  /*e0f0*/  UIADD3 UR5, UR7, UR5, URZ ;  /* 0x0000000507057290 */ /* 0x000fe2000fffe03f */
[----:B------:R-:W5:Y:S02]  /*e100*/  LD.E.128 R4, desc[UR14][R28.64] ;  /* 0x0000000e1c047980 */ /* 0x000f64000c101d00 */
[--C-:B------:R-:W-:Y:S01]  /*e110*/  SHF.R.S32.HI R14, RZ, 0x1f, R3.reuse ;  /* 0x0000001fff0e7819 */ /* 0x100fe20000011403 */
[----:B------:R-:W-:Y:S01]  /*e120*/  IMAD.MOV R15, RZ, RZ, -R3 ;  /* 0x000000ffff0f7224 */ /* 0x000fe200078e0a03 */
[----:B------:R0:W5:Y:S01]  /*e130*/  LD.E.128 R8, desc[UR14][R16.64] ;  /* 0x0000000e10087980 */ /* 0x000162000c101d00 */
[----:B------:R-:W-:-:S02]  /*e140*/  IMAD.U32 R13, RZ, RZ, UR7 ;  /* 0x00000007ff0d7e24 */ /* 0x000fc4000f8e00ff */
[----:B------:R-:W-:Y:S01]  /*e150*/  IMAD R15, R0, R15, R20 ;  /* 0x0000000f000f7224 */ /* 0x000fe200078e0214 */
[----:B------:R-:W-:Y:S01]  /*e160*/  @!PT LDS RZ, [RZ] ;  /* 0x00000000fffff984 */ /* 0x000fe20000000800 */
[----:B------:R-:W-:Y:S01]  /*e170*/  @!PT LDS RZ, [RZ] ;  /* 0x00000000fffff984 */ /* 0x000fe20000000800 */
[----:B------:R-:W-:Y:S01]  /*e180*/  @!PT LDS RZ, [RZ] ;  /* 0x00000000fffff984 */ /* 0x000fe20000000800 */
[----:B------:R-:W-:Y:S01]  /*e190*/  @!PT LDS RZ, [RZ] ;  /* 0x00000000fffff984 */ /* 0x000fe20000000800 */
[----:B------:R2:W-:Y:S06]  /*e1a0*/  MEMBAR.ALL.CTA ;  /* 0x0000000000007992 */ /* 0x0005ec0000008000 */
[----:B--2---:R-:W2:Y:S01]  /*e1b0*/  FENCE.VIEW.ASYNC.S ;  /* 0x00000000000073c6 */ /* 0x004ea20000000000 */
        /* <DEDUP_REMOVED lines=19> */
[----:B--2---:R1:W0:Y:S01]  /*e2f0*/  SHFL.IDX PT, R14, R0, RZ, 0x1c1f ;  /* 0x001c1fff000e7589 */ /* 0x00422200000e0000 */
[----:B------:R-:W-:Y:S01]  /*e300*/  BSSY B1, `(.L_x_1901) ;  /* 0x0000011000017945 */ /* 0x000fe20003800000 */
[----:B------:R-:W-:Y:S02]  /*e310*/  SYNCS.ARRIVE.TRANS64.RED.A1T0 RZ, [UR5], RZ ;  /* 0x000000ffffff79a7 */ /* 0x000fe40008100405 */
[----:B------:R1:W2:Y:S01]  /*e320*/  SHFL.IDX PT, R15, R24, RZ, 0x1c1f ;  /* 0x001c1fff180f7589 */ /* 0x0002a200000e0000 */
[----:B------:R-:W-:Y:S05]  /*e330*/  @P0 BRA `(.L_x_1902) ;  /* 0x0000000000340947 */ /* 0x000fea0003800000 */
[----:B------:R-:W-:Y:S01]  /*e340*/  ULDC UR5, c[0x0][0xac8] ;  /* 0x0002b20000057ab9 */ /* 0x000fe20000000800 */
[----:B------:R-:W-:Y:S01]  /*e350*/  ULDC.64 UR6, c[0x0][0x208] ;  /* 0x0000820000067ab9 */ /* 0x000fe20000000a00 */
[----:B------:R-:W-:Y:S02]  /*e360*/  ISETP.GE.AND P1, PT, R23, UR5, PT ;  /* 0x0000000517007c0c */ /* 0x000fe4000bf26270 */
[----:B------:R-:W-:Y:S02]  /*e370*/  ISETP.GE.AND P2, PT, R146, UR5, PT ;  /* 0x0000000592007c0c */ /* 0x000fe4000bf46270 */
[----:B------:R-:W-:-:S09]  /*e380*/  ISETP.GE.AND P0, PT, R22, UR5, PT ;  /* 0x0000000516007c0c */ /* 0x000fd2000bf06270 */
[CC--:B0-----:R-:W-:Y:S02]  /*e390*/  @!P1 LEA R16, P3, R23.reuse, R14.reuse, 0x1 ;  /* 0x0000000e17109211 */ /* 0x0c1fe400078608ff */
[----:B------:R-:W-:Y:S02]  /*e3a0*/  @!P2 LEA R20, P4, R146, R14, 0x1 ;  /* 0x0000000e9214a211 */ /* 0x000fe400078808ff */
[----:B--2---:R-:W-:Y:S01]  /*e3b0*/  @!P0 IMAD.WIDE R12, R22, 0x2, R14 ;  /* 0x00000002160c8825 */ /* 0x004fe200078e020e */
[-C--:B------:R-:W-:Y:S02]  /*e3c0*/  @!P1 LEA.HI.X R17, R23, R15.reuse, R156, 0x1, P3 ;  /* 0x0000000f17119211 */ /* 0x080fe400018f0c9c */
[----:B------:R-:W-:Y:S02]  /*e3d0*/  @!P2 LEA.HI.X R21, R146, R15, R155, 0x1, P4 ;  /* 0x0000000f9215a211 */ /* 0x000fe400020f0c9b */
[----:B-----5:R3:W-:Y:S04]  /*e3e0*/  @!P0 ST.E.128 desc[UR6][R12.64], R44 ;  /* 0x0000002c0c008985 */ /* 0x0207e8000c101d06 */
[----:B------:R3:W-:Y:S04]  /*e3f0*/  @!P1 ST.E.128 desc[UR6][R16.64], R48 ;  /* 0x0000003010009985 */ /* 0x0007e8000c101d06 */
[----:B------:R3:W-:Y:S02]  /*e400*/  @!P2 ST.E.128 desc[UR6][R20.64], R52 ;  /* 0x000000341400a985 */ /* 0x0007e4000c101d06 */
.L_x_1902:
[----:B------:R-:W-:Y:S05]  /*e410*/  BSYNC B1 ;  /* 0x0000000000017941 */ /* 0x000fea0003800000 */
.L_x_1901:
[----:B------:R-:W-:Y:S01]  /*e420*/  VIADD R3, R25, 0x60 ;  /* 0x0000006019037836 */ /* 0x000fe20000000000 */
[----:B--2---:R2:W4:Y:S04]  /*e430*/  SHFL.IDX PT, R15, R24, 0x1, 0x1c1f ;  /* 0x003c1f00180f7f89 */ /* 0x00452800000e0000 */
[----:B------:R-:W-:Y:S01]  /*e440*/  ISETP.GE.AND P0, PT, R3, R58, PT ;  /* 0x0000003a0300720c */ /* 0x000fe20003f06270 */
[----:B0-----:R2:W0:-:S12]  /*e450*/  SHFL.IDX PT, R14, R0, 0x1, 0x1c1f ;  /* 0x003c1f00000e7f89 */ /* 0x00141800000e0000 */
[----:B--2---:R-:W-:Y:S05]  /*e460*/  @P0 BRA `(.L_x_1903) ;  /* 0x0000000800500947 */ /* 0x004fea0003800000 */
[----:B------:R-:W-:Y:S01]  /*e470*/  ULDC UR5, c[0x0][0xac8] ;  /* 0x0002b20000057ab9 */ /* 0x000fe20000000800 */
[----:B------:R-:W-:Y:S01]  /*e480*/  ULDC.64 UR6, c[0x0][0x208] ;  /* 0x0000820000067ab9 */ /* 0x000fe20000000a00 */
[----:B------:R-:W-:Y:S02]  /*e490*/  ISETP.GE.AND P2, PT, R23, UR5, PT ;  /* 0x0000000517007c0c */ /* 0x000fe4000bf46270 */
[----:B------:R-:W-:-:S11]  /*e4a0*/  ISETP.GE.AND P1, PT, R22, UR5, PT ;  /* 0x0000000516007c0c */ /* 0x000fd6000bf26270 */
[C---:B0--3--:R-:W-:Y:S02]  /*e4b0*/  @!P2 LEA R16, P0, R23.reuse, R14, 0x1 ;  /* 0x0000000e1710a211 */ /* 0x049fe400078008ff */
[----:B----4-:R-:W-:Y:S02]  /*e4c0*/  @!P1 IMAD.WIDE R12, R22, 0x2, R14 ;  /* 0x00000002160c9825 */ /* 0x010fe400078e020e */
[----:B------:R-:W-:Y:S02]  /*e4d0*/  @!P2 LEA.HI.X R17, R23, R15, R156, 0x1, P0 ;  /* 0x0000000f1711a211 */ /* 0x000fe400000f0c9c */
[----:B------:R-:W-:Y:S01]  /*e4e0*/  ISETP.GE.AND P0, PT, R146, UR5, PT ;  /* 0x0000000592007c0c */ /* 0x000fe2000bf06270 */
[----:B-----5:R2:W-:Y:S04]  /*e4f0*/  @!P1 ST.E.128 desc[UR6][R12.64], R40 ;  /* 0x000000280c009985 */ /* 0x0205e8000c101d06 */
[----:B------:R2:W-:Y:S08]  /*e500*/  @!P2 ST.E.128 desc[UR6][R16.64], R4 ;  /* 0x000000041000a985 */ /* 0x0005f0000c101d06 */
[----:B------:R-:W-:Y:S05]  /*e510*/  @P0 BRA `(.L_x_1903) ;  /* 0x0000000800240947 */ /* 0x000fea0003800000 */
[----:B--2---:R-:W-:Y:S01]  /*e520*/  LEA R4, P0, R146, R14, 0x1 ;  /* 0x0000000e92047211 */ /* 0x004fe200078008ff */
[----:B------:R-:W-:-:S03]  /*e530*/  ULDC.64 UR6, c[0x0][0x208] ;  /* 0x0000820000067ab9 */ /* 0x000fc60000000a00 */
[----:B------:R-:W-:-:S05]  /*e540*/  LEA.HI.X R5, R146, R15, R155, 0x1, P0 ;  /* 0x0000000f92057211 */ /* 0x000fca00000f0c9b */
[----:B------:R0:W-:Y:S01]  /*e550*/  ST.E.128 desc[UR6][R4.64], R8 ;  /* 0x0000000804007985 */ /* 0x0001e2000c101d06 */
[----:B------:R-:W-:Y:S05]  /*e560*/  BRA `(.L_x_1903) ;  /* 0x0000000800107947 */ /* 0x000fea0003800000 */
.L_x_1900:
[----:B------:R-:W0:Y:S01]  /*e570*/  LDC R10, c[0x0][0xbe8] ;  /* 0x0002fa00ff0a7b82 */ /* 0x000e220000000800 */
[----:B------:R-:W-:Y:S01]  /*e580*/  R2UR UR6, R144 ;  /* 0x00000000900672ca */ /* 0x000fe200000e0000 */
[----:B------:R-:W-:Y:S01]  /*e590*/  BSSY B1, `(.L_x_1904) ;  /* 0x0000035000017945 */ /* 0x000fe20003800000 */
[----:B------:R-:W-:Y:S01]  /*e5a0*/  R2UR UR5, R145 ;  /* 0x00000000910572ca */ /* 0x000fe200000e0000 */
[----:B------:R-:W-:Y:S01]  /*e5b0*/  IMAD R8, R147, 0x60, R148 ;  /* 0x0000006093087824 */ /* 0x000fe200078e0294 */
[----:B------:R-:W-:-:S09]  /*e5c0*/  ISETP.GE.AND P0, PT, R157, 0xc0, PT ;  /* 0x000000c09d00780c */ /* 0x000fd20003f06270 */
[----:B------:R-:W-:Y:S02]  /*e5d0*/  USHF.R.S32.HI UR8, URZ, 0x1f, UR6 ;  /* 0x0000001f3f087899 */ /* 0x000fe40008011406 */
[----:B------:R-:W-:Y:S01]  /*e5e0*/  USHF.R.S32.HI UR9, URZ, 0x1f, UR5 ;  /* 0x0000001f3f097899 */ /* 0x000fe20008011405 */
        /* <DEDUP_REMOVED lines=14> */
[----:B------:R-:W-:Y:S01]  /*e6d0*/  R2UR UR13, R144 ;  /* 0x00000000900d72ca */ /* 0x000fe200000e0000 */
[----:B------:R-:W-:Y:S01]  /*e6e0*/  UIMAD UR5, UR8, UR10, URZ ;  /* 0x0000000a080572a4 */ /* 0x000fe2000f8e023f */
[----:B------:R-:W-:Y:S01]  /*e6f0*/  R2UR UR12, R145 ;  /* 0x00000000910c72ca */ /* 0x000fe200000e0000 */
[----:B------:R-:W-:-:S08]  /*e700*/  IMAD.MOV.U32 R4, RZ, RZ, R6 ;  /* 0x000000ffff047224 */ /* 0x000fd000078e0006 */
[----:B------:R-:W2:Y:S02]  /*e710*/  @P0 LDC R3, c[0x0][0xbec] ;  /* 0x0002fb00ff030b82 */ /* 0x000ea40000000800 */
[----:B------:R-:W-:Y:S02]  /*e720*/  UIMAD.WIDE.U32 UR6, UR13, UR10, URZ ;  /* 0x0000000a0d0672a5 */ /* 0x000fe4000f8e003f */
[----:B------:R-:W-:-:S03]  /*e730*/  UIMAD UR5, UR13, UR11, UR5 ;  /* 0x0000000b0d0572a4 */ /* 0x000fc6000f8e0205 */
[----:B------:R-:W-:Y:S01]  /*e740*/  ULDC.64 UR10, c[0x0][0xb98] ;  /* 0x0002e600000a7ab9 */ /* 0x000fe20000000a00 */
[----:B------:R-:W3:Y:S01]  /*e750*/  @P0 LDC R7, c[0x0][0xbf0] ;  /* 0x0002fc00ff070b82 */ /* 0x000ee20000000800 */
[----:B------:R-:W-:Y:S02]  /*e760*/  UIADD3 UR7, UR7, UR5, URZ ;  /* 0x0000000507077290 */ /* 0x000fe4000fffe03f */
[----:B------:R-:W-:Y:S02]  /*e770*/  UIMAD UR5, UR9, UR10, URZ ;  /* 0x0000000a090572a4 */ /* 0x000fe4000f8e023f */
[----:B------:R-:W-:Y:S02]  /*e780*/  UIMAD.WIDE.U32 UR6, UR12, UR10, UR6 ;  /* 0x0000000a0c0672a5 */ /* 0x000fe4000f8e0006 */
[----:B------:R-:W-:-:S03]  /*e790*/  UIMAD UR5, UR12, UR11, UR5 ;  /* 0x0000000b0c0572a4 */ /* 0x000fc6000f8e0205 */
[----:B------:R-:W-:Y:S01]  /*e7a0*/  ULDC.64 UR10, c[0x0][0xb88] ;  /* 0x0002e200000a7ab9 */ /* 0x000fe20000000a00 */
        /* <DEDUP_REMOVED lines=19> */
.L_x_1905:
[----:B------:R-:W-:Y:S05]  /*e8e0*/  BSYNC B1 ;  /* 0x0000000000017941 */ /* 0x000fea0003800000 */
.L_x_1904:
[----:B------:R-:W-:Y:S01]  /*e8f0*/  R2UR UR13, R144 ;  /* 0x00000000900d72ca */ /* 0x000fe200000e0000 */
[----:B------:R-:W-:Y:S01]  /*e900*/  ULDC.64 UR10, c[0x0][0xae8] ;  /* 0x0002ba00000a7ab9 */ /* 0x000fe20000000a00 */
[----:B------:R-:W-:Y:S01]  /*e910*/  R2UR UR12, R145 ;  /* 0x00000000910c72ca */ /* 0x000fe200000e0000 */
[----:B------:R-:W-:Y:S01]  /*e920*/  UIMAD UR5, UR8, UR10, URZ ;  /* 0x0000000a080572a4 */ /* 0x000fe2000f8e023f */
[----:B------:R-:W-:Y:S01]  /*e930*/  VIADD R8, R8, UR61 ;  /* 0x0000003d08087c36 */ /* 0x000fe20008000000 */
[----:B------:R-:W-:Y:S03]  /*e940*/  BSSY B1, `(.L_x_1906) ;  /* 0x0000034000017945 */ /* 0x000fe60003800000 */
[----:B0-----:R-:W-:-:S04]  /*e950*/  @P1 IMAD.HI.U32 R0, R8, R9, RZ ;  /* 0x0000000908001227 */ /* 0x001fc800078e00ff */
[----:B--2---:R-:W-:Y:S01]  /*e960*/  IMAD.MOV.U32 R3, RZ, RZ, R8 ;  /* 0x000000ffff037224 */ /* 0x004fe200078e0008 */
[----:B------:R-:W-:Y:S01]  /*e970*/  UIMAD.WIDE.U32 UR6, UR13, UR10, URZ ;  /* 0x0000000a0d0672a5 */ /* 0x000fe2000f8e003f */
[----:B-1----:R-:W-:Y:S01]  /*e980*/  @P1 SHF.R.U32.HI R3, RZ, R11, R0 ;  /* 0x0000000bff031219 */ /* 0x002fe20000011600 */
[----:B------:R-:W-:-:S03]  /*e990*/  UIMAD UR5, UR13, UR11, UR5 ;  /* 0x0000000b0d0572a4 */ /* 0x000fc6000f8e0205 */
[----:B------:R-:W-:Y:S01]  /*e9a0*/  ULDC.64 UR10, c[0x0][0xaf0] ;  /* 0x0002bc00000a7ab9 */ /* 0x000fe20000000a00 */
[----:B------:R-:W-:Y:S01]  /*e9b0*/  UIADD3 UR7, UR7, UR5, URZ ;  /* 0x0000000507077290 */ /* 0x000fe2000fffe03f */
[--C-:B------:R-:W-:Y:S01]  /*e9c0*/  SHF.R.S32.HI R0, RZ, 0x1f, R3.reuse ;  /* 0x0000001fff007819 */ /* 0x100fe20000011403 */
[----:B------:R-:W-:Y:S01]  /*e9d0*/  UIMAD UR5, UR9, UR10, URZ ;  /* 0x0000000a090572a4 */ /* 0x000fe2000f8e023f */
[----:B------:R-:W-:Y:S01]  /*e9e0*/  IMAD.MOV R7, RZ, RZ, -R3 ;  /* 0x000000ffff077224 */ /* 0x000fe200078e0a03 */
[----:B------:R-:W-:Y:S02]  /*e9f0*/  UIMAD.WIDE.U32 UR6, UR12, UR10, UR6 ;  /* 0x0000000a0c0672a5 */ /* 0x000fe4000f8e0006 */
[----:B------:R-:W-:Y:S01]  /*ea00*/  UIMAD UR5, UR12, UR11, UR5 ;  /* 0x0000000b0c0572a4 */ /* 0x000fe2000f8e0205 */
[----:B------:R-:W-:Y:S01]  /*ea10*/  IMAD R7, R10, R7, R8 ;  /* 0x000000070a077224 */ /* 0x000fe200078e0208 */
[----:B------:R-:W-:Y:S02]  /*ea20*/  ULDC.64 UR8, c[0x0][0xae0] ;  /* 0x0002b80000087ab9 */ /* 0x000fe40000000a00 */
[----:B------:R-:W-:Y:S01]  /*ea30*/  UIADD3 UR5, UR7, UR5, URZ ;  /* 0x0000000507057290 */ /* 0x000fe2000fffe03f */
[----:B------:R-:W-:-:S02]  /*ea40*/  IMAD R0, R0, UR8, RZ ;  /* 0x0000000800007c24 */ /* 0x000fc4000f8e02ff */
[----:B------:R-:W-:Y:S02]  /*ea50*/  IMAD.U32 R5, RZ, RZ, UR7 ;  /* 0x00000007ff057e24 */ /* 0x000fe4000f8e00ff */
        /* <DEDUP_REMOVED lines=21> */
[----:B------:R-:W-:Y:S01]  /*ebb0*/  ULDC UR5, c[0x0][0xac8] ;  /* 0x0002b20000057ab9 */ /* 0x000fe20000000800 */
[----:B------:R-:W-:Y:S01]  /*ebc0*/  ULDC.64 UR6, c[0x0][0x208] ;  /* 0x0000820000067ab9 */ /* 0x000fe20000000a00 */
        /* <DEDUP_REMOVED lines=11> */
.L_x_1907:
[----:B------:R-:W-:Y:S05]  /*ec80*/  BSYNC B1 ;  /* 0x0000000000017941 */ /* 0x000fea0003800000 */
.L_x_1906:
[----:B------:R-:W-:Y:S01]  /*ec90*/  VIADD R0, R0, 0x60 ;  /* 0x0000006000007836 */ /* 0x000fe20000000000 */
[----:B--2---:R2:W4:Y:S04]  /*eca0*/  SHFL.IDX PT, R5, R3, 0x1, 0x1c1f ;  /* 0x003c1f0003057f89 */ /* 0x00452800000e0000 */
[----:B------:R-:W-:Y:S01]  /*ecb0*/  ISETP.GE.AND P0, PT, R0, R7, PT ;  /* 0x000000070000720c */ /* 0x000fe20003f06270 */
[----:B-1----:R2:W1:-:S12]  /*ecc0*/  SHFL.IDX PT, R4, R6, 0x1, 0x1c1f ;  /* 0x003c1f0006047f89 */ /* 0x00245800000e0000 */
[----:B--2---:R-:W-:Y:S05]  /*ecd0*/  @P0 BRA `(.L_x_1903) ;  /* 0x0000000000340947 */ /* 0x004fea0003800000 */
[----:B------:R-:W-:Y:S01]  /*ece0*/  ULDC UR5, c[0x0][0xac8] ;  /* 0x0002b20000057ab9 */ /* 0x000fe20000000800 */
[----:B------:R-:W-:Y:S01]  /*ecf0*/  ULDC.64 UR6, c[0x0][0x208] ;  /* 0x0000820000067ab9 */ /* 0x000fe20000000a00 */
        /* <DEDUP_REMOVED lines=11> */
.L_x_1903:
[----:B------:R-:W-:Y:S05]  /*edb0*/  BSYNC B0 ;  /* 0x0000000000007941 */ /* 0x000fea0003800000 */
.L_x_1899:
[----:B------:R-:W-:Y:S02]  /*edc0*/  ULDC UR5, c[0x0][0xc38] ;  /* 0x00030e0000057ab9 */ /* 0x000fe40000000800 */
[----:B------:R-:W-:-:S06]  /*edd0*/  UISETP.GE.AND UP0, UPT, UR4, UR5, UPT ;  /* 0x000000050400728c */ /* 0x000fcc000bf06270 */
[----:B------:R-:W-:-:S13]  /*ede0*/  PLOP3.LUT P0, PT, PT, PT, UP0, 0x80, 0x0 ;  /* 0x000000000000781c */ /* 0x000fda0003f0f008 */
[----:B------:R-:W-:Y:S05]  /*edf0*/  @!P0 BRA `(.L_x_1908) ;  /* 0xffffff2000488947 */ /* 0x000fea000383ffff */
[----:B------:R-:W-:Y:S05]  /*ee00*/  EXIT ;  /* 0x000000000000794d */ /* 0x000fea0003800000 */
.L_x_1864:
[----:B------:R-:W-:-:S08]  /*ee10*/  NOP ;  /* 0x0000000000007918 */ /* 0x000fd00000000000 */
[----:B0-----:R-:W0:-:S00]  /*ee20*/  USETMAXREG.DEALLOC.CTAPOOL 0x20 ;  /* 0x00000020000079c8 */ /* 0x001e0000080e0500 */
[----:B0-----:R-:W-:-:S06]  /*ee30*/  LOP3.LUT R0, R0, 0x3, RZ, 0xc0, !PT ;  /* 0x0000000300007812 */ /* 0x001fcc00078ec0ff */
[----:B------:R-:W0:Y:S01]  /*ee40*/  S2UR UR6, SR_CTAID.X ;  /* 0x00000000000679c3 */ /* 0x000e220000002500 */
[----:B------:R-:W-:Y:S02]  /*ee50*/  IMAD.MOV.U32 R23, RZ, RZ, 0x1 ;  /* 0x00000001ff177424 */ /* 0x000fe400078e00ff */
[----:B------:R-:W-:Y:S01]  /*ee60*/  IMAD.MOV.U32 R16, RZ, RZ, RZ ;  /* 0x000000ffff107224 */ /* 0x000fe200078e00ff */
[----:B------:R1:W2:Y:S04]  /*ee70*/  SHFL.IDX PT, R2, R0, RZ, 0x1f ;  /* 0x00001fff00027589 */ /* 0x0002a800000e0000 */
[----:B-1----:R-:W0:Y:S01]  /*ee80*/  LDC R0, c[0x0][0xc38] ;  /* 0x00030e00ff007b82 */ /* 0x002e220000000800 */
[----:B--2---:R-:W-:-:S04]  /*ee90*/  ISETP.NE.AND P0, PT, R2, RZ, PT ;  /* 0x000000ff0200720c */ /* 0x004fc80003f05270 */
[----:B------:R-:W-:-:S05]  /*eea0*/  P2R R2, PR, RZ, 0x1 ;  /* 0x00000001ff027803 */ /* 0x000fca0000000000 */
[----:B------:R1:W-:Y:S04]  /*eeb0*/  STL [R1+0x4], R2 ;  /* 0x0000040201007387 */ /* 0x0003e80000100800 */
[----:B------:R1:W-:Y:S01]  /*eec0*/  STL [R1], RZ ;  /* 0x000000ff01007387 */ /* 0x0003e20000100800 */
[----:B------:R-:W-:Y:S06]  /*eed0*/  @P0 BAR.ARV 0x4, 0x200 ;  /* 0x0108000000000b1d */ /* 0x000fec0000002000 */
[----:B0-----:R-:W-:-:S13]  /*eee0*/  ISETP.LE.AND P0, PT, R0, UR6, PT ;  /* 0x0000000600007c0c */ /* 0x001fda000bf03270 */
[----:B-1----:R-:W-:Y:S05]  /*eef0*/  @P0 BRA `(.L_x_1909) ;  /* 0x0000004400ac0947 */ /* 0x002fea0003800000 */
[----:B------:R-:W0:Y:S01]  /*ef00*/  S2R R6, SR_TID.X ;  /* 0x0000000000067919 */ /* 0x000e220000002100 */
[----:B------:R-:W1:Y:S01]  /*ef10*/  S2UR UR5, SR_CgaCtaId ;  /* 0x00000000000579c3 */ /* 0x000e620000008800 */
[----:B------:R-:W-:Y:S01]  /*ef20*/  UMOV UR4, 0x400 ;  /* 0x0000040000047882 */ /* 0x000fe20000000000 */
[----:B------:R-:W-:Y:S01]  /*ef30*/  IMAD.U32 R28, RZ, RZ, UR6 ;  /* 0x00000006ff1c7e24 */ /* 0x000fe2000f8e00ff */
[----:B------:R2:W-:Y:S01]  /*ef40*/  STL [R1], RZ ;  /* 0x000000ff01007387 */ /* 0x0005e20000100800 */
[----:B------:R-:W-:Y:S01]  /*ef50*/  IMAD.MOV.U32 R23, RZ, RZ, 0x1 ;  /* 0x00000001ff177424 */ /* 0x000fe200078e00ff */
[----:B------:R-:W-:Y:S01]  /*ef60*/  ULDC UR46, c[0x0][0xc] ;  /* 0x00000300002e7ab9 */ /* 0x000fe20000000800 */
[----:B------:R-:W-:Y:S01]  /*ef70*/  IMAD.MOV.U32 R16, RZ, RZ, RZ ;  /* 0x000000ffff107224 */ /* 0x000fe200078e00ff */
[----:B------:R-:W-:Y:S01]  /*ef80*/  ULDC.64 UR38, c[0x0][0x198] ;  /* 0x0000660000267ab9 */ /* 0x000fe20000000a00 */
        /* <DEDUP_REMOVED lines=17> */
[----:B--2---:R-:W-:-:S07]  /*f0a0*/  LOP3.LUT R0, R0, 0x40, RZ, 0xfc, !PT ;  /* 0x0000004000007812 */ /* 0x004fce00078efcff */
.L_x_2001:
        /* <DEDUP_REMOVED lines=22> */
.L_x_1910:
[----:B------:R-:W-:Y:S01]  /*f210*/  ULDC UR9, c[0x0][0xc54] ;  /* 0x0003150000097ab9 */ /* 0x000fe20000000800 */
[----:B------:R-:W-:Y:S01]  /*f220*/  UMOV UR5, UR8 ;  /* 0x0000000800057c82 */ /* 0x000fe20008000000 */
[----:B------:R-:W-:-:S11]  /*f230*/  UISETP.NE.AND UP0, UPT, UR9, 0x1, UPT ;  /* 0x000000010900788c */ /* 0x000fd6000bf05270 */
[----:B------:R-:W-:Y:S02]  /*f240*/  @UP0 ULDC.64 UR10, c[0x0][0xc58] ;  /* 0x00031600000a0ab9 */ /* 0x000fe40000000a00 */
[----:B------:R-:W-:-:S04]  /*f250*/  UIMAD.WIDE.U32 UR6, UR8, UR10, URZ ;  /* 0x0000000a080672a5 */ /* 0x000fc8000f8e003f */
[----:B------:R-:W-:-:S04]  /*f260*/  @UP0 USHF.R.U32.HI UR5, URZ, UR11, UR7 ;  /* 0x0000000b3f050299 */ /* 0x000fc80008011607 */
[----:B------:R-:W-:-:S12]  /*f270*/  UIMAD UR6, UR5, UR9, URZ ;  /* 0x00000009050672a4 */ /* 0x000fd8000f8e023f */
.L_x_1911:
[----:B------:R-:W-:Y:S01]  /*f280*/  ULOP3.LUT UR44, URZ, UR5, URZ, 0x33, !UPT ;  /* 0x000000053f2c7292 */ /* 0x000fe2000f8e333f */
[----:B------:R-:W-:Y:S01]  /*f290*/  BSSY B7, `(.L_x_1912) ;  /* 0x0000417000077945 */ /* 0x000fe20003800000 */
[----:B------:R-:W-:Y:S01]  /*f2a0*/  ULDC UR7, c[0x0][0x448] ;  /* 0x0001120000077ab9 */ /* 0x000fe20000000800 */
[----:B------:R-:W-:Y:S01]  /*f2b0*/  ULDC UR5, c[0x0][0xc3c] ;  /* 0x00030f0000057ab9 */ /* 0x000fe20000000800 */
[----:B------:R-:W-:Y:S02]  /*f2c0*/  UISETP.NE.AND UP1, UPT, UR7, 0x1, UPT ;  /* 0x000000010700788c */ /* 0x000fe4000bf25270 */
[----:B------:R-:W-:Y:S01]  /*f2d0*/  UIADD3 UR44, UR44, UR5, URZ ;  /* 0x000000052c2c7290 */ /* 0x000fe2000fffe03f */
[----:B------:R-:W-:Y:S01]  /*f2e0*/  ULDC.64 UR10, c[0x0][0x418] ;  /* 0x00010600000a7ab9 */ /* 0x000fe20000000a00 */
[----:B------:R-:W-:Y:S02]  /*f2f0*/  UIADD3 UR5, UR8, -UR6, URZ ;  /* 0x8000000608057290 */ /* 0x000fe4000fffe03f */
[----:B------:R-:W-:-:S02]  /*f300*/  UISETP.NE.U32.AND UP0, UPT, UR10, URZ, UPT ;  /* 0x0000003f0a00728c */ /* 0x000fc4000bf05070 */
[----:B------:R-:W-:Y:S02]  /*f310*/  UIMAD UR8, UR44, 0xc0, URZ ;  /* 0x000000c02c0878a4 */ /* 0x000fe4000f8e023f */
[----:B------:R-:W-:Y:S01]  /*f320*/  UISETP.NE.AND.EX UP0, UPT, UR11, URZ, UPT, UP0 ;  /* 0x0000003f0b00728c */ /* 0x000fe2000bf05300 */
[----:B------:R-:W-:Y:S01]  /*f330*/  ULDC UR7, c[0x0][0x288] ;  /* 0x0000a20000077ab9 */ /* 0x000fe20000000800 */
[----:B------:R-:W-:Y:S01]  /*f340*/  UIADD3 UR8, UR8, 0xbf, URZ ;  /* 0x000000bf08087890 */ /* 0x000fe2000fffe03f */
[----:B------:R-:W-:Y:S01]  /*f350*/  ULDC UR6, c[0x0][0x424] ;  /* 0x0001090000067ab9 */ /* 0x000fe20000000800 */
[----:B------:R-:W-:Y:S02]  /*f360*/  UIADD3 UR13, -UR7, 0x90, URZ ;  /* 0x00000090070d7890 */ /* 0x000fe4000fffe13f */
[----:B------:R-:W-:Y:S01]  /*f370*/  USEL UR9, UR6, 0x1, UP0 ;  /* 0x0000000106097887 */ /* 0x000fe20008000000 */
[----:B------:R-:W-:Y:S01]  /*f380*/  @UP1 ULDC UR7, c[0x0][0x44c] ;  /* 0x0001130000071ab9 */ /* 0x000fe20000000800 */
[----:B------:R-:W-:Y:S01]  /*f390*/  ULDC UR12, c[0x0][0x2f0] ;  /* 0x0000bc00000c7ab9 */ /* 0x000fe20000000800 */
[----:B------:R-:W-:Y:S01]  /*f3a0*/  UIMAD.WIDE.U32 UR6, UR8, UR7, URZ ;  /* 0x00000007080672a5 */ /* 0x000fe2000f8e003f */
[----:B------:R-:W-:Y:S01]  /*f3b0*/  @UP1 ULDC UR14, c[0x0][0x450] ;  /* 0x00011400000e1ab9 */ /* 0x000fe20000000800 */
[----:B------:R-:W-:-:S02]  /*f3c0*/  UIMAD UR13, UR9, UR12, UR13 ;  /* 0x0000000c090d72a4 */ /* 0x000fc4000f8e020d */
[----:B------:R-:W-:Y:S02]  /*f3d0*/  @UP1 USHF.R.U32.HI UR8, URZ, UR14, UR7 ;  /* 0x0000000e3f081299 */ /* 0x000fe40008011607 */
[----:B------:R-:W-:Y:S02]  /*f3e0*/  UIMAD UR6, UR9, UR12, 0x8f ;  /* 0x0000008f090674a4 */ /* 0x000fe4000f8e020c */
[----:B------:R-:W-:Y:S02]  /*f3f0*/  UIADD3 UR8, UR13, UR8, URZ ;  /* 0x000000080d087290 */ /* 0x000fe4000fffe03f */
[----:B------:R-:W-:Y:S02]  /*f400*/  UIMAD.WIDE UR6, UR6, 0x38e38e39, URZ ;  /* 0x38e38e39060678a5 */ /* 0x000fe4000f8e023f */
[----:B------:R-:W-:Y:S02]  /*f410*/  UIMAD.WIDE UR8, UR8, 0x38e38e39, URZ ;  /* 0x38e38e39080878a5 */ /* 0x000fe4000f8e023f */
[----:B------:R-:W-:-:S02]  /*f420*/  USHF.R.U32.HI UR12, URZ, 0x1f, UR7 ;  /* 0x0000001f3f0c7899 */ /* 0x000fc40008011607 */
[----:B------:R-:W-:Y:S01]  /*f430*/  USHF.R.U32.HI UR6, URZ, 0x1f, UR9 ;  /* 0x0000001f3f067899 */ /* 0x000fe20008011609 */
[----:B------:R-:W-:Y:S01]  /*f440*/  ULDC UR11, c[0x0][0xc48] ;  /* 0x00031200000b7ab9 */ /* 0x000fe20000000800 */
[----:B------:R-:W-:Y:S02]  /*f450*/  ULEA.HI.SX32 UR12, UR7, UR12, 0x1b ;  /* 0x0000000c070c7291 */ /* 0x000fe4000f8fda3f */
[----:B------:R-:W-:Y:S02]  /*f460*/  ULEA.HI.SX32 UR6, UR9, UR6, 0x1b ;  /* 0x0000000609067291 */ /* 0x000fe4000f8fda3f */
[----:B------:R-:W-:Y:S02]  /*f470*/  UISETP.NE.AND UP0, UPT, UR11, 0x1, UPT ;  /* 0x000000010b00788c */ /* 0x000fe4000bf05270 */
[----:B------:R-:W-:Y:S01]  /*f480*/  UISETP.LT.AND UP1, UPT, UR12, UR6, UPT ;  /* 0x000000060c00728c */ /* 0x000fe2000bf21270 */
[----:B------:R-:W-:-:S03]  /*f490*/  ULDC UR10, c[0x0][0xc54] ;  /* 0x00031500000a7ab9 */ /* 0x000fc60000000800 */
[----:B------:R-:W-:Y:S02]  /*f4a0*/  USEL UR43, UR12, UR6, UP1 ;  /* 0x000000060c2b7287 */ /* 0x000fe40008800000 */
[----:B------:R-:W-:-:S03]  /*f4b0*/  UIMAD UR10, UR4, UR10, UR5 ;  /* 0x0000000a040a72a4 */ /* 0x000fc6000f8e0205 */
[----:B------:R-:W-:Y:S01]  /*f4c0*/  @UP0 ULDC UR4, c[0x0][0xc4c] ;  /* 0x0003130000040ab9 */ /* 0x000fe20000000800 */
[----:B------:R-:W-:Y:S01]  /*f4d0*/  ISETP.LT.AND P0, PT, RZ, UR43, PT ;  /* 0x0000002bff007c0c */ /* 0x000fe2000bf01270 */
[----:B------:R-:W-:Y:S01]  /*f4e0*/  UIMAD.WIDE.U32 UR4, UR10, UR4, URZ ;  /* 0x000000040a0472a5 */ /* 0x000fe2000f8e003f */
[----:B------:R-:W-:Y:S01]  /*f4f0*/  @UP0 ULDC UR7, c[0x0][0xc50] ;  /* 0x0003140000070ab9 */ /* 0x000fe20000000800 */
[----:B------:R-:W-:Y:S02]  /*f500*/  UMOV UR42, UR10 ;  /* 0x0000000a002a7c82 */ /* 0x000fe40008000000 */
[----:B------:R-:W-:-:S04]  /*f510*/  @UP0 USHF.R.U32.HI UR42, URZ, UR7, UR5 ;  /* 0x000000073f2a0299 */ /* 0x000fc80008011605 */
[----:B------:R-:W-:-:S04]  /*f520*/  UIADD3 UR36, -UR42, URZ, URZ ;  /* 0x0000003f2a247290 */ /* 0x000fc8000fffe13f */
[----:B------:R-:W-:Y:S01]  /*f530*/  UIMAD UR36, UR11, UR36, UR10 ;  /* 0x000000240b2472a4 */ /* 0x000fe2000f8e020a */
[----:B------:R-:W-:Y:S11]  /*f540*/  @P0 BRA `(.L_x_1913) ;  /* 0x0000000000480947 */ /* 0x000ff60003800000 */
[----:B------:R-:W0:Y:S02]  /*f550*/  S2R R0, SR_TID.X ;  /* 0x0000000000007919 */ /* 0x000e240000002100 */
[----:B0-----:R-:W-:-:S04]  /*f560*/  LOP3.LUT R0, R0, 0x7f, RZ, 0xc0, !PT ;  /* 0x0000007f00007812 */ /* 0x001fc800078ec0ff */
[----:B------:R-:W-:-:S13]  /*f570*/  ISETP.NE.AND P1, PT, R0, RZ, PT ;  /* 0x000000ff0000720c */ /* 0x000fda0003f25270 */
[----:B------:R-:W-:Y:S05]  /*f580*/  @P1 BRA `(.L_x_1914) ;  /* 0x0000003c009c1947 */ /* 0x000fea0003800000 */
[----:B------:R-:W0:Y:S01]  /*f590*/  S2R R5, SR_LANEID ;  /* 0x0000000000057919 */ /* 0x000e220000000000 */
[----:B------:R-:W-:Y:S01]  /*f5a0*/  VOTEU.ANY UR4, UPT, PT ;  /* 0x0000000000047886 */ /* 0x000fe200038e0100 */
[----:B------:R-:W1:Y:S01]  /*f5b0*/  LDC.64 R2, c[0x0][0xc80] ;  /* 0x00032000ff027b82 */ /* 0x000e620000000a00 */
[----:B------:R-:W0:Y:S01]  /*f5c0*/  FLO.U32 R0, UR4 ;  /* 0x0000000400007d00 */ /* 0x000e2200080e0000 */
[----:B------:R-:W-:Y:S01]  /*f5d0*/  ULDC.64 UR6, c[0x0][0x208] ;  /* 0x0000820000067ab9 */ /* 0x000fe20000000a00 */
        /* <DEDUP_REMOVED lines=9> */
.L_x_1913:
        /* <DEDUP_REMOVED lines=20> */
.L_x_1916:
[----:B------:R-:W-:Y:S05]  /*f7b0*/  BSYNC B6 ;  /* 0x0000000000067941 */ /* 0x000fea0003800000 */
.L_x_1915:
        /* <DEDUP_REMOVED lines=20> */
.L_x_1919:
        /* <DEDUP_REMOVED lines=15> */
.L_x_1918:
[----:B------:R-:W-:Y:S05]  /*f9f0*/  BSYNC B6 ;  /* 0x0000000000067941 */ /* 0x000fea0003800000 */
.L_x_1917:
[----:B------:R-:W-:Y:S01]  /*fa00*/  ULDC.64 UR4, c[0x0][0x9f8] ;  /* 0x00027e0000047ab9 */ /* 0x000fe20000000a00 */
[----:B------:R-:W-:Y:S01]  /*fa10*/  IMAD.U32 R22, RZ, RZ, UR42 ;  /* 0x0000002aff167e24 */ /* 0x000fe2000f8e00ff */
[----:B------:R-:W-:Y:S01]  /*fa20*/  UISETP.NE.U32.AND UP0, UPT, UR4, URZ, UPT ;  /* 0x0000003f0400728c */ /* 0x000fe2000bf05070 */
[----:B------:R-:W-:-:S03]  /*fa30*/  ULDC.64 UR6, c[0x0][0x208] ;  /* 0x0000820000067ab9 */ /* 0x000fc60000000a00 */
        /* <DEDUP_REMOVED lines=9> */
[----:B------:R-:W1:Y:S03]  /*fad0*/  S2R R18, SR_TID.X ;  /* 0x0000000000127919 */ /* 0x000e660000002100 */
[----:B------:R-:W-:Y:S01]  /*fae0*/  VIADD R19, R19, 0xffffffff ;  /* 0xffffffff13137836 */ /* 0x000fe20000000000 */
[----:B0-----:R-:W0:Y:S02]  /*faf0*/  LDC.64 R2, c[0x0][0x418] ;  /* 0x00010600ff027b82 */ /* 0x001e240000000a00 */
[----:B0-----:R-:W-:Y:S02]  /*fb00*/  ISETP.NE.U32.AND P0, PT, R2, RZ, PT ;  /* 0x000000ff0200720c */ /* 0x001fe40003f05070 */
[----:B-1----:R-:W-:-:S02]  /*fb10*/  SHF.R.U32.HI R20, RZ, 0x5, R18 ;  /* 0x00000005ff147819 */ /* 0x002fc40000011612 */
[----:B------:R-:W-:Y:S02]  /*fb20*/  ISETP.NE.AND.EX P1, PT, R3, RZ, PT, P0 ;  /* 0x000000ff0300720c */ /* 0x000fe40003f25300 */
[----:B------:R-:W-:Y:S02]  /*fb30*/  LOP3.LUT R20, R20, 0x3, RZ, 0xc0, !PT ;  /* 0x0000000314147812 */ /* 0x000fe400078ec0ff */
[----:B------:R-:W-:Y:S02]  /*fb40*/  P2R R26, PR, RZ, 0x2 ;  /* 0x00000002ff1a7803 */ /* 0x000fe40000000000 */
[----:B--2---:R-:W-:Y:S02]  /*fb50*/  SHF.R.S32.HI R24, RZ, 0x1f, R22 ;  /* 0x0000001fff187819 */ /* 0x004fe40000011416 */
[----:B------:R-:W-:Y:S01]  /*fb60*/  SEL R18, R22, RZ, !P1 ;  /* 0x000000ff16127207 */ /* 0x000fe20004800000 */
[----:B------:R-:W-:Y:S06]  /*fb70*/  BRA.DIV UR4, `(.L_x_1920) ;  /* 0x0000004204207947 */ /* 0x000fec000b800000 */
[----:B------:R0:W1:Y:S02]  /*fb80*/  SHFL.IDX PT, R14, R20, RZ, 0x1f ;  /* 0x00001fff140e7589 */ /* 0x00006400000e0000 */
.L_x_2016:
[----:B-1----:R-:W-:Y:S02]  /*fb90*/  ISETP.NE.AND P0, PT, R14, RZ, PT ;  /* 0x000000ff0e00720c */ /* 0x002fe40003f05270 */
[----:B------:R-:W-:-:S04]  /*fba0*/  PLOP3.LUT P2, PT, PT, PT, PT, 0x8, 0x0 ;  /* 0x000000000000781c */ /* 0x000fc80003f4e170 */
[----:B------:R-:W-:-:S07]  /*fbb0*/  P2R R25, PR, RZ, 0x4 ;  /* 0x00000004ff197803 */ /* 0x000fce0000000000 */
[----:B------:R-:W-:Y:S05]  /*fbc0*/  @P0 BRA `(.L_x_1921) ;  /* 0x0000000400140947 */ /* 0x000fea0003800000 */
[----:B------:R-:W-:-:S03]  /*fbd0*/  UMOV UR4, 0xffffffff ;  /* 0xffffffff00047882 */ /* 0x000fc60000000000 */
[----:B------:R-:W-:Y:S05]  /*fbe0*/  BRA.DIV UR4, `(.L_x_1922) ;  /* 0x0000004204247947 */ /* 0x000fea000b800000 */
[----:B------:R-:W-:-:S13]  /*fbf0*/  ELECT P6, URZ, PT ;  /* 0x00000000003f782f */ /* 0x000fda00038c0000 */
.L_x_2019:
[----:B------:R-:W-:Y:S05]  /*fc00*/  @!P6 BRA `(.L_x_1921) ;  /* 0x000000040004e947 */ /* 0x000fea0003800000 */
[----:B------:R-:W-:Y:S01]  /*fc10*/  IMAD.MOV.U32 R18, RZ, RZ, R22 ;  /* 0x000000ffff127224 */ /* 0x000fe200078e0016 */
[----:B------:R-:W-:Y:S06]  /*fc20*/  @!P1 BRA `(.L_x_1923) ;  /* 0x00000000004c9947 */ /* 0x000fec0003800000 */
[----:B------:R-:W1:Y:S01]  /*fc30*/  LDC R6, c[0x0][0x43c] ;  /* 0x00010f00ff067b82 */ /* 0x000e620000000800 */
[----:B------:R-:W-:Y:S01]  /*fc40*/  IMAD.MOV.U32 R0, RZ, RZ, R19 ;  /* 0x000000ffff007224 */ /* 0x000fe200078e0013 */
[----:B------:R-:W-:Y:S01]  /*fc50*/  ULDC.64 UR4, c[0x0][0x428] ;  /* 0x00010a0000047ab9 */ /* 0x000fe20000000a00 */
[----:B------:R-:W-:Y:S01]  /*fc60*/  ULDC.64 UR6, c[0x0][0x208] ;  /* 0x0000820000067ab9 */ /* 0x000fe20000000a00 */
        /* <DEDUP_REMOVED lines=15> */
.L_x_1923:
[----:B------:R-:W2:Y:S01]  /*fd60*/  S2R R0, SR_TID.X ;  /* 0x0000000000007919 */ /* 0x000ea20000002100 */
[----:B-1----:R-:W-:Y:S01]  /*fd70*/  IMAD R3, R16, 0x8, R17 ;  /* 0x0000000810037824 */ /* 0x002fe200078e0211 */
[----:B--2---:R-:W-:Y:S02]  /*fd80*/  LOP3.LUT R2, R0, 0x7f, RZ, 0xc0, !PT ;  /* 0x0000007f00027812 */ /* 0x004fe400078ec0ff */
[----:B------:R-:W-:Y:S02]  /*fd90*/  SHF.L.U32 R0, R23, 0x1f, RZ ;  /* 0x0000001f17007819 */ /* 0x000fe400000006ff */
[----:B------:R-:W-:Y:S02]  /*fda0*/  ISETP.NE.AND P1, PT, R2, RZ, PT ;  /* 0x000000ff0200720c */ /* 0x000fe40003f25270 */
[----:B------:R-:W1:Y:S02]  /*fdb0*/  SYNCS.PHASECHK.TRANS64.TRYWAIT P0, [R3+URZ+0x31c40], R0 ;  /* 0x031c4000030075a7 */ /* 0x000e64000800017f */
[----:B-1----:R-:W-:Y:S09]  /*fdc0*/  @!P0 BRA `(.L_x_1924) ;  /* 0x0000003c00cc8947 */ /* 0x002ff20003800000 */
.L_x_2020:
[----:B------:R-:W-:Y:S05]  /*fdd0*/  @P1 BRA `(.L_x_1925) ;  /* 0x0000000000141947 */ /* 0x000fea0003800000 */
[----:B------:R-:W-:Y:S01]  /*fde0*/  ISETP.NE.AND P0, PT, R29, RZ, PT ;  /* 0x000000ff1d00720c */ /* 0x000fe20003f05270 */
[----:B-1----:R-:W-:-:S04]  /*fdf0*/  IMAD.MOV.U32 R0, RZ, RZ, 0x6c00 ;  /* 0x00006c00ff007424 */ /* 0x002fc800078e00ff */
[----:B------:R2:W-:Y:S08]  /*fe00*/  SYNCS.ARRIVE.TRANS64 RZ, [R3+URZ+0x31c30], R0 ;  /* 0x031c300003ff79a7 */ /* 0x0005f0000800003f */
[----:B------:R-:W-:Y:S05]  /*fe10*/  @!P0 BRA `(.L_x_1925) ;  /* 0x0000000000048947 */ /* 0x000fea0003800000 */
[----:B------:R-:W-:Y:S01]  /*fe20*/  BPT.TRAP 0x1 ;  /* 0x000000040000795c */ /* 0x000fe20000300000 */
.L_x_1925:
        /* <DEDUP_REMOVED lines=16> */
[----:B------:R-:W-:-:S02]  /*ff30*/  UIMAD UR35, UR35, 0x90, URZ ;  /* 0x00000090232378a4 */ /* 0x000fc4000f8e023f */
[----:B------:R-:W-:Y:S01]  /*ff40*/  UIADD3 UR32, UR8, 0x16a00, URZ ;  /* 0x00016a0008207890 */ /* 0x000fe2000fffe03f */
[----:B------:R-:W-:Y:S01]  /*ff50*/  P2R R25, PR, RZ, 0x1 ;  /* 0x00000001ff197803 */ /* 0x000fe20000000000 */
        /* <DEDUP_REMOVED lines=9> */
[----:B------:R1:W-:Y:S01]  /*fff0*/  UTMALDG.4D [UR16], [UR4], desc[UR6] ;  /* 0x00000610040075b4 */ /* 0x0003e20008019000 */
[----:B------:R1:W-:Y:S02]  /*10000*/  UTMALDG.4D [UR8], [UR4], desc[UR6] ;  /* 0x00000608040075b4 */ /* 0x0003e40008019000 */
[----:B-1----:R-:W-:Y:S01]  /*10010*/  NOP ;  /* 0x0000000000007918 */ /* 0x002fe20000000000 */
.L_x_1921:
        /* <DEDUP_REMOVED lines=29> */
.L_x_1927:
[----:B------:R-:W-:Y:S05]  /*101f0*/  BSYNC B6 ;  /* 0x0000000000067941 */ /* 0x000fea0003800000 */
.L_x_1926:
[----:B------:R-:W1:Y:S01]  /*10200*/  LDC R9, c[0x0][0x448] ;  /* 0x00011200ff097b82 */ /* 0x000e620000000800 */
[----:B0-----:R-:W0:Y:S01]  /*10210*/  S2R R20, SR_TID.X ;  /* 0x0000000000147919 */ /* 0x001e220000002100 */
[----:B------:R-:W-:Y:S01]  /*10220*/  IMAD.U32 R6, RZ, RZ, UR44 ;  /* 0x0000002cff067e24 */ /* 0x000fe2000f8e00ff */
[----:B------:R-:W-:Y:S01]  /*10230*/  ULDC.64 UR8, c[0x0][0x2e0] ;  /* 0x0000b80000087ab9 */ /* 0x000fe20000000a00 */
[----:B------:R-:W-:Y:S01]  /*10240*/  UMOV UR4, UR40 ;  /* 0x0000002800047c82 */ /* 0x000fe20008000000 */
[----:B------:R-:W-:Y:S01]  /*10250*/  UIMAD UR6, UR45, UR8, URZ ;  /* 0x000000082d0672a4 */ /* 0x000fe2000f8e023f */
[----:B------:R-:W2:Y:S01]  /*10260*/  S2R R10, SR_TID.X ;  /* 0x00000000000a7919 */ /* 0x000ea20000002100 */
[----:B------:R-:W-:Y:S02]  /*10270*/  UMOV UR5, UR37 ;  /* 0x0000002500057c82 */ /* 0x000fe40008000000 */
        /* <DEDUP_REMOVED lines=16> */
[----:B------:R-:W-:-:S03]  /*10380*/  IMAD R6, R6, 0xc0, R20 ;  /* 0x000000c006067824 */ /* 0x000fc600078e0214 */
        /* <DEDUP_REMOVED lines=9> */
[--C-:B------:R-:W-:Y:S01]  /*10420*/  SHF.R.S32.HI R8, RZ, 0x1f, R7.reuse ;  /* 0x0000001fff087819 */ /* 0x100fe20000011407 */
[----:B------:R-:W-:Y:S02]  /*10430*/  IMAD.MOV R0, RZ, RZ, -R7 ;  /* 0x000000ffff007224 */ /* 0x000fe400078e0a07 */
[----:B------:R-:W-:-:S04]  /*10440*/  IMAD.WIDE.U32 R4, R7, UR8, R2 ;  /* 0x0000000807047c25 */ /* 0x000fc8000f8e0002 */
[----:B------:R-:W-:Y:S02]  /*10450*/  IMAD R8, R8, UR8, RZ ;  /* 0x0000000808087c24 */ /* 0x000fe4000f8e02ff */
[----:B------:R-:W-:Y:S02]  /*10460*/  IMAD R0, R9, R0, R6 ;  /* 0x0000000009007224 */ /* 0x000fe400078e0206 */
[----:B------:R-:W-:Y:S02]  /*10470*/  IMAD R8, R7, UR9, R8 ;  /* 0x0000000907087c24 */ /* 0x000fe4000f8e0208 */
[----:B-1----:R-:W-:Y:S01]  /*10480*/  IMAD.SHL.U32 R20, R21, 0x8, RZ ;  /* 0x0000000815147824 */ /* 0x002fe200078e00ff */
[----:B------:R-:W-:Y:S01]  /*10490*/  SHF.R.S32.HI R7, RZ, 0x1f, R0 ;  /* 0x0000001fff077819 */ /* 0x000fe20000011400 */
[----:B------:R-:W-:Y:S01]  /*104a0*/  IMAD.IADD R5, R5, 0x1, R8 ;  /* 0x0000000105057824 */ /* 0x000fe200078e0208 */
[----:B------:R-:W-:Y:S01]  /*104b0*/  LOP3.LUT R21, R21, 0x7f, RZ, 0xc0, !PT ;  /* 0x0000007f15157812 */ /* 0x000fe200078ec0ff */
[----:B------:R-:W0:Y:S01]  /*104c0*/  @P1 LDC R8, c[0x0][0x44c] ;  /* 0x00011300ff081b82 */ /* 0x000e220000000800 */
[----:B------:R-:W-:Y:S01]  /*104d0*/  LOP3.LUT R20, R20, 0x18, RZ, 0xc0, !PT ;  /* 0x0000001814147812 */ /* 0x000fe200078ec0ff */
[----:B------:R-:W-:Y:S01]  /*104e0*/  IMAD R7, R7, UR4, RZ ;  /* 0x0000000407077c24 */ /* 0x000fe2000f8e02ff */
[----:B------:R-:W-:Y:S01]  /*104f0*/  SHF.R.U32.HI R21, RZ, 0x2, R21 ;  /* 0x00000002ff157819 */ /* 0x000fe20000011615 */
[----:B------:R-:W-:-:S04]  /*10500*/  IMAD.WIDE.U32 R4, R0, UR4, R4 ;  /* 0x0000000400047c25 */ /* 0x000fc8000f8e0004 */
[----:B------:R-:W-:Y:S01]  /*10510*/  IMAD R7, R0, UR5, R7 ;  /* 0x0000000500077c24 */ /* 0x000fe2000f8e0207 */
[----:B------:R-:W-:-:S03]  /*10520*/  LEA R0, P0, R4, UR6, 0x1 ;  /* 0x0000000604007c11 */ /* 0x000fc6000f8008ff */
[----:B------:R-:W-:Y:S02]  /*10530*/  IMAD.IADD R7, R5, 0x1, R7 ;  /* 0x0000000105077824 */ /* 0x000fe400078e0207 */
[----:B------:R-:W1:Y:S03]  /*10540*/  @P1 LDC R5, c[0x0][0x450] ;  /* 0x00011400ff051b82 */ /* 0x000e660000000800 */
[----:B------:R-:W-:Y:S01]  /*10550*/  LEA.HI.X R4, R4, UR7, R7, 0x1, P0 ;  /* 0x0000000704047c11 */ /* 0x000fe200080f0c07 */
[----:B------:R-:W-:-:S04]  /*10560*/  VIADD R7, R6, 0x80 ;  /* 0x0000008006077836 */ /* 0x000fc80000000000 */
[----:B------:R-:W-:Y:S02]  /*10570*/  IMAD.MOV.U32 R6, RZ, RZ, R7 ;  /* 0x000000ffff067224 */ /* 0x000fe400078e0007 */
[----:B0-----:R-:W-:-:S05]  /*10580*/  @P1 IMAD.HI.U32 R8, R7, R8, RZ ;  /* 0x0000000807081227 */ /* 0x001fca00078e00ff */
        /* <DEDUP_REMOVED lines=10> */
[----:B------:R-:W-:Y:S01]  /*10630*/  IMAD.WIDE.U32 R2, R5, UR4, R2 ;  /* 0x0000000405027c25 */ /* 0x000fe2000f8e0002 */
        /* <DEDUP_REMOVED lines=11> */
[----:B------:R-:W-:Y:S01]  /*106f0*/  IMAD.U32 R6, RZ, RZ, UR44 ;  /* 0x0000002cff067e24 */ /* 0x000fe2000f8e00ff */
[----:B------:R-:W-:Y:S01]  /*10700*/  ULDC UR4, c[0x0][0x288] ;  /* 0x0000a20000047ab9 */ /* 0x000fe20000000800 */
[----:B------:R-:W-:Y:S01]  /*10710*/  ULDC.64 UR6, c[0x0][0x208] ;  /* 0x0000820000067ab9 */ /* 0x000fe20000000a00 */
[----:B------:R-:W1:Y:S01]  /*10720*/  SHFL.IDX PT, R2, R4, RZ, 0x1c1f ;  /* 0x001c1fff04027589 */ /* 0x000e6200000e0000 */
[----:B------:R-:W-:Y:S02]  /*10730*/  IMAD R5, R9, UR4, RZ ;  /* 0x0000000409057c24 */ /* 0x000fe4000f8e02ff */
[----:B------:R-:W-:Y:S01]  /*10740*/  IMAD R6, R6, 0xc0, R21 ;  /* 0x000000c006067824 */ /* 0x000fe200078e0215 */
[----:B------:R-:W-:Y:S03]  /*10750*/  SHFL.IDX PT, R14, R0, 0x3, 0x1c1f ;  /* 0x007c1f00000e7f89 */ /* 0x000fe600000e0000 */
[C---:B------:R-:W-:Y:S01]  /*10760*/  VIADD R10, R6.reuse, 0x20 ;  /* 0x00000020060a7836 */ /* 0x040fe20000000000 */
        /* <DEDUP_REMOVED lines=8> */
[----:B------:R0:W-:Y:S01]  /*107f0*/  @!P4 LDGSTS.E.BYPASS.LTC128B.128 [R27+0x13a00], desc[UR6][R2.64+0x80], !P2 ;  /* 0x13a00080021bcfae */ /* 0x0001e2000d101d46 */
[----:B------:R-:W-:Y:S01]  /*10800*/  ISETP.GE.AND P4, PT, R10, R5, PT ;  /* 0x000000050a00720c */ /* 0x000fe20003f86270 */
[----:B------:R-:W-:-:S02]  /*10810*/  VIADD R10, R6, 0x40 ;  /* 0x00000040060a7836 */ /* 0x000fc40000000000 */
[----:B0-----:R-:W0:Y:S04]  /*10820*/  SHFL.IDX PT, R3, R0, 0x1, 0x1c1f ;  /* 0x003c1f0000037f89 */ /* 0x001e2800000e0000 */
[----:B------:R-:W1:Y:S06]  /*10830*/  SHFL.IDX PT, R2, R4, 0x1, 0x1c1f ;  /* 0x003c1f0004027f89 */ /* 0x000e6c00000e0000 */
        /* <DEDUP_REMOVED lines=11> */
[----:B------:R-:W1:Y:S04]  /*108f0*/  SHFL.IDX PT, R2, R4, 0x2, 0x1c1f ;  /* 0x005c1f0004027f89 */ /* 0x000e6800000e0000 */
[----:B------:R-:W2:Y:S04]  /*10900*/  SHFL.IDX PT, R4, R4, 0x3, 0x1c1f ;  /* 0x007c1f0004047f89 */ /* 0x000ea800000e0000 */
[----:B------:R-:W-:Y:S04]  /*10910*/  SHFL.IDX PT, R0, R7, RZ, 0x1c1f ;  /* 0x001c1fff07007589 */ /* 0x000fe800000e0000 */
[----:B------:R-:W-:Y:S01]  /*10920*/  SHFL.IDX PT, R7, R7, 0x1, 0x1c1f ;  /* 0x003c1f0007077f89 */ /* 0x000fe200000e0000 */
        /* <DEDUP_REMOVED lines=9> */
[----:B------:R-:W-:-:S12]  /*109c0*/  VIADD R10, R6, 0x80 ;  /* 0x00000080060a7836 */ /* 0x000fd80000000000 */
[----:B------:R-:W-:-:S05]  /*109d0*/  @!P4 LEA R14, P3, R20, R14, 0x1 ;  /* 0x0000000e140ec211 */ /* 0x000fca00078608ff */
[----:B--2---:R-:W-:Y:S02]  /*109e0*/  @!P4 IMAD.X R9, RZ, RZ, R4, P3 ;  /* 0x000000ffff09c224 */ /* 0x004fe400018e0604 */
[----:B0-----:R-:W-:Y:S02]  /*109f0*/  @!P4 IMAD.MOV.U32 R2, RZ, RZ, R14 ;  /* 0x000000ffff02c224 */ /* 0x001fe400078e000e */
        /* <DEDUP_REMOVED lines=14> */
.L_x_2033:
[----:B------:R-:W-:Y:S01]  /*10ae0*/  VIADD R6, R6, 0xa0 ;  /* 0x000000a006067836 */ /* 0x000fe20000000000 */
[----:B------:R-:W-:Y:S01]  /*10af0*/  ULDC.64 UR4, c[0x0][0x208] ;  /* 0x0000820000047ab9 */ /* 0x000fe20000000a00 */
        /* <DEDUP_REMOVED lines=12> */
.L_x_1929:
[----:B------:R-:W-:Y:S02]  /*10bc0*/  PLOP3.LUT P1, PT, P1, P0, PT, 0xa2, 0x0 ;  /* 0x000000000000781c */ /* 0x000fe40000f21472 */
[----:B------:R-:W-:-:S08]  /*10bd0*/  @P0 R2UR P1, UR4, R17 ;  /* 0x00000000110402ca */ /* 0x000fd00000020000 */
[----:B------:R-:W-:-:S05]  /*10be0*/  @P0 PLOP3.LUT P0, PT, P1, PT, PT, 0x80, 0x0 ;  /* 0x000000000000081c */ /* 0x000fca0000f0f070 */
[----:B------:R-:W-:Y:S01]  /*10bf0*/  @!P1 SYNCS.ARRIVE.TRANS64.RED.A0T1 RZ, [UR4+0x31c00], RZ ;  /* 0x031c00ffffff99a7 */ /* 0x000fe20008200404 */
[----:B------:R-:W-:Y:S07]  /*10c00*/  @!P1 ARRIVES.LDGSTSBAR.64.TRANSCNT [UR4+0x31c00] ;  /* 0x031c0000ff0099b0 */ /* 0x000fee0008000a84 */
[----:B------:R-:W-:Y:S05]  /*10c10*/  @P0 BRA.U.ANY `(.L_x_1929) ;  /* 0xfffffffd00e80947 */ /* 0x000fea000393ffff */
[----:B0-----:R-:W2:Y:S02]  /*10c20*/  LDL.LU R3, [R1] ;  /* 0x0000000001037983 */ /* 0x001ea40000300800 */
[----:B--2---:R-:W-:-:S05]  /*10c30*/  VIADD R3, R3, 0x1 ;  /* 0x0000000103037836 */ /* 0x004fca0000000000 */
[----:B------:R0:W-:Y:S01]  /*10c40*/  STL [R1], R3 ;  /* 0x0000000301007387 */ /* 0x0001e20000100800 */
        /* <DEDUP_REMOVED lines=9> */
.L_x_2034:
[----:B------:R-:W-:Y:S05]  /*10ce0*/  BSYNC B0 ;  /* 0x0000000000007941 */ /* 0x000fea0003800000 */
.L_x_1930:
[----:B------:R-:W-:-:S06]  /*10cf0*/  UISETP.GE.AND UP0, UPT, UR43, 0x2, UPT ;  /* 0x000000022b00788c */ /* 0x000fcc000bf06270 */
[----:B------:R-:W-:-:S13]  /*10d00*/  PLOP3.LUT P0, PT, PT, PT, UP0, 0x80, 0x0 ;  /* 0x000000000000781c */ /* 0x000fda0003f0f008 */
[----:B------:R-:W-:Y:S05]  /*10d10*/  @!P0 BRA `(.L_x_1932) ;  /* 0x0000002000448947 */ /* 0x000fea0003800000 */
[----:B------:R-:W-:Y:S02]  /*10d20*/  ULOP3.LUT UR4, UR43, 0x1, URZ, 0xc0, !UPT ;  /* 0x000000012b047892 */ /* 0x000fe4000f8ec03f */
[----:B------:R-:W-:Y:S02]  /*10d30*/  IMAD.U32 R7, RZ, RZ, UR43 ;  /* 0x0000002bff077e24 */ /* 0x000fe4000f8e00ff */
[----:B------:R-:W-:Y:S02]  /*10d40*/  UISETP.NE.U32.AND UP0, UPT, UR4, 0x1, UPT ;  /* 0x000000010400788c */ /* 0x000fe4000bf05070 */
[----:B------:R-:W-:-:S04]  /*10d50*/  VIADD R7, R7, 0xfffffffe ;  /* 0xfffffffe07077836 */ /* 0x000fc80000000000 */
[----:B------:R-:W-:Y:S01]  /*10d60*/  IMAD.MOV.U32 R6, RZ, RZ, R7 ;  /* 0x000000ffff067224 */ /* 0x000fe200078e0007 */
[----:B------:R-:W-:-:S13]  /*10d70*/  PLOP3.LUT P0, PT, PT, PT, UP0, 0x80, 0x0 ;  /* 0x000000000000781c */ /* 0x000fda0003f0f008 */
[----:B------:R-:W-:Y:S05]  /*10d80*/  @!P0 BRA `(.L_x_1933) ;  /* 0x0000000800b88947 */ /* 0x000fea0003800000 */
[----:B------:R-:W-:Y:S01]  /*10d90*/  ISETP.NE.AND P1, PT, R25, RZ, PT ;  /* 0x000000ff1900720c */ /* 0x000fe20003f25270 */
[----:B------:R-:W-:Y:S01]  /*10da0*/  VIADD R6, R16, 0x1 ;  /* 0x0000000110067836 */ /* 0x000fe20000000000 */
[----:B------:R-:W-:Y:S04]  /*10db0*/  BSSY B0, `(.L_x_1934) ;  /* 0x00000a7000007945 */ /* 0x000fe80003800000 */
[----:B------:R-:W-:-:S04]  /*10dc0*/  ISETP.NE.AND P0, PT, R6, 0x2, PT ;  /* 0x000000020600780c */ /* 0x000fc80003f05270 */
[----:B------:R-:W-:Y:S02]  /*10dd0*/  SEL R8, RZ, 0x1, P0 ;  /* 0x00000001ff087807 */ /* 0x000fe40000000000 */
[----:B------:R-:W-:Y:S02]  /*10de0*/  SEL R6, R6, RZ, P0 ;  /* 0x000000ff06067207 */ /* 0x000fe40000000000 */
[----:B------:R-:W-:Y:S01]  /*10df0*/  LOP3.LUT R8, R23, R8, RZ, 0x3c, !PT ;  /* 0x0000000817087212 */ /* 0x000fe200078e3cff */
[----:B------:R-:W-:Y:S06]  /*10e00*/  @!P1 BRA `(.L_x_1935) ;  /* 0x0000000800849947 */ /* 0x000fec0003800000 */
[----:B------:R-:W-:Y:S01]  /*10e10*/  ISETP.NE.AND P1, PT, R26, RZ, PT ;  /* 0x000000ff1a00720c */ /* 0x000fe20003f25270 */
[----:B------:R-:W-:Y:S02]  /*10e20*/  IMAD.MOV.U32 R4, RZ, RZ, R18 ;  /* 0x000000ffff047224 */ /* 0x000fe400078e0012 */
[----:B------:R-:W-:-:S10]  /*10e30*/  IMAD.MOV.U32 R9, RZ, RZ, R7 ;  /* 0x000000ffff097224 */ /* 0x000fd400078e0007 */
[----:B------:R-:W-:Y:S05]  /*10e40*/  @!P1 BRA `(.L_x_1936) ;  /* 0x00000000004c9947 */ /* 0x000fea0003800000 */
[----:B------:R-:W1:Y:S01]  /*10e50*/  LDC R9, c[0x0][0x43c] ;  /* 0x00010f00ff097b82 */ /* 0x000e620000000800 */
[----:B------:R-:W-:Y:S01]  /*10e60*/  ULDC.64 UR4, c[0x0][0x428] ;  /* 0x00010a0000047ab9 */ /* 0x000fe20000000a00 */
[----:B------:R-:W-:Y:S01]  /*10e70*/  ULDC.64 UR6, c[0x0][0x208] ;  /* 0x0000820000067ab9 */ /* 0x000fe20000000a00 */
[----:B------:R-:W-:-:S04]  /*10e80*/  IMAD R10, R24, UR4, RZ ;  /* 0x00000004180a7c24 */ /* 0x000fc8000f8e02ff */
[----:B------:R-:W-:Y:S01]  /*10e90*/  IMAD R10, R22, UR5, R10 ;  /* 0x00000005160a7c24 */ /* 0x000fe2000f8e020a */
[----:B-1----:R-:W-:-:S13]  /*10ea0*/  ISETP.NE.AND P0, PT, R9, 0x1, PT ;  /* 0x000000010900780c */ /* 0x002fda0003f05270 */
[----:B0-----:R-:W0:Y:S02]  /*10eb0*/  @P0 LDC.64 R2, c[0x0][0x440] ;  /* 0x00011000ff020b82 */ /* 0x001e240000000a00 */
[----:B0-----:R-:W-:-:S04]  /*10ec0*/  @P0 IMAD.HI.U32 R4, R7, R2, RZ ;  /* 0x0000000207040227 */ /* 0x001fc800078e00ff */
[----:B------:R-:W-:Y:S01]  /*10ed0*/  IMAD.MOV.U32 R2, RZ, RZ, R7 ;  /* 0x000000ffff027224 */ /* 0x000fe200078e0007 */
[----:B------:R-:W-:-:S04]  /*10ee0*/  @P0 SHF.R.U32.HI R2, RZ, R3, R4 ;  /* 0x00000003ff020219 */ /* 0x000fc80000011604 */
[--C-:B------:R-:W-:Y:S01]  /*10ef0*/  SHF.R.S32.HI R3, RZ, 0x1f, R2.reuse ;  /* 0x0000001fff037819 */ /* 0x100fe20000011402 */
[----:B------:R-:W-:-:S04]  /*10f00*/  IMAD.MOV R4, RZ, RZ, -R2 ;  /* 0x000000ffff047224 */ /* 0x000fc800078e0a02 */
[----:B------:R-:W-:Y:S02]  /*10f10*/  IMAD R9, R9, R4, R7 ;  /* 0x0000000409097224 */ /* 0x000fe400078e0207 */
[----:B------:R-:W0:Y:S01]  /*10f20*/  LDC.64 R4, c[0x0][0x418] ;  /* 0x00010600ff047b82 */ /* 0x000e220000000a00 */
[----:B------:R-:W-:-:S04]  /*10f30*/  IMAD.WIDE.U32 R2, R22, UR4, R2 ;  /* 0x0000000416027c25 */ /* 0x000fc8000f8e0002 */
[----:B------:R-:W-:Y:S01]  /*10f40*/  IMAD.IADD R10, R10, 0x1, R3 ;  /* 0x000000010a0a7824 */ /* 0x000fe200078e0203 */
[----:B0-----:R-:W-:-:S04]  /*10f50*/  LEA R4, P0, R2, R4, 0x2 ;  /* 0x0000000402047211 */ /* 0x001fc800078010ff */
[----:B------:R-:W-:-:S05]  /*10f60*/  LEA.HI.X R5, R2, R5, R10, 0x2, P0 ;  /* 0x0000000502057211 */ /* 0x000fca00000f140a */
[----:B------:R1:W5:Y:S04]  /*10f70*/  LDG.E R4, desc[UR6][R4.64] ;  /* 0x0000000604047981 */ /* 0x000368000c1e1900 */
.L_x_1936:
[----:B0-----:R-:W1:Y:S01]  /*10f80*/  S2R R2, SR_TID.X ;  /* 0x0000000000027919 */ /* 0x001e620000002100 */
[----:B------:R-:W-:Y:S01]  /*10f90*/  SHF.L.U32 R3, R8, 0x1f, RZ ;  /* 0x0000001f08037819 */ /* 0x000fe200000006ff */
[----:B------:R-:W-:Y:S01]  /*10fa0*/  BSSY B1, `(.L_x_1937) ;  /* 0x0000006000017945 */ /* 0x000fe20003800000 */
[----:B-1----:R-:W-:Y:S01]  /*10fb0*/  LOP3.LUT R5, R2, 0x7f, RZ, 0xc0, !PT ;  /* 0x0000007f02057812 */ /* 0x002fe200078ec0ff */
[----:B------:R-:W-:-:S03]  /*10fc0*/  IMAD R2, R6, 0x8, R17 ;  /* 0x0000000806027824 */ /* 0x000fc600078e0211 */
[----:B------:R-:W-:Y:S01]  /*10fd0*/  ISETP.NE.AND P1, PT, R5, RZ, PT ;  /* 0x000000ff0500720c */ /* 0x000fe20003f25270 */
[----:B------:R-:W0:Y:S02]  /*10fe0*/  SYNCS.PHASECHK.TRANS64.TRYWAIT P0, [R2+URZ+0x31c40], R3 ;  /* 0x031c4003020075a7 */ /* 0x000e24000800017f */
[----:B0-----:R-:W-:Y:S10]  /*10ff0*/  @!P0 BRA `(.L_x_1938) ;  /* 0x00000034008c8947 */ /* 0x001ff40003800000 */
.L_x_2035:
[----:B------:R-:W-:Y:S05]  /*11000*/  BSYNC B1 ;  /* 0x0000000000017941 */ /* 0x000fea0003800000 */
.L_x_1937:
[----:B------:R-:W-:Y:S04]  /*11010*/  BSSY B1, `(.L_x_1939) ;  /* 0x0000007000017945 */ /* 0x000fe80003800000 */
[----:B------:R-:W-:Y:S05]  /*11020*/  @P1 BRA `(.L_x_1940) ;  /* 0x0000000000141947 */ /* 0x000fea0003800000 */
[----:B------:R-:W-:Y:S01]  /*11030*/  ISETP.NE.AND P0, PT, R29, RZ, PT ;  /* 0x000000ff1d00720c */ /* 0x000fe20003f05270 */
[----:B0-----:R-:W-:-:S04]  /*11040*/  IMAD.MOV.U32 R3, RZ, RZ, 0x6c00 ;  /* 0x00006c00ff037424 */ /* 0x001fc800078e00ff */
[----:B------:R1:W-:Y:S08]  /*11050*/  SYNCS.ARRIVE.TRANS64 RZ, [R2+URZ+0x31c30], R3 ;  /* 0x031c300302ff79a7 */ /* 0x0003f0000800003f */
[----:B------:R-:W-:Y:S05]  /*11060*/  @!P0 BRA `(.L_x_1940) ;  /* 0x0000000000048947 */ /* 0x000fea0003800000 */
[----:B------:R-:W-:Y:S01]  /*11070*/  BPT.TRAP 0x1 ;  /* 0x000000040000795c */ /* 0x000fe20000300000 */
.L_x_1940:
[----:B------:R-:W-:Y:S05]  /*11080*/  BSYNC B1 ;  /* 0x0000000000017941 */ /* 0x000fea0003800000 */
.L_x_1939:
[----:B------:R-:W-:Y:S01]  /*11090*/  IMAD.MOV.U32 R10, RZ, RZ, RZ ;  /* 0x000000ffff0a7224 */ /* 0x000fe200078e00ff */
[----:B------:R-:W-:Y:S01]  /*110a0*/  R2UR UR11, R9 ;  /* 0x00000000090b72ca */ /* 0x000fe200000e0000 */
[----:B01----:R-:W-:Y:S01]  /*110b0*/  IMAD R3, R6, 0x6c00, R17 ;  /* 0x00006c0006037824 */ /* 0x003fe200078e0211 */
[----:B------:R-:W-:Y:S01]  /*110c0*/  UIADD3 UR4, UP0, UR38, 0x370, URZ ;  /* 0x0000037026047890 */ /* 0x000fe2000ff1e03f */
[----:B------:R-:W-:Y:S01]  /*110d0*/  PLOP3.LUT P0, PT, PT, PT, PT, 0x80, 0x0 ;  /* 0x000000000000781c */ /* 0x000fe20003f0f070 */
[----:B------:R-:W-:Y:S01]  /*110e0*/  VIADD R2, R2, 0x31c30 ;  /* 0x00031c3002027836 */ /* 0x000fe20000000000 */
[----:B------:R-:W-:Y:S01]  /*110f0*/  R2UR UR10, R10 ;  /* 0x000000000a0a72ca */ /* 0x000fe200000e0000 */
[----:B------:R-:W-:Y:S01]  /*11100*/  VIADD R5, R3, 0x16a00 ;  /* 0x00016a0003057836 */ /* 0x000fe20000000000 */
[----:B------:R-:W-:Y:S01]  /*11110*/  UIADD3.X UR5, URZ, UR39, URZ, UP0, !UPT ;  /* 0x000000273f057290 */ /* 0x000fe200087fe43f */
[----:B------:R-:W-:Y:S01]  /*11120*/  UMOV UR6, 0x0 ;  /* 0x0000000000067882 */ /* 0x000fe20000000000 */
[----:B------:R-:W-:-:S04]  /*11130*/  UMOV UR7, 0x14f00000 ;  /* 0x14f0000000077882 */ /* 0x000fc80000000000 */
[----:B------:R-:W-:-:S12]  /*11140*/  UIMAD UR11, UR11, 0x90, URZ ;  /* 0x000000900b0b78a4 */ /* 0x000fd8000f8e023f */
.L_x_1941:
[----:B------:R-:W-:-:S13]  /*11150*/  @P0 ELECT P2, URZ, PT ;  /* 0x00000000003f082f */ /* 0x000fda0003840000 */
[----:B-----5:R-:W-:Y:S01]  /*11160*/  @P2 R2UR UR13, R4 ;  /* 0x00000000040d22ca */ /* 0x020fe200000e0000 */
[----:B------:R-:W-:Y:S01]  /*11170*/  UMOV UR12, UR36 ;  /* 0x00000024000c7c82 */ /* 0x000fe20008000000 */
        /* <DEDUP_REMOVED lines=12> */
.L_x_1942:
[----:B------:R-:W-:-:S13]  /*11240*/  @P0 ELECT P2, URZ, PT ;  /* 0x00000000003f082f */ /* 0x000fda0003840000 */
[----:B------:R-:W-:Y:S01]  /*11250*/  @P2 R2UR UR13, R4 ;  /* 0x00000000040d22ca */ /* 0x000fe200000e0000 */
        /* <DEDUP_REMOVED lines=13> */
.L_x_1943:
        /* <DEDUP_REMOVED lines=14> */
.L_x_2036:
[----:B------:R-:W-:Y:S05]  /*11410*/  BSYNC B1 ;  /* 0x0000000000017941 */ /* 0x000fea0003800000 */
.L_x_1944:
        /* <DEDUP_REMOVED lines=10> */
.L_x_1947:
[----:B------:R-:W-:Y:S05]  /*114c0*/  BSYNC B1 ;  /* 0x0000000000017941 */ /* 0x000fea0003800000 */
.L_x_1946:
[----:B------:R-:W-:Y:S01]  /*114d0*/  R2UR UR6, R2 ;  /* 0x00000000020672ca */ /* 0x000fe200000e0000 */
[--C-:B0-----:R-:W-:Y:S01]  /*114e0*/  IMAD R5, R16, 0x8, R17.reuse ;  /* 0x0000000810057824 */ /* 0x101fe200078e0211 */
[----:B------:R-:W-:Y:S01]  /*114f0*/  R2UR UR7, R3 ;  /* 0x00000000030772ca */ /* 0x000fe200000e0000 */
[----:B------:R-:W-:Y:S01]  /*11500*/  UIADD3 UR4, UP0, UR38, 0x470, URZ ;  /* 0x0000047026047890 */ /* 0x000fe2000ff1e03f */
[----:B------:R-:W-:Y:S01]  /*11510*/  R2UR UR10, R10 ;  /* 0x000000000a0a72ca */ /* 0x000fe200000e0000 */
[----:B------:R-:W-:Y:S01]  /*11520*/  IMAD R10, R16, 0x6c00, R17 ;  /* 0x00006c00100a7824 */ /* 0x000fe200078e0211 */
[----:B------:R-:W-:Y:S01]  /*11530*/  PLOP3.LUT P0, PT, PT, PT, PT, 0x80, 0x0 ;  /* 0x000000000000781c */ /* 0x000fe20003f0f070 */
[----:B------:R-:W-:Y:S01]  /*11540*/  IMAD R11, R19, 0x90, RZ ;  /* 0x00000090130b7824 */ /* 0x000fe200078e02ff */
[----:B------:R-:W-:Y:S01]  /*11550*/  UIADD3.X UR5, URZ, UR39, URZ, UP0, !UPT ;  /* 0x000000273f057290 */ /* 0x000fe200087fe43f */
[----:B------:R-:W-:Y:S02]  /*11560*/  VIADD R5, R5, 0x31c50 ;  /* 0x00031c5005057836 */ /* 0x000fe40000000000 */
[----:B------:R-:W-:-:S09]  /*11570*/  VIADD R12, R10, 0x200 ;  /* 0x000002000a0c7836 */ /* 0x000fd20000000000 */
.L_x_1948:
        /* <DEDUP_REMOVED lines=15> */
.L_x_1949:
        /* <DEDUP_REMOVED lines=15> */
.L_x_1950:
        /* <DEDUP_REMOVED lines=12> */
.L_x_1935:
[----:B------:R-:W-:Y:S05]  /*11820*/  BSYNC B0 ;  /* 0x0000000000007941 */ /* 0x000fea0003800000 */
.L_x_1934:
[----:B------:R-:W-:Y:S01]  /*11830*/  UIADD3 UR4, UR43, -0x3, URZ ;  /* 0xfffffffd2b047890 */ /* 0x000fe2000fffe03f */
[----:B------:R-:W-:Y:S02]  /*11840*/  IMAD.MOV.U32 R16, RZ, RZ, R6 ;  /* 0x000000ffff107224 */ /* 0x000fe400078e0006 */
[----:B------:R-:W-:-:S03]  /*11850*/  IMAD.MOV.U32 R23, RZ, RZ, R8 ;  /* 0x000000ffff177224 */ /* 0x000fc600078e0008 */
[----:B------:R-:W-:-:S07]  /*11860*/  IMAD.U32 R6, RZ, RZ, UR4 ;  /* 0x00000004ff067e24 */ /* 0x000fce000f8e00ff */
.L_x_1933:
[----:B------:R-:W-:Y:S01]  /*11870*/  ISETP.NE.AND P0, PT, R7, RZ, PT ;  /* 0x000000ff0700720c */ /* 0x000fe20003f05270 */
[----:B------:R-:W-:-:S12]  /*11880*/  BSSY B0, `(.L_x_1932) ;  /* 0x000015a000007945 */ /* 0x000fd80003800000 */
[----:B------:R-:W-:Y:S05]  /*11890*/  @!P0 BRA `(.L_x_1951) ;  /* 0x0000001400608947 */ /* 0x000fea0003800000 */
[----:B------:R-:W-:-:S07]  /*118a0*/  IMAD.MOV.U32 R4, RZ, RZ, R18 ;  /* 0x000000ffff047224 */ /* 0x000fce00078e0012 */
.L_x_1986:
[----:B------:R-:W-:Y:S01]  /*118b0*/  ISETP.NE.AND P1, PT, R25, RZ, PT ;  /* 0x000000ff1900720c */ /* 0x000fe20003f25270 */
        /* <DEDUP_REMOVED lines=8> */
[----:B------:R-:W-:Y:S01]  /*11940*/  ISETP.NE.AND P1, PT, R26, RZ, PT ;  /* 0x000000ff1a00720c */ /* 0x000fe20003f25270 */
[----:B------:R-:W-:-:S12]  /*11950*/  IMAD.MOV.U32 R9, RZ, RZ, R6 ;  /* 0x000000ffff097224 */ /* 0x000fd800078e0006 */
[----:B------:R-:W-:Y:S05]  /*11960*/  @!P1 BRA `(.L_x_1954) ;  /* 0x00000000004c9947 */ /* 0x000fea0003800000 */
[----:B------:R-:W1:Y:S01]  /*11970*/  LDC R9, c[0x0][0x43c] ;  /* 0x00010f00ff097b82 */ /* 0x000e620000000800 */
[----:B------:R-:W-:Y:S01]  /*11980*/  ULDC.64 UR4, c[0x0][0x428] ;  /* 0x00010a0000047ab9 */ /* 0x000fe20000000a00 */
[----:B------:R-:W-:Y:S01]  /*11990*/  ULDC.64 UR6, c[0x0][0x208] ;  /* 0x0000820000067ab9 */ /* 0x000fe20000000a00 */
[----:B-1----:R-:W-:-:S13]  /*119a0*/  ISETP.NE.AND P0, PT, R9, 0x1, PT ;  /* 0x000000010900780c */ /* 0x002fda0003f05270 */
[----:B0-----:R-:W0:Y:S02]  /*119b0*/  @P0 LDC.64 R2, c[0x0][0x440] ;  /* 0x00011000ff020b82 */ /* 0x001e240000000a00 */
        /* <DEDUP_REMOVED lines=14> */
.L_x_1954:
[----:B0-----:R-:W1:Y:S01]  /*11aa0*/  S2R R2, SR_TID.X ;  /* 0x0000000000027919 */ /* 0x001e620000002100 */
[----:B------:R-:W-:Y:S01]  /*11ab0*/  IMAD R3, R7, 0x8, R17 ;  /* 0x0000000807037824 */ /* 0x000fe200078e0211 */
[----:B------:R-:W-:Y:S01]  /*11ac0*/  BSSY B2, `(.L_x_1955) ;  /* 0x0000006000027945 */ /* 0x000fe20003800000 */
[----:B-1----:R-:W-:Y:S02]  /*11ad0*/  LOP3.LUT R5, R2, 0x7f, RZ, 0xc0, !PT ;  /* 0x0000007f02057812 */ /* 0x002fe400078ec0ff */
[----:B------:R-:W-:Y:S02]  /*11ae0*/  SHF.L.U32 R2, R8, 0x1f, RZ ;  /* 0x0000001f08027819 */ /* 0x000fe400000006ff */
[----:B------:R-:W-:Y:S02]  /*11af0*/  ISETP.NE.AND P1, PT, R5, RZ, PT ;  /* 0x000000ff0500720c */ /* 0x000fe40003f25270 */
[----:B------:R-:W0:Y:S02]  /*11b00*/  SYNCS.PHASECHK.TRANS64.TRYWAIT P0, [R3+URZ+0x31c40], R2 ;  /* 0x031c4002030075a7 */ /* 0x000e24000800017f */
[----:B0-----:R-:W-:Y:S09]  /*11b10*/  @!P0 BRA `(.L_x_1956) ;  /* 0x0000002800ec8947 */ /* 0x001ff20003800000 */
.L_x_2037:
[----:B------:R-:W-:Y:S05]  /*11b20*/  BSYNC B2 ;  /* 0x0000000000027941 */ /* 0x000fea0003800000 */
.L_x_1955:
[----:B------:R-:W-:Y:S04]  /*11b30*/  BSSY B2, `(.L_x_1957) ;  /* 0x0000007000027945 */ /* 0x000fe80003800000 */
[----:B------:R-:W-:Y:S05]  /*11b40*/  @P1 BRA `(.L_x_1958) ;  /* 0x0000000000141947 */ /* 0x000fea0003800000 */
[----:B------:R-:W-:Y:S01]  /*11b50*/  ISETP.NE.AND P0, PT, R29, RZ, PT ;  /* 0x000000ff1d00720c */ /* 0x000fe20003f05270 */
[----:B0-----:R-:W-:-:S04]  /*11b60*/  IMAD.MOV.U32 R2, RZ, RZ, 0x6c00 ;  /* 0x00006c00ff027424 */ /* 0x001fc800078e00ff */
[----:B------:R1:W-:Y:S08]  /*11b70*/  SYNCS.ARRIVE.TRANS64 RZ, [R3+URZ+0x31c30], R2 ;  /* 0x031c300203ff79a7 */ /* 0x0003f0000800003f */
[----:B------:R-:W-:Y:S05]  /*11b80*/  @!P0 BRA `(.L_x_1958) ;  /* 0x0000000000048947 */ /* 0x000fea0003800000 */
[----:B------:R-:W-:Y:S01]  /*11b90*/  BPT.TRAP 0x1 ;  /* 0x000000040000795c */ /* 0x000fe20000300000 */
.L_x_1958:
[----:B------:R-:W-:Y:S05]  /*11ba0*/  BSYNC B2 ;  /* 0x0000000000027941 */ /* 0x000fea0003800000 */
.L_x_1957:
[----:B------:R-:W-:Y:S01]  /*11bb0*/  IMAD.MOV.U32 R5, RZ, RZ, RZ ;  /* 0x000000ffff057224 */ /* 0x000fe200078e00ff */
[----:B------:R-:W-:Y:S01]  /*11bc0*/  UIADD3 UR4, UP0, UR38, 0x370, URZ ;  /* 0x0000037026047890 */ /* 0x000fe2000ff1e03f */
[----:B------:R-:W-:Y:S01]  /*11bd0*/  IMAD R12, R7, 0x6c00, R17 ;  /* 0x00006c00070c7824 */ /* 0x000fe200078e0211 */
[----:B------:R-:W-:Y:S01]  /*11be0*/  PLOP3.LUT P0, PT, PT, PT, PT, 0x80, 0x0 ;  /* 0x000000000000781c */ /* 0x000fe20003f0f070 */
[----:B01----:R-:W-:Y:S01]  /*11bf0*/  VIADD R3, R3, 0x31c30 ;  /* 0x00031c3003037836 */ /* 0x003fe20000000000 */
[----:B------:R-:W-:Y:S01]  /*11c00*/  R2UR UR10, R5 ;  /* 0x00000000050a72ca */ /* 0x000fe200000e0000 */
[----:B------:R-:W-:Y:S01]  /*11c10*/  IMAD R2, R9, 0x90, RZ ;  /* 0x0000009009027824 */ /* 0x000fe200078e02ff */
[----:B------:R-:W-:Y:S01]  /*11c20*/  UIADD3.X UR5, URZ, UR39, URZ, UP0, !UPT ;  /* 0x000000273f057290 */ /* 0x000fe200087fe43f */
[----:B------:R-:W-:Y:S01]  /*11c30*/  VIADD R10, R12, 0x16a00 ;  /* 0x00016a000c0a7836 */ /* 0x000fe20000000000 */
[----:B------:R-:W-:Y:S01]  /*11c40*/  UMOV UR6, 0x0 ;  /* 0x0000000000067882 */ /* 0x000fe20000000000 */
[----:B------:R-:W-:-:S10]  /*11c50*/  UMOV UR7, 0x14f00000 ;  /* 0x14f0000000077882 */ /* 0x000fd40000000000 */
.L_x_1959:
        /* <DEDUP_REMOVED lines=16> */
.L_x_1960:
        /* <DEDUP_REMOVED lines=16> */
.L_x_1961:
        /* <DEDUP_REMOVED lines=15> */
.L_x_2038:
[----:B------:R-:W-:Y:S05]  /*11f50*/  BSYNC B2 ;  /* 0x0000000000027941 */ /* 0x000fea0003800000 */
.L_x_1962:
[----:B------:R-:W-:Y:S01]  /*11f60*/  BSSY B2, `(.L_x_1964) ;  /* 0x0000009000027945 */ /* 0x000fe20003800000 */
[----:B------:R-:W-:Y:S02]  /*11f70*/  IMAD.MOV.U32 R2, RZ, RZ, 0x0 ;  /* 0x00000000ff027424 */ /* 0x000fe400078e00ff */
[----:B------:R-:W-:Y:S01]  /*11f80*/  IMAD.MOV.U32 R3, RZ, RZ, 0x14f00000 ;  /* 0x14f00000ff037424 */ /* 0x000fe200078e00ff */
[----:B------:R-:W-:Y:S06]  /*11f90*/  @P1 BRA `(.L_x_1965) ;  /* 0x0000000000141947 */ /* 0x000fec0003800000 */
[----:B------:R-:W-:Y:S01]  /*11fa0*/  ISETP.NE.AND P0, PT, R29, RZ, PT ;  /* 0x000000ff1d00720c */ /* 0x000fe20003f05270 */
[----:B------:R-:W-:-:S04]  /*11fb0*/  IMAD.MOV.U32 R13, RZ, RZ, 0x6c00 ;  /* 0x00006c00ff0d7424 */ /* 0x000fc800078e00ff */
[----:B------:R1:W-:Y:S08]  /*11fc0*/  SYNCS.ARRIVE.TRANS64 RZ, [R12+URZ+0x50], R13 ;  /* 0x0000500d0cff79a7 */ /* 0x0003f0000800003f */
[----:B------:R-:W-:Y:S05]  /*11fd0*/  @!P0 BRA `(.L_x_1965) ;  /* 0x0000000000048947 */ /* 0x000fea0003800000 */
[----:B------:R-:W-:Y:S01]  /*11fe0*/  BPT.TRAP 0x1 ;  /* 0x000000040000795c */ /* 0x000fe20000300000 */
.L_x_1965:
[----:B------:R-:W-:Y:S05]  /*11ff0*/  BSYNC B2 ;  /* 0x0000000000027941 */ /* 0x000fea0003800000 */
.L_x_1964:
[----:B------:R-:W-:Y:S01]  /*12000*/  R2UR UR6, R2 ;  /* 0x00000000020672ca */ /* 0x000fe200000e0000 */
[----:B------:R-:W-:Y:S01]  /*12010*/  IMAD R16, R16, 0x6c00, R17 ;  /* 0x00006c0010107824 */ /* 0x000fe200078e0211 */
[----:B------:R-:W-:Y:S01]  /*12020*/  R2UR UR7, R3 ;  /* 0x00000000030772ca */ /* 0x000fe200000e0000 */
[----:B------:R-:W-:Y:S01]  /*12030*/  UIADD3 UR4, UP0, UR38, 0x470, URZ ;  /* 0x0000047026047890 */ /* 0x000fe2000ff1e03f */
[----:B------:R-:W-:Y:S01]  /*12040*/  R2UR UR10, R5 ;  /* 0x00000000050a72ca */ /* 0x000fe200000e0000 */
[----:B------:R-:W-:Y:S01]  /*12050*/  IMAD R5, R19, 0x90, RZ ;  /* 0x0000009013057824 */ /* 0x000fe200078e02ff */
[----:B------:R-:W-:Y:S01]  /*12060*/  PLOP3.LUT P0, PT, PT, PT, PT, 0x80, 0x0 ;  /* 0x000000000000781c */ /* 0x000fe20003f0f070 */
[----:B01----:R-:W-:Y:S01]  /*12070*/  VIADD R12, R12, 0x50 ;  /* 0x000000500c0c7836 */ /* 0x003fe20000000000 */
[----:B------:R-:W-:Y:S01]  /*12080*/  UIADD3.X UR5, URZ, UR39, URZ, UP0, !UPT ;  /* 0x000000273f057290 */ /* 0x000fe200087fe43f */
[----:B------:R-:W-:-:S11]  /*12090*/  VIADD R13, R16, 0x200 ;  /* 0x00000200100d7836 */ /* 0x000fd60000000000 */
.L_x_1966:
        /* <DEDUP_REMOVED lines=15> */
.L_x_1967:
        /* <DEDUP_REMOVED lines=15> */
.L_x_1968:
        /* <DEDUP_REMOVED lines=12> */
.L_x_1953:
[----:B------:R-:W-:Y:S05]  /*12340*/  BSYNC B1 ;  /* 0x0000000000017941 */ /* 0x000fea0003800000 */
.L_x_1952:
        /* <DEDUP_REMOVED lines=9> */
[----:B------:R-:W-:-:S12]  /*123e0*/  VIADD R9, R6, 0xffffffff ;  /* 0xffffffff06097836 */ /* 0x000fd80000000000 */
        /* <DEDUP_REMOVED lines=20> */
.L_x_1971:
        /* <DEDUP_REMOVED lines=8> */
.L_x_2039:
[----:B------:R-:W-:Y:S05]  /*125b0*/  BSYNC B2 ;  /* 0x0000000000027941 */ /* 0x000fea0003800000 */
.L_x_1972:
[----:B------:R-:W-:Y:S04]  /*125c0*/  BSSY B2, `(.L_x_1974) ;  /* 0x0000007000027945 */ /* 0x000fe80003800000 */
[----:B------:R-:W-:Y:S05]  /*125d0*/  @P1 BRA `(.L_x_1975) ;  /* 0x0000000000141947 */ /* 0x000fea0003800000 */
[----:B------:R-:W-:Y:S01]  /*125e0*/  ISETP.NE.AND P0, PT, R29, RZ, PT ;  /* 0x000000ff1d00720c */ /* 0x000fe20003f05270 */
[----:B0-----:R-:W-:-:S04]  /*125f0*/  IMAD.MOV.U32 R3, RZ, RZ, 0x6c00 ;  /* 0x00006c00ff037424 */ /* 0x001fc800078e00ff */
[----:B------:R1:W-:Y:S08]  /*12600*/  SYNCS.ARRIVE.TRANS64 RZ, [R2+URZ+0x31c30], R3 ;  /* 0x031c300302ff79a7 */ /* 0x0003f0000800003f */
[----:B------:R-:W-:Y:S05]  /*12610*/  @!P0 BRA `(.L_x_1975) ;  /* 0x0000000000048947 */ /* 0x000fea0003800000 */
[----:B------:R-:W-:Y:S01]  /*12620*/  BPT.TRAP 0x1 ;  /* 0x000000040000795c */ /* 0x000fe20000300000 */
.L_x_1975:
[----:B------:R-:W-:Y:S05]  /*12630*/  BSYNC B2 ;  /* 0x0000000000027941 */ /* 0x000fea0003800000 */
.L_x_1974:
        /* <DEDUP_REMOVED lines=12> */
.L_x_1976:
        /* <DEDUP_REMOVED lines=16> */
.L_x_1977:
        /* <DEDUP_REMOVED lines=16> */
.L_x_1978:
        /* <DEDUP_REMOVED lines=15> */
.L_x_2040:
[----:B------:R-:W-:Y:S05]  /*129f0*/  BSYNC B2 ;  /* 0x0000000000027941 */ /* 0x000fea0003800000 */
.L_x_1979:
        /* <DEDUP_REMOVED lines=9> */
.L_x_1982:
[----:B------:R-:W-:Y:S05]  /*12a90*/  BSYNC B2 ;  /* 0x0000000000027941 */ /* 0x000fea0003800000 */
.L_x_1981:
        /* <DEDUP_REMOVED lines=10> */
.L_x_1983:
        /* <DEDUP_REMOVED lines=15> */
.L_x_1984:
        /* <DEDUP_REMOVED lines=15> */
.L_x_1985:
        /* <DEDUP_REMOVED lines=12> */
.L_x_1970:
[----:B------:R-:W-:Y:S05]  /*12de0*/  BSYNC B1 ;  /* 0x0000000000017941 */ /* 0x000fea0003800000 */
.L_x_1969:
[C---:B------:R-:W-:Y:S01]  /*12df0*/  ISETP.GT.AND P0, PT, R6.reuse, 0x1, PT ;  /* 0x000000010600780c */ /* 0x040fe20003f04270 */
[----:B------:R-:W-:-:S12]  /*12e00*/  VIADD R6, R6, 0xfffffffe ;  /* 0xfffffffe06067836 */ /* 0x000fd80000000000 */
[----:B------:R-:W-:Y:S05]  /*12e10*/  @P0 BRA `(.L_x_1986) ;  /* 0xffffffe800a40947 */ /* 0x000fea000383ffff */
.L_x_1951:
[----:B------:R-:W-:Y:S05]  /*12e20*/  BSYNC B0 ;  /* 0x0000000000007941 */ /* 0x000fea0003800000 */
.L_x_1932:
        /* <DEDUP_REMOVED lines=8> */
[----:B------:R-:W1:Y:S01]  /*12eb0*/  FLO.U32 R0, UR4 ;  /* 0x0000000400007d00 */ /* 0x000e6200080e0000 */
[----:B------:R-:W-:Y:S01]  /*12ec0*/  ULDC.64 UR6, c[0x0][0x208] ;  /* 0x0000820000067ab9 */ /* 0x000fe20000000a00 */
        /* <DEDUP_REMOVED lines=8> */
.L_x_1988:
[----:B------:R-:W-:Y:S05]  /*12f50*/  BSYNC B0 ;  /* 0x0000000000007941 */ /* 0x000fea0003800000 */
.L_x_1987:
[----:B------:R-:W-:Y:S01]  /*12f60*/  ISETP.NE.AND P0, PT, R25, RZ, PT ;  /* 0x000000ff1900720c */ /* 0x000fe20003f05270 */
        /* <DEDUP_REMOVED lines=8> */
.L_x_2041:
[----:B------:R-:W-:Y:S05]  /*12ff0*/  BSYNC B1 ;  /* 0x0000000000017941 */ /* 0x000fea0003800000 */
.L_x_1991:
[----:B------:R-:W-:Y:S04]  /*13000*/  BSSY B1, `(.L_x_1993) ;  /* 0x0000007000017945 */ /* 0x000fe80003800000 */
[----:B------:R-:W-:Y:S05]  /*13010*/  @P2 BRA `(.L_x_1994) ;  /* 0x0000000000142947 */ /* 0x000fea0003800000 */
[----:B------:R-:W-:Y:S01]  /*13020*/  ISETP.NE.AND P0, PT, R29, RZ, PT ;  /* 0x000000ff1d00720c */ /* 0x000fe20003f05270 */
[----:B-1----:R-:W-:-:S04]  /*13030*/  IMAD.MOV.U32 R0, RZ, RZ, 0x6c00 ;  /* 0x00006c00ff007424 */ /* 0x002fc800078e00ff */
[----:B------:R2:W-:Y:S08]  /*13040*/  SYNCS.ARRIVE.TRANS64 RZ, [R3+URZ+0x31c50], R0 ;  /* 0x031c500003ff79a7 */ /* 0x0005f0000800003f */
[----:B------:R-:W-:Y:S05]  /*13050*/  @!P0 BRA `(.L_x_1994) ;  /* 0x0000000000048947 */ /* 0x000fea0003800000 */
[----:B------:R-:W-:Y:S01]  /*13060*/  BPT.TRAP 0x1 ;  /* 0x000000040000795c */ /* 0x000fe20000300000 */
.L_x_1994:
[----:B------:R-:W-:Y:S05]  /*13070*/  BSYNC B1 ;  /* 0x0000000000017941 */ /* 0x000fea0003800000 */
.L_x_1993:
[----:B-12---:R-:W-:Y:S01]  /*13080*/  IMAD R0, R16, 0x6c00, R17 ;  /* 0x00006c0010007824 */ /* 0x006fe200078e0211 */
        /* <DEDUP_REMOVED lines=9> */
.L_x_1995:
        /* <DEDUP_REMOVED lines=15> */
.L_x_1996:
        /* <DEDUP_REMOVED lines=15> */
.L_x_1997:
        /* <DEDUP_REMOVED lines=10> */
.L_x_1990:
[----:B------:R-:W-:Y:S05]  /*133a0*/  BSYNC B0 ;  /* 0x0000000000007941 */ /* 0x000fea0003800000 */
.L_x_1989:
[----:B------:R-:W-:-:S05]  /*133b0*/  VIADD R16, R16, 0x1 ;  /* 0x0000000110107836 */ /* 0x000fca0000000000 */
[----:B------:R-:W-:-:S04]  /*133c0*/  ISETP.NE.AND P0, PT, R16, 0x2, PT ;  /* 0x000000021000780c */ /* 0x000fc80003f05270 */
[----:B------:R-:W-:Y:S02]  /*133d0*/  SEL R0, RZ, 0x1, P0 ;  /* 0x00000001ff007807 */ /* 0x000fe40000000000 */
[----:B------:R-:W-:Y:S02]  /*133e0*/  SEL R16, R16, RZ, P0 ;  /* 0x000000ff10107207 */ /* 0x000fe40000000000 */
[----:B------:R-:W-:-:S07]  /*133f0*/  LOP3.LUT R23, R23, R0, RZ, 0x3c, !PT ;  /* 0x0000000017177212 */ /* 0x000fce00078e3cff */
.L_x_1914:
[----:B------:R-:W-:Y:S05]  /*13400*/  BSYNC B7 ;  /* 0x0000000000077941 */ /* 0x000fea0003800000 */
.L_x_1912:
[----:B------:R-:W2:Y:S02]  /*13410*/  LDL R0, [R1+0x4] ;  /* 0x0000040001007983 */ /* 0x000ea40000100800 */
[----:B--2---:R-:W-:-:S13]  /*13420*/  ISETP.NE.AND P0, PT, R0, RZ, PT ;  /* 0x000000ff0000720c */ /* 0x004fda0003f05270 */
        /* <DEDUP_REMOVED lines=10> */
.L_x_1998:
[----:B------:R-:W-:-:S03]  /*134d0*/  UMOV UR4, 0xffffffff ;  /* 0xffffffff00047882 */ /* 0x000fc60000000000 */
[----:B------:R-:W-:Y:S05]  /*134e0*/  BRA.DIV UR4, `(.L_x_2000) ;  /* 0x0000001204dc7947 */ /* 0x000fea000b800000 */
[----:B------:R1:W2:Y:S02]  /*134f0*/  SHFL.IDX PT, R14, R28, RZ, 0x1f ;  /* 0x00001fff1c0e7589 */ /* 0x0002a400000e0000 */
.L_x_2044:
        /* <DEDUP_REMOVED lines=8> */
.L_x_1999:
[----:B------:R-:W-:Y:S02]  /*13580*/  ULDC UR4, c[0x0][0xc38] ;  /* 0x00030e0000047ab9 */ /* 0x000fe40000000800 */
[----:B-1----:R-:W-:-:S13]  /*13590*/  ISETP.GE.AND P0, PT, R28, UR4, PT ;  /* 0x000000041c007c0c */ /* 0x002fda000bf06270 */
[----:B------:R-:W-:Y:S05]  /*135a0*/  @!P0 BRA `(.L_x_2001) ;  /* 0xffffffb800c08947 */ /* 0x000fea000383ffff */
.L_x_1909:
[----:B------:R-:W2:Y:S01]  /*135b0*/  LDL.LU R0, [R1] ;  /* 0x0000000001007983 */ /* 0x000ea20000300800 */
[----:B------:R-:W-:Y:S01]  /*135c0*/  BSSY B0, `(.L_x_2002) ;  /* 0x000000b000007945 */ /* 0x000fe20003800000 */
[----:B------:R-:W1:Y:S01]  /*135d0*/  S2R R5, SR_CgaCtaId ;  /* 0x0000000000057919 */ /* 0x000e620000008800 */
[----:B--2---:R-:W-:-:S05]  /*135e0*/  VIADD R0, R0, 0x1 ;  /* 0x0000000100007836 */ /* 0x004fca0000000000 */
        /* <DEDUP_REMOVED lines=8> */
.L_x_2045:
[----:B------:R-:W-:Y:S05]  /*13670*/  BSYNC B0 ;  /* 0x0000000000007941 */ /* 0x000fea0003800000 */
.L_x_2002:
[----:B------:R-:W-:-:S03]  /*13680*/  UMOV UR4, 0xffffffff ;  /* 0xffffffff00047882 */ /* 0x000fc60000000000 */
[----:B------:R-:W-:Y:S05]  /*13690*/  BRA.DIV UR4, `(.L_x_2004) ;  /* 0x0000001204ac7947 */ /* 0x000fea000b800000 */
[----:B-1----:R-:W1:Y:S02]  /*136a0*/  S2R R0, SR_TID.X ;  /* 0x0000000000007919 */ /* 0x002e640000002100 */
[----:B-1----:R-:W-:-:S04]  /*136b0*/  SHF.R.U32.HI R0, RZ, 0x5, R0 ;  /* 0x00000005ff007819 */ /* 0x002fc80000011600 */
[----:B------:R-:W-:-:S05]  /*136c0*/  LOP3.LUT R0, R0, 0x3, RZ, 0xc0, !PT ;  /* 0x0000000300007812 */ /* 0x000fca00078ec0ff */
[----:B------:R1:W2:Y:S02]  /*136d0*/  SHFL.IDX PT, R14, R0, RZ, 0x1f ;  /* 0x00001fff000e7589 */ /* 0x0002a400000e0000 */
.L_x_2048:
[----:B--2---:R-:W-:Y:S01]  /*136e0*/  ISETP.NE.AND P0, PT, R14, RZ, PT ;  /* 0x000000ff0e00720c */ /* 0x004fe20003f05270 */
[----:B------:R-:W-:-:S12]  /*136f0*/  BSSY B0, `(.L_x_2005) ;  /* 0x0000026000007945 */ /* 0x000fd80003800000 */
[----:B------:R-:W-:Y:S05]  /*13700*/  @P0 BRA `(.L_x_2006) ;  /* 0x0000000000900947 */ /* 0x000fea0003800000 */
[----:B------:R-:W-:-:S03]  /*13710*/  UMOV UR4, 0xffffffff ;  /* 0xffffffff00047882 */ /* 0x000fc60000000000 */
[----:B------:R-:W-:Y:S05]  /*13720*/  BRA.DIV UR4, `(.L_x_2007) ;  /* 0x0000001204bc7947 */ /* 0x000fea000b800000 */
[----:B------:R-:W-:-:S13]  /*13730*/  ELECT P6, URZ, PT ;  /* 0x00000000003f782f */ /* 0x000fda00038c0000 */
.L_x_2051:
[----:B------:R-:W-:Y:S05]  /*13740*/  @!P6 BRA `(.L_x_2006) ;  /* 0x000000000080e947 */ /* 0x000fea0003800000 */
[----:B-1----:R-:W2:Y:S02]  /*13750*/  LDL R0, [R1+0x8] ;  /* 0x0000080001007983 */ /* 0x002ea40000100800 */
[----:B--2---:R-:W-:-:S13]  /*13760*/  R2UR UR4, R0 ;  /* 0x00000000000472ca */ /* 0x004fda00000e0000 */
[----:B------:R-:W-:-:S06]  /*13770*/  ULOP3.LUT UR4, UR4, 0x2, URZ, 0xfc, !UPT ;  /* 0x0000000204047892 */ /* 0x000fcc000f8efc3f */
[----:B------:R-:W-:-:S05]  /*13780*/  IMAD.U32 R0, RZ, RZ, UR4 ;  /* 0x00000004ff007e24 */ /* 0x000fca000f8e00ff */
[----:B------:R-:W-:-:S13]  /*13790*/  ISETP.NE.AND P2, PT, R0, 0x3, PT ;  /* 0x000000030000780c */ /* 0x000fda0003f45270 */
[----:B------:R-:W-:Y:S05]  /*137a0*/  @!P2 BRA `(.L_x_2008) ;  /* 0x000000000004a947 */ /* 0x000fea0003800000 */
[----:B------:R-:W-:Y:S01]  /*137b0*/  BPT.TRAP 0x1 ;  /* 0x000000040000795c */ /* 0x000fe20000300000 */
.L_x_2008:
        /* <DEDUP_REMOVED lines=12> */
.L_x_2052:
[----:B------:R-:W2:Y:S02]  /*13880*/  SYNCS.PHASECHK.TRANS64.TRYWAIT P0, [R3+URZ], R0 ;  /* 0x00000000030075a7 */ /* 0x000ea4000800017f */
[----:B--2---:R-:W-:Y:S05]  /*13890*/  @!P0 BRA `(.L_x_2010) ;  /* 0x0000001000948947 */ /* 0x004fea0003800000 */
.L_x_2053:
[----:B------:R-:W-:Y:S05]  /*138a0*/  @!P2 BRA `(.L_x_2011) ;  /* 0x000000000004a947 */ /* 0x000fea0003800000 */
[----:B------:R-:W-:Y:S01]  /*138b0*/  BPT.TRAP 0x1 ;  /* 0x000000040000795c */ /* 0x000fe20000300000 */
.L_x_2011:
[----:B--2---:R-:W-:-:S04]  /*138c0*/  VIADD R3, R7, 0x31c60 ;  /* 0x00031c6007037836 */ /* 0x004fc80000000000 */
[----:B-1----:R-:W-:-:S04]  /*138d0*/  IMAD R5, R16, 0x8, R3 ;  /* 0x0000000810057824 */ /* 0x002fc800078e0203 */
[----:B------:R-:W1:Y:S02]  /*138e0*/  SYNCS.PHASECHK.TRANS64.TRYWAIT P0, [R5+URZ], R4 ;  /* 0x00000004050075a7 */ /* 0x000e64000800017f */
[----:B-1----:R-:W-:Y:S05]  /*138f0*/  @!P0 BRA `(.L_x_2012) ;  /* 0x0000001000908947 */ /* 0x002fea0003800000 */
.L_x_2054:
[----:B------:R-:W-:-:S07]  /*13900*/  IMAD R3, R6, 0x8, R3 ;  /* 0x0000000806037824 */ /* 0x000fce00078e0203 */
.L_x_2013:
[----:B--2---:R2:W3:Y:S02]  /*13910*/  SYNCS.PHASECHK.TRANS64.TRYWAIT P0, [R3+URZ], R0 ;  /* 0x00000000030075a7 */ /* 0x0044e4000800017f */
[----:B---3--:R-:W-:Y:S05]  /*13920*/  @!P0 NANOSLEEP.SYNCS 0x989680 ;  /* 0x009896800000895d */ /* 0x008fea0003900000 */
[----:B------:R-:W3:Y:S02]  /*13930*/  @!P0 SYNCS.PHASECHK.TRANS64 P0, [R3+URZ], R0 ;  /* 0x00000000030085a7 */ /* 0x000ee4000800007f */
[----:B---3--:R-:W-:Y:S05]  /*13940*/  @!P0 BRA `(.L_x_2013) ;  /* 0xfffffffc00f08947 */ /* 0x008fea000383ffff */
.L_x_2006:
[----:B------:R-:W-:Y:S05]  /*13950*/  BSYNC B0 ;  /* 0x0000000000007941 */ /* 0x000fea0003800000 */
.L_x_2005:
[----:B------:R-:W-:Y:S05]  /*13960*/  EXIT ;  /* 0x000000000000794d */ /* 0x000fea0003800000 */
.L_x_1870:
[----:B0-----:R-:W-:-:S04]  /*13970*/  IMAD.U32 R3, RZ, RZ, UR37 ;  /* 0x00000025ff037e24 */ /* 0x001fc8000f8e00ff */
[----:B------:R0:W1:Y:S03]  /*13980*/  SYNCS.PHASECHK.TRANS64.TRYWAIT P1, [R3+URZ+0x31c00], R0 ;  /* 0x031c0000030075a7 */ /* 0x000066000802017f */
[----:B-1----:R-:W-:Y:S05]  /*13990*/  @!P1 NANOSLEEP.SYNCS 0x989680 ;  /* 0x009896800000995d */ /* 0x002fea0003900000 */
[----:B------:R-:W1:Y:S02]  /*139a0*/  @!P1 SYNCS.PHASECHK.TRANS64 P1, [R3+URZ+0x31c00], R0 ;  /* 0x031c0000030095a7 */ /* 0x000e64000802007f */
[----:B-1----:R-:W-:Y:S05]  /*139b0*/  @!P1 BRA `(.L_x_1870) ;  /* 0xfffffffc00ec9947 */ /* 0x002fea000383ffff */
[----:B------:R-:W-:Y:S05]  /*139c0*/  BRA `(.L_x_2014) ;  /* 0xfffffedc00a47947 */ /* 0x000fea000383ffff */
.L_x_1874:
[----:B-1----:R1:W2:Y:S02]  /*139d0*/  SYNCS.PHASECHK.TRANS64.TRYWAIT P2, [R3+URZ+0x31c30], R0 ;  /* 0x031c3000030075a7 */ /* 0x0022a4000804017f */
[----:B--2---:R-:W-:Y:S05]  /*139e0*/  @!P2 NANOSLEEP.SYNCS 0x989680 ;  /* 0x009896800000a95d */ /* 0x004fea0003900000 */
[----:B------:R-:W2:Y:S02]  /*139f0*/  @!P2 SYNCS.PHASECHK.TRANS64 P2, [R3+URZ+0x31c30], R0 ;  /* 0x031c30000300a5a7 */ /* 0x000ea4000804007f */
[----:B--2---:R-:W-:Y:S05]  /*13a00*/  @!P2 BRA `(.L_x_1874) ;  /* 0xfffffffc00f0a947 */ /* 0x004fea000383ffff */
[----:B------:R-:W-:Y:S05]  /*13a10*/  BRA `(.L_x_1873) ;  /* 0xfffffedc00c87947 */ /* 0x000fea000383ffff */
.L_x_1879:
[----:B-1----:R-:W-:-:S04]  /*13a20*/  IMAD.U32 R5, RZ, RZ, UR4 ;  /* 0x00000004ff057e24 */ /* 0x002fc8000f8e00ff */
[----:B------:R1:W2:Y:S03]  /*13a30*/  SYNCS.PHASECHK.TRANS64.TRYWAIT P3, [R5+URZ+0x31c30], R0 ;  /* 0x031c3000050075a7 */ /* 0x0002a6000806017f */
[----:B--2---:R-:W-:Y:S05]  /*13a40*/  @!P3 NANOSLEEP.SYNCS 0x989680 ;  /* 0x009896800000b95d */ /* 0x004fea0003900000 */
[----:B------:R-:W2:Y:S02]  /*13a50*/  @!P3 SYNCS.PHASECHK.TRANS64 P3, [R5+URZ+0x31c30], R0 ;  /* 0x031c30000500b5a7 */ /* 0x000ea4000806007f */
[----:B--2---:R-:W-:Y:S05]  /*13a60*/  @!P3 BRA `(.L_x_1879) ;  /* 0xfffffffc00ecb947 */ /* 0x004fea000383ffff */
[----:B------:R-:W-:Y:S05]  /*13a70*/  BRA `(.L_x_1876) ;  /* 0xffffff18001c7947 */ /* 0x000fea000383ffff */
.L_x_1883:
[----:B-1----:R-:W-:-:S04]  /*13a80*/  IMAD.U32 R5, RZ, RZ, UR4 ;  /* 0x00000004ff057e24 */ /* 0x002fc8000f8e00ff */
[----:B------:R1:W2:Y:S03]  /*13a90*/  SYNCS.PHASECHK.TRANS64.TRYWAIT P3, [R5+URZ+0x31c50], R0 ;  /* 0x031c5000050075a7 */ /* 0x0002a6000806017f */
[----:B--2---:R-:W-:Y:S05]  /*13aa0*/  @!P3 NANOSLEEP.SYNCS 0x989680 ;  /* 0x009896800000b95d */ /* 0x004fea0003900000 */
[----:B------:R-:W2:Y:S02]  /*13ab0*/  @!P3 SYNCS.PHASECHK.TRANS64 P3, [R5+URZ+0x31c50], R0 ;  /* 0x031c50000500b5a7 */ /* 0x000ea4000806007f */
[----:B--2---:R-:W-:Y:S05]  /*13ac0*/  @!P3 BRA `(.L_x_1883) ;  /* 0xfffffffc00ecb947 */ /* 0x004fea000383ffff */
[----:B------:R-:W-:Y:S05]  /*13ad0*/  BRA `(.L_x_1880) ;  /* 0xffffff2c00b87947 */ /* 0x000fea000383ffff */
.L_x_1889:
[----:B-1----:R-:W-:-:S04]  /*13ae0*/  IMAD.U32 R5, RZ, RZ, UR4 ;  /* 0x00000004ff057e24 */ /* 0x002fc8000f8e00ff */
[----:B------:R1:W2:Y:S03]  /*13af0*/  SYNCS.PHASECHK.TRANS64.TRYWAIT P2, [R5+URZ+0x31c30], R0 ;  /* 0x031c3000050075a7 */ /* 0x0002a6000804017f */
[----:B--2---:R-:W-:Y:S05]  /*13b00*/  @!P2 NANOSLEEP.SYNCS 0x989680 ;  /* 0x009896800000a95d */ /* 0x004fea0003900000 */
[----:B------:R-:W2:Y:S02]  /*13b10*/  @!P2 SYNCS.PHASECHK.TRANS64 P2, [R5+URZ+0x31c30], R0 ;  /* 0x031c30000500a5a7 */ /* 0x000ea4000804007f */
[----:B--2---:R-:W-:Y:S05]  /*13b20*/  @!P2 BRA `(.L_x_1889) ;  /* 0xfffffffc00eca947 */ /* 0x004fea000383ffff */
[----:B------:R-:W-:Y:S05]  /*13b30*/  BRA `(.L_x_1886) ;  /* 0xffffff5800747947 */ /* 0x000fea000383ffff */
.L_x_1893:
[----:B-1----:R-:W-:-:S04]  /*13b40*/  IMAD.U32 R5, RZ, RZ, UR4 ;  /* 0x00000004ff057e24 */ /* 0x002fc8000f8e00ff */
[----:B------:R1:W2:Y:S03]  /*13b50*/  SYNCS.PHASECHK.TRANS64.TRYWAIT P2, [R5+URZ+0x31c50], R0 ;  /* 0x031c5000050075a7 */ /* 0x0002a6000804017f */
[----:B--2---:R-:W-:Y:S05]  /*13b60*/  @!P2 NANOSLEEP.SYNCS 0x989680 ;  /* 0x009896800000a95d */ /* 0x004fea0003900000 */
[----:B------:R-:W2:Y:S02]  /*13b70*/  @!P2 SYNCS.PHASECHK.TRANS64 P2, [R5+URZ+0x31c50], R0 ;  /* 0x031c50000500a5a7 */ /* 0x000ea4000804007f */
[----:B--2---:R-:W-:Y:S05]  /*13b80*/  @!P2 BRA `(.L_x_1893) ;  /* 0xfffffffc00eca947 */ /* 0x004fea000383ffff */
[----:B------:R-:W-:Y:S05]  /*13b90*/  BRA `(.L_x_1890) ;  /* 0xffffff7000107947 */ /* 0x000fea000383ffff */
.L_x_1898:
[----:B-1----:R-:W-:-:S04]  /*13ba0*/  IMAD.U32 R7, RZ, RZ, UR5 ;  /* 0x00000005ff077e24 */ /* 0x002fc8000f8e00ff */
[----:B------:R1:W3:Y:S03]  /*13bb0*/  SYNCS.PHASECHK.TRANS64.TRYWAIT P0, [R7+URZ+0x31c50], R6 ;  /* 0x031c5006070075a7 */ /* 0x0002e6000800017f */
[----:B---3--:R-:W-:Y:S05]  /*13bc0*/  @!P0 NANOSLEEP.SYNCS 0x989680 ;  /* 0x009896800000895d */ /* 0x008fea0003900000 */
[----:B------:R-:W3:Y:S02]  /*13bd0*/  @!P0 SYNCS.PHASECHK.TRANS64 P0, [R7+URZ+0x31c50], R6 ;  /* 0x031c5006070085a7 */ /* 0x000ee4000800007f */
[----:B---3--:R-:W-:Y:S05]  /*13be0*/  @!P0 BRA `(.L_x_1898) ;  /* 0xfffffffc00ec8947 */ /* 0x008fea000383ffff */
[----:B------:R-:W-:Y:S05]  /*13bf0*/  BRA `(.L_x_1897) ;  /* 0xffffff8c00f47947 */ /* 0x000fea000383ffff */
.L_x_1920:
[----:B------:R-:W-:Y:S02]  /*13c00*/  IMAD.MOV.U32 R13, RZ, RZ, R20 ;  /* 0x000000ffff0d7224 */ /* 0x000fe400078e0014 */
[----:B------:R-:W-:Y:S02]  /*13c10*/  IMAD.MOV.U32 R12, RZ, RZ, RZ ;  /* 0x000000ffff0c7224 */ /* 0x000fe400078e00ff */
[----:B------:R-:W-:Y:S02]  /*13c20*/  IMAD.MOV.U32 R11, RZ, RZ, 0x1f ;  /* 0x0000001fff0b7424 */ /* 0x000fe400078e00ff */
[----:B------:R-:W-:-:S07]  /*13c30*/  IMAD.MOV.U32 R15, RZ, RZ, -0x1 ;  /* 0xffffffffff0f7424 */ /* 0x000fce00078e00ff */
[----:B------:R-:W-:Y:S05]  /*13c40*/  WARPSYNC.COLLECTIVE R15, `(.L_x_2015) ;  /* 0x000000000f087348 */ /* 0x000fea0003c00000 */
[----:B------:R0:W1:Y:S02]  /*13c50*/  SHFL.IDX P6, R14, R13, R12, R11 ;  /* 0x0000000c0d0e7389 */ /* 0x00006400000c000b */
[----:B01----:R-:W-:Y:S01]  /*13c60*/  ENDCOLLECTIVE ;  /* 0x000000000000791b */ /* 0x003fe20003800000 */
.L_x_2015:
[----:B------:R-:W-:Y:S05]  /*13c70*/  BRA `(.L_x_2016) ;  /* 0xffffffbc00c47947 */ /* 0x000fea000383ffff */
.L_x_1922:
[----:B------:R-:W-:Y:S01]  /*13c80*/  BSSY B0, `(.L_x_2017) ;  /* 0x0000006000007945 */ /* 0x000fe20003800000 */
[----:B------:R-:W-:-:S07]  /*13c90*/  IMAD.MOV.U32 R15, RZ, RZ, -0x1 ;  /* 0xffffffffff0f7424 */ /* 0x000fce00078e00ff */
[----:B0-----:R-:W-:Y:S05]  /*13ca0*/  WARPSYNC.COLLECTIVE R15, `(.L_x_2018) ;  /* 0x000000000f0c7348 */ /* 0x001fea0003c00000 */
[----:B------:R-:W-:Y:S02]  /*13cb0*/  ELECT P6, UR62, PT ;  /* 0x00000000003e782f */ /* 0x000fe400038c0000 */
[----:B------:R-:W-:Y:S01]  /*13cc0*/  MOV R14, UR62 ;  /* 0x0000003e000e7c02 */ /* 0x000fe20008000f00 */
[----:B0-----:R-:W-:Y:S10]  /*13cd0*/  ENDCOLLECTIVE ;  /* 0x000000000000791b */ /* 0x001ff40003800000 */
.L_x_2018:
[----:B------:R-:W-:Y:S05]  /*13ce0*/  BSYNC B0 ;  /* 0x0000000000007941 */ /* 0x000fea0003800000 */
.L_x_2017:
[----:B------:R-:W-:Y:S05]  /*13cf0*/  BRA `(.L_x_2019) ;  /* 0xffffffbc00c07947 */ /* 0x000fea000383ffff */
.L_x_1924:
[----:B-1----:R1:W2:Y:S02]  /*13d00*/  SYNCS.PHASECHK.TRANS64.TRYWAIT P0, [R3+URZ+0x31c40], R0 ;  /* 0x031c4000030075a7 */ /* 0x0022a4000800017f */
[----:B--2---:R-:W-:Y:S05]  /*13d10*/  @!P0 NANOSLEEP.SYNCS 0x989680 ;  /* 0x009896800000895d */ /* 0x004fea0003900000 */
[----:B------:R-:W2:Y:S02]  /*13d20*/  @!P0 SYNCS.PHASECHK.TRANS64 P0, [R3+URZ+0x31c40], R0 ;  /* 0x031c4000030085a7 */ /* 0x000ea4000800007f */
[----:B--2---:R-:W-:Y:S05]  /*13d30*/  @!P0 BRA `(.L_x_1924) ;  /* 0xfffffffc00f08947 */ /* 0x004fea000383ffff */
[----:B------:R-:W-:Y:S05]  /*13d40*/  BRA `(.L_x_2020) ;  /* 0xffffffc000207947 */ /* 0x000fea000383ffff */
.L_x_1928:
[----:B------:R-:W-:Y:S02]  /*13d50*/  IMAD.MOV.U32 R13, RZ, RZ, R4 ;  /* 0x000000ffff0d7224 */ /* 0x000fe400078e0004 */
[----:B------:R-:W-:Y:S02]  /*13d60*/  IMAD.MOV.U32 R12, RZ, RZ, RZ ;  /* 0x000000ffff0c7224 */ /* 0x000fe400078e00ff */
[----:B------:R-:W-:Y:S02]  /*13d70*/  IMAD.MOV.U32 R11, RZ, RZ, 0x1c1f ;  /* 0x00001c1fff0b7424 */ /* 0x000fe400078e00ff */
[----:B------:R-:W-:Y:S02]  /*13d80*/  IMAD.MOV.U32 R15, RZ, RZ, -0x1 ;  /* 0xffffffffff0f7424 */ /* 0x000fe400078e00ff */
[----:B------:R-:W-:-:S07]  /*13d90*/  IMAD.U32 R6, RZ, RZ, UR44 ;  /* 0x0000002cff067e24 */ /* 0x000fce000f8e00ff */
[----:B------:R-:W-:Y:S05]  /*13da0*/  WARPSYNC.COLLECTIVE R15, `(.L_x_2021) ;  /* 0x000000000f087348 */ /* 0x000fea0003c00000 */
[----:B------:R0:W1:Y:S02]  /*13db0*/  SHFL.IDX P6, R14, R13, R12, R11 ;  /* 0x0000000c0d0e7389 */ /* 0x00006400000c000b */
[----:B01----:R-:W-:Y:S01]  /*13dc0*/  ENDCOLLECTIVE ;  /* 0x000000000000791b */ /* 0x003fe20003800000 */
.L_x_2021:
[----:B------:R-:W-:-:S04]  /*13dd0*/  IMAD R6, R6, 0xc0, R21 ;  /* 0x000000c006067824 */ /* 0x000fc800078e0215 */
[----:B------:R-:W-:Y:S02]  /*13de0*/  VIADD R10, R6, 0x20 ;  /* 0x00000020060a7836 */ /* 0x000fe40000000000 */
[----:B------:R-:W-:Y:S02]  /*13df0*/  IMAD.MOV.U32 R13, RZ, RZ, R0 ;  /* 0x000000ffff0d7224 */ /* 0x000fe400078e0000 */
[----:B------:R-:W-:-:S07]  /*13e00*/  IMAD.MOV.U32 R2, RZ, RZ, R14 ;  /* 0x000000ffff027224 */ /* 0x000fce00078e000e */
[----:B------:R-:W-:Y:S05]  /*13e10*/  WARPSYNC.COLLECTIVE R15, `(.L_x_2022) ;  /* 0x000000000f087348 */ /* 0x000fea0003c00000 */
[----:B------:R0:W1:Y:S02]  /*13e20*/  SHFL.IDX P6, R14, R13, R12, R11 ;  /* 0x0000000c0d0e7389 */ /* 0x00006400000c000b */
[----:B01----:R-:W-:Y:S01]  /*13e30*/  ENDCOLLECTIVE ;  /* 0x000000000000791b */ /* 0x003fe20003800000 */
.L_x_2022:
[----:B------:R-:W-:Y:S01]  /*13e40*/  ULDC UR4, c[0x0][0x288] ;  /* 0x0000a20000047ab9 */ /* 0x000fe20000000800 */
[----:B------:R-:W-:Y:S01]  /*13e50*/  ULDC.64 UR6, c[0x0][0x208] ;  /* 0x0000820000067ab9 */ /* 0x000fe20000000a00 */
[----:B------:R-:W-:-:S05]  /*13e60*/  IMAD R5, R9, UR4, RZ ;  /* 0x0000000409057c24 */ /* 0x000fca000f8e02ff */
[----:B------:R-:W-:Y:S01]  /*13e70*/  ISETP.GE.AND P4, PT, R6, R5, PT ;  /* 0x000000050600720c */ /* 0x000fe20003f86270 */
[----:B------:R-:W-:Y:S02]  /*13e80*/  IMAD.MOV.U32 R13, RZ, RZ, R4 ;  /* 0x000000ffff0d7224 */ /* 0x000fe400078e0004 */
[----:B------:R-:W-:Y:S02]  /*13e90*/  IMAD.MOV.U32 R12, RZ, RZ, 0x1 ;  /* 0x00000001ff0c7424 */ /* 0x000fe400078e00ff */
[----:B------:R-:W-:-:S08]  /*13ea0*/  IMAD.MOV.U32 R3, RZ, RZ, R14 ;  /* 0x000000ffff037224 */ /* 0x000fd000078e000e */
[----:B------:R-:W-:-:S05]  /*13eb0*/  @!P4 LEA R3, P3, R20, R3, 0x1 ;  /* 0x000000031403c211 */ /* 0x000fca00078608ff */
[----:B------:R-:W-:-:S05]  /*13ec0*/  @!P4 IMAD.X R2, RZ, RZ, R2, P3 ;  /* 0x000000ffff02c224 */ /* 0x000fca00018e0602 */
[----:B------:R-:W-:-:S04]  /*13ed0*/  @!P4 LOP3.LUT R3, R3, R2, RZ, 0x3c, !PT ;  /* 0x000000020303c212 */ /* 0x000fc800078e3cff */
[----:B------:R-:W-:-:S04]  /*13ee0*/  @!P4 LOP3.LUT R2, R3, R2, RZ, 0x3c, !PT ;  /* 0x000000020302c212 */ /* 0x000fc800078e3cff */
[----:B------:R-:W-:-:S05]  /*13ef0*/  @!P4 LOP3.LUT R3, R3, R2, RZ, 0x3c, !PT ;  /* 0x000000020303c212 */ /* 0x000fca00078e3cff */
[----:B------:R-:W-:Y:S01]  /*13f00*/  @!PT LDS RZ, [RZ] ;  /* 0x00000000fffff984 */ /* 0x000fe20000000800 */
[----:B------:R-:W-:Y:S01]  /*13f10*/  @!PT LDS RZ, [RZ] ;  /* 0x00000000fffff984 */ /* 0x000fe20000000800 */
[----:B------:R-:W-:Y:S01]  /*13f20*/  @!PT LDS RZ, [RZ] ;  /* 0x00000000fffff984 */ /* 0x000fe20000000800 */
[----:B------:R0:W-:Y:S04]  /*13f30*/  @!P4 LDGSTS.E.BYPASS.LTC128B.128 [R27+0xda00], desc[UR6][R2.64], !P0 ;  /* 0x0da00000021bcfae */ /* 0x0001e8000c101d46 */
[----:B------:R0:W-:Y:S04]  /*13f40*/  @!P4 LDGSTS.E.BYPASS.LTC128B.128 [R27+0x10a00], desc[UR6][R2.64+0x40], !P1 ;  /* 0x10a00040021bcfae */ /* 0x0001e8000c901d46 */
[----:B------:R0:W-:Y:S01]  /*13f50*/  @!P4 LDGSTS.E.BYPASS.LTC128B.128 [R27+0x13a00], desc[UR6][R2.64+0x80], !P2 ;  /* 0x13a00080021bcfae */ /* 0x0001e2000d101d46 */
[----:B------:R-:W-:Y:S01]  /*13f60*/  ISETP.GE.AND P4, PT, R10, R5, PT ;  /* 0x000000050a00720c */ /* 0x000fe20003f86270 */
[----:B------:R-:W-:-:S12]  /*13f70*/  VIADD R10, R6, 0x40 ;  /* 0x00000040060a7836 */ /* 0x000fd80000000000 */
[----:B0-----:R-:W-:Y:S05]  /*13f80*/  WARPSYNC.COLLECTIVE R15, `(.L_x_2023) ;  /* 0x000000000f087348 */ /* 0x001fea0003c00000 */
[----:B------:R1:W2:Y:S02]  /*13f90*/  SHFL.IDX P6, R14, R13, R12, R11 ;  /* 0x0000000c0d0e7389 */ /* 0x0002a400000c000b */
[----:B012---:R-:W-:Y:S01]  /*13fa0*/  ENDCOLLECTIVE ;  /* 0x000000000000791b */ /* 0x007fe20003800000 */
.L_x_2023:
[----:B------:R-:W-:Y:S02]  /*13fb0*/  IMAD.MOV.U32 R13, RZ, RZ, R0 ;  /* 0x000000ffff0d7224 */ /* 0x000fe400078e0000 */
[----:B------:R-:W-:-:S07]  /*13fc0*/  IMAD.MOV.U32 R2, RZ, RZ, R14 ;  /* 0x000000ffff027224 */ /* 0x000fce00078e000e */
[----:B------:R-:W-:Y:S05]  /*13fd0*/  WARPSYNC.COLLECTIVE R15, `(.L_x_2024) ;  /* 0x000000000f087348 */ /* 0x000fea0003c00000 */
[----:B------:R0:W1:Y:S02]  /*13fe0*/  SHFL.IDX P6, R14, R13, R12, R11 ;  /* 0x0000000c0d0e7389 */ /* 0x00006400000c000b */
[----:B01----:R-:W-:Y:S01]  /*13ff0*/  ENDCOLLECTIVE ;  /* 0x000000000000791b */ /* 0x003fe20003800000 */
.L_x_2024:
[----:B------:R-:W-:Y:S01]  /*14000*/  ULDC.64 UR4, c[0x0][0x208] ;  /* 0x0000820000047ab9 */ /* 0x000fe20000000a00 */
[----:B------:R-:W-:Y:S02]  /*14010*/  IMAD.MOV.U32 R13, RZ, RZ, R4 ;  /* 0x000000ffff0d7224 */ /* 0x000fe400078e0004 */
[----:B------:R-:W-:Y:S02]  /*14020*/  IMAD.MOV.U32 R12, RZ, RZ, 0x2 ;  /* 0x00000002ff0c7424 */ /* 0x000fe400078e00ff */
[----:B------:R-:W-:-:S05]  /*14030*/  IMAD.MOV.U32 R3, RZ, RZ, R14 ;  /* 0x000000ffff037224 */ /* 0x000fca00078e000e */
        /* <DEDUP_REMOVED lines=11> */
[----:B------:R-:W-:-:S13]  /*140f0*/  ISETP.GE.AND P4, PT, R10, R5, PT ;  /* 0x000000050a00720c */ /* 0x000fda0003f86270 */
[----:B0-----:R-:W-:Y:S05]  /*14100*/  WARPSYNC.COLLECTIVE R15, `(.L_x_2025) ;  /* 0x000000000f087348 */ /* 0x001fea0003c00000 */
[----:B------:R1:W2:Y:S02]  /*14110*/  SHFL.IDX P6, R14, R13, R12, R11 ;  /* 0x0000000c0d0e7389 */ /* 0x0002a400000c000b */
[----:B012---:R-:W-:Y:S01]  /*14120*/  ENDCOLLECTIVE ;  /* 0x000000000000791b */ /* 0x007fe20003800000 */
.L_x_2025:
[----:B------:R-:W-:Y:S02]  /*14130*/  IMAD.MOV.U32 R13, RZ, RZ, R0 ;  /* 0x000000ffff0d7224 */ /* 0x000fe400078e0000 */
[----:B------:R-:W-:-:S07]  /*14140*/  IMAD.MOV.U32 R2, RZ, RZ, R14 ;  /* 0x000000ffff027224 */ /* 0x000fce00078e000e */
[----:B------:R-:W-:Y:S05]  /*14150*/  WARPSYNC.COLLECTIVE R15, `(.L_x_2026) ;  /* 0x000000000f087348 */ /* 0x000fea0003c00000 */
[----:B------:R0:W1:Y:S02]  /*14160*/  SHFL.IDX P6, R14, R13, R12, R11 ;  /* 0x0000000c0d0e7389 */ /* 0x00006400000c000b */
[----:B01----:R-:W-:Y:S01]  /*14170*/  ENDCOLLECTIVE ;  /* 0x000000000000791b */ /* 0x003fe20003800000 */
.L_x_2026:
        /* <DEDUP_REMOVED lines=14> */
[----:B------:R0:W-:Y:S02]  /*14260*/  @!P4 LDGSTS.E.BYPASS.LTC128B.128 [R27+0x14a00], desc[UR4][R2.64+0x80], !P2 ;  /* 0x14a00080021bcfae */ /* 0x0001e4000d101d44 */
[----:B0-----:R-:W-:Y:S05]  /*14270*/  WARPSYNC.COLLECTIVE R15, `(.L_x_2027) ;  /* 0x000000000f087348 */ /* 0x001fea0003c00000 */
[----:B------:R1:W2:Y:S02]  /*14280*/  SHFL.IDX P6, R14, R13, R12, R11 ;  /* 0x0000000c0d0e7389 */ /* 0x0002a400000c000b */
[----:B012---:R-:W-:Y:S01]  /*14290*/  ENDCOLLECTIVE ;  /* 0x000000000000791b */ /* 0x007fe20003800000 */
.L_x_2027:
[----:B------:R-:W-:Y:S02]  /*142a0*/  IMAD.MOV.U32 R13, RZ, RZ, R0 ;  /* 0x000000ffff0d7224 */ /* 0x000fe400078e0000 */
[----:B------:R-:W-:-:S05]  /*142b0*/  VIADD R0, R6, 0x60 ;  /* 0x0000006006007836 */ /* 0x000fca0000000000 */
[----:B------:R-:W-:Y:S01]  /*142c0*/  ISETP.GE.AND P4, PT, R0, R5, PT ;  /* 0x000000050000720c */ /* 0x000fe20003f86270 */
[----:B------:R-:W-:Y:S02]  /*142d0*/  VIADD R0, R6, 0x80 ;  /* 0x0000008006007836 */ /* 0x000fe40000000000 */
[----:B------:R-:W-:-:S10]  /*142e0*/  IMAD.MOV.U32 R4, RZ, RZ, R14 ;  /* 0x000000ffff047224 */ /* 0x000fd400078e000e */
[----:B------:R-:W-:Y:S05]  /*142f0*/  WARPSYNC.COLLECTIVE R15, `(.L_x_2028) ;  /* 0x000000000f087348 */ /* 0x000fea0003c00000 */
[----:B------:R0:W1:Y:S02]  /*14300*/  SHFL.IDX P6, R14, R13, R12, R11 ;  /* 0x0000000c0d0e7389 */ /* 0x00006400000c000b */
[----:B01----:R-:W-:Y:S01]  /*14310*/  ENDCOLLECTIVE ;  /* 0x000000000000791b */ /* 0x003fe20003800000 */
.L_x_2028:
[----:B------:R-:W-:Y:S01]  /*14320*/  ULDC.64 UR4, c[0x0][0x208] ;  /* 0x0000820000047ab9 */ /* 0x000fe20000000a00 */
[----:B------:R-:W-:Y:S02]  /*14330*/  IMAD.MOV.U32 R13, RZ, RZ, R7 ;  /* 0x000000ffff0d7224 */ /* 0x000fe400078e0007 */
[----:B------:R-:W-:Y:S01]  /*14340*/  IMAD.MOV.U32 R12, RZ, RZ, RZ ;  /* 0x000000ffff0c7224 */ /* 0x000fe200078e00ff */
[----:B------:R-:W-:-:S05]  /*14350*/  @!P4 LEA R14, P3, R20, R14, 0x1 ;  /* 0x0000000e140ec211 */ /* 0x000fca00078608ff */
[----:B------:R-:W-:Y:S02]  /*14360*/  @!P4 IMAD.X R9, RZ, RZ, R4, P3 ;  /* 0x000000ffff09c224 */ /* 0x000fe400018e0604 */
[----:B------:R-:W-:Y:S02]  /*14370*/  @!P4 IMAD.MOV.U32 R2, RZ, RZ, R14 ;  /* 0x000000ffff02c224 */ /* 0x000fe400078e000e */
[----:B------:R-:W-:-:S05]  /*14380*/  @!P4 IMAD.MOV.U32 R3, RZ, RZ, R9 ;  /* 0x000000ffff03c224 */ /* 0x000fca00078e0009 */
        /* <DEDUP_REMOVED lines=10> */
.L_x_2029:
[----:B------:R-:W-:Y:S02]  /*14430*/  IMAD.MOV.U32 R13, RZ, RZ, R8 ;  /* 0x000000ffff0d7224 */ /* 0x000fe400078e0008 */
[----:B------:R-:W-:-:S07]  /*14440*/  IMAD.MOV.U32 R0, RZ, RZ, R14 ;  /* 0x000000ffff007224 */ /* 0x000fce00078e000e */
[----:B------:R-:W-:Y:S05]  /*14450*/  WARPSYNC.COLLECTIVE R15, `(.L_x_2030) ;  /* 0x000000000f087348 */ /* 0x000fea0003c00000 */
[----:B------:R0:W1:Y:S02]  /*14460*/  SHFL.IDX P6, R14, R13, R12, R11 ;  /* 0x0000000c0d0e7389 */ /* 0x00006400000c000b */
[----:B01----:R-:W-:Y:S01]  /*14470*/  ENDCOLLECTIVE ;  /* 0x000000000000791b */ /* 0x003fe20003800000 */
.L_x_2030:
[----:B------:R-:W-:Y:S01]  /*14480*/  ULDC.64 UR4, c[0x0][0x208] ;  /* 0x0000820000047ab9 */ /* 0x000fe20000000a00 */
[----:B------:R-:W-:Y:S02]  /*14490*/  IMAD.MOV.U32 R13, RZ, RZ, R7 ;  /* 0x000000ffff0d7224 */ /* 0x000fe400078e0007 */
[----:B------:R-:W-:Y:S01]  /*144a0*/  IMAD.MOV.U32 R12, RZ, RZ, 0x1 ;  /* 0x00000001ff0c7424 */ /* 0x000fe200078e00ff */
        /* <DEDUP_REMOVED lines=13> */
.L_x_2031:
[----:B------:R-:W-:Y:S02]  /*14580*/  IMAD.MOV.U32 R13, RZ, RZ, R8 ;  /* 0x000000ffff0d7224 */ /* 0x000fe400078e0008 */
[----:B------:R-:W-:-:S07]  /*14590*/  IMAD.MOV.U32 R7, RZ, RZ, R14 ;  /* 0x000000ffff077224 */ /* 0x000fce00078e000e */
[----:B------:R-:W-:Y:S05]  /*145a0*/  WARPSYNC.COLLECTIVE R15, `(.L_x_2032) ;  /* 0x000000000f087348 */ /* 0x000fea0003c00000 */
[----:B------:R0:W1:Y:S02]  /*145b0*/  SHFL.IDX P6, R14, R13, R12, R11 ;  /* 0x0000000c0d0e7389 */ /* 0x00006400000c000b */
[----:B01----:R-:W-:Y:S01]  /*145c0*/  ENDCOLLECTIVE ;  /* 0x000000000000791b */ /* 0x003fe20003800000 */
.L_x_2032:
[----:B------:R-:W-:Y:S05]  /*145d0*/  BRA `(.L_x_2033) ;  /* 0xffffffc400407947 */ /* 0x000fea000383ffff */
.L_x_1931:
[----:B0-----:R0:W1:Y:S02]  /*145e0*/  SYNCS.PHASECHK.TRANS64.TRYWAIT P0, [R17+URZ+0x31c20], R2 ;  /* 0x031c2002110075a7 */ /* 0x001064000800017f */
[----:B-1----:R-:W-:Y:S05]  /*145f0*/  @!P0 NANOSLEEP.SYNCS 0x989680 ;  /* 0x009896800000895d */ /* 0x002fea0003900000 */
[----:B------:R-:W1:Y:S02]  /*14600*/  @!P0 SYNCS.PHASECHK.TRANS64 P0, [R17+URZ+0x31c20], R2 ;  /* 0x031c2002110085a7 */ /* 0x000e64000800007f */
[----:B-1----:R-:W-:Y:S05]  /*14610*/  @!P0 BRA `(.L_x_1931) ;  /* 0xfffffffc00f08947 */ /* 0x002fea000383ffff */
[----:B------:R-:W-:Y:S05]  /*14620*/  BRA `(.L_x_2034) ;  /* 0xffffffc400ac7947 */ /* 0x000fea000383ffff */
.L_x_1938:
[----:B0-----:R0:W1:Y:S02]  /*14630*/  SYNCS.PHASECHK.TRANS64.TRYWAIT P0, [R2+URZ+0x31c40], R3 ;  /* 0x031c4003020075a7 */ /* 0x001064000800017f */
[----:B-1----:R-:W-:Y:S05]  /*14640*/  @!P0 NANOSLEEP.SYNCS 0x989680 ;  /* 0x009896800000895d */ /* 0x002fea0003900000 */
[----:B------:R-:W1:Y:S02]  /*14650*/  @!P0 SYNCS.PHASECHK.TRANS64 P0, [R2+URZ+0x31c40], R3 ;  /* 0x031c4003020085a7 */ /* 0x000e64000800007f */
[----:B-1----:R-:W-:Y:S05]  /*14660*/  @!P0 BRA `(.L_x_1938) ;  /* 0xfffffffc00f08947 */ /* 0x002fea000383ffff */
[----:B------:R-:W-:Y:S05]  /*14670*/  BRA `(.L_x_2035) ;  /* 0xffffffc800607947 */ /* 0x000fea000383ffff */
.L_x_1945:
[----:B0-----:R0:W1:Y:S02]  /*14680*/  SYNCS.PHASECHK.TRANS64.TRYWAIT P0, [R3+URZ+0x60], R2 ;  /* 0x00006002030075a7 */ /* 0x001064000800017f */
[----:B-1----:R-:W-:Y:S05]  /*14690*/  @!P0 NANOSLEEP.SYNCS 0x989680 ;  /* 0x009896800000895d */ /* 0x002fea0003900000 */
[----:B------:R-:W1:Y:S02]  /*146a0*/  @!P0 SYNCS.PHASECHK.TRANS64 P0, [R3+URZ+0x60], R2 ;  /* 0x00006002030085a7 */ /* 0x000e64000800007f */
[----:B-1----:R-:W-:Y:S05]  /*146b0*/  @!P0 BRA `(.L_x_1945) ;  /* 0xfffffffc00f08947 */ /* 0x002fea000383ffff */
[----:B------:R-:W-:Y:S05]  /*146c0*/  BRA `(.L_x_2036) ;  /* 0xffffffcc00507947 */ /* 0x000fea000383ffff */
.L_x_1956:
[----:B0-----:R0:W1:Y:S02]  /*146d0*/  SYNCS.PHASECHK.TRANS64.TRYWAIT P0, [R3+URZ+0x31c40], R2 ;  /* 0x031c4002030075a7 */ /* 0x001064000800017f */
[----:B-1----:R-:W-:Y:S05]  /*146e0*/  @!P0 NANOSLEEP.SYNCS 0x989680 ;  /* 0x009896800000895d */ /* 0x002fea0003900000 */
[----:B------:R-:W1:Y:S02]  /*146f0*/  @!P0 SYNCS.PHASECHK.TRANS64 P0, [R3+URZ+0x31c40], R2 ;  /* 0x031c4002030085a7 */ /* 0x000e64000800007f */
[----:B-1----:R-:W-:Y:S05]  /*14700*/  @!P0 BRA `(.L_x_1956) ;  /* 0xfffffffc00f08947 */ /* 0x002fea000383ffff */
[----:B------:R-:W-:Y:S05]  /*14710*/  BRA `(.L_x_2037) ;  /* 0xffffffd400007947 */ /* 0x000fea000383ffff */
.L_x_1963:
[----:B0-----:R0:W1:Y:S02]  /*14720*/  SYNCS.PHASECHK.TRANS64.TRYWAIT P0, [R12+URZ+0x60], R23 ;  /* 0x000060170c0075a7 */ /* 0x001064000800017f */
[----:B-1----:R-:W-:Y:S05]  /*14730*/  @!P0 NANOSLEEP.SYNCS 0x989680 ;  /* 0x009896800000895d */ /* 0x002fea0003900000 */
[----:B------:R-:W1:Y:S02]  /*14740*/  @!P0 SYNCS.PHASECHK.TRANS64 P0, [R12+URZ+0x60], R23 ;  /* 0x000060170c0085a7 */ /* 0x000e64000800007f */
[----:B-1----:R-:W-:Y:S05]  /*14750*/  @!P0 BRA `(.L_x_1963) ;  /* 0xfffffffc00f08947 */ /* 0x002fea000383ffff */
[----:B------:R-:W-:Y:S05]  /*14760*/  BRA `(.L_x_2038) ;  /* 0xffffffd400f87947 */ /* 0x000fea000383ffff */
.L_x_1973:
[----:B0-----:R0:W1:Y:S02]  /*14770*/  SYNCS.PHASECHK.TRANS64.TRYWAIT P0, [R2+URZ+0x31c40], R3 ;  /* 0x031c4003020075a7 */ /* 0x001064000800017f */
[----:B-1----:R-:W-:Y:S05]  /*14780*/  @!P0 NANOSLEEP.SYNCS 0x989680 ;  /* 0x009896800000895d */ /* 0x002fea0003900000 */
[----:B------:R-:W1:Y:S02]  /*14790*/  @!P0 SYNCS.PHASECHK.TRANS64 P0, [R2+URZ+0x31c40], R3 ;  /* 0x031c4003020085a7 */ /* 0x000e64000800007f */
[----:B-1----:R-:W-:Y:S05]  /*147a0*/  @!P0 BRA `(.L_x_1973) ;  /* 0xfffffffc00f08947 */ /* 0x002fea000383ffff */
[----:B------:R-:W-:Y:S05]  /*147b0*/  BRA `(.L_x_2039) ;  /* 0xffffffdc007c7947 */ /* 0x000fea000383ffff */
.L_x_1980:
[----:B0-----:R0:W1:Y:S02]  /*147c0*/  SYNCS.PHASECHK.TRANS64.TRYWAIT P0, [R8+URZ+0x60], R2 ;  /* 0x00006002080075a7 */ /* 0x001064000800017f */
[----:B-1----:R-:W-:Y:S05]  /*147d0*/  @!P0 NANOSLEEP.SYNCS 0x989680 ;  /* 0x009896800000895d */ /* 0x002fea0003900000 */
[----:B------:R-:W1:Y:S02]  /*147e0*/  @!P0 SYNCS.PHASECHK.TRANS64 P0, [R8+URZ+0x60], R2 ;  /* 0x00006002080085a7 */ /* 0x000e64000800007f */
[----:B-1----:R-:W-:Y:S05]  /*147f0*/  @!P0 BRA `(.L_x_1980) ;  /* 0xfffffffc00f08947 */ /* 0x002fea000383ffff */
[----:B------:R-:W-:Y:S05]  /*14800*/  BRA `(.L_x_2040) ;  /* 0xffffffe000787947 */ /* 0x000fea000383ffff */
.L_x_1992:
[----:B-1----:R1:W2:Y:S02]  /*14810*/  SYNCS.PHASECHK.TRANS64.TRYWAIT P0, [R3+URZ+0x31c60], R0 ;  /* 0x031c6000030075a7 */ /* 0x0022a4000800017f */
[----:B--2---:R-:W-:Y:S05]  /*14820*/  @!P0 NANOSLEEP.SYNCS 0x989680 ;  /* 0x009896800000895d */ /* 0x004fea0003900000 */
[----:B------:R-:W2:Y:S02]  /*14830*/  @!P0 SYNCS.PHASECHK.TRANS64 P0, [R3+URZ+0x31c60], R0 ;  /* 0x031c6000030085a7 */ /* 0x000ea4000800007f */
[----:B--2---:R-:W-:Y:S05]  /*14840*/  @!P0 BRA `(.L_x_1992) ;  /* 0xfffffffc00f08947 */ /* 0x004fea000383ffff */
[----:B------:R-:W-:Y:S05]  /*14850*/  BRA `(.L_x_2041) ;  /* 0xffffffe400e47947 */ /* 0x000fea000383ffff */
.L_x_2000:
        /* <DEDUP_REMOVED lines=8> */
.L_x_2043:
[----:B------:R-:W-:Y:S05]  /*148e0*/  BSYNC B0 ;  /* 0x0000000000007941 */ /* 0x000fea0003800000 */
.L_x_2042:
[----:B------:R-:W-:Y:S05]  /*148f0*/  BRA `(.L_x_2044) ;  /* 0xffffffec00007947 */ /* 0x000fea000383ffff */
.L_x_2003:
[----:B-1----:R1:W2:Y:S02]  /*14900*/  SYNCS.PHASECHK.TRANS64.TRYWAIT P0, [R7+URZ+0x31c20], R0 ;  /* 0x031c2000070075a7 */ /* 0x0022a4000800017f */
[----:B--2---:R-:W-:Y:S05]  /*14910*/  @!P0 NANOSLEEP.SYNCS 0x989680 ;  /* 0x009896800000895d */ /* 0x004fea0003900000 */
[----:B------:R-:W2:Y:S02]  /*14920*/  @!P0 SYNCS.PHASECHK.TRANS64 P0, [R7+URZ+0x31c20], R0 ;  /* 0x031c2000070085a7 */ /* 0x000ea4000800007f */
[----:B--2---:R-:W-:Y:S05]  /*14930*/  @!P0 BRA `(.L_x_2003) ;  /* 0xfffffffc00f08947 */ /* 0x004fea000383ffff */
[----:B------:R-:W-:Y:S05]  /*14940*/  BRA `(.L_x_2045) ;  /* 0xffffffec00487947 */ /* 0x000fea000383ffff */
.L_x_2004:
        /* <DEDUP_REMOVED lines=11> */
.L_x_2047:
[----:B------:R-:W-:Y:S05]  /*14a00*/  BSYNC B0 ;  /* 0x0000000000007941 */ /* 0x000fea0003800000 */
.L_x_2046:
[----:B------:R-:W-:Y:S05]  /*14a10*/  BRA `(.L_x_2048) ;  /* 0xffffffec00307947 */ /* 0x000fea000383ffff */
.L_x_2007:
[----:B------:R-:W-:Y:S01]  /*14a20*/  BSSY B1, `(.L_x_2049) ;  /* 0x0000006000017945 */ /* 0x000fe20003800000 */
[----:B------:R-:W-:-:S07]  /*14a30*/  IMAD.MOV.U32 R15, RZ, RZ, -0x1 ;  /* 0xffffffffff0f7424 */ /* 0x000fce00078e00ff */
[----:B01----:R-:W-:Y:S05]  /*14a40*/  WARPSYNC.COLLECTIVE R15, `(.L_x_2050) ;  /* 0x000000000f0c7348 */ /* 0x003fea0003c00000 */
[----:B------:R-:W-:Y:S02]  /*14a50*/  ELECT P6, UR62, PT ;  /* 0x00000000003e782f */ /* 0x000fe400038c0000 */
[----:B------:R-:W-:Y:S01]  /*14a60*/  MOV R14, UR62 ;  /* 0x0000003e000e7c02 */ /* 0x000fe20008000f00 */
[----:B01----:R-:W-:Y:S10]  /*14a70*/  ENDCOLLECTIVE ;  /* 0x000000000000791b */ /* 0x003ff40003800000 */
.L_x_2050:
[----:B------:R-:W-:Y:S05]  /*14a80*/  BSYNC B1 ;  /* 0x0000000000017941 */ /* 0x000fea0003800000 */
.L_x_2049:
[----:B------:R-:W-:Y:S05]  /*14a90*/  BRA `(.L_x_2051) ;  /* 0xffffffec00287947 */ /* 0x000fea000383ffff */
.L_x_2009:
[----:B-1----:R1:W2:Y:S02]  /*14aa0*/  SYNCS.PHASECHK.TRANS64.TRYWAIT P0, [R5+URZ], R4 ;  /* 0x00000004050075a7 */ /* 0x0022a4000800017f */
[----:B--2---:R-:W-:Y:S05]  /*14ab0*/  @!P0 NANOSLEEP.SYNCS 0x989680 ;  /* 0x009896800000895d */ /* 0x004fea0003900000 */
[----:B------:R-:W2:Y:S02]  /*14ac0*/  @!P0 SYNCS.PHASECHK.TRANS64 P0, [R5+URZ], R4 ;  /* 0x00000004050085a7 */ /* 0x000ea4000800007f */
[----:B--2---:R-:W-:Y:S05]  /*14ad0*/  @!P0 BRA `(.L_x_2009) ;  /* 0xfffffffc00f08947 */ /* 0x004fea000383ffff */
[----:B------:R-:W-:Y:S05]  /*14ae0*/  BRA `(.L_x_2052) ;  /* 0xffffffec00647947 */ /* 0x000fea000383ffff */
.L_x_2010:
[----:B--2---:R2:W3:Y:S02]  /*14af0*/  SYNCS.PHASECHK.TRANS64.TRYWAIT P0, [R3+URZ], R0 ;  /* 0x00000000030075a7 */ /* 0x0044e4000800017f */
[----:B---3--:R-:W-:Y:S05]  /*14b00*/  @!P0 NANOSLEEP.SYNCS 0x989680 ;  /* 0x009896800000895d */ /* 0x008fea0003900000 */
[----:B------:R-:W3:Y:S02]  /*14b10*/  @!P0 SYNCS.PHASECHK.TRANS64 P0, [R3+URZ], R0 ;  /* 0x00000000030085a7 */ /* 0x000ee4000800007f */
[----:B---3--:R-:W-:Y:S05]  /*14b20*/  @!P0 BRA `(.L_x_2010) ;  /* 0xfffffffc00f08947 */ /* 0x008fea000383ffff */
[----:B------:R-:W-:Y:S05]  /*14b30*/  BRA `(.L_x_2053) ;  /* 0xffffffec00587947 */ /* 0x000fea000383ffff */
.L_x_2012:
[----:B-1----:R1:W2:Y:S02]  /*14b40*/  SYNCS.PHASECHK.TRANS64.TRYWAIT P0, [R5+URZ], R4 ;  /* 0x00000004050075a7 */ /* 0x0022a4000800017f */
[----:B--2---:R-:W-:Y:S05]  /*14b50*/  @!P0 NANOSLEEP.SYNCS 0x989680 ;  /* 0x009896800000895d */ /* 0x004fea0003900000 */
[----:B------:R-:W2:Y:S02]  /*14b60*/  @!P0 SYNCS.PHASECHK.TRANS64 P0, [R5+URZ], R4 ;  /* 0x00000004050085a7 */ /* 0x000ea4000800007f */
[----:B--2---:R-:W-:Y:S05]  /*14b70*/  @!P0 BRA `(.L_x_2012) ;  /* 0xfffffffc00f08947 */ /* 0x004fea000383ffff */
[----:B------:R-:W-:Y:S05]  /*14b80*/  BRA `(.L_x_2054) ;  /* 0xffffffec005c7947 */ /* 0x000fea000383ffff */
.L_x_2055:
        /* <DEDUP_REMOVED lines=15> */
.L_x_2730:


//--------------------- .text._ZN7cutlass13device_kernelIN5flash11enable_sm90INS1_16FlashAttnFwdSm90INS1_25CollectiveMainloopFwdSm90ILi2EN4cute5tupleIJNS5_1CILi1EEES8_S8_EEENS6_IJNS7_ILi192EEENS7_ILi144EEENS7_ILi96EEEEEELi96ENS_6half_tEfNS_4arch4Sm90ELb1ELb0ELb0ELb1ELb0ELb0ELb0ELb0ELb1ELb1ELb0ELb0EEENS1_21CollectiveEpilogueFwdINS6_IJSA_SC_SB_EEES9_SE_SG_Li384ELb1ELb1ELb0ELb0EEENS1_36VarlenDynamicPersistentTileSchedulerILi192ELi144ELi384ELi128ELb0ELb1ELb1ELb1ELb1ELb1EEEEEEEEEvNT_6ParamsE --------------------------
	.section	.text._ZN7cutlass13device_kernelIN5flash11enable_sm90INS1_16FlashAttnFwdSm90INS1_25CollectiveMainloopFwdSm90ILi2EN4cute5tupleIJNS5_1CILi1EEES8_S8_EEENS6_IJNS7_ILi192EEENS7_ILi144EEENS7_ILi96EEEEEELi96ENS_6half_tEfNS_4arch4Sm90ELb1ELb0ELb0ELb1ELb0ELb0ELb0ELb0ELb1ELb1ELb0ELb0EEENS1_21CollectiveEpilogueFwdINS6_IJSA_SC_SB_EEES9_SE_SG_Li384ELb1ELb1ELb0ELb0EEENS1_36VarlenDynamicPersistentTileSchedulerILi192ELi144ELi384ELi128ELb0ELb1ELb1ELb1ELb1ELb1EEEEEEEEEvNT_6ParamsE,"ax",@progbits
	.align	128
.text._ZN7cutlass13device_kernelIN5flash11enable_sm90INS1_16FlashAttnFwdSm90INS1_25CollectiveMainloopFwdSm90ILi2EN4cute5tupleIJNS5_1CILi1EEES8_S8_EEENS6_IJNS7_ILi192EEENS7_ILi144EEENS7_ILi96EEEEEELi96ENS_6half_tEfNS_4arch4Sm90ELb1ELb0ELb0ELb1ELb0ELb0ELb0ELb0ELb1ELb1ELb0ELb0EEENS1_21CollectiveEpilogueFwdINS6_IJSA_SC_SB_EEES9_SE_SG_Li384ELb1ELb1ELb0ELb0EEENS1_36VarlenDynamicPersistentTileSchedulerILi192ELi144ELi384ELi128ELb0ELb1ELb1ELb1ELb1ELb1EEEEEEEEEvNT_6ParamsE:
        .type           _ZN7cutlass13device_kernelIN5flash11enable_sm90INS1_16FlashAttnFwdSm90INS1_25CollectiveMainloopFwdSm90ILi2EN4cute5tupleIJNS5_1CILi1EEES8_S8_EEENS6_IJNS7_ILi192EEENS7_ILi144EEENS7_ILi96EEEEEELi96ENS_6half_tEfNS_4arch4Sm90ELb1ELb0ELb0ELb1ELb0ELb0ELb0ELb0ELb1ELb1ELb0ELb0EEENS1_21CollectiveEpilogueFwdINS6_IJSA_SC_SB_EEES9_SE_SG_Li384ELb1ELb1ELb0ELb0EEENS1_36VarlenDynamicPersistentTileSchedulerILi192ELi144ELi384ELi128ELb0ELb1ELb1ELb1ELb1ELb1EEEEEEEEEvNT_6ParamsE,@function
        .size           _ZN7cutlass13device_kernelIN5flash11enable_sm90INS1_16FlashAttnFwdSm90INS1_25CollectiveMainloopFwdSm90ILi2EN4cute5tupleIJNS5_1CILi1EEES8_S8_EEENS6_IJNS7_ILi192EEENS7_ILi144EEENS7_ILi96EEEEEELi96ENS_6half_tEfNS_4arch4Sm90ELb1ELb0ELb0ELb1ELb0ELb0ELb0ELb0ELb1ELb1ELb0ELb0EEENS1_21CollectiveEpilogueFwdINS6_IJSA_SC_SB_EEES9_SE_SG_Li384ELb1ELb1ELb0ELb0EEENS1_36VarlenDynamicPersistentTileSchedulerILi192ELi144ELi384ELi128ELb0ELb1ELb1ELb1ELb1ELb1EEEEEEEEEvNT_6ParamsE,(.L_x_2731 - _ZN7cutlass13device_kernelIN5flash11enable_sm90INS1_16FlashAttnFwdSm90INS1_25CollectiveMainloopFwdSm90ILi2EN4cute5tupleIJNS5_1CILi1EEES8_S8_EEENS6_IJNS7_ILi192EEENS7_ILi144EEENS7_ILi96EEEEEELi96ENS_6half_tEfNS_4arch4Sm90ELb1ELb0ELb0ELb1ELb0ELb0ELb0ELb0ELb1ELb1ELb0ELb0EEENS1_21CollectiveEpilogueFwdINS6_IJSA_SC_SB_EEES9_SE_SG_Li384ELb1ELb1ELb0ELb0EEENS1_36VarlenDynamicPersistentTileSchedulerILi192ELi144ELi384ELi128ELb0ELb1ELb1ELb1ELb1ELb1EEEEEEEEEvNT_6ParamsE)
        .other          _ZN7cutlass13device_kernelIN5flash11enable_sm90INS1_16FlashAttnFwdSm90INS1_25CollectiveMainloopFwdSm90ILi2EN4cute5tupleIJNS5_1CILi1EEES8_S8_EEENS6_IJNS7_ILi192EEENS7_ILi144EEENS7_ILi96EEEEEELi96ENS_6half_tEfNS_4arch4Sm90ELb1ELb0ELb0ELb1ELb0ELb0ELb0ELb0ELb1ELb1ELb0ELb0EEENS1_21CollectiveEpilogueFwdINS6_IJSA_SC_SB_EEES9_SE_SG_Li384ELb1ELb1ELb0ELb0EEENS1_36VarlenDynamicPersistentTileSchedulerILi192ELi144ELi384ELi128ELb0ELb1ELb1ELb1ELb1ELb1EEEEEEEEEvNT_6ParamsE,@"STO_CUDA_ENTRY STV_DEFAULT"
_ZN7cutlass13device_kernelIN5flash11enable_sm90INS1_16FlashAttnFwdSm90INS1_25CollectiveMainloopFwdSm90ILi2EN4cute5tupleIJNS5_1CILi1EEES8_S8_EEENS6_IJNS7_ILi192EEENS7_ILi144EEENS7_ILi96EEEEEELi96ENS_6half_tEfNS_4arch4Sm90ELb1ELb0ELb0ELb1ELb0ELb0ELb0ELb0ELb1ELb1ELb0ELb0EEENS1_21CollectiveEpilogueFwdINS6_IJSA_SC_SB_EEES9_SE_SG_Li384ELb1ELb1ELb0ELb0EEENS1_36VarlenDynamicPersistentTileSchedulerILi192ELi144ELi384ELi128ELb0ELb1ELb1ELb1ELb1ELb1EEEEEEEEEvNT_6ParamsE:
        /* <DEDUP_REMOVED lines=18> */
.L_x_2057:
[----:B------:R-:W-:Y:S05]  /*0120*/  BSYNC B0 ;  /* 0x0000000000007941 */ /* 0x000fea0003800000 */
.L_x_2056:
        /* <DEDUP_REMOVED lines=41> */
.L_x_2058:
        /* <DEDUP_REMOVED lines=22> */
.L_x_2059:
        /* <DEDUP_REMOVED lines=18> */
.L_x_2060:
        /* <DEDUP_REMOVED lines=22> */
.L_x_2061:
        /* <DEDUP_REMOVED lines=22> */
.L_x_2062:
        /* <DEDUP_REMOVED lines=8> */
.L_x_2064:
[----:B------:R-:W-:-:S08]  /*0980*/  NOP ;  /* 0x0000000000007918 */ /* 0x000fd00000000000 */
[----:B------:R-:W1:Y:S02]  /*0990*/  USETMAXREG.TRY_ALLOC.CTAPOOL UP0, 0xa0 ;  /* 0x000000a0000079c8 */ /* 0x000e640008000600 */
[----:B-1----:R-:W-:-:S13]  /*09a0*/  PLOP3.LUT P0, PT, PT, PT, UP0, 0x80, 0x0 ;  /* 0x000000000000781c */ /* 0x002fda0003f0f008 */
[----:B------:R-:W-:Y:S05]  /*09b0*/  @!P0 BRA `(.L_x_2064) ;  /* 0xfffffffc00f08947 */ /* 0x000fea000383ffff */
[----:B------:R-:W1:Y:S01]  /*09c0*/  S2R R0, SR_TID.X ;  /* 0x0000000000007919 */ /* 0x000e620000002100 */
[----:B------:R-:W2:Y:S01]  /*09d0*/  S2UR UR4, SR_CgaCtaId ;  /* 0x00000000000479c3 */ /* 0x000ea20000008800 */
[----:B------:R-:W-:-:S07]  /*09e0*/  UMOV UR37, 0x400 ;  /* 0x0000040000257882 */ /* 0x000fce0000000000 */
[----:B------:R-:W-:Y:S06]  /*09f0*/  BAR.ARV 0x8, 0x200 ;  /* 0x0208000000007b1d */ /* 0x000fec0000002000 */
[----:B--2---:R-:W-:-:S03]  /*0a00*/  ULEA UR37, UR4, UR37, 0x18 ;  /* 0x0000002504257291 */ /* 0x004fc6000f8ec03f */
[----:B------:R-:W-:Y:S01]  /*0a10*/  ULDC UR4, c[0x0][0xc3c] ;  /* 0x00030f0000047ab9 */ /* 0x000fe20000000800 */
[----:B-1----:R-:W-:-:S04]  /*0a20*/  SHF.R.U32.HI R0, RZ, 0x7, R0 ;  /* 0x00000007ff007819 */ /* 0x002fc80000011600 */
[----:B------:R-:W-:-:S13]  /*0a30*/  ISETP.NE.AND P0, PT, R0, 0x1, PT ;  /* 0x000000010000780c */ /* 0x000fda0003f05270 */
[----:B------:R-:W-:Y:S08]  /*0a40*/  @!P0 BAR.ARV 0x9, 0x100 ;  /* 0x0244000000008b1d */ /* 0x000ff00000002000 */
[----:B------:R-:W-:Y:S06]  /*0a50*/  BAR.SYNC.DEFER_BLOCKING 0x5, 0x200 ;  /* 0x0148000000007b1d */ /* 0x000fec0000010000 */
[----:B------:R-:W1:Y:S02]  /*0a60*/  LDS.128 R32, [UR37+0x31cd0] ;  /* 0x031cd025ff207984 */ /* 0x000e640008000c00 */
[----:B------:R-:W-:Y:S06]  /*0a70*/  BAR.ARV 0x4, 0x200 ;  /* 0x0108000000007b1d */ /* 0x000fec0000002000 */
[----:B-1----:R-:W-:-:S13]  /*0a80*/  ISETP.GE.AND P0, PT, R35, UR4, PT ;  /* 0x0000000423007c0c */ /* 0x002fda000bf06270 */
[----:B------:R-:W-:Y:S05]  /*0a90*/  @P0 EXIT ;  /* 0x000000000000094d */ /* 0x000fea0003800000 */
[----:B0-----:R-:W2:Y:S01]  /*0aa0*/  LDL R2, [R1+0x34] ;  /* 0x0000340001027983 */ /* 0x001ea20000100800 */
[----:B------:R-:W-:Y:S01]  /*0ab0*/  R2UR UR5, R33 ;  /* 0x00000000210572ca */ /* 0x000fe200000e0000 */
[----:B------:R-:W-:Y:S01]  /*0ac0*/  UMOV UR38, URZ ;  /* 0x0000003f00267c82 */ /* 0x000fe20008000000 */
[----:B------:R-:W-:Y:S01]  /*0ad0*/  R2UR UR6, R34 ;  /* 0x00000000220672ca */ /* 0x000fe200000e0000 */
[----:B------:R-:W0:Y:S01]  /*0ae0*/  S2R R0, SR_TID.X ;  /* 0x0000000000007919 */ /* 0x000e220000002100 */
[----:B------:R-:W-:Y:S01]  /*0af0*/  UMOV UR36, URZ ;  /* 0x0000003f00247c82 */ /* 0x000fe20008000000 */
[----:B0-----:R-:W-:-:S05]  /*0b00*/  VIADD R10, R0, 0xffffff80 ;  /* 0xffffff80000a7836 */ /* 0x001fca0000000000 */
[----:B------:R-:W-:-:S04]  /*0b10*/  SHF.R.S32.HI R0, RZ, 0x1f, R10 ;  /* 0x0000001fff007819 */ /* 0x000fc8000001140a */
[CC--:B------:R-:W-:Y:S02]  /*0b20*/  LEA.HI R5, R0.reuse, R10.reuse, RZ, 0x5 ;  /* 0x0000000a00057211 */ /* 0x0c0fe400078f28ff */
[CC--:B------:R-:W-:Y:S02]  /*0b30*/  LEA.HI R153, R0.reuse, R10.reuse, RZ, 0x7 ;  /* 0x0000000a00997211 */ /* 0x0c0fe400078f38ff */
[----:B------:R-:W-:Y:S02]  /*0b40*/  SHF.R.S32.HI R8, RZ, 0x5, R5 ;  /* 0x00000005ff087819 */ /* 0x000fe40000011405 */
[----:B------:R-:W-:Y:S02]  /*0b50*/  LOP3.LUT R152, R153, 0xffffff80, RZ, 0xc0, !PT ;  /* 0xffffff8099987812 */ /* 0x000fe400078ec0ff */
[----:B------:R-:W-:Y:S02]  /*0b60*/  SHF.R.S32.HI R153, RZ, 0x7, R153 ;  /* 0x00000007ff997819 */ /* 0x000fe40000011499 */
[----:B------:R-:W-:Y:S01]  /*0b70*/  LEA.HI R150, R0, R10, RZ, 0x2 ;  /* 0x0000000a00967211 */ /* 0x000fe200078f10ff */
[----:B------:R-:W-:-:S03]  /*0b80*/  IMAD.IADD R152, R10, 0x1, -R152 ;  /* 0x000000010a987824 */ /* 0x000fc600078e0a98 */
[----:B------:R-:W-:Y:S02]  /*0b90*/  LOP3.LUT R148, R150, 0xfffffffc, RZ, 0xc0, !PT ;  /* 0xfffffffc96947812 */ /* 0x000fe400078ec0ff */
[----:B------:R-:W-:Y:S02]  /*0ba0*/  SHF.R.S32.HI R9, RZ, 0x1f, R152 ;  /* 0x0000001fff097819 */ /* 0x000fe40000011498 */
[----:B------:R-:W-:Y:S01]  /*0bb0*/  SHF.R.S32.HI R150, RZ, 0x2, R150 ;  /* 0x00000002ff967819 */ /* 0x000fe20000011496 */
[----:B------:R-:W-:-:S04]  /*0bc0*/  IMAD.IADD R148, R10, 0x1, -R148 ;  /* 0x000000010a947824 */ /* 0x000fc800078e0a94 */
[----:B------:R-:W-:-:S04]  /*0bd0*/  IMAD.SHL.U32 R23, R148, 0x8, RZ ;  /* 0x0000000894177824 */ /* 0x000fc800078e00ff */
[C---:B------:R-:W-:Y:S02]  /*0be0*/  VIADD R145, R23.reuse, 0x20 ;  /* 0x0000002017917836 */ /* 0x040fe40000000000 */
[----:B------:R-:W-:-:S05]  /*0bf0*/  VIADD R147, R23, 0x40 ;  /* 0x0000004017937836 */ /* 0x000fca0000000000 */
[----:B------:R-:W-:Y:S02]  /*0c00*/  SHF.R.S32.HI R157, RZ, 0x1f, R147 ;  /* 0x0000001fff9d7819 */ /* 0x000fe40000011493 */
[----:B--2---:R-:W-:Y:S02]  /*0c10*/  R2UR UR4, R2 ;  /* 0x00000000020472ca */ /* 0x004fe400000e0000 */
[----:B------:R-:W-:-:S04]  /*0c20*/  LEA.HI R2, R0, R10, RZ, 0x4 ;  /* 0x0000000a00027211 */ /* 0x000fc800078f20ff */
[----:B------:R-:W-:Y:S02]  /*0c30*/  LOP3.LUT R3, R2, 0xfffffff0, RZ, 0xc0, !PT ;  /* 0xfffffff002037812 */ /* 0x000fe400078ec0ff */
[----:B------:R-:W-:-:S03]  /*0c40*/  SHF.R.S32.HI R5, RZ, 0x4, R2 ;  /* 0x00000004ff057819 */ /* 0x000fc60000011402 */
[----:B------:R-:W-:Y:S01]  /*0c50*/  IMAD.IADD R3, R10, 0x1, -R3 ;  /* 0x000000010a037824 */ /* 0x000fe200078e0a03 */
[----:B------:R-:W-:Y:S01]  /*0c60*/  LEA.HI R2, R2, R5, RZ, 0x1 ;  /* 0x0000000502027211 */ /* 0x000fe200078f08ff */
[----:B------:R-:W-:-:S03]  /*0c70*/  ULOP3.LUT UR4, UR4, 0x1, URZ, 0xfc, !UPT ;  /* 0x0000000104047892 */ /* 0x000fc6000f8efc3f */
[----:B------:R-:W-:Y:S02]  /*0c80*/  SHF.R.S32.HI R4, RZ, 0x1f, R3 ;  /* 0x0000001fff047819 */ /* 0x000fe40000011403 */
[----:B------:R-:W-:Y:S01]  /*0c90*/  LOP3.LUT R2, R2, 0x1ffffffe, RZ, 0xc0, !PT ;  /* 0x1ffffffe02027812 */ /* 0x000fe200078ec0ff */
[----:B------:R-:W-:Y:S01]  /*0ca0*/  IMAD.U32 R156, RZ, RZ, UR4 ;  /* 0x00000004ff9c7e24 */ /* 0x000fe2000f8e00ff */
[CC--:B------:R-:W-:Y:S01]  /*0cb0*/  LEA.HI R6, R4.reuse, R3.reuse, RZ, 0x3 ;  /* 0x0000000304067211 */ /* 0x0c0fe200078f18ff */
[----:B------:R-:W-:Y:S01]  /*0cc0*/  UMOV UR4, URZ ;  /* 0x0000003f00047c82 */ /* 0x000fe20008000000 */
[----:B------:R-:W-:Y:S01]  /*0cd0*/  LEA.HI R4, R4, R3, RZ, 0x2 ;  /* 0x0000000304047211 */ /* 0x000fe200078f10ff */
[----:B------:R-:W-:Y:S01]  /*0ce0*/  IMAD.IADD R2, R5, 0x1, -R2 ;  /* 0x0000000105027824 */ /* 0x000fe200078e0a02 */
[----:B------:R-:W-:Y:S01]  /*0cf0*/  LEA.HI R5, R9, R152, RZ, 0x2 ;  /* 0x0000009809057211 */ /* 0x000fe200078f10ff */
[----:B------:R-:W-:Y:S01]  /*0d00*/  IMAD.SHL.U32 R7, R6, 0x10, RZ ;  /* 0x0000001006077824 */ /* 0x000fe200078e00ff */
[----:B------:R-:W-:Y:S01]  /*0d10*/  LOP3.LUT R6, R4, 0x7fffffc, RZ, 0xc0, !PT ;  /* 0x07fffffc04067812 */ /* 0x000fe200078ec0ff */
[----:B------:R-:W-:Y:S01]  /*0d20*/  IMAD.SHL.U32 R155, R2, 0x8, RZ ;  /* 0x00000008029b7824 */ /* 0x000fe200078e00ff */
[----:B------:R-:W-:Y:S01]  /*0d30*/  SHF.R.S32.HI R4, RZ, 0x2, R4 ;  /* 0x00000002ff047819 */ /* 0x000fe20000011404 */
[----:B------:R-:W-:Y:S01]  /*0d40*/  IMAD.HI R2, R153, 0x55555556, RZ ;  /* 0x5555555699027827 */ /* 0x000fe200078e02ff */
[----:B------:R-:W-:-:S02]  /*0d50*/  LOP3.LUT R7, R7, 0x7fffff80, RZ, 0xc0, !PT ;  /* 0x7fffff8007077812 */ /* 0x000fc400078ec0ff */
[----:B------:R-:W-:Y:S01]  /*0d60*/  LEA.HI R9, R9, R152, RZ, 0x5 ;  /* 0x0000009809097211 */ /* 0x000fe200078f28ff */
[----:B------:R-:W-:Y:S01]  /*0d70*/  IMAD.IADD R6, R3, 0x1, -R6 ;  /* 0x0000000103067824 */ /* 0x000fe200078e0a06 */
[----:B------:R-:W-:Y:S01]  /*0d80*/  LEA.HI R2, R2, R2, RZ, 0x1 ;  /* 0x0000000202027211 */ /* 0x000fe200078f08ff */
[C---:B------:R-:W-:Y:S01]  /*0d90*/  IMAD R7, R8.reuse, 0x100, R7 ;  /* 0x0000010008077824 */ /* 0x040fe200078e0207 */
[----:B------:R-:W-:Y:S01]  /*0da0*/  SHF.R.S32.HI R9, RZ, 0x5, R9 ;  /* 0x00000005ff097819 */ /* 0x000fe20000011409 */
[----:B------:R-:W-:Y:S01]  /*0db0*/  IMAD R8, R8, 0x10, R3 ;  /* 0x0000001008087824 */ /* 0x000fe200078e0203 */
[----:B------:R-:W-:Y:S01]  /*0dc0*/  SHF.R.S32.HI R3, RZ, 0x1f, R5 ;  /* 0x0000001fff037819 */ /* 0x000fe20000011405 */
[----:B------:R-:W-:Y:S01]  /*0dd0*/  IMAD R7, R6, 0x10, R7 ;  /* 0x0000001006077824 */ /* 0x000fe200078e0207 */
[----:B------:R-:W-:Y:S01]  /*0de0*/  SHF.R.S32.HI R6, RZ, 0x2, R5 ;  /* 0x00000002ff067819 */ /* 0x000fe20000011405 */
[----:B------:R-:W-:Y:S01]  /*0df0*/  IMAD.SHL.U32 R4, R4, 0x40, RZ ;  /* 0x0000004004047824 */ /* 0x000fe200078e00ff */
[----:B------:R-:W-:Y:S01]  /*0e00*/  LOP3.LUT R19, R5, 0x7ffffffc, RZ, 0xc0, !PT ;  /* 0x7ffffffc05137812 */ /* 0x000fe200078ec0ff */
[----:B------:R-:W-:Y:S01]  /*0e10*/  IMAD R2, R2, -0x3, R153 ;  /* 0xfffffffd02027824 */ /* 0x000fe200078e0299 */
[----:B------:R-:W-:Y:S01]  /*0e20*/  LEA.HI R3, R3, R6, RZ, 0x3 ;  /* 0x0000000603037211 */ /* 0x000fe200078f18ff */
[----:B------:R-:W-:Y:S01]  /*0e30*/  IMAD.U32 R151, RZ, RZ, UR4 ;  /* 0x00000004ff977e24 */ /* 0x000fe2000f8e00ff */
[----:B------:R-:W-:Y:S01]  /*0e40*/  LOP3.LUT R4, R4, 0x40, RZ, 0xc0, !PT ;  /* 0x0000004004047812 */ /* 0x000fe200078ec0ff */
[----:B------:R-:W-:Y:S01]  /*0e50*/  IMAD.IADD R19, R152, 0x1, -R19 ;  /* 0x0000000198137824 */ /* 0x000fe200078e0a13 */
[----:B------:R-:W-:-:S02]  /*0e60*/  LOP3.LUT R11, R3, 0xfffffff8, RZ, 0xc0, !PT ;  /* 0xfffffff8030b7812 */ /* 0x000fc400078ec0ff */
[--C-:B------:R-:W-:Y:S01]  /*0e70*/  LOP3.LUT R0, R4, 0x8, R155.reuse, 0xf8, !PT ;  /* 0x0000000804007812 */ /* 0x100fe200078ef89b */
[----:B------:R-:W-:Y:S01]  /*0e80*/  IMAD.U32 R155, R8, 0x20, R155 ;  /* 0x00000020089b7824 */ /* 0x000fe200078e009b */
[----:B------:R-:W-:Y:S01]  /*0e90*/  SHF.R.U32.HI R3, RZ, 0x3, R4 ;  /* 0x00000003ff037819 */ /* 0x000fe20000011604 */
[----:B------:R-:W-:-:S03]  /*0ea0*/  IMAD.IADD R6, R6, 0x1, -R11 ;  /* 0x0000000106067824 */ /* 0x000fc600078e0a0b */
[----:B------:R-:W-:Y:S01]  /*0eb0*/  LOP3.LUT R0, R0, R3, RZ, 0x3c, !PT ;  /* 0x0000000300007212 */ /* 0x000fe200078e3cff */
[----:B------:R-:W-:-:S04]  /*0ec0*/  IMAD R9, R9, 0x10, R6 ;  /* 0x0000001009097824 */ /* 0x000fc800078e0206 */
[----:B------:R-:W-:Y:S01]  /*0ed0*/  IMAD R154, R2, 0x40, R9 ;  /* 0x00000040029a7824 */ /* 0x000fe200078e0209 */
[----:B------:R-:W-:Y:S01]  /*0ee0*/  LEA.HI R2, R148, R148, RZ, 0x1 ;  /* 0x0000009494027211 */ /* 0x000fe200078f08ff */
[----:B------:R-:W-:-:S03]  /*0ef0*/  IMAD.IADD R0, R0, 0x1, R7 ;  /* 0x0000000100007824 */ /* 0x000fc600078e0207 */
[----:B------:R-:W-:Y:S02]  /*0f00*/  LOP3.LUT R3, R2, 0x1ffffffe, RZ, 0xc0, !PT ;  /* 0x1ffffffe02037812 */ /* 0x000fe400078ec0ff */
[----:B------:R-:W-:Y:S02]  /*0f10*/  SHF.R.S32.HI R2, RZ, 0x1f, R145 ;  /* 0x0000001fff027819 */ /* 0x000fe40000011491 */
[----:B------:R-:W-:Y:S01]  /*0f20*/  LEA R2, R0, UR37, 0x1 ;  /* 0x0000002500027c11 */ /* 0x000fe2000f8e08ff */
[----:B------:R-:W-:-:S04]  /*0f30*/  IMAD.IADD R3, R148, 0x1, -R3 ;  /* 0x0000000194037824 */ /* 0x000fc800078e0a03 */
[----:B------:R-:W-:-:S07]  /*0f40*/  IMAD R22, R3, 0x8, R154 ;  /* 0x0000000803167824 */ /* 0x000fce00078e029a */
.L_x_2110:
[----:B01--4-:R-:W0:Y:S01]  /*0f50*/  LDC.64 R4, c[0x0][0xc88] ;  /* 0x00032200ff047b82 */ /* 0x013e220000000a00 */
[----:B------:R-:W-:Y:S01]  /*0f60*/  ULDC.64 UR12, c[0x0][0x208] ;  /* 0x00008200000c7ab9 */ /* 0x000fe20000000a00 */
[----:B------:R-:W-:Y:S01]  /*0f70*/  ULDC.64 UR8, c[0x0][0xa28] ;  /* 0x00028a0000087ab9 */ /* 0x000fe20000000a00 */
[----:B------:R-:W-:Y:S01]  /*0f80*/  ULDC.64 UR10, c[0x0][0xa18] ;  /* 0x00028600000a7ab9 */ /* 0x000fe20000000a00 */
[----:B0-----:R-:W-:-:S06]  /*0f90*/  IMAD.WIDE R4, R35, 0x4, R4 ;  /* 0x0000000423047825 */ /* 0x001fcc00078e0204 */
[----:B--2---:R-:W2:Y:S01]  /*0fa0*/  LDG.E R4, desc[UR12][R4.64] ;  /* 0x0000000c04047981 */ /* 0x004ea2000c1e1900 */
[----:B------:R-:W-:Y:S02]  /*0fb0*/  UISETP.NE.U32.AND UP0, UPT, UR8, URZ, UPT ;  /* 0x0000003f0800728c */ /* 0x000fe4000bf05070 */
[----:B------:R-:W-:Y:S02]  /*0fc0*/  UISETP.NE.U32.AND UP1, UPT, UR10, URZ, UPT ;  /* 0x0000003f0a00728c */ /* 0x000fe4000bf25070 */
[----:B------:R-:W-:Y:S02]  /*0fd0*/  UISETP.NE.AND.EX UP0, UPT, UR9, URZ, UPT, UP0 ;  /* 0x0000003f0900728c */ /* 0x000fe4000bf05300 */
[----:B------:R-:W-:-:S04]  /*0fe0*/  UISETP.NE.AND.EX UP1, UPT, UR11, URZ, UPT, UP1 ;  /* 0x0000003f0b00728c */ /* 0x000fc8000bf25310 */
[----:B------:R-:W-:Y:S02]  /*0ff0*/  PLOP3.LUT P0, PT, PT, PT, UP0, 0x80, 0x0 ;  /* 0x000000000000781c */ /* 0x000fe40003f0f008 */
[----:B------:R-:W-:Y:S02]  /*1000*/  PLOP3.LUT P2, PT, PT, PT, UP1, 0x80, 0x0 ;  /* 0x000000000000781c */ /* 0x000fe40003f4f018 */
[----:B--2---:R-:W-:-:S13]  /*1010*/  R2UR UR4, R4 ;  /* 0x00000000040472ca */ /* 0x004fda00000e0000 */
[----:B------:R-:W-:Y:S02]  /*1020*/  USHF.R.S32.HI UR7, URZ, 0x1f, UR4 ;  /* 0x0000001f3f077899 */ /* 0x000fe40008011404 */
[----:B------:R-:W-:Y:S01]  /*1030*/  IMAD.U32 R144, RZ, RZ, UR4 ;  /* 0x00000004ff907e24 */ /* 0x000fe2000f8e00ff */
[----:B------:R-:W-:-:S04]  /*1040*/  @UP0 ULEA UR8, UP2, UR4, UR8, 0x2 ;  /* 0x0000000804080291 */ /* 0x000fc8000f84103f */
[----:B------:R-:W-:Y:S02]  /*1050*/  @UP0 ULEA.HI.X UR9, UR4, UR9, UR7, 0x2, UP2 ;  /* 0x0000000904090291 */ /* 0x000fe400090f1407 */
[----:B------:R-:W-:Y:S01]  /*1060*/  IMAD.U32 R149, RZ, RZ, UR7 ;  /* 0x00000007ff957e24 */ /* 0x000fe2000f8e00ff */
[----:B------:R-:W-:Y:S01]  /*1070*/  @UP1 ULEA UR10, UP0, UR4, UR10, 0x2 ;  /* 0x0000000a040a1291 */ /* 0x000fe2000f80103f */
[----:B------:R-:W-:-:S03]  /*1080*/  IMAD.U32 R4, RZ, RZ, UR8 ;  /* 0x00000008ff047e24 */ /* 0x000fc6000f8e00ff */
[----:B------:R-:W-:Y:S01]  /*1090*/  @UP1 ULEA.HI.X UR11, UR4, UR11, UR7, 0x2, UP0 ;  /* 0x0000000b040b1291 */ /* 0x000fe200080f1407 */
[----:B------:R-:W-:Y:S01]  /*10a0*/  IMAD.U32 R5, RZ, RZ, UR9 ;  /* 0x00000009ff057e24 */ /* 0x000fe2000f8e00ff */
[----:B------:R-:W-:Y:S01]  /*10b0*/  ULDC.64 UR8, c[0x0][0x418] ;  /* 0x0001060000087ab9 */ /* 0x000fe20000000a00 */
[----:B------:R-:W-:Y:S01]  /*10c0*/  IMAD.U32 R6, RZ, RZ, UR10 ;  /* 0x0000000aff067e24 */ /* 0x000fe2000f8e00ff */
[----:B------:R-:W-:Y:S02]  /*10d0*/  ULDC UR7, c[0x0][0x424] ;  /* 0x0001090000077ab9 */ /* 0x000fe40000000800 */
[----:B------:R-:W-:Y:S01]  /*10e0*/  IMAD.U32 R7, RZ, RZ, UR11 ;  /* 0x0000000bff077e24 */ /* 0x000fe2000f8e00ff */
[----:B------:R-:W2:Y:S01]  /*10f0*/  @P0 LDG.E R4, desc[UR12][R4.64] ;  /* 0x0000000c04040981 */ /* 0x000ea2000c1e1900 */
[----:B------:R-:W-:Y:S01]  /*1100*/  UISETP.NE.U32.AND UP0, UPT, UR8, URZ, UPT ;  /* 0x0000003f0800728c */ /* 0x000fe2000bf05070 */
[----:B------:R-:W-:Y:S02]  /*1110*/  ULDC.64 UR10, c[0x0][0xa20] ;  /* 0x00028800000a7ab9 */ /* 0x000fe40000000a00 */
[----:B---3--:R-:W3:Y:S01]  /*1120*/  @P2 LDG.E R6, desc[UR12][R6.64] ;  /* 0x0000000c06062981 */ /* 0x008ee2000c1e1900 */
[----:B------:R-:W-:Y:S01]  /*1130*/  UISETP.NE.AND.EX UP0, UPT, UR9, URZ, UPT, UP0 ;  /* 0x0000003f0900728c */ /* 0x000fe2000bf05300 */
[----:B------:R-:W-:Y:S01]  /*1140*/  ISETP.NE.U32.AND P1, PT, RZ, UR10, PT ;  /* 0x0000000aff007c0c */ /* 0x000fe2000bf25070 */
[----:B------:R-:W-:Y:S01]  /*1150*/  ULDC UR8, c[0x0][0x2f0] ;  /* 0x0000bc0000087ab9 */ /* 0x000fe20000000800 */
[----:B------:R-:W-:Y:S01]  /*1160*/  UMOV UR4, URZ ;  /* 0x0000003f00047c82 */ /* 0x000fe20008000000 */
[----:B------:R-:W-:Y:S01]  /*1170*/  USEL UR7, UR7, 0x1, UP0 ;  /* 0x0000000107077887 */ /* 0x000fe20008000000 */
[----:B------:R-:W-:Y:S01]  /*1180*/  ISETP.NE.AND.EX P1, PT, RZ, UR11, PT, P1 ;  /* 0x0000000bff007c0c */ /* 0x000fe2000bf25310 */
[----:B------:R-:W-:Y:S01]  /*1190*/  ULDC UR61, c[0x0][0x288] ;  /* 0x0000a200003d7ab9 */ /* 0x000fe20000000800 */
[----:B------:R-:W-:Y:S01]  /*11a0*/  IMAD.U32 R146, RZ, RZ, UR6 ;  /* 0x00000006ff927e24 */ /* 0x000fe2000f8e00ff */
[----:B------:R-:W-:Y:S01]  /*11b0*/  UIMAD UR8, UR7, UR8, URZ ;  /* 0x00000008070872a4 */ /* 0x000fe2000f8e023f */
[----:B--2---:R-:W-:-:S02]  /*11c0*/  @P0 R2UR UR4, R4 ;  /* 0x00000000040402ca */ /* 0x004fc400000e0000 */
[----:B---3--:R-:W-:Y:S01]  /*11d0*/  @P2 R2UR UR61, R6 ;  /* 0x00000000063d22ca */ /* 0x008fe200000e0000 */
[----:B------:R-:W-:-:S14]  /*11e0*/  @P2 BRA `(.L_x_2065) ;  /* 0x00000000003c2947 */ /* 0x000fdc0003800000 */
[----:B------:R-:W-:Y:S02]  /*11f0*/  ULDC.64 UR6, c[0x0][0xa00] ;  /* 0x0002800000067ab9 */ /* 0x000fe40000000a00 */
[----:B------:R-:W-:-:S04]  /*1200*/  ISETP.NE.U32.AND P0, PT, RZ, UR6, PT ;  /* 0x00000006ff007c0c */ /* 0x000fc8000bf05070 */
[----:B------:R-:W-:-:S13]  /*1210*/  ISETP.NE.AND.EX P0, PT, RZ, UR7, PT, P0 ;  /* 0x00000007ff007c0c */ /* 0x000fda000bf05300 */
[----:B------:R-:W-:Y:S05]  /*1220*/  @!P0 BRA `(.L_x_2065) ;  /* 0x00000000002c8947 */ /* 0x000fea0003800000 */
[----:B------:R-:W-:Y:S01]  /*1230*/  R2UR UR9, R144 ;  /* 0x00000000900972ca */ /* 0x000fe200000e0000 */
[----:B------:R-:W-:Y:S01]  /*1240*/  ULDC.64 UR6, c[0x0][0xa00] ;  /* 0x0002800000067ab9 */ /* 0x000fe20000000a00 */
[----:B------:R-:W-:-:S11]  /*1250*/  ULDC.64 UR12, c[0x0][0x208] ;  /* 0x00008200000c7ab9 */ /* 0x000fd60000000a00 */
        /* <DEDUP_REMOVED lines=8> */
.L_x_2065:
[----:B------:R-:W-:Y:S05]  /*12e0*/  @!P1 BRA `(.L_x_2066) ;  /* 0x0000000000289947 */ /* 0x000fea0003800000 */
[----:B------:R-:W-:Y:S01]  /*12f0*/  R2UR UR7, R144 ;  /* 0x00000000900772ca */ /* 0x000fe200000e0000 */
[----:B------:R-:W-:Y:S01]  /*1300*/  ULDC.64 UR8, c[0x0][0x208] ;  /* 0x0000820000087ab9 */ /* 0x000fe20000000a00 */
[----:B------:R-:W-:-:S11]  /*1310*/  R2UR UR12, R149 ;  /* 0x00000000950c72ca */ /* 0x000fd600000e0000 */
[----:B------:R-:W-:-:S04]  /*1320*/  ULEA UR6, UP0, UR7, UR10, 0x2 ;  /* 0x0000000a07067291 */ /* 0x000fc8000f80103f */
[----:B------:R-:W-:Y:S02]  /*1330*/  ULEA.HI.X UR7, UR7, UR11, UR12, 0x2, UP0 ;  /* 0x0000000b07077291 */ /* 0x000fe400080f140c */
[----:B------:R-:W-:-:S04]  /*1340*/  IMAD.U32 R4, RZ, RZ, UR6 ;  /* 0x00000006ff047e24 */ /* 0x000fc8000f8e00ff */
[----:B------:R-:W-:-:S05]  /*1350*/  IMAD.U32 R5, RZ, RZ, UR7 ;  /* 0x00000007ff057e24 */ /* 0x000fca000f8e00ff */
[----:B------:R-:W2:Y:S02]  /*1360*/  LDG.E R4, desc[UR8][R4.64] ;  /* 0x0000000804047981 */ /* 0x000ea4000c1e1900 */
[----:B--2---:R-:W-:Y:S01]  /*1370*/  R2UR UR8, R4 ;  /* 0x00000000040872ca */ /* 0x004fe200000e0000 */
[----:B------:R-:W-:-:S14]  /*1380*/  BRA `(.L_x_2067) ;  /* 0x00000000003c7947 */ /* 0x000fdc0003800000 */
.L_x_2066:
        /* <DEDUP_REMOVED lines=15> */
.L_x_2067:
[----:B------:R-:W-:Y:S01]  /*1480*/  UIADD3 UR9, -UR4, UR8, URZ ;  /* 0x0000000804097290 */ /* 0x000fe2000fffe13f */
[----:B------:R-:W-:Y:S01]  /*1490*/  PLOP3.LUT P0, PT, PT, PT, PT, 0x80, 0x0 ;  /* 0x000000000000781c */ /* 0x000fe20003f0f070 */
[----:B------:R-:W-:Y:S01]  /*14a0*/  UIMAD UR5, UR5, 0xc0, URZ ;  /* 0x000000c0050578a4 */ /* 0x000fe2000f8e023f */
[----:B------:R-:W-:Y:S01]  /*14b0*/  IMAD.MOV.U32 R3, RZ, RZ, RZ ;  /* 0x000000ffff037224 */ /* 0x000fe200078e00ff */
[----:B------:R-:W-:Y:S01]  /*14c0*/  ULDC UR4, c[0x0][0x448] ;  /* 0x0001120000047ab9 */ /* 0x000fe20000000800 */
[----:B------:R-:W-:Y:S02]  /*14d0*/  UIADD3 UR7, UR9, 0x90, -UR61 ;  /* 0x0000009009077890 */ /* 0x000fe4000fffe83d */
[----:B------:R-:W-:Y:S01]  /*14e0*/  IMAD.U32 R17, RZ, RZ, UR9 ;  /* 0x00000009ff117e24 */ /* 0x000fe2000f8e00ff */
[----:B------:R-:W-:Y:S01]  /*14f0*/  UISETP.NE.AND UP0, UPT, UR4, 0x1, UPT ;  /* 0x000000010400788c */ /* 0x000fe2000bf05270 */
[----:B------:R-:W-:Y:S01]  /*1500*/  IMAD.U32 R18, RZ, RZ, UR5 ;  /* 0x00000005ff127e24 */ /* 0x000fe2000f8e00ff */
[----:B------:R-:W-:Y:S01]  /*1510*/  UIADD3 UR6, UR5, 0xbf, URZ ;  /* 0x000000bf05067890 */ /* 0x000fe2000fffe03f */
[----:B------:R-:W-:Y:S01]  /*1520*/  IMAD.MOV.U32 R16, RZ, RZ, RZ ;  /* 0x000000ffff107224 */ /* 0x000fe200078e00ff */
[----:B------:R-:W-:-:S02]  /*1530*/  CS2R R70, SRZ ;  /* 0x0000000000467805 */ /* 0x000fc4000001ff00 */
[----:B------:R-:W-:Y:S02]  /*1540*/  CS2R R68, SRZ ;  /* 0x0000000000447805 */ /* 0x000fe4000001ff00 */
[----:B------:R-:W-:Y:S02]  /*1550*/  CS2R R66, SRZ ;  /* 0x0000000000427805 */ /* 0x000fe4000001ff00 */
[----:B------:R-:W-:Y:S02]  /*1560*/  CS2R R64, SRZ ;  /* 0x0000000000407805 */ /* 0x000fe4000001ff00 */
[----:B------:R-:W-:Y:S01]  /*1570*/  CS2R R26, SRZ ;  /* 0x00000000001a7805 */ /* 0x000fe2000001ff00 */
[----:B------:R-:W-:Y:S01]  /*1580*/  IMAD.MOV.U32 R62, RZ, RZ, RZ ;  /* 0x000000ffff3e7224 */ /* 0x000fe200078e00ff */
[----:B------:R-:W-:Y:S01]  /*1590*/  CS2R R60, SRZ ;  /* 0x00000000003c7805 */ /* 0x000fe2000001ff00 */
[----:B------:R-:W-:Y:S01]  /*15a0*/  @UP0 ULDC UR4, c[0x0][0x44c] ;  /* 0x0001130000040ab9 */ /* 0x000fe20000000800 */
[----:B------:R-:W-:Y:S01]  /*15b0*/  @UP0 ULDC UR8, c[0x0][0x450] ;  /* 0x0001140000080ab9 */ /* 0x000fe20000000800 */
[----:B------:R-:W-:Y:S01]  /*15c0*/  UIMAD.WIDE.U32 UR4, UR6, UR4, URZ ;  /* 0x00000004060472a5 */ /* 0x000fe2000f8e003f */
[----:B------:R-:W-:Y:S01]  /*15d0*/  CS2R R58, SRZ ;  /* 0x00000000003a7805 */ /* 0x000fe2000001ff00 */
[----:B------:R-:W-:Y:S01]  /*15e0*/  UIADD3 UR4, UR9, 0x8f, URZ ;  /* 0x0000008f09047890 */ /* 0x000fe2000fffe03f */
[----:B------:R-:W-:Y:S01]  /*15f0*/  CS2R R56, SRZ ;  /* 0x0000000000387805 */ /* 0x000fe2000001ff00 */
[----:B------:R-:W-:Y:S01]  /*1600*/  @UP0 USHF.R.U32.HI UR6, URZ, UR8, UR5 ;  /* 0x000000083f060299 */ /* 0x000fe20008011605 */
[----:B------:R-:W-:Y:S01]  /*1610*/  CS2R R54, SRZ ;  /* 0x0000000000367805 */ /* 0x000fe2000001ff00 */
[----:B------:R-:W-:Y:S01]  /*1620*/  UIMAD.WIDE UR4, UR4, 0x38e38e39, URZ ;  /* 0x38e38e39040478a5 */ /* 0x000fe2000f8e023f */
[----:B------:R-:W-:Y:S01]  /*1630*/  CS2R R52, SRZ ;  /* 0x0000000000347805 */ /* 0x000fe2000001ff00 */
[----:B------:R-:W-:Y:S01]  /*1640*/  UIADD3 UR6, UR7, UR6, URZ ;  /* 0x0000000607067290 */ /* 0x000fe2000fffe03f */
[----:B------:R-:W-:Y:S01]  /*1650*/  CS2R R50, SRZ ;  /* 0x0000000000327805 */ /* 0x000fe2000001ff00 */
[----:B------:R-:W-:Y:S01]  /*1660*/  USHF.R.U32.HI UR4, URZ, 0x1f, UR5 ;  /* 0x0000001f3f047899 */ /* 0x000fe20008011605 */
[----:B------:R-:W-:Y:S01]  /*1670*/  CS2R R48, SRZ ;  /* 0x0000000000307805 */ /* 0x000fe2000001ff00 */
[----:B------:R-:W-:Y:S01]  /*1680*/  UIMAD.WIDE UR6, UR6, 0x38e38e39, URZ ;  /* 0x38e38e39060678a5 */ /* 0x000fe2000f8e023f */
[----:B------:R-:W-:Y:S01]  /*1690*/  CS2R R46, SRZ ;  /* 0x00000000002e7805 */ /* 0x000fe2000001ff00 */
[----:B------:R-:W-:Y:S01]  /*16a0*/  ULEA.HI.SX32 UR4, UR5, UR4, 0x1b ;  /* 0x0000000405047291 */ /* 0x000fe2000f8fda3f */
[----:B------:R-:W-:Y:S01]  /*16b0*/  CS2R R44, SRZ ;  /* 0x00000000002c7805 */ /* 0x000fe2000001ff00 */
[----:B------:R-:W-:Y:S01]  /*16c0*/  USHF.R.U32.HI UR6, URZ, 0x1f, UR7 ;  /* 0x0000001f3f067899 */ /* 0x000fe20008011607 */
[----:B------:R-:W-:-:S02]  /*16d0*/  CS2R R42, SRZ ;  /* 0x00000000002a7805 */ /* 0x000fc4000001ff00 */
[----:B------:R-:W-:Y:S02]  /*16e0*/  CS2R R40, SRZ ;  /* 0x0000000000287805 */ /* 0x000fe4000001ff00 */
[----:B------:R-:W-:Y:S01]  /*16f0*/  CS2R R38, SRZ ;  /* 0x0000000000267805 */ /* 0x000fe2000001ff00 */
[----:B------:R-:W-:Y:S01]  /*1700*/  ULEA.HI.SX32 UR6, UR7, UR6, 0x1b ;  /* 0x0000000607067291 */ /* 0x000fe2000f8fda3f */
[----:B------:R-:W-:Y:S01]  /*1710*/  CS2R R36, SRZ ;  /* 0x0000000000247805 */ /* 0x000fe2000001ff00 */
[----:B------:R-:W-:Y:S01]  /*1720*/  IMAD.MOV.U32 R31, RZ, RZ, RZ ;  /* 0x000000ffff1f7224 */ /* 0x000fe200078e00ff */
[----:B------:R-:W-:Y:S01]  /*1730*/  CS2R R6, SRZ ;  /* 0x0000000000067805 */ /* 0x000fe2000001ff00 */
[----:B------:R-:W-:Y:S01]  /*1740*/  UISETP.LT.AND UP0, UPT, UR4, UR6, UPT ;  /* 0x000000060400728c */ /* 0x000fe2000bf01270 */
[----:B------:R-:W-:Y:S02]  /*1750*/  IMAD.MOV.U32 R29, RZ, RZ, RZ ;  /* 0x000000ffff1d7224 */ /* 0x000fe400078e00ff */
[----:B------:R-:W-:Y:S01]  /*1760*/  IMAD.MOV.U32 R0, RZ, RZ, RZ ;  /* 0x000000ffff007224 */ /* 0x000fe200078e00ff */
[----:B------:R-:W-:Y:S01]  /*1770*/  USEL UR39, UR4, UR6, UP0 ;  /* 0x0000000604277287 */ /* 0x000fe20008000000 */
[----:B------:R-:W-:-:S02]  /*1780*/  IMAD.MOV.U32 R12, RZ, RZ, RZ ;  /* 0x000000ffff0c7224 */ /* 0x000fc400078e00ff */
[----:B------:R-:W-:Y:S01]  /*1790*/  IMAD.MOV.U32 R73, RZ, RZ, RZ ;  /* 0x000000ffff497224 */ /* 0x000fe200078e00ff */
[----:B------:R-:W-:Y:S01]  /*17a0*/  UISETP.GE.AND UP0, UPT, UR39, 0x1, UPT ;  /* 0x000000012700788c */ /* 0x000fe2000bf06270 */
[----:B------:R-:W-:Y:S02]  /*17b0*/  IMAD.MOV.U32 R14, RZ, RZ, RZ ;  /* 0x000000ffff0e7224 */ /* 0x000fe400078e00ff */
[----:B------:R-:W-:Y:S02]  /*17c0*/  IMAD.MOV.U32 R75, RZ, RZ, RZ ;  /* 0x000000ffff4b7224 */ /* 0x000fe400078e00ff */
[----:B------:R-:W-:Y:S01]  /*17d0*/  IMAD.MOV.U32 R24, RZ, RZ, RZ ;  /* 0x000000ffff187224 */ /* 0x000fe200078e00ff */
[----:B------:R-:W-:Y:S01]  /*17e0*/  PLOP3.LUT P1, PT, PT, PT, UP0, 0x80, 0x0 ;  /* 0x000000000000781c */ /* 0x000fe20003f2f008 */
[----:B------:R-:W-:-:S12]  /*17f0*/  IMAD.MOV.U32 R77, RZ, RZ, RZ ;  /* 0x000000ffff4d7224 */ /* 0x000fd800078e00ff */
        /* <DEDUP_REMOVED lines=34> */
.L_x_2069:
        /* <DEDUP_REMOVED lines=11> */
.L_x_2237:
[----:B------:R-:W-:Y:S05]  /*1ad0*/  @!P0 BRA `(.L_x_2071) ;  /* 0x0000000000048947 */ /* 0x000fea0003800000 */
[----:B------:R-:W-:Y:S01]  /*1ae0*/  BPT.TRAP 0x1 ;  /* 0x000000040000795c */ /* 0x000fe20000300000 */
.L_x_2071:
[----:B0-----:R-:W-:Y:S02]  /*1af0*/  IMAD.U32 R3, RZ, RZ, UR36 ;  /* 0x00000024ff037e24 */ /* 0x001fe4000f8e00ff */
[----:B------:R-:W-:-:S03]  /*1b00*/  IMAD.U32 R0, RZ, RZ, UR38 ;  /* 0x00000026ff007e24 */ /* 0x000fc6000f8e00ff */
[----:B------:R-:W-:Y:S02]  /*1b10*/  LEA R3, R3, UR37, 0x3 ;  /* 0x0000002503037c11 */ /* 0x000fe4000f8e18ff */
[----:B------:R-:W-:-:S04]  /*1b20*/  SHF.L.U32 R0, R0, 0x1f, RZ ;  /* 0x0000001f00007819 */ /* 0x000fc800000006ff */
[----:B------:R0:W1:Y:S01]  /*1b30*/  SYNCS.PHASECHK.TRANS64.TRYWAIT P2, [R3+URZ+0x31c30], R0 ;  /* 0x031c3000030075a7 */ /* 0x000062000804017f */
[----:B------:R-:W-:Y:S05]  /*1b40*/  @!P0 BRA `(.L_x_2072) ;  /* 0x0000000000048947 */ /* 0x000fea0003800000 */
[----:B------:R-:W-:Y:S01]  /*1b50*/  BPT.TRAP 0x1 ;  /* 0x000000040000795c */ /* 0x000fe20000300000 */
.L_x_2072:
[----:B------:R-:W2:Y:S02]  /*1b60*/  S2R R4, SR_TID.X ;  /* 0x0000000000047919 */ /* 0x000ea40000002100 */
[----:B--2---:R-:W-:Y:S01]  /*1b70*/  LOP3.LUT P1, RZ, R4, 0x7f, RZ, 0xc0, !PT ;  /* 0x0000007f04ff7812 */ /* 0x004fe2000782c0ff */
[----:B-1----:R-:W-:-:S12]  /*1b80*/  @P2 BRA `(.L_x_2073) ;  /* 0x0000000000082947 */ /* 0x002fd80003800000 */
[----:B------:R-:W1:Y:S02]  /*1b90*/  SYNCS.PHASECHK.TRANS64.TRYWAIT P2, [R3+URZ+0x31c30], R0 ;  /* 0x031c3000030075a7 */ /* 0x000e64000804017f */
[----:B-1----:R-:W-:Y:S05]  /*1ba0*/  @!P2 BRA `(.L_x_2074) ;  /* 0x0000013c00fca947 */ /* 0x002fea0003800000 */
.L_x_2073:
[----:B------:R-:W-:Y:S05]  /*1bb0*/  WARPSYNC.ALL ;  /* 0x0000000000007948 */ /* 0x000fea0003800000 */
[----:B------:R-:W-:Y:S01]  /*1bc0*/  UIADD3 UR4, UR37, 0x16a00, URZ ;  /* 0x00016a0025047890 */ /* 0x000fe2000fffe03f */
[----:B------:R-:W-:Y:S01]  /*1bd0*/  WARPGROUP.ARRIVE ;  /* 0x00000000000079c5 */ /* 0x000fe20000000000 */
[----:B------:R-:W-:Y:S01]  /*1be0*/  ULOP3.LUT UR6, UR40, 0x10000, URZ, 0xfc, !UPT ;  /* 0x0001000028067892 */ /* 0x000fe2000f8efc3f */
[----:B------:R-:W-:Y:S01]  /*1bf0*/  R2UR UR53, R18 ;  /* 0x00000000123572ca */ /* 0x000fe200000e0000 */
        /* <DEDUP_REMOVED lines=11> */
[----:B------:R-:W-:Y:S01]  /*1cb0*/  UIMAD UR4, UR36, 0x6c0, UR5 ;  /* 0x000006c0240478a4 */ /* 0x000fe2000f8e0205 */
[----:B------:R-:W-:Y:S01]  /*1cc0*/  VIADD R12, R22, UR53 ;  /* 0x00000035160c7c36 */ /* 0x000fe20008000000 */
[----:B------:R-:W-:Y:S01]  /*1cd0*/  UMOV UR12, UR28 ;  /* 0x0000001c000c7c82 */ /* 0x000fe20008000000 */
[----:B------:R-:W-:Y:S01]  /*1ce0*/  UMOV UR13, UR29 ;  /* 0x0000001d000d7c82 */ /* 0x000fe20008000000 */
[----:B------:R-:W-:Y:S02]  /*1cf0*/  UIADD3 UR10, UR4, 0x40, URZ ;  /* 0x00000040040a7890 */ /* 0x000fe4000fffe03f */
[----:B------:R-:W-:Y:S02]  /*1d00*/  UIADD3 UR14, UR4, 0xc0, URZ ;  /* 0x000000c0040e7890 */ /* 0x000fe4000fffe03f */
[----:B------:R-:W-:Y:S01]  /*1d10*/  UMOV UR30, UR4 ;  /* 0x00000004001e7c82 */ /* 0x000fe20008000000 */
[----:B------:R-:W-:Y:S01]  /*1d20*/  UMOV UR15, 0x80000020 ;  /* 0x80000020000f7882 */ /* 0x000fe20000000000 */
[----:B------:R-:W-:Y:S01]  /*1d30*/  HGMMA.64x16x16.F32 R88, gdesc[UR28], RZ, !UPT, gsb0 ;  /* 0x002000001c5879f0 */ /* 0x000fe2000c0008ff */
        /* <DEDUP_REMOVED lines=13> */
[----:B------:R-:W-:Y:S01]  /*1e10*/  UMOV UR31, 0x80000020 ;  /* 0x80000020001f7882 */ /* 0x000fe20000000000 */
[----:B------:R-:W-:-:S02]  /*1e20*/  UIADD3 UR7, UR6, 0x2, URZ ;  /* 0x0000000206077890 */ /* 0x000fc4000fffe03f */
        /* <DEDUP_REMOVED lines=25> */
[----:B------:R-:W-:Y:S02]  /*1fc0*/  UIADD3 UR12, UR4, 0x2, URZ ;  /* 0x00000002040c7890 */ /* 0x000fe4000fffe03f */
[----:B------:R-:W-:Y:S01]  /*1fd0*/  UIADD3 UR14, UR4, 0xc2, URZ ;  /* 0x000000c2040e7890 */ /* 0x000fe2000fffe03f */
[----:B------:R-:W-:Y:S01]  /*1fe0*/  UMOV UR15, 0x80000020 ;  /* 0x80000020000f7882 */ /* 0x000fe20000000000 */
[----:B------:R-:W-:Y:S02]  /*1ff0*/  WARPGROUP.DEPBAR.LE gsb0, 0x0 ;  /* 0x00008000000079c5 */ /* 0x000fe40000010000 */
        /* <DEDUP_REMOVED lines=16> */
[----:B------:R-:W-:Y:S03]  /*2100*/  HGMMA.64x16x16.F32 R32, gdesc[UR28], RZ, !UPT, gsb0 ;  /* 0x002000001c2079f0 */ /* 0x000fe6000c0008ff */
[----:B------:R-:W-:Y:S02]  /*2110*/  WARPGROUP.DEPBAR.LE gsb0, 0x0 ;  /* 0x00008000000079c5 */ /* 0x000fe40000010000 */
[----:B------:R-:W-:-:S06]  /*2120*/  WARPGROUP.ARRIVE ;  /* 0x00000000000079c5 */ /* 0x000fcc0000000000 */
[----:B------:R-:W-:Y:S01]  /*2130*/  HGMMA.64x16x16.F32 R24, gdesc[UR8], RZ, !UPT, gsb0 ;  /* 0x00200000081879f0 */ /* 0x000fe2000c0008ff */
[----:B------:R-:W-:Y:S01]  /*2140*/  UMOV UR8, UR7 ;  /* 0x0000000700087c82 */ /* 0x000fe20008000000 */
[----:B------:R-:W-:Y:S01]  /*2150*/  UMOV UR9, 0x80000020 ;  /* 0x8000002000097882 */ /* 0x000fe20000000000 */
[----:B------:R-:W-:Y:S01]  /*2160*/  UMOV UR10, UR12 ;  /* 0x0000000c000a7c82 */ /* 0x000fe20008000000 */
[----:B------:R-:W-:Y:S01]  /*2170*/  UMOV UR11, 0x80000020 ;  /* 0x80000020000b7882 */ /* 0x000fe20000000000 */
[----:B------:R-:W-:Y:S01]  /*2180*/  UMOV UR12, UR8 ;  /* 0x00000008000c7c82 */ /* 0x000fe20008000000 */
        /* <DEDUP_REMOVED lines=9> */
[----:B------:R-:W-:Y:S01]  /*2220*/  UIADD3 UR7, UR6, 0x300, URZ ;  /* 0x0000030006077890 */ /* 0x000fe2000fffe03f */
[----:B------:R-:W-:-:S02]  /*2230*/  WARPGROUP.DEPBAR.LE gsb0, 0x0 ;  /* 0x00008000000079c5 */ /* 0x000fc40000010000 */
        /* <DEDUP_REMOVED lines=19> */
[----:B------:R-:W-:Y:S01]  /*2370*/  UMOV UR13, 0x80000020 ;  /* 0x80000020000d7882 */ /* 0x000fe20000000000 */
[----:B------:R-:W-:Y:S01]  /*2380*/  UMOV UR15, 0x80000020 ;  /* 0x80000020000f7882 */ /* 0x000fe20000000000 */
[----:B------:R-:W-:Y:S01]  /*2390*/  UMOV UR40, UR12 ;  /* 0x0000000c00287c82 */ /* 0x000fe20008000000 */
[----:B------:R-:W-:Y:S01]  /*23a0*/  UMOV UR41, UR13 ;  /* 0x0000000d00297c82 */ /* 0x000fe20008000000 */
[----:B------:R-:W-:Y:S01]  /*23b0*/  UIADD3 UR7, UR6, 0x302, URZ ;  /* 0x0000030206077890 */ /* 0x000fe2000fffe03f */
        /* <DEDUP_REMOVED lines=55> */
[----:B------:R-:W-:Y:S02]  /*2730*/  UIADD3 UR7, UR6, 0x600, URZ ;  /* 0x0000060006077890 */ /* 0x000fe4000fffe03f */
[----:B------:R-:W-:Y:S01]  /*2740*/  UIADD3 UR6, UR6, 0x602, URZ ;  /* 0x0000060206067890 */ /* 0x000fe2000fffe03f */
[----:B------:R-:W-:-:S02]  /*2750*/  WARPGROUP.DEPBAR.LE gsb0, 0x0 ;  /* 0x00008000000079c5 */ /* 0x000fc40000010000 */
        /* <DEDUP_REMOVED lines=54> */
[----:B------:R-:W-:Y:S02]  /*2ac0*/  ULDC UR7, c[0x0][0x448] ;  /* 0x0001120000077ab9 */ /* 0x000fe40000000800 */
[----:B------:R-:W-:-:S03]  /*2ad0*/  UISETP.NE.AND UP0, UPT, UR7, 0x1, UPT ;  /* 0x000000010700788c */ /* 0x000fc6000bf05270 */
[----:B------:R-:W-:Y:S02]  /*2ae0*/  UMOV UR7, 0xffffff70 ;  /* 0xffffff7000077882 */ /* 0x000fe40000000000 */
[----:B------:R-:W-:Y:S01]  /*2af0*/  UIMAD UR7, UR39, UR7, 0x91 ;  /* 0x00000091270774a4 */ /* 0x000fe2000f8e0207 */
[----:B------:R-:W-:-:S05]  /*2b00*/  PLOP3.LUT P2, PT, PT, PT, UP0, 0x80, 0x0 ;  /* 0x000000000000781c */ /* 0x000fca0003f4f008 */
[----:B------:R-:W-:Y:S01]  /*2b10*/  IMAD.U32 R4, RZ, RZ, UR7 ;  /* 0x00000007ff047e24 */ /* 0x000fe2000f8e00ff */
[----:B------:R-:W-:Y:S01]  /*2b20*/  @UP0 ULDC UR10, c[0x0][0x44c] ;  /* 0x00011300000a0ab9 */ /* 0x000fe20000000800 */
[----:B------:R-:W-:Y:S01]  /*2b30*/  @UP0 ULDC UR14, c[0x0][0x450] ;  /* 0x00011400000e0ab9 */ /* 0x000fe20000000800 */
[----:B------:R-:W-:Y:S01]  /*2b40*/  UIMAD.WIDE.U32 UR10, UR53, UR10, URZ ;  /* 0x0000000a350a72a5 */ /* 0x000fe2000f8e003f */
[----:B------:R-:W-:Y:S01]  /*2b50*/  IMAD R7, R19, -0x2, R4 ;  /* 0xfffffffe13077824 */ /* 0x000fe200078e0204 */
[----:B------:R-:W-:Y:S01]  /*2b60*/  UIADD3 UR7, UR39, -0x2, URZ ;  /* 0xfffffffe27077890 */ /* 0x000fe2000fffe03f */
[----:B------:R-:W-:-:S05]  /*2b70*/  IMAD.U32 R4, RZ, RZ, UR61 ;  /* 0x0000003dff047e24 */ /* 0x000fca000f8e00ff */
[----:B------:R-:W-:Y:S01]  /*2b80*/  IADD3 R7, -R4, UR52, R7 ;  /* 0x0000003404077c10 */ /* 0x000fe2000fffe107 */
        /* <DEDUP_REMOVED lines=53> */
[----:B------:R-:W-:Y:S02]  /*2ee0*/  @UP0 ULDC UR6, c[0x0][0x44c] ;  /* 0x0001130000060ab9 */ /* 0x000fe40000000800 */
[----:B------:R-:W-:Y:S01]  /*2ef0*/  @P2 IMAD.HI.U32 R0, R12, UR6, RZ ;  /* 0x000000060c002c27 */ /* 0x000fe2000f8e00ff */
[----:B------:R-:W-:-:S04]  /*2f00*/  @UP0 ULDC UR6, c[0x0][0x450] ;  /* 0x0001140000060ab9 */ /* 0x000fc80000000800 */
[----:B------:R-:W-:Y:S01]  /*2f10*/  @P2 SHF.R.U32.HI R12, RZ, UR6, R0 ;  /* 0x00000006ff0c2c19 */ /* 0x000fe20008011600 */
[----:B------:R-:W-:-:S04]  /*2f20*/  UIMAD UR6, UR39, -0x90, UR52 ;  /* 0xffffff70270678a4 */ /* 0x000fc8000f8e0234 */
[----:B------:R-:W0:Y:S01]  /*2f30*/  SHFL.IDX PT, R0, R12, RZ, 0x1c1f ;  /* 0x001c1fff0c007589 */ /* 0x000e2200000e0000 */
[----:B------:R-:W-:-:S06]  /*2f40*/  UIADD3 UR6, UR6, 0x90, URZ ;  /* 0x0000009006067890 */ /* 0x000fcc000fffe03f */
[----:B------:R-:W-:Y:S01]  /*2f50*/  IMAD.U32 R6, RZ, RZ, UR6 ;  /* 0x00000006ff067e24 */ /* 0x000fe2000f8e00ff */
[----:B------:R-:W-:Y:S01]  /*2f60*/  UMOV UR6, UR53 ;  /* 0x0000003500067c82 */ /* 0x000fe20008000000 */
[----:B------:R-:W-:Y:S02]  /*2f70*/  @UP0 USHF.R.U32.HI UR6, URZ, UR14, UR11 ;  /* 0x0000000e3f060299 */ /* 0x000fe4000801160b */
[----:B------:R-:W-:Y:S02]  /*2f80*/  IMAD R6, R19, -0x2, R6 ;  /* 0xfffffffe13067824 */ /* 0x000fe400078e0206 */
[----:B------:R-:W-:-:S04]  /*2f90*/  UIADD3 UR10, UR6, UR52, -UR61 ;  /* 0x00000034060a7290 */ /* 0x000fc8000fffe83d */
[----:B------:R-:W-:-:S04]  /*2fa0*/  UIMAD.WIDE UR10, UR10, 0x38e38e39, URZ ;  /* 0x38e38e390a0a78a5 */ /* 0x000fc8000f8e023f */
[----:B------:R-:W-:Y:S01]  /*2fb0*/  USHF.R.U32.HI UR6, URZ, 0x1f, UR11 ;  /* 0x0000001f3f067899 */ /* 0x000fe2000801160b */
[----:B0-----:R-:W-:-:S03]  /*2fc0*/  VIADDMNMX R0, R0, R7, R6, PT ;  /* 0x0000000700007246 */ /* 0x001fc60003800106 */
[----:B------:R-:W-:Y:S01]  /*2fd0*/  ULEA.HI.SX32 UR6, UR11, UR6, 0x1b ;  /* 0x000000060b067291 */ /* 0x000fe2000f8fda3f */
[----:B------:R-:W-:-:S03]  /*2fe0*/  ISETP.GT.AND P3, PT, R0, RZ, PT ;  /* 0x000000ff0000720c */ /* 0x000fc60003f64270 */
[----:B------:R-:W-:Y:S01]  /*2ff0*/  UISETP.LT.AND UP1, UPT, URZ, UR6, UPT ;  /* 0x000000063f00728c */ /* 0x000fe2000bf21270 */
[C---:B------:R-:W-:Y:S02]  /*3000*/  ISETP.GT.AND P4, PT, R0.reuse, 0x1, PT ;  /* 0x000000010000780c */ /* 0x040fe40003f84270 */
[----:B------:R-:W-:Y:S01]  /*3010*/  ISETP.GT.AND P5, PT, R0, 0x8, PT ;  /* 0x000000080000780c */ /* 0x000fe20003fa4270 */
[----:B------:R-:W-:Y:S01]  /*3020*/  USEL UR14, URZ, UR6, !UP1 ;  /* 0x000000063f0e7287 */ /* 0x000fe2000c800000 */
[----:B------:R-:W-:Y:S02]  /*3030*/  WARPGROUP.DEPBAR.LE gsb0, 0x0 ;  /* 0x00008000000079c5 */ /* 0x000fe40000010000 */
[----:B------:R-:W-:Y:S01]  /*3040*/  WARPGROUP.ARRIVE ;  /* 0x00000000000079c5 */ /* 0x000fe20000000000 */
[----:B------:R-:W-:-:S05]  /*3050*/  UISETP.GE.AND UP1, UPT, UR7, UR14, UPT ;  /* 0x0000000e0700728c */ /* 0x000fca000bf26270 */
        /* <DEDUP_REMOVED lines=112> */
[----:B------:R-:W-:Y:S01]  /*3760*/  FMNMX.FTZ R4, R49, R4, !PT ;  /* 0x0000000431047209 */ /* 0x000fe20007810000 */
[----:B------:R-:W0:Y:S01]  /*3770*/  SHFL.IDX PT, R52, R12, 0x1, 0x1c1f ;  /* 0x003c1f000c347f89 */ /* 0x000e2200000e0000 */
[----:B------:R-:W-:-:S02]  /*3780*/  ISETP.GT.AND P4, PT, R0, 0x60, PT ;  /* 0x000000600000780c */ /* 0x000fc40003f84270 */
[----:B------:R-:W-:Y:S02]  /*3790*/  FSEL R53, R53, -INF , P3 ;  /* 0xff80000035357808 */ /* 0x000fe40001800000 */
[----:B------:R-:W-:Y:S02]  /*37a0*/  FMNMX.FTZ R4, R13, R4, !PT ;  /* 0x000000040d047209 */ /* 0x000fe40007810000 */
[----:B------:R-:W-:Y:S02]  /*37b0*/  ISETP.GT.AND P3, PT, R0, 0x61, PT ;  /* 0x000000610000780c */ /* 0x000fe40003f64270 */
[----:B------:R-:W-:Y:S02]  /*37c0*/  FMNMX.FTZ R4, R53, R4, !PT ;  /* 0x0000000435047209 */ /* 0x000fe40007810000 */
[----:B0-----:R-:W-:-:S04]  /*37d0*/  VIADDMNMX R52, R52, R7, R6, PT ;  /* 0x0000000734347246 */ /* 0x001fc80003800106 */
[----:B------:R-:W-:-:S04]  /*37e0*/  ISETP.GT.AND P5, PT, R52, 0x8, PT ;  /* 0x000000083400780c */ /* 0x000fc80003fa4270 */
[----:B------:R-:W-:Y:S01]  /*37f0*/  FSEL R94, R94, -INF , P5 ;  /* 0xff8000005e5e7808 */ /* 0x000fe20002800000 */
[----:B------:R-:W-:Y:S02]  /*3800*/  WARPGROUP.DEPBAR.LE gsb0, 0x0 ;  /* 0x00008000000079c5 */ /* 0x000fe40000010000 */
[----:B------:R-:W-:Y:S01]  /*3810*/  WARPGROUP.ARRIVE ;  /* 0x00000000000079c5 */ /* 0x000fe20000000000 */
[----:B------:R-:W-:Y:S02]  /*3820*/  FSEL R15, R40, -INF , P4 ;  /* 0xff800000280f7808 */ /* 0x000fe40002000000 */
[C---:B------:R-:W-:Y:S02]  /*3830*/  ISETP.GT.AND P4, PT, R0.reuse, 0x68, PT ;  /* 0x000000680000780c */ /* 0x040fe40003f84270 */
        /* <DEDUP_REMOVED lines=9> */
[C---:B------:R-:W-:Y:S02]  /*38d0*/  ISETP.GT.AND P4, PT, R0.reuse, 0x70, PT ;  /* 0x000000700000780c */ /* 0x040fe40003f84270 */
[----:B------:R-:W-:Y:S02]  /*38e0*/  FSEL R45, R45, -INF , P3 ;  /* 0xff8000002d2d7808 */ /* 0x000fe40001800000 */
[----:B------:R-:W-:Y:S02]  /*38f0*/  FMNMX.FTZ R4, R21, R4, !PT ;  /* 0x0000000415047209 */ /* 0x000fe40007810000 */
[----:B------:R-:W-:Y:S02]  /*3900*/  ISETP.GT.AND P3, PT, R0, 0x71, PT ;  /* 0x000000710000780c */ /* 0x000fe40003f64270 */
[----:B------:R-:W-:Y:S01]  /*3910*/  FMNMX.FTZ R4, R45, R4, !PT ;  /* 0x000000042d047209 */ /* 0x000fe20007810000 */
[----:B------:R-:W-:-:S02]  /*3920*/  WARPGROUP.DEPBAR.LE gsb0, 0x0 ;  /* 0x00008000000079c5 */ /* 0x000fc40000010000 */
[----:B------:R-:W-:Y:S01]  /*3930*/  WARPGROUP.ARRIVE ;  /* 0x00000000000079c5 */ /* 0x000fe20000000000 */
[----:B------:R-:W-:Y:S02]  /*3940*/  FSEL R65, R32, -INF , P4 ;  /* 0xff80000020417808 */ /* 0x000fe40002000000 */
[C---:B------:R-:W-:Y:S02]  /*3950*/  ISETP.GT.AND P4, PT, R0.reuse, 0x78, PT ;  /* 0x000000780000780c */ /* 0x040fe40003f84270 */
[----:B------:R-:W-:Y:S01]  /*3960*/  FSEL R33, R33, -INF , P3 ;  /* 0xff80000021217808 */ /* 0x000fe20001800000 */
[----:B------:R-:W-:Y:S01]  /*3970*/  HGMMA.64x16x16.F32 R24, gdesc[UR24], R24, gsb0 ;  /* 0x00200000181879f0 */ /* 0x000fe20008000818 */
[----:B------:R-:W-:Y:S02]  /*3980*/  FMNMX.FTZ R4, R65, R4, !PT ;  /* 0x0000000441047209 */ /* 0x000fe40007810000 */
[----:B------:R-:W-:Y:S02]  /*3990*/  ISETP.GT.AND P3, PT, R0, 0x79, PT ;  /* 0x000000790000780c */ /* 0x000fe40003f64270 */
        /* <DEDUP_REMOVED lines=8> */
[----:B------:R-:W-:Y:S02]  /*3a20*/  FSEL R73, R24, -INF , P4 ;  /* 0xff80000018497808 */ /* 0x000fe40002000000 */
[C---:B------:R-:W-:Y:S02]  /*3a30*/  ISETP.GT.AND P4, PT, R0.reuse, 0x88, PT ;  /* 0x000000880000780c */ /* 0x040fe40003f84270 */
        /* <DEDUP_REMOVED lines=20> */
[----:B0-----:R-:W-:Y:S02]  /*3b80*/  FMNMX.FTZ R77, R10, R77, !PT ;  /* 0x0000004d0a4d7209 */ /* 0x001fe40007810000 */
[----:B------:R-:W-:Y:S02]  /*3b90*/  FSEL R44, R67, -INF , P4 ;  /* 0xff800000432c7808 */ /* 0x000fe40002000000 */
[----:B------:R-:W-:Y:S01]  /*3ba0*/  ISETP.GT.AND P4, PT, R52, 0x39, PT ;  /* 0x000000393400780c */ /* 0x000fe20003f84270 */
[----:B------:R-:W0:Y:S03]  /*3bb0*/  SHFL.BFLY PT, R0, R77, 0x1, 0x1f ;  /* 0x0c201f004d007f89 */ /* 0x000e2600000e0000 */
[----:B------:R-:W-:-:S02]  /*3bc0*/  FSEL R71, R71, -INF , P4 ;  /* 0xff80000047477808 */ /* 0x000fc40002000000 */
        /* <DEDUP_REMOVED lines=9> */
[C---:B------:R-:W-:Y:S01]  /*3c60*/  FSETP.NEU.FTZ.AND P3, PT, R0.reuse, -INF , PT ;  /* 0xff8000000000780b */ /* 0x040fe20003f7d000 */
[----:B------:R-:W-:Y:S01]  /*3c70*/  FMUL.FTZ R4, R0, UR4 ;  /* 0x0000000400047c20 */ /* 0x000fe20008410000 */
[----:B------:R-:W-:-:S04]  /*3c80*/  ISETP.GT.AND P4, PT, R52, 0x61, PT ;  /* 0x000000613400780c */ /* 0x000fc80003f84270 */
[----:B------:R-:W-:Y:S02]  /*3c90*/  FSEL R4, R4, RZ, P3 ;  /* 0x000000ff04047208 */ /* 0x000fe40001800000 */
[----:B------:R-:W-:Y:S02]  /*3ca0*/  ISETP.GT.AND P3, PT, R52, RZ, PT ;  /* 0x000000ff3400720c */ /* 0x000fe40003f64270 */
[----:B------:R-:W-:Y:S01]  /*3cb0*/  FSEL R76, R43, -INF , P4 ;  /* 0xff8000002b4c7808 */ /* 0x000fe20002000000 */
        /* <DEDUP_REMOVED lines=18> */
[----:B------:R-:W-:Y:S01]  /*3de0*/  MUFU.EX2 R8, R8 ;  /* 0x0000000800087308 */ /* 0x000fe20000000800 */
[----:B------:R-:W-:Y:S01]  /*3df0*/  FMNMX.FTZ R109, R82, R109, !PT ;  /* 0x0000006d526d7209 */ /* 0x000fe20007810000 */
[--C-:B------:R-:W-:Y:S01]  /*3e00*/  FFMA.FTZ R117, R117, UR4, -R4.reuse ;  /* 0x0000000475757c23 */ /* 0x100fe20008010804 */
[----:B------:R-:W-:Y:S01]  /*3e10*/  FSEL R86, R86, -INF , P3 ;  /* 0xff80000056567808 */ /* 0x000fe20001800000 */
[--C-:B------:R-:W-:Y:S01]  /*3e20*/  FFMA.FTZ R12, R115, UR4, -R4.reuse ;  /* 0x00000004730c7c23 */ /* 0x100fe20008010804 */
[----:B------:R-:W-:Y:S01]  /*3e30*/  FMNMX.FTZ R109, R20, R109, !PT ;  /* 0x0000006d146d7209 */ /* 0x000fe20007810000 */
[--C-:B------:R-:W-:Y:S01]  /*3e40*/  FFMA.FTZ R57, R57, UR4, -R4.reuse ;  /* 0x0000000439397c23 */ /* 0x100fe20008010804 */
[----:B------:R-:W-:Y:S01]  /*3e50*/  ISETP.GT.AND P3, PT, R52, 0x20, PT ;  /* 0x000000203400780c */ /* 0x000fe20003f64270 */
[----:B------:R-:W0:Y:S01]  /*3e60*/  MUFU.EX2 R9, R9 ;  /* 0x0000000900097308 */ /* 0x000e220000000800 */
[----:B------:R-:W-:Y:S01]  /*3e70*/  FMNMX.FTZ R6, R86, R109, !PT ;  /* 0x0000006d56067209 */ /* 0x000fe20007810000 */
[--C-:B------:R-:W-:Y:S01]  /*3e80*/  FFMA.FTZ R25, R25, UR4, -R4.reuse ;  /* 0x0000000419197c23 */ /* 0x100fe20008010804 */
[----:B------:R-:W-:Y:S01]  /*3e90*/  FSEL R74, R74, -INF , P3 ;  /* 0xff8000004a4a7808 */ /* 0x000fe20001800000 */
[--C-:B------:R-:W-:Y:S01]  /*3ea0*/  FFMA.FTZ R56, R33, UR4, -R4.reuse ;  /* 0x0000000421387c23 */ /* 0x100fe20008010804 */
[----:B------:R-:W-:Y:S01]  /*3eb0*/  FMNMX.FTZ R105, R87, R6, !PT ;  /* 0x0000000657697209 */ /* 0x000fe20007810000 */
[--C-:B------:R-:W-:Y:S01]  /*3ec0*/  FFMA.FTZ R83, R107, UR4, -R4.reuse ;  /* 0x000000046b537c23 */ /* 0x100fe20008010804 */
[----:B------:R-:W-:Y:S01]  /*3ed0*/  ISETP.GT.AND P3, PT, R52, 0x28, PT ;  /* 0x000000283400780c */ /* 0x000fe20003f64270 */
[----:B------:R1:W-:Y:S01]  /*3ee0*/  MUFU.EX2 R6, R32 ;  /* 0x0000002000067308 */ /* 0x0003e20000000800 */
[----:B------:R-:W-:Y:S01]  /*3ef0*/  FMNMX.FTZ R105, R74, R105, !PT ;  /* 0x000000694a697209 */ /* 0x000fe20007810000 */
[--C-:B------:R-:W-:Y:S01]  /*3f00*/  FFMA.FTZ R33, R69, UR4, -R4.reuse ;  /* 0x0000000445217c23 */ /* 0x100fe20008010804 */
[----:B------:R-:W-:Y:S01]  /*3f10*/  FSEL R78, R78, -INF , P3 ;  /* 0xff8000004e4e7808 */ /* 0x000fe20001800000 */
[--C-:B------:R-:W-:Y:S01]  /*3f20*/  FFMA.FTZ R75, R103, UR4, -R4.reuse ;  /* 0x00000004674b7c23 */ /* 0x100fe20008010804 */
[----:B------:R-:W-:Y:S01]  /*3f30*/  FMNMX.FTZ R105, R36, R105, !PT ;  /* 0x0000006924697209 */ /* 0x000fe20007810000 */
[--C-:B------:R-:W-:Y:S01]  /*3f40*/  FFMA.FTZ R67, R99, UR4, -R4.reuse ;  /* 0x0000000463437c23 */ /* 0x100fe20008010804 */
[----:B------:R-:W-:Y:S01]  /*3f50*/  ISETP.GT.AND P3, PT, R52, 0x30, PT ;  /* 0x000000303400780c */ /* 0x000fe20003f64270 */
[----:B------:R-:W2:Y:S01]  /*3f60*/  MUFU.EX2 R10, R10 ;  /* 0x0000000a000a7308 */ /* 0x000ea20000000800 */
[----:B------:R-:W-:Y:S01]  /*3f70*/  FMNMX.FTZ R24, R78, R105, !PT ;  /* 0x000000694e187209 */ /* 0x000fe20007810000 */
[--C-:B------:R-:W-:Y:S01]  /*3f80*/  FFMA.FTZ R59, R93, UR4, -R4.reuse ;  /* 0x000000045d3b7c23 */ /* 0x100fe20008010804 */
[----:B------:R-:W-:Y:S01]  /*3f90*/  FSEL R66, R66, -INF , P3 ;  /* 0xff80000042427808 */ /* 0x000fe20001800000 */
[----:B------:R-:W-:Y:S01]  /*3fa0*/  FFMA.FTZ R64, R53, UR4, -R4 ;  /* 0x0000000435407c23 */ /* 0x000fe20008010804 */
[----:B------:R-:W-:-:S02]  /*3fb0*/  FMNMX.FTZ R101, R79, R24, !PT ;  /* 0x000000184f657209 */ /* 0x000fc40007810000 */
[----:B------:R-:W-:Y:S01]  /*3fc0*/  ISETP.GT.AND P3, PT, R52, 0x38, PT ;  /* 0x000000383400780c */ /* 0x000fe20003f64270 */
[----:B------:R3:W-:Y:S01]  /*3fd0*/  MUFU.EX2 R24, R40 ;  /* 0x0000002800187308 */ /* 0x0007e20000000800 */
[----:B------:R-:W-:Y:S02]  /*3fe0*/  FMNMX.FTZ R101, R66, R101, !PT ;  /* 0x0000006542657209 */ /* 0x000fe40007810000 */
[----:B------:R-:W-:Y:S02]  /*3ff0*/  FSEL R70, R70, -INF , P3 ;  /* 0xff80000046467808 */ /* 0x000fe40001800000 */
[----:B------:R-:W-:Y:S02]  /*4000*/  FMNMX.FTZ R101, R44, R101, !PT ;  /* 0x000000652c657209 */ /* 0x000fe40007810000 */
[----:B------:R-:W-:Y:S01]  /*4010*/  ISETP.GT.AND P3, PT, R52, 0x40, PT ;  /* 0x000000403400780c */ /* 0x000fe20003f64270 */
[----:B------:R-:W4:Y:S01]  /*4020*/  MUFU.EX2 R7, R117 ;  /* 0x0000007500077308 */ /* 0x000f220000000800 */
[----:B-1----:R-:W-:Y:S01]  /*4030*/  FMNMX.FTZ R32, R70, R101, !PT ;  /* 0x0000006546207209 */ /* 0x002fe20007810000 */
[----:B---3--:R-:W-:Y:S01]  /*4040*/  FFMA.FTZ R40, R97, UR4, -R4 ;  /* 0x0000000461287c23 */ /* 0x008fe20008010804 */
[----:B------:R-:W-:-:S02]  /*4050*/  FSEL R58, R58, -INF , P3 ;  /* 0xff8000003a3a7808 */ /* 0x000fc40001800000 */
[----:B------:R-:W-:Y:S02]  /*4060*/  FMNMX.FTZ R97, R71, R32, !PT ;  /* 0x0000002047617209 */ /* 0x000fe40007810000 */
[----:B------:R-:W-:Y:S01]  /*4070*/  ISETP.GT.AND P3, PT, R52, 0x48, PT ;  /* 0x000000483400780c */ /* 0x000fe20003f64270 */
[----:B------:R1:W-:Y:S01]  /*4080*/  MUFU.EX2 R32, R40 ;  /* 0x0000002800207308 */ /* 0x0003e20000000800 */
[----:B------:R-:W-:Y:S02]  /*4090*/  FMNMX.FTZ R97, R58, R97, !PT ;  /* 0x000000613a617209 */ /* 0x000fe40007810000 */
[----:B------:R-:W-:Y:S02]  /*40a0*/  FSEL R62, R62, -INF , P3 ;  /* 0xff8000003e3e7808 */ /* 0x000fe40001800000 */
[----:B------:R-:W-:Y:S02]  /*40b0*/  FMNMX.FTZ R97, R48, R97, !PT ;  /* 0x0000006130617209 */ /* 0x000fe40007810000 */
[----:B------:R-:W-:Y:S01]  /*40c0*/  ISETP.GT.AND P3, PT, R52, 0x50, PT ;  /* 0x000000503400780c */ /* 0x000fe20003f64270 */
[----:B------:R-:W-:Y:S01]  /*40d0*/  MUFU.EX2 R12, R12 ;  /* 0x0000000c000c7308 */ /* 0x000fe20000000800 */
[----:B------:R-:W-:Y:S01]  /*40e0*/  FMNMX.FTZ R97, R62, R97, !PT ;  /* 0x000000613e617209 */ /* 0x000fe20007810000 */
[----:B-1----:R-:W-:Y:S01]  /*40f0*/  FFMA.FTZ R40, R89, UR4, -R4 ;  /* 0x0000000459287c23 */ /* 0x002fe20008010804 */
[----:B------:R-:W-:-:S02]  /*4100*/  FSEL R68, R50, -INF , P3 ;  /* 0xff80000032447808 */ /* 0x000fc40001800000 */
[----:B------:R-:W-:Y:S02]  /*4110*/  FMNMX.FTZ R97, R80, R97, !PT ;  /* 0x0000006150617209 */ /* 0x000fe40007810000 */
[----:B------:R-:W-:Y:S01]  /*4120*/  ISETP.GT.AND P3, PT, R52, 0x58, PT ;  /* 0x000000583400780c */ /* 0x000fe20003f64270 */
[----:B------:R-:W-:Y:S01]  /*4130*/  MUFU.EX2 R77, R77 ;  /* 0x0000004d004d7308 */ /* 0x000fe20000000800 */
[----:B------:R-:W-:Y:S02]  /*4140*/  FMNMX.FTZ R97, R68, R97, !PT ;  /* 0x0000006144617209 */ /* 0x000fe40007810000 */
[----:B------:R-:W-:Y:S02]  /*4150*/  FSEL R54, R54, -INF , P3 ;  /* 0xff80000036367808 */ /* 0x000fe40001800000 */
[----:B------:R-:W-:Y:S02]  /*4160*/  FMNMX.FTZ R97, R72, R97, !PT ;  /* 0x0000006148617209 */ /* 0x000fe40007810000 */
[----:B------:R-:W-:Y:S01]  /*4170*/  ISETP.GT.AND P3, PT, R52, 0x60, PT ;  /* 0x000000603400780c */ /* 0x000fe20003f64270 */
[----:B------:R-:W-:Y:S01]  /*4180*/  MUFU.EX2 R14, R14 ;  /* 0x0000000e000e7308 */ /* 0x000fe20000000800 */
[----:B------:R-:W-:-:S02]  /*4190*/  FMNMX.FTZ R50, R54, R97, !PT ;  /* 0x0000006136327209 */ /* 0x000fc40007810000 */
[----:B------:R-:W-:Y:S01]  /*41a0*/  FSEL R63, R42, -INF , P3 ;  /* 0xff8000002a3f7808 */ /* 0x000fe20001800000 */
[----:B------:R-:W-:Y:S01]  /*41b0*/  FFMA.FTZ R42, R81, UR4, -R4 ;  /* 0x00000004512a7c23 */ /* 0x000fe20008010804 */
[----:B------:R-:W-:Y:S02]  /*41c0*/  FMNMX.FTZ R50, R55, R50, !PT ;  /* 0x0000003237327209 */ /* 0x000fe40007810000 */
[C---:B------:R-:W-:Y:S01]  /*41d0*/  ISETP.GT.AND P3, PT, R52.reuse, 0x68, PT ;  /* 0x000000683400780c */ /* 0x040fe20003f64270 */
[----:B------:R-:W-:Y:S01]  /*41e0*/  MUFU.EX2 R83, R83 ;  /* 0x0000005300537308 */ /* 0x000fe20000000800 */
[----:B------:R-:W-:Y:S02]  /*41f0*/  FMNMX.FTZ R43, R63, R50, !PT ;  /* 0x000000323f2b7209 */ /* 0x000fe40007810000 */
[----:B------:R-:W-:Y:S02]  /*4200*/  ISETP.GT.AND P4, PT, R52, 0x69, PT ;  /* 0x000000693400780c */ /* 0x000fe40003f84270 */
[----:B------:R-:W-:-:S02]  /*4210*/  FSEL R81, R46, -INF , P3 ;  /* 0xff8000002e517808 */ /* 0x000fc40001800000 */
[----:B------:R-:W-:Y:S01]  /*4220*/  FMNMX.FTZ R46, R76, R43, !PT ;  /* 0x0000002b4c2e7209 */ /* 0x000fe20007810000 */
[----:B------:R-:W-:Y:S01]  /*4230*/  MUFU.EX2 R75, R75 ;  /* 0x0000004b004b7308 */ /* 0x000fe20000000800 */
[----:B------:R-:W-:Y:S02]  /*4240*/  FSEL R84, R47, -INF , P4 ;  /* 0xff8000002f547808 */ /* 0x000fe40002000000 */
[C---:B------:R-:W-:Y:S02]  /*4250*/  ISETP.GT.AND P3, PT, R52.reuse, 0x70, PT ;  /* 0x000000703400780c */ /* 0x040fe40003f64270 */
[----:B------:R-:W-:Y:S02]  /*4260*/  FMNMX.FTZ R47, R81, R46, !PT ;  /* 0x0000002e512f7209 */ /* 0x000fe40007810000 */
[----:B------:R-:W-:Y:S01]  /*4270*/  ISETP.GT.AND P4, PT, R52, 0x71, PT ;  /* 0x000000713400780c */ /* 0x000fe20003f84270 */
[----:B------:R1:W-:Y:S01]  /*4280*/  MUFU.EX2 R43, R57 ;  /* 0x00000039002b7308 */ /* 0x0003e20000000800 */
[----:B------:R-:W-:Y:S01]  /*4290*/  FSEL R85, R34, -INF , P3 ;  /* 0xff80000022557808 */ /* 0x000fe20001800000 */
[--C-:B------:R-:W-:Y:S01]  /*42a0*/  FFMA.FTZ R34, R5, UR4, -R4.reuse ;  /* 0x0000000405227c23 */ /* 0x100fe20008010804 */
[----:B------:R-:W-:Y:S01]  /*42b0*/  FMNMX.FTZ R46, R84, R47, !PT ;  /* 0x0000002f542e7209 */ /* 0x000fe20007810000 */
[----:B------:R-:W-:Y:S01]  /*42c0*/  FFMA.FTZ R47, R13, UR4, -R4 ;  /* 0x000000040d2f7c23 */ /* 0x000fe20008010804 */
[----:B------:R-:W-:-:S02]  /*42d0*/  ISETP.GT.AND P3, PT, R52, 0x78, PT ;  /* 0x000000783400780c */ /* 0x000fc40003f64270 */
[----:B------:R-:W-:Y:S01]  /*42e0*/  FSEL R88, R35, -INF , P4 ;  /* 0xff80000023587808 */ /* 0x000fe20002000000 */
[--C-:B------:R-:W-:Y:S01]  /*42f0*/  FFMA.FTZ R35, R61, UR4, -R4.reuse ;  /* 0x000000043d237c23 */ /* 0x100fe20008010804 */
[----:B------:R-:W-:Y:S01]  /*4300*/  FMNMX.FTZ R5, R85, R46, !PT ;  /* 0x0000002e55057209 */ /* 0x000fe20007810000 */
[--C-:B-1----:R-:W-:Y:S01]  /*4310*/  FFMA.FTZ R57, R49, UR4, -R4.reuse ;  /* 0x0000000431397c23 */ /* 0x102fe20008010804 */
[----:B------:R-:W-:Y:S01]  /*4320*/  FSEL R89, R38, -INF , P3 ;  /* 0xff80000026597808 */ /* 0x000fe20001800000 */
[--C-:B------:R-:W-:Y:S01]  /*4330*/  FFMA.FTZ R49, R41, UR4, -R4.reuse ;  /* 0x0000000429317c23 */ /* 0x100fe20008010804 */
[----:B------:R-:W-:Y:S01]  /*4340*/  ISETP.GT.AND P4, PT, R52, 0x79, PT ;  /* 0x000000793400780c */ /* 0x000fe20003f84270 */
[--C-:B------:R-:W-:Y:S01]  /*4350*/  FFMA.FTZ R41, R21, UR4, -R4.reuse ;  /* 0x0000000415297c23 */ /* 0x100fe20008010804 */
[----:B------:R-:W-:Y:S01]  /*4360*/  FMNMX.FTZ R38, R88, R5, !PT ;  /* 0x0000000558267209 */ /* 0x000fe20007810000 */
[--C-:B------:R-:W-:Y:S01]  /*4370*/  FFMA.FTZ R21, R73, UR4, -R4.reuse ;  /* 0x0000000449157c23 */ /* 0x100fe20008010804 */
[----:B------:R-:W-:Y:S01]  /*4380*/  FSEL R61, R39, -INF , P4 ;  /* 0xff800000273d7808 */ /* 0x000fe20002000000 */
[----:B0-----:R-:W-:Y:S01]  /*4390*/  FADD.FTZ R73, R8, R9 ;  /* 0x0000000908497221 */ /* 0x001fe20000010000 */
[C---:B------:R-:W-:Y:S01]  /*43a0*/  ISETP.GT.AND P3, PT, R52.reuse, 0x80, PT ;  /* 0x000000803400780c */ /* 0x040fe20003f64270 */
        /* <DEDUP_REMOVED lines=10> */
[----:B------:R-:W-:Y:S01]  /*4450*/  ISETP.GT.AND P4, PT, R52, 0x89, PT ;  /* 0x000000893400780c */ /* 0x000fe20003f84270 */
[----:B------:R-:W-:Y:S01]  /*4460*/  FFMA.FTZ R52, R45, UR4, -R4 ;  /* 0x000000042d347c23 */ /* 0x000fe20008010804 */
[----:B------:R-:W-:Y:S01]  /*4470*/  FSEL R30, R30, -INF , P3 ;  /* 0xff8000001e1e7808 */ /* 0x000fe20001800000 */
[----:B------:R-:W-:Y:S01]  /*4480*/  MUFU.EX2 R59, R59 ;  /* 0x0000003b003b7308 */ /* 0x000fe20000000800 */
[----:B------:R-:W-:-:S02]  /*4490*/  FMNMX.FTZ R5, R27, R46, !PT ;  /* 0x0000002e1b057209 */ /* 0x000fc40007810000 */
[----:B------:R-:W-:Y:S02]  /*44a0*/  FSEL R31, R31, -INF , P4 ;  /* 0xff8000001f1f7808 */ /* 0x000fe40002000000 */
[----:B------:R-:W-:Y:S02]  /*44b0*/  FMNMX.FTZ R46, R30, R5, !PT ;  /* 0x000000051e2e7209 */ /* 0x000fe40007810000 */
[----:B------:R-:W-:Y:S01]  /*44c0*/  F2FP.F16.F32.PACK_AB R8, R9, R8 ;  /* 0x000000080908723e */ /* 0x000fe200000000ff */
[----:B------:R-:W-:Y:S01]  /*44d0*/  MUFU.EX2 R40, R40 ;  /* 0x0000002800287308 */ /* 0x000fe20000000800 */
[----:B------:R-:W-:Y:S01]  /*44e0*/  FMNMX.FTZ R5, R31, R46, !PT ;  /* 0x0000002e1f057209 */ /* 0x000fe20007810000 */
[----:B------:R-:W-:-:S04]  /*44f0*/  FFMA.FTZ R46, R15, UR4, -R4 ;  /* 0x000000040f2e7c23 */ /* 0x000fc80008010804 */
[----:B------:R-:W0:Y:S02]  /*4500*/  SHFL.BFLY PT, R50, R5, 0x2, 0x1f ;  /* 0x0c401f0005327f89 */ /* 0x000e2400000e0000 */
[----:B------:R-:W-:Y:S08]  /*4510*/  MUFU.EX2 R51, R51 ;  /* 0x0000003300337308 */ /* 0x000ff00000000800 */
[----:B------:R-:W-:Y:S08]  /*4520*/  MUFU.EX2 R42, R42 ;  /* 0x0000002a002a7308 */ /* 0x000ff00000000800 */
[----:B------:R-:W-:Y:S01]  /*4530*/  MUFU.EX2 R34, R34 ;  /* 0x0000002200227308 */ /* 0x000fe20000000800 */
[----:B0-----:R-:W-:Y:S01]  /*4540*/  FMNMX.FTZ R11, R5, R50, !PT ;  /* 0x00000032050b7209 */ /* 0x001fe20007810000 */
[--C-:B------:R-:W-:Y:S01]  /*4550*/  FFMA.FTZ R50, R37, UR4, -R4.reuse ;  /* 0x0000000425327c23 */ /* 0x100fe20008010804 */
[--C-:B------:R-:W-:Y:S01]  /*4560*/  FFMA.FTZ R37, R28, UR4, -R4.reuse ;  /* 0x000000041c257c23 */ /* 0x100fe20008010804 */
[----:B------:R-:W-:-:S04]  /*4570*/  FFMA.FTZ R4, R29, UR4, -R4 ;  /* 0x000000041d047c23 */ /* 0x000fc80008010804 */
[----:B------:R-:W-:Y:S01]  /*4580*/  MUFU.EX2 R35, R35 ;  /* 0x0000002300237308 */ /* 0x000fe20000000800 */
[----:B------:R-:W0:Y:S07]  /*4590*/  SHFL.BFLY PT, R60, R11, 0x1, 0x1f ;  /* 0x0c201f000b3c7f89 */ /* 0x000e2e00000e0000 */
[----:B------:R-:W-:Y:S08]  /*45a0*/  MUFU.EX2 R57, R57 ;  /* 0x0000003900397308 */ /* 0x000ff00000000800 */
[----:B------:R-:W-:Y:S08]  /*45b0*/  MUFU.EX2 R47, R47 ;  /* 0x0000002f002f7308 */ /* 0x000ff00000000800 */
[----:B------:R-:W-:Y:S01]  /*45c0*/  MUFU.EX2 R64, R64 ;  /* 0x0000004000407308 */ /* 0x000fe20000000800 */
[----:B0-----:R-:W-:-:S02]  /*45d0*/  FMNMX.FTZ R5, R11, R60, !PT ;  /* 0x0000003c0b057209 */ /* 0x001fc40007810000 */
[----:B------:R-:W-:Y:S02]  /*45e0*/  @!P1 PRMT R11, RZ, 0x654, R3 ;  /* 0x00000654ff0b9816 */ /* 0x000fe40000000003 */
[C---:B------:R-:W-:Y:S01]  /*45f0*/  FSETP.NEU.FTZ.AND P3, PT, R5.reuse, -INF , PT ;  /* 0xff8000000500780b */ /* 0x040fe20003f7d000 */
[----:B------:R-:W-:Y:S01]  /*4600*/  FMUL.FTZ R13, R5, UR4 ;  /* 0x00000004050d7c20 */ /* 0x000fe20008410000 */
[----:B------:R0:W-:Y:S01]  /*4610*/  @!P1 SYNCS.ARRIVE.TRANS64.RED.A1T0 RZ, [R11+URZ], RZ ;  /* 0x000000ff0bff99a7 */ /* 0x0001e2000810043f */
[----:B------:R1:W-:Y:S03]  /*4620*/  MUFU.EX2 R60, R25 ;  /* 0x00000019003c7308 */ /* 0x0003e60000000800 */
[----:B------:R-:W-:Y:S02]  /*4630*/  FSEL R13, R13, RZ, P3 ;  /* 0x000000ff0d0d7208 */ /* 0x000fe40001800000 */
[----:B------:R-:W-:-:S03]  /*4640*/  PLOP3.LUT P3, PT, PT, PT, UP1, 0x80, 0x0 ;  /* 0x000000000000781c */ /* 0x000fc60003f6f018 */
        /* <DEDUP_REMOVED lines=10> */
[--C-:B-1----:R-:W-:Y:S01]  /*46f0*/  FFMA.FTZ R25, R87, UR4, -R13.reuse ;  /* 0x0000000457197c23 */ /* 0x102fe2000801080d */
        /* <DEDUP_REMOVED lines=8> */
[C---:B----4-:R-:W-:Y:S01]  /*4780*/  FADD.FTZ R73, R7.reuse, R62 ;  /* 0x0000003e07497221 */ /* 0x050fe20000010000 */
[----:B------:R-:W-:Y:S01]  /*4790*/  F2FP.F16.F32.PACK_AB R10, R7, R10 ;  /* 0x0000000a070a723e */ /* 0x000fe200000000ff */
        /* <DEDUP_REMOVED lines=9> */
[----:B------:R-:W2:Y:S01]  /*4830*/  MUFU.EX2 R95, R95 ;  /* 0x0000005f005f7308 */ /* 0x000ea20000000800 */
[----:B0-----:R-:W-:Y:S01]  /*4840*/  FADD.FTZ R11, R90, R91 ;  /* 0x0000005b5a0b7221 */ /* 0x001fe20000010000 */
        /* <DEDUP_REMOVED lines=8> */
[----:B------:R-:W-:Y:S01]  /*48d0*/  FFMA.FTZ R89, R89, UR4, -R13 ;  /* 0x0000000459597c23 */ /* 0x000fe2000801080d */
[----:B------:R-:W-:-:S05]  /*48e0*/  F2FP.F16.F32.PACK_AB R9, R91, R90 ;  /* 0x0000005a5b09723e */ /* 0x000fca00000000ff */
[----:B------:R-:W1:Y:S01]  /*48f0*/  MUFU.EX2 R28, R28 ;  /* 0x0000001c001c7308 */ /* 0x000e620000000800 */
[C---:B--2---:R-:W-:Y:S01]  /*4900*/  FADD.FTZ R72, R95.reuse, R72 ;  /* 0x000000485f487221 */ /* 0x044fe20000010000 */
[----:B------:R-:W-:-:S05]  /*4910*/  F2FP.F16.F32.PACK_AB R11, R95, R94 ;  /* 0x0000005e5f0b723e */ /* 0x000fca00000000ff */
[----:B------:R2:W-:Y:S01]  /*4920*/  STSM.16.M88.4 [R2+0x24300], R8 ;  /* 0x0243000802007844 */ /* 0x0005e20000000200 */
[----:B------:R-:W3:Y:S01]  /*4930*/  MUFU.EX2 R20, R20 ;  /* 0x0000001400147308 */ /* 0x000ee20000000800 */
[----:B0-----:R-:W-:Y:S01]  /*4940*/  FADD.FTZ R63, R15, R72 ;  /* 0x000000480f3f7221 */ /* 0x001fe20000010000 */
[----:B------:R-:W-:-:S06]  /*4950*/  FFMA.FTZ R72, R81, UR4, -R13 ;  /* 0x0000000451487c23 */ /* 0x000fcc000801080d */
[----:B------:R-:W0:Y:S01]  /*4960*/  MUFU.EX2 R25, R25 ;  /* 0x0000001900197308 */ /* 0x000e220000000800 */
[----:B-1----:R-:W-:Y:S01]  /*4970*/  FADD.FTZ R63, R28, R63 ;  /* 0x0000003f1c3f7221 */ /* 0x002fe20000010000 */
[----:B--2---:R-:W-:-:S06]  /*4980*/  F2FP.F16.F32.PACK_AB R8, R75, R6 ;  /* 0x000000064b08723e */ /* 0x004fcc00000000ff */
[----:B------:R1:W-:Y:S01]  /*4990*/  MUFU.EX2 R3, R68 ;  /* 0x0000004400037308 */ /* 0x0003e20000000800 */
[----:B---3--:R-:W-:-:S07]  /*49a0*/  FADD.FTZ R76, R20, R63 ;  /* 0x0000003f144c7221 */ /* 0x008fce0000010000 */
[----:B------:R-:W2:Y:S01]  /*49b0*/  MUFU.EX2 R29, R29 ;  /* 0x0000001d001d7308 */ /* 0x000ea20000000800 */
[----:B-1----:R-:W-:Y:S01]  /*49c0*/  FADD.FTZ R68, R12, R73 ;  /* 0x000000490c447221 */ /* 0x002fe20000010000 */
[----:B------:R-:W-:-:S03]  /*49d0*/  F2FP.F16.F32.PACK_AB R12, R77, R12 ;  /* 0x0000000c4d0c723e */ /* 0x000fc600000000ff */
[----:B------:R-:W-:-:S03]  /*49e0*/  FADD.FTZ R73, R77, R68 ;  /* 0x000000444d497221 */ /* 0x000fc60000010000 */
[----:B------:R-:W1:Y:S01]  /*49f0*/  MUFU.EX2 R74, R74 ;  /* 0x0000004a004a7308 */ /* 0x000e620000000800 */
[----:B------:R-:W-:Y:S01]  /*4a00*/  FADD.FTZ R68, R14, R73 ;  /* 0x000000490e447221 */ /* 0x000fe20000010000 */
[----:B------:R-:W-:-:S03]  /*4a10*/  F2FP.F16.F32.PACK_AB R14, R83, R14 ;  /* 0x0000000e530e723e */ /* 0x000fc600000000ff */
[----:B------:R-:W-:Y:S01]  /*4a20*/  FADD.FTZ R63, R83, R68 ;  /* 0x00000044533f7221 */ /* 0x000fe20000010000 */
[----:B0-----:R-:W-:Y:S01]  /*4a30*/  FADD.FTZ R68, R25, R76 ;  /* 0x0000004c19447221 */ /* 0x001fe20000010000 */
[----:B------:R-:W-:Y:S01]  /*4a40*/  FFMA.FTZ R76, R61, UR4, -R13 ;  /* 0x000000043d4c7c23 */ /* 0x000fe2000801080d */
[----:B------:R-:W0:Y:S01]  /*4a50*/  MUFU.EX2 R36, R36 ;  /* 0x0000002400247308 */ /* 0x000e220000000800 */
[----:B------:R-:W-:Y:S01]  /*4a60*/  FADD.FTZ R80, R6, R63 ;  /* 0x0000003f06507221 */ /* 0x000fe20000010000 */
[----:B--2---:R-:W-:Y:S01]  /*4a70*/  FADD.FTZ R63, R29, R68 ;  /* 0x000000441d3f7221 */ /* 0x004fe20000010000 */
[--C-:B------:R-:W-:Y:S01]  /*4a80*/  FFMA.FTZ R68, R30, UR4, -R13.reuse ;  /* 0x000000041e447c23 */ /* 0x100fe2000801080d */
[----:B------:R-:W-:Y:S01]  /*4a90*/  FFMA.FTZ R61, R27, UR4, -R13 ;  /* 0x000000041b3d7c23 */ /* 0x000fe2000801080d */
[----:B------:R-:W-:-:S03]  /*4aa0*/  FADD.FTZ R73, R75, R80 ;  /* 0x000000504b497221 */ /* 0x000fc60000010000 */
[----:B------:R-:W2:Y:S01]  /*4ab0*/  MUFU.EX2 R53, R53 ;  /* 0x0000003500357308 */ /* 0x000ea20000000800 */
[----:B-1----:R-:W-:Y:S01]  /*4ac0*/  FADD.FTZ R63, R74, R63 ;  /* 0x0000003f4a3f7221 */ /* 0x002fe20000010000 */
[----:B------:R-:W-:Y:S01]  /*4ad0*/  FADD.FTZ R26, R24, R73 ;  /* 0x00000049181a7221 */ /* 0x000fe20000010000 */
[----:B------:R-:W-:-:S05]  /*4ae0*/  F2FP.F16.F32.PACK_AB R9, R74, R29 ;  /* 0x0000001d4a09723e */ /* 0x000fca00000000ff */
[----:B------:R-:W1:Y:S01]  /*4af0*/  MUFU.EX2 R45, R45 ;  /* 0x0000002d002d7308 */ /* 0x000e620000000800 */
[----:B0-----:R-:W-:Y:S01]  /*4b00*/  FADD.FTZ R30, R36, R63 ;  /* 0x0000003f241e7221 */ /* 0x001fe20000010000 */
[----:B------:R-:W-:Y:S01]  /*4b10*/  FFMA.FTZ R63, R31, UR4, -R13 ;  /* 0x000000041f3f7c23 */ /* 0x000fe2000801080d */
[----:B------:R-:W-:-:S04]  /*4b20*/  FADD.FTZ R13, R67, R26 ;  /* 0x0000001a430d7221 */ /* 0x000fc80000010000 */
[----:B------:R-:W-:Y:S01]  /*4b30*/  FADD.FTZ R26, R32, R13 ;  /* 0x0000000d201a7221 */ /* 0x000fe20000010000 */
[----:B------:R-:W0:Y:S01]  /*4b40*/  MUFU.EX2 R66, R66 ;  /* 0x0000004200427308 */ /* 0x000e220000000800 */
[----:B--2---:R-:W-:Y:S01]  /*4b50*/  FADD.FTZ R30, R53, R30 ;  /* 0x0000001e351e7221 */ /* 0x004fe20000010000 */
[----:B------:R-:W-:Y:S01]  /*4b60*/  F2FP.F16.F32.PACK_AB R13, R28, R15 ;  /* 0x0000000f1c0d723e */ /* 0x000fe200000000ff */
[----:B------:R-:W-:Y:S01]  /*4b70*/  FADD.FTZ R15, R59, R26 ;  /* 0x0000001a3b0f7221 */ /* 0x000fe20000010000 */
[----:B------:R-:W-:-:S03]  /*4b80*/  F2FP.F16.F32.PACK_AB R28, R43, R42 ;  /* 0x0000002a2b1c723e */ /* 0x000fc600000000ff */
[----:B------:R-:W-:Y:S01]  /*4b90*/  FADD.FTZ R10, R40, R15 ;  /* 0x0000000f280a7221 */ /* 0x000fe20000010000 */
[----:B------:R-:W2:Y:S01]  /*4ba0*/  MUFU.EX2 R65, R65 ;  /* 0x0000004100417308 */ /* 0x000ea20000000800 */
[----:B-1----:R-:W-:Y:S01]  /*4bb0*/  FADD.FTZ R27, R45, R30 ;  /* 0x0000001e2d1b7221 */ /* 0x002fe20000010000 */
[----:B------:R-:W-:Y:S01]  /*4bc0*/  F2FP.F16.F32.PACK_AB R15, R25, R20 ;  /* 0x00000014190f723e */ /* 0x000fe200000000ff */
[----:B------:R-:W-:Y:S01]  /*4bd0*/  FADD.FTZ R25, R51, R10 ;  /* 0x0000000a33197221 */ /* 0x000fe20000010000 */
[----:B------:R-:W-:Y:S02]  /*4be0*/  F2FP.F16.F32.PACK_AB R10, R67, R24 ;  /* 0x00000018430a723e */ /* 0x000fe400000000ff */
[----:B------:R-:W-:Y:S01]  /*4bf0*/  F2FP.F16.F32.PACK_AB R24, R59, R32 ;  /* 0x000000203b18723e */ /* 0x000fe200000000ff */
[----:B------:R-:W-:Y:S01]  /*4c00*/  FADD.FTZ R6, R42, R25 ;  /* 0x000000192a067221 */ /* 0x000fe20000010000 */
[----:B------:R-:W1:Y:S01]  /*4c10*/  MUFU.EX2 R70, R70 ;  /* 0x0000004600467308 */ /* 0x000e620000000800 */
[----:B0-----:R-:W-:Y:S01]  /*4c20*/  FADD.FTZ R26, R66, R27 ;  /* 0x0000001b421a7221 */ /* 0x001fe20000010000 */
[----:B------:R-:W-:Y:S01]  /*4c30*/  STSM.16.M88.4 [R2+0x25b00], R12 ;  /* 0x025b000c02007844 */ /* 0x000fe20000000200 */
[----:B------:R-:W-:Y:S01]  /*4c40*/  FADD.FTZ R25, R43, R6 ;  /* 0x000000062b197221 */ /* 0x000fe20000010000 */
[----:B------:R-:W-:-:S03]  /*4c50*/  F2FP.F16.F32.PACK_AB R30, R35, R34 ;  /* 0x00000022231e723e */ /* 0x000fc600000000ff */
[----:B------:R-:W-:Y:S01]  /*4c60*/  FADD.FTZ R6, R34, R25 ;  /* 0x0000001922067221 */ /* 0x000fe20000010000 */
[----:B------:R-:W0:Y:S01]  /*4c70*/  MUFU.EX2 R44, R44 ;  /* 0x0000002c002c7308 */ /* 0x000e220000000800 */
[----:B--2---:R-:W-:Y:S01]  /*4c80*/  FADD.FTZ R11, R65, R26 ;  /* 0x0000001a410b7221 */ /* 0x004fe20000010000 */
[----:B------:R-:W-:Y:S01]  /*4c90*/  F2FP.F16.F32.PACK_AB R26, R51, R40 ;  /* 0x00000028331a723e */ /* 0x000fe200000000ff */
[----:B------:R-:W-:Y:S01]  /*4ca0*/  FADD.FTZ R29, R35, R6 ;  /* 0x00000006231d7221 */ /* 0x000fe20000010000 */
[----:B------:R-:W-:Y:S02]  /*4cb0*/  F2FP.F16.F32.PACK_AB R25, R66, R45 ;  /* 0x0000002d4219723e */ /* 0x000fe400000000ff */
[----:B------:R-:W-:Y:S02]  /*4cc0*/  CS2R R66, SRZ ;  /* 0x0000000000427805 */ /* 0x000fe4000001ff00 */
[----:B------:R-:W-:Y:S01]  /*4cd0*/  CS2R R34, SRZ ;  /* 0x0000000000227805 */ /* 0x000fe2000001ff00 */
[----:B------:R-:W-:Y:S01]  /*4ce0*/  FADD.FTZ R6, R38, R29 ;  /* 0x0000001d26067221 */ /* 0x000fe20000010000 */
[----:B------:R-:W2:Y:S01]  /*4cf0*/  MUFU.EX2 R69, R69 ;  /* 0x0000004500457308 */ /* 0x000ea20000000800 */
[----:B-1----:R-:W-:-:S02]  /*4d00*/  FADD.FTZ R11, R70, R11 ;  /* 0x0000000b460b7221 */ /* 0x002fc40000010000 */
[----:B------:R-:W-:-:S04]  /*4d10*/  FADD.FTZ R6, R57, R6 ;  /* 0x0000000639067221 */ /* 0x000fc80000010000 */
[----:B------:R-:W-:Y:S01]  /*4d20*/  FADD.FTZ R31, R47, R6 ;  /* 0x000000062f1f7221 */ /* 0x000fe20000010000 */
[----:B------:R-:W1:Y:S01]  /*4d30*/  MUFU.EX2 R48, R48 ;  /* 0x0000003000307308 */ /* 0x000e620000000800 */
[----:B0-----:R-:W-:Y:S01]  /*4d40*/  FADD.FTZ R20, R44, R11 ;  /* 0x0000000b2c147221 */ /* 0x001fe20000010000 */
[----:B------:R-:W-:Y:S01]  /*4d50*/  F2FP.F16.F32.PACK_AB R11, R53, R36 ;  /* 0x00000024350b723e */ /* 0x000fe200000000ff */
[----:B------:R-:W-:-:S04]  /*4d60*/  FADD.FTZ R31, R64, R31 ;  /* 0x0000001f401f7221 */ /* 0x000fc80000010000 */
[----:B------:R0:W-:Y:S01]  /*4d70*/  STSM.16.M88.4 [R2+0x27300], R8 ;  /* 0x0273000802007844 */ /* 0x0001e20000000200 */
[----:B------:R-:W3:Y:S01]  /*4d80*/  MUFU.EX2 R71, R71 ;  /* 0x0000004700477308 */ /* 0x000ee20000000800 */
[----:B--2---:R-:W-:-:S07]  /*4d90*/  FADD.FTZ R27, R69, R20 ;  /* 0x00000014451b7221 */ /* 0x004fce0000010000 */
[----:B------:R-:W2:Y:S01]  /*4da0*/  MUFU.EX2 R58, R58 ;  /* 0x0000003a003a7308 */ /* 0x000ea20000000800 */
[----:B-1----:R-:W-:Y:S01]  /*4db0*/  FADD.FTZ R20, R48, R27 ;  /* 0x0000001b30147221 */ /* 0x002fe20000010000 */
[----:B------:R-:W-:-:S05]  /*4dc0*/  F2FP.F16.F32.PACK_AB R27, R70, R65 ;  /* 0x00000041461b723e */ /* 0x000fca00000000ff */
[----:B------:R1:W-:Y:S01]  /*4dd0*/  STSM.16.M88.4 [R2+0x28b00], R24 ;  /* 0x028b001802007844 */ /* 0x0003e20000000200 */
[----:B------:R-:W4:Y:S01]  /*4de0*/  MUFU.EX2 R7, R7 ;  /* 0x0000000700077308 */ /* 0x000f220000000800 */
[----:B---3--:R-:W-:Y:S01]  /*4df0*/  FADD.FTZ R20, R71, R20 ;  /* 0x0000001447147221 */ /* 0x008fe20000010000 */
[----:B0-----:R-:W-:-:S03]  /*4e00*/  F2FP.F16.F32.PACK_AB R8, R57, R38 ;  /* 0x000000263908723e */ /* 0x001fc600000000ff */
[----:B------:R-:W-:-:S03]  /*4e10*/  FADD.FTZ R29, R3, R20 ;  /* 0x00000014031d7221 */ /* 0x000fc60000010000 */
[----:B------:R-:W0:Y:S01]  /*4e20*/  MUFU.EX2 R54, R54 ;  /* 0x0000003600367308 */ /* 0x000e220000000800 */
[C---:B--2---:R-:W-:Y:S01]  /*4e30*/  FADD.FTZ R20, R58.reuse, R29 ;  /* 0x0000001d3a147221 */ /* 0x044fe20000010000 */
[----:B------:R-:W-:Y:S02]  /*4e40*/  F2FP.F16.F32.PACK_AB R9, R58, R3 ;  /* 0x000000033a09723e */ /* 0x000fe400000000ff */
[----:B------:R-:W-:Y:S02]  /*4e50*/  CS2R R58, SRZ ;  /* 0x00000000003a7805 */ /* 0x000fe4000001ff00 */
[----:B------:R-:W-:Y:S02]  /*4e60*/  F2FP.F16.F32.PACK_AB R29, R69, R44 ;  /* 0x0000002c451d723e */ /* 0x000fe400000000ff */
[----:B------:R-:W-:Y:S02]  /*4e70*/  CS2R R44, SRZ ;  /* 0x00000000002c7805 */ /* 0x000fe4000001ff00 */
[----:B-1----:R-:W-:Y:S01]  /*4e80*/  CS2R R26, SRZ ;  /* 0x00000000001a7805 */ /* 0x002fe2000001ff00 */
[----:B------:R-:W1:Y:S01]  /*4e90*/  MUFU.EX2 R46, R46 ;  /* 0x0000002e002e7308 */ /* 0x000e620000000800 */
[----:B----4-:R-:W-:-:S07]  /*4ea0*/  FADD.FTZ R43, R7, R20 ;  /* 0x00000014072b7221 */ /* 0x010fce0000010000 */
[----:B------:R-:W2:Y:S01]  /*4eb0*/  MUFU.EX2 R55, R55 ;  /* 0x0000003700377308 */ /* 0x000ea20000000800 */
[----:B0-----:R-:W-:Y:S01]  /*4ec0*/  FADD.FTZ R6, R54, R43 ;  /* 0x0000002b36067221 */ /* 0x001fe20000010000 */
[----:B------:R-:W-:-:S06]  /*4ed0*/  CS2R R42, SRZ ;  /* 0x00000000002a7805 */ /* 0x000fcc000001ff00 */
[----:B------:R-:W0:Y:S01]  /*4ee0*/  MUFU.EX2 R49, R49 ;  /* 0x0000003100317308 */ /* 0x000e220000000800 */
[----:B-1----:R-:W-:Y:S01]  /*4ef0*/  FADD.FTZ R10, R46, R31 ;  /* 0x0000001f2e0a7221 */ /* 0x002fe20000010000 */
[----:B------:R-:W-:Y:S02]  /*4f00*/  F2FP.F16.F32.PACK_AB R31, R71, R48 ;  /* 0x00000030471f723e */ /* 0x000fe400000000ff */
[----:B------:R-:W-:-:S03]  /*4f10*/  CS2R R70, SRZ ;  /* 0x0000000000467805 */ /* 0x000fc6000001ff00 */
[----:B------:R1:W-:Y:S01]  /*4f20*/  STSM.16.M88.4 [R2+0x2a300], R28 ;  /* 0x02a3001c02007844 */ /* 0x0003e20000000200 */
[----:B------:R-:W3:Y:S01]  /*4f30*/  MUFU.EX2 R62, R62 ;  /* 0x0000003e003e7308 */ /* 0x000ee20000000800 */
[----:B--2---:R-:W-:-:S07]  /*4f40*/  FADD.FTZ R11, R55, R6 ;  /* 0x00000006370b7221 */ /* 0x004fce0000010000 */
[----:B------:R-:W2:Y:S01]  /*4f50*/  MUFU.EX2 R41, R41 ;  /* 0x0000002900297308 */ /* 0x000ea20000000800 */
[----:B0-----:R-:W-:Y:S01]  /*4f60*/  FADD.FTZ R10, R49, R10 ;  /* 0x0000000a310a7221 */ /* 0x001fe20000010000 */
[----:B-1----:R-:W-:-:S06]  /*4f70*/  CS2R R30, SRZ ;  /* 0x00000000001e7805 */ /* 0x002fcc000001ff00 */
[----:B------:R-:W0:Y:S01]  /*4f80*/  MUFU.EX2 R72, R72 ;  /* 0x0000004800487308 */ /* 0x000e220000000800 */
[C---:B---3--:R-:W-:Y:S01]  /*4f90*/  FADD.FTZ R11, R62.reuse, R11 ;  /* 0x0000000b3e0b7221 */ /* 0x048fe20000010000 */
[----:B------:R-:W-:Y:S02]  /*4fa0*/  F2FP.F16.F32.PACK_AB R13, R62, R55 ;  /* 0x000000373e0d723e */ /* 0x000fe400000000ff */
[----:B------:R-:W-:-:S04]  /*4fb0*/  CS2R R28, SRZ ;  /* 0x00000000001c7805 */ /* 0x000fc8000001ff00 */
[----:B------:R-:W1:Y:S01]  /*4fc0*/  MUFU.EX2 R52, R52 ;  /* 0x0000003400347308 */ /* 0x000e620000000800 */
[----:B--2---:R-:W-:Y:S01]  /*4fd0*/  FADD.FTZ R3, R41, R10 ;  /* 0x0000000a29037221 */ /* 0x004fe20000010000 */
[----:B------:R-:W-:Y:S02]  /*4fe0*/  F2FP.F16.F32.PACK_AB R10, R64, R47 ;  /* 0x0000002f400a723e */ /* 0x000fe400000000ff */
[----:B------:R-:W-:-:S04]  /*4ff0*/  CS2R R64, SRZ ;  /* 0x0000000000407805 */ /* 0x000fc8000001ff00 */
[----:B------:R-:W2:Y:S01]  /*5000*/  MUFU.EX2 R73, R84 ;  /* 0x0000005400497308 */ /* 0x000ea20000000800 */
[----:B0-----:R-:W-:Y:S01]  /*5010*/  FADD.FTZ R6, R72, R11 ;  /* 0x0000000b48067221 */ /* 0x001fe20000010000 */
[----:B------:R-:W-:Y:S02]  /*5020*/  F2FP.F16.F32.PACK_AB R11, R54, R7 ;  /* 0x00000007360b723e */ /* 0x000fe400000000ff */
[----:B------:R-:W-:-:S03]  /*5030*/  CS2R R54, SRZ ;  /* 0x0000000000367805 */ /* 0x000fc6000001ff00 */
[----:B------:R0:W-:Y:S01]  /*5040*/  STSM.16.M88.4 [R2+0x2bb00], R8 ;  /* 0x02bb000802007844 */ /* 0x0001e20000000200 */
[----:B------:R-:W3:Y:S01]  /*5050*/  MUFU.EX2 R39, R39 ;  /* 0x0000002700277308 */ /* 0x000ee20000000800 */
[C---:B-1----:R-:W-:Y:S01]  /*5060*/  FADD.FTZ R12, R52.reuse, R3 ;  /* 0x00000003340c7221 */ /* 0x042fe20000010000 */
[----:B------:R-:W-:Y:S02]  /*5070*/  F2FP.F16.F32.PACK_AB R14, R52, R41 ;  /* 0x00000029340e723e */ /* 0x000fe400000000ff */
[----:B------:R-:W-:Y:S02]  /*5080*/  CS2R R52, SRZ ;  /* 0x0000000000347805 */ /* 0x000fe4000001ff00 */
[----:B------:R-:W-:Y:S02]  /*5090*/  CS2R R40, SRZ ;  /* 0x0000000000287805 */ /* 0x000fe4000001ff00 */
[----:B------:R-:W1:Y:S01]  /*50a0*/  MUFU.EX2 R85, R85 ;  /* 0x0000005500557308 */ /* 0x000e620000000800 */
[C---:B--2---:R-:W-:Y:S01]  /*50b0*/  FADD.FTZ R6, R73.reuse, R6 ;  /* 0x0000000649067221 */ /* 0x044fe20000010000 */
[----:B------:R-:W-:-:S06]  /*50c0*/  F2FP.F16.F32.PACK_AB R15, R73, R72 ;  /* 0x00000048490f723e */ /* 0x000fcc00000000ff */
[----:B------:R-:W2:Y:S01]  /*50d0*/  MUFU.EX2 R56, R56 ;  /* 0x0000003800387308 */ /* 0x000ea20000000800 */
[----:B---3--:R-:W-:Y:S01]  /*50e0*/  FADD.FTZ R3, R39, R12 ;  /* 0x0000000c27037221 */ /* 0x008fe20000010000 */
[----:B------:R-:W-:Y:S02]  /*50f0*/  F2FP.F16.F32.PACK_AB R12, R49, R46 ;  /* 0x0000002e310c723e */ /* 0x000fe400000000ff */
[----:B------:R-:W-:-:S03]  /*5100*/  CS2R R46, SRZ ;  /* 0x00000000002e7805 */ /* 0x000fc6000001ff00 */
[----:B------:R-:W-:Y:S01]  /*5110*/  STSM.16.M88.4 [R2+0x2d300], R12 ;  /* 0x02d3000c02007844 */ /* 0x000fe20000000200 */
[----:B------:R-:W3:Y:S01]  /*5120*/  MUFU.EX2 R88, R88 ;  /* 0x0000005800587308 */ /* 0x000ee20000000800 */
[----:B-1----:R-:W-:-:S07]  /*5130*/  FADD.FTZ R7, R85, R6 ;  /* 0x0000000655077221 */ /* 0x002fce0000010000 */
[----:B------:R-:W1:Y:S01]  /*5140*/  MUFU.EX2 R33, R33 ;  /* 0x0000002100217308 */ /* 0x000e620000000800 */
[C---:B--2---:R-:W-:Y:S01]  /*5150*/  FADD.FTZ R6, R56.reuse, R3 ;  /* 0x0000000338067221 */ /* 0x044fe20000010000 */
[----:B------:R-:W-:Y:S02]  /*5160*/  F2FP.F16.F32.PACK_AB R48, R56, R39 ;  /* 0x000000273830723e */ /* 0x000fe400000000ff */
[----:B------:R-:W-:Y:S02]  /*5170*/  CS2R R56, SRZ ;  /* 0x0000000000387805 */ /* 0x000fe4000001ff00 */
[----:B------:R-:W-:Y:S02]  /*5180*/  CS2R R38, SRZ ;  /* 0x0000000000267805 */ /* 0x000fe4000001ff00 */
[----:B------:R-:W2:Y:S01]  /*5190*/  MUFU.EX2 R51, R89 ;  /* 0x0000005900337308 */ /* 0x000ea20000000800 */
[C---:B---3--:R-:W-:Y:S01]  /*51a0*/  FADD.FTZ R20, R88.reuse, R7 ;  /* 0x0000000758147221 */ /* 0x048fe20000010000 */
[----:B------:R-:W-:-:S06]  /*51b0*/  F2FP.F16.F32.PACK_AB R49, R88, R85 ;  /* 0x000000555831723e */ /* 0x000fcc00000000ff */
[----:B------:R-:W3:Y:S01]  /*51c0*/  MUFU.EX2 R50, R50 ;  /* 0x0000003200327308 */ /* 0x000ee20000000800 */
[----:B-1----:R-:W-:-:S07]  /*51d0*/  FADD.FTZ R7, R33, R6 ;  /* 0x0000000621077221 */ /* 0x002fce0000010000 */
[----:B------:R-:W1:Y:S01]  /*51e0*/  MUFU.EX2 R76, R76 ;  /* 0x0000004c004c7308 */ /* 0x000e620000000800 */
[----:B--2---:R-:W-:-:S07]  /*51f0*/  FADD.FTZ R25, R51, R20 ;  /* 0x0000001433197221 */ /* 0x004fce0000010000 */
[----:B------:R-:W2:Y:S01]  /*5200*/  MUFU.EX2 R21, R21 ;  /* 0x0000001500157308 */ /* 0x000ea20000000800 */
[C---:B---3--:R-:W-:Y:S01]  /*5210*/  FADD.FTZ R6, R50.reuse, R7 ;  /* 0x0000000732067221 */ /* 0x048fe20000010000 */
[----:B------:R-:W-:Y:S02]  /*5220*/  F2FP.F16.F32.PACK_AB R50, R50, R33 ;  /* 0x000000213232723e */ /* 0x000fe400000000ff */
[----:B------:R-:W-:-:S04]  /*5230*/  CS2R R32, SRZ ;  /* 0x0000000000207805 */ /* 0x000fc8000001ff00 */
[----:B------:R-:W3:Y:S01]  /*5240*/  MUFU.EX2 R78, R78 ;  /* 0x0000004e004e7308 */ /* 0x000ee20000000800 */
[C---:B-1----:R-:W-:Y:S01]  /*5250*/  FADD.FTZ R25, R76.reuse, R25 ;  /* 0x000000194c197221 */ /* 0x042fe20000010000 */
[----:B------:R-:W-:-:S05]  /*5260*/  F2FP.F16.F32.PACK_AB R51, R76, R51 ;  /* 0x000000334c33723e */ /* 0x000fca00000000ff */
[----:B------:R1:W-:Y:S01]  /*5270*/  STSM.16.M88.4 [R2+0x2eb00], R48 ;  /* 0x02eb003002007844 */ /* 0x0003e20000000200 */
[----:B------:R-:W4:Y:S01]  /*5280*/  MUFU.EX2 R61, R61 ;  /* 0x0000003d003d7308 */ /* 0x000f220000000800 */
[----:B--2---:R-:W-:-:S04]  /*5290*/  FADD.FTZ R7, R21, R6 ;  /* 0x0000000615077221 */ /* 0x004fc80000010000 */
[C---:B0-----:R-:W-:Y:S01]  /*52a0*/  FADD.FTZ R8, R60.reuse, R7 ;  /* 0x000000073c087221 */ /* 0x041fe20000010000 */
[----:B------:R-:W-:Y:S02]  /*52b0*/  F2FP.F16.F32.PACK_AB R60, R60, R21 ;  /* 0x000000153c3c723e */ /* 0x000fe400000000ff */
[----:B------:R-:W-:Y:S01]  /*52c0*/  MUFU.EX2 R37, R37 ;  /* 0x0000002500257308 */ /* 0x000fe20000000800 */
[----:B---3--:R-:W-:Y:S01]  /*52d0*/  FADD.FTZ R6, R78, R25 ;  /* 0x000000194e067221 */ /* 0x008fe20000010000 */
[----:B------:R-:W-:Y:S02]  /*52e0*/  CS2R R24, SRZ ;  /* 0x0000000000187805 */ /* 0x000fe4000001ff00 */
[----:B-1----:R-:W-:-:S04]  /*52f0*/  CS2R R50, SRZ ;  /* 0x0000000000327805 */ /* 0x002fc8000001ff00 */
[----:B------:R-:W0:Y:S01]  /*5300*/  MUFU.EX2 R4, R4 ;  /* 0x0000000400047308 */ /* 0x000e220000000800 */
[C---:B----4-:R-:W-:Y:S01]  /*5310*/  FADD.FTZ R7, R61.reuse, R6 ;  /* 0x000000063d077221 */ /* 0x050fe20000010000 */
[----:B------:R-:W-:Y:S02]  /*5320*/  F2FP.F16.F32.PACK_AB R61, R61, R78 ;  /* 0x0000004e3d3d723e */ /* 0x000fe400000000ff */
[----:B------:R-:W-:-:S04]  /*5330*/  CS2R R48, SRZ ;  /* 0x0000000000307805 */ /* 0x000fc8000001ff00 */
[----:B------:R-:W-:Y:S08]  /*5340*/  MUFU.EX2 R68, R68 ;  /* 0x0000004400447308 */ /* 0x000ff00000000800 */
[----:B------:R-:W1:Y:S01]  /*5350*/  MUFU.EX2 R3, R63 ;  /* 0x0000003f00037308 */ /* 0x000e620000000800 */
[----:B0-----:R-:W-:Y:S01]  /*5360*/  F2FP.F16.F32.PACK_AB R62, R4, R37 ;  /* 0x00000025043e723e */ /* 0x001fe200000000ff */
[----:B------:R-:W-:Y:S01]  /*5370*/  FADD.FTZ R37, R37, R8 ;  /* 0x0000000825257221 */ /* 0x000fe20000010000 */
[----:B------:R-:W-:-:S03]  /*5380*/  IMAD.U32 R8, RZ, RZ, UR14 ;  /* 0x0000000eff087e24 */ /* 0x000fc6000f8e00ff */
[----:B------:R-:W-:Y:S01]  /*5390*/  FADD.FTZ R4, R4, R37 ;  /* 0x0000002504047221 */ /* 0x000fe20000010000 */
[----:B------:R-:W-:Y:S02]  /*53a0*/  CS2R R36, SRZ ;  /* 0x0000000000247805 */ /* 0x000fe4000001ff00 */
[----:B-1----:R-:W-:Y:S01]  /*53b0*/  F2FP.F16.F32.PACK_AB R63, R3, R68 ;  /* 0x00000044033f723e */ /* 0x002fe200000000ff */
[----:B------:R-:W-:-:S04]  /*53c0*/  FADD.FTZ R68, R68, R7 ;  /* 0x0000000744447221 */ /* 0x000fc80000010000 */
        /* <DEDUP_REMOVED lines=14> */
.L_x_2084:
        /* <DEDUP_REMOVED lines=10> */
.L_x_2077:
[----:B------:R-:W-:Y:S01]  /*5550*/  ULEA UR4, UR36, UR37, 0x3 ;  /* 0x0000002524047291 */ /* 0x000fe2000f8e183f */
[----:B------:R-:W-:-:S05]  /*5560*/  IMAD.U32 R0, RZ, RZ, UR38 ;  /* 0x00000026ff007e24 */ /* 0x000fca000f8e00ff */
[----:B------:R-:W-:-:S04]  /*5570*/  SHF.L.U32 R0, R0, 0x1f, RZ ;  /* 0x0000001f00007819 */ /* 0x000fc800000006ff */
[----:B------:R0:W1:Y:S01]  /*5580*/  SYNCS.PHASECHK.TRANS64.TRYWAIT P3, [UR4+0x31c30], R0 ;  /* 0x031c3000ff0075a7 */ /* 0x0000620008060144 */
[----:B------:R-:W-:Y:S05]  /*5590*/  @!P0 BRA `(.L_x_2078) ;  /* 0x0000000000048947 */ /* 0x000fea0003800000 */
[----:B------:R-:W-:Y:S01]  /*55a0*/  BPT.TRAP 0x1 ;  /* 0x000000040000795c */ /* 0x000fe20000300000 */
.L_x_2078:
[----:B-1----:R-:W-:Y:S05]  /*55b0*/  @P3 BRA `(.L_x_2076) ;  /* 0x0000000000083947 */ /* 0x002fea0003800000 */
[----:B------:R-:W1:Y:S02]  /*55c0*/  SYNCS.PHASECHK.TRANS64.TRYWAIT P3, [UR4+0x31c30], R0 ;  /* 0x031c3000ff0075a7 */ /* 0x000e640008060144 */
[----:B-1----:R-:W-:Y:S05]  /*55d0*/  @!P3 BRA `(.L_x_2079) ;  /* 0x000001040084b947 */ /* 0x002fea0003800000 */
.L_x_2076:
        /* <DEDUP_REMOVED lines=356> */
.L_x_2081:
[----:B------:R-:W-:Y:S01]  /*6c20*/  ULEA UR4, UR6, UR37, 0x3 ;  /* 0x0000002506047291 */ /* 0x000fe2000f8e183f */
[----:B------:R-:W-:-:S05]  /*6c30*/  IMAD.U32 R0, RZ, RZ, UR39 ;  /* 0x00000027ff007e24 */ /* 0x000fca000f8e00ff */
[----:B------:R-:W-:-:S04]  /*6c40*/  SHF.L.U32 R0, R0, 0x1f, RZ ;  /* 0x0000001f00007819 */ /* 0x000fc800000006ff */
[----:B------:R0:W1:Y:S01]  /*6c50*/  SYNCS.PHASECHK.TRANS64.TRYWAIT P3, [UR4+0x31c50], R0 ;  /* 0x031c5000ff0075a7 */ /* 0x0000620008060144 */
[----:B------:R-:W-:Y:S05]  /*6c60*/  @!P0 BRA `(.L_x_2082) ;  /* 0x0000000000048947 */ /* 0x000fea0003800000 */
[----:B------:R-:W-:Y:S01]  /*6c70*/  BPT.TRAP 0x1 ;  /* 0x000000040000795c */ /* 0x000fe20000300000 */
.L_x_2082:
[----:B-1----:R-:W-:Y:S05]  /*6c80*/  @P3 BRA `(.L_x_2080) ;  /* 0x0000000000083947 */ /* 0x002fea0003800000 */
[----:B------:R-:W1:Y:S02]  /*6c90*/  SYNCS.PHASECHK.TRANS64.TRYWAIT P3, [UR4+0x31c50], R0 ;  /* 0x031c5000ff0075a7 */ /* 0x000e640008060144 */
[----:B-1----:R-:W-:Y:S05]  /*6ca0*/  @!P3 BRA `(.L_x_2083) ;  /* 0x000000ec00e8b947 */ /* 0x002fea0003800000 */
.L_x_2080:
        /* <DEDUP_REMOVED lines=9> */
[----:B------:R-:W-:Y:S01]  /*6d40*/  IMAD.MOV.U32 R12, RZ, RZ, -0x2 ;  /* 0xfffffffeff0c7424 */ /* 0x000fe200078e00ff */
[----:B------:R-:W-:Y:S01]  /*6d50*/  UMOV UR32, UR10 ;  /* 0x0000000a00207c82 */ /* 0x000fe20008000000 */
[----:B------:R-:W-:Y:S01]  /*6d60*/  UMOV UR39, UR38 ;  /* 0x0000002600277c82 */ /* 0x000fe20008000000 */
[----:B------:R-:W-:-:S04]  /*6d70*/  ULOP3.LUT UR4, UR4, 0x2400000, URZ, 0xfc, !UPT ;  /* 0x0240000004047892 */ /* 0x000fc8000f8efc3f */
[----:B------:R-:W-:Y:S01]  /*6d80*/  UIMAD UR11, UR6, 0x6c0, UR4 ;  /* 0x000006c0060b78a4 */ /* 0x000fe2000f8e0204 */
[----:B01----:R-:W-:Y:S02]  /*6d90*/  VIADD R0, R22, UR15 ;  /* 0x0000000f16007c36 */ /* 0x003fe40008000000 */
        /* <DEDUP_REMOVED lines=10> */
[----:B------:R-:W0:Y:S01]  /*6e40*/  SHFL.IDX PT, R10, R0, 0x1, 0x1c1f ;  /* 0x003c1f00000a7f89 */ /* 0x000e2200000e0000 */
[----:B------:R-:W-:Y:S02]  /*6e50*/  UMOV UR4, 0x1 ;  /* 0x0000000100047882 */ /* 0x000fe40000000000 */
[----:B------:R-:W-:Y:S01]  /*6e60*/  UIMAD UR4, UR7, -0x90, UR4 ;  /* 0xffffff70070478a4 */ /* 0x000fe2000f8e0204 */
[----:B------:R-:W1:Y:S05]  /*6e70*/  SHFL.IDX PT, R0, R0, RZ, 0x1c1f ;  /* 0x001c1fff00007589 */ /* 0x000e6a00000e0000 */
[----:B------:R-:W-:Y:S01]  /*6e80*/  IMAD R9, R19, R12, UR4 ;  /* 0x0000000413097e24 */ /* 0x000fe2000f8e020c */
[----:B------:R-:W-:Y:S01]  /*6e90*/  ULDC UR4, c[0x0][0x988] ;  /* 0x0002620000047ab9 */ /* 0x000fe20000000800 */
[----:B------:R-:W-:-:S05]  /*6ea0*/  IMAD.U32 R12, RZ, RZ, UR61 ;  /* 0x0000003dff0c7e24 */ /* 0x000fca000f8e00ff */
[----:B------:R-:W-:Y:S02]  /*6eb0*/  IADD3 R9, -R12, UR14, R9 ;  /* 0x0000000e0c097c10 */ /* 0x000fe4000fffe109 */
[----:B------:R-:W-:-:S03]  /*6ec0*/  R2UR UR14, R8 ;  /* 0x00000000080e72ca */ /* 0x000fc600000e0000 */
[C---:B0-----:R-:W-:Y:S02]  /*6ed0*/  IMAD.IADD R5, R9.reuse, 0x1, R10 ;  /* 0x0000000109057824 */ /* 0x041fe400078e020a */
[----:B-1----:R-:W-:-:S03]  /*6ee0*/  IMAD.IADD R9, R9, 0x1, R0 ;  /* 0x0000000109097824 */ /* 0x002fc600078e0200 */
[C---:B------:R-:W-:Y:S02]  /*6ef0*/  ISETP.GT.AND P3, PT, R5.reuse, RZ, PT ;  /* 0x000000ff0500720c */ /* 0x040fe40003f64270 */
[----:B------:R-:W-:-:S03]  /*6f00*/  ISETP.GT.AND P4, PT, R5, 0x1, PT ;  /* 0x000000010500780c */ /* 0x000fc60003f84270 */
[----:B------:R-:W-:Y:S01]  /*6f10*/  UISETP.GT.AND UP1, UPT, UR7, UR14, UPT ;  /* 0x0000000e0700728c */ /* 0x000fe2000bf24270 */
        /* <DEDUP_REMOVED lines=30> */
[----:B------:R-:W-:Y:S01]  /*7100*/  FMNMX.FTZ R11, R123, R10, !PT ;  /* 0x0000000a7b0b7209 */ /* 0x000fe20007810000 */
[----:B------:R-:W-:Y:S02]  /*7110*/  WARPGROUP.DEPBAR.LE gsb0, 0x0 ;  /* 0x00008000000079c5 */ /* 0x000fe40000010000 */
[----:B------:R-:W-:Y:S01]  /*7120*/  WARPGROUP.ARRIVE ;  /* 0x00000000000079c5 */ /* 0x000fe20000000000 */
[----:B------:R-:W-:Y:S02]  /*7130*/  ISETP.GT.AND P3, PT, R5, 0x30, PT ;  /* 0x000000300500780c */ /* 0x000fe40003f64270 */
        /* <DEDUP_REMOVED lines=56> */
[----:B------:R-:W-:Y:S01]  /*74c0*/  FSEL R82, R82, -INF , P3 ;  /* 0xff80000052527808 */ /* 0x000fe20001800000 */
[----:B------:R-:W-:Y:S02]  /*74d0*/  WARPGROUP.DEPBAR.LE gsb0, 0x0 ;  /* 0x00008000000079c5 */ /* 0x000fe40000010000 */
[----:B------:R-:W-:Y:S01]  /*74e0*/  WARPGROUP.ARRIVE ;  /* 0x00000000000079c5 */ /* 0x000fe20000000000 */
[----:B------:R-:W-:-:S02]  /*74f0*/  FMNMX.FTZ R11, R95, R10, !PT ;  /* 0x0000000a5f0b7209 */ /* 0x000fc40007810000 */
[----:B------:R-:W-:Y:S02]  /*7500*/  ISETP.GT.AND P3, PT, R5, 0x78, PT ;  /* 0x000000780500780c */ /* 0x000fe40003f64270 */
[----:B------:R-:W-:Y:S01]  /*7510*/  FSEL R83, R83, -INF , P4 ;  /* 0xff80000053537808 */ /* 0x000fe20002000000 */
[----:B------:R-:W-:Y:S01]  /*7520*/  HGMMA.64x96x16.F32 R24, gdesc[UR32].tnspB, R24, gsb0 ;  /* 0x41600000201879f0 */ /* 0x000fe20008000818 */
[----:B------:R-:W-:Y:S01]  /*7530*/  UIADD3 UR32, UR10, 0x480, URZ ;  /* 0x000004800a207890 */ /* 0x000fe2000fffe03f */
[----:B------:R-:W-:Y:S01]  /*7540*/  FMNMX.FTZ R10, R82, R11, !PT ;  /* 0x0000000b520a7209 */ /* 0x000fe20007810000 */
[----:B------:R-:W-:Y:S01]  /*7550*/  UIADD3 UR34, UR11, 0xc0, URZ ;  /* 0x000000c00b227890 */ /* 0x000fe2000fffe03f */
[----:B------:R-:W-:Y:S01]  /*7560*/  ISETP.GT.AND P4, PT, R5, 0x79, PT ;  /* 0x000000790500780c */ /* 0x000fe20003f84270 */
[----:B------:R-:W-:Y:S01]  /*7570*/  UMOV UR33, 0xc0000010 ;  /* 0xc000001000217882 */ /* 0x000fe20000000000 */
[----:B------:R-:W-:Y:S01]  /*7580*/  UMOV UR35, 0x80000020 ;  /* 0x8000002000237882 */ /* 0x000fe20000000000 */
        /* <DEDUP_REMOVED lines=16> */
[----:B------:R-:W-:Y:S02]  /*7690*/  ISETP.GT.AND P6, PT, R9, RZ, PT ;  /* 0x000000ff0900720c */ /* 0x000fe40003fc4270 */
[----:B------:R-:W-:Y:S02]  /*76a0*/  FMNMX.FTZ R10, R79, R10, !PT ;  /* 0x0000000a4f0a7209 */ /* 0x000fe40007810000 */
[----:B------:R-:W-:-:S02]  /*76b0*/  ISETP.GT.AND P5, PT, R9, 0x1, PT ;  /* 0x000000010900780c */ /* 0x000fc40003fa4270 */
[----:B------:R-:W-:Y:S01]  /*76c0*/  FSEL R136, R136, -INF , P6 ;  /* 0xff80000088887808 */ /* 0x000fe20003000000 */
[----:B------:R-:W0:Y:S01]  /*76d0*/  SHFL.BFLY PT, R5, R10, 0x2, 0x1f ;  /* 0x0c401f000a057f89 */ /* 0x000e2200000e0000 */
[----:B------:R-:W-:Y:S02]  /*76e0*/  ISETP.GT.AND P4, PT, R9, 0x8, PT ;  /* 0x000000080900780c */ /* 0x000fe40003f84270 */
[----:B------:R-:W-:Y:S02]  /*76f0*/  FSEL R137, R137, -INF , P5 ;  /* 0xff80000089897808 */ /* 0x000fe40002800000 */
[----:B------:R-:W-:Y:S02]  /*7700*/  FMNMX.FTZ R0, R136, R6, !PT ;  /* 0x0000000688007209 */ /* 0x000fe40007810000 */
[----:B------:R-:W-:Y:S02]  /*7710*/  ISETP.GT.AND P6, PT, R9, 0x9, PT ;  /* 0x000000090900780c */ /* 0x000fe40003fc4270 */
[----:B------:R-:W-:-:S02]  /*7720*/  FSEL R140, R140, -INF , P4 ;  /* 0xff8000008c8c7808 */ /* 0x000fc40002000000 */
[----:B------:R-:W-:Y:S02]  /*7730*/  FSEL R141, R141, -INF , P6 ;  /* 0xff8000008d8d7808 */ /* 0x000fe40003000000 */
[C---:B------:R-:W-:Y:S02]  /*7740*/  ISETP.GT.AND P6, PT, R9.reuse, 0x10, PT ;  /* 0x000000100900780c */ /* 0x040fe40003fc4270 */
[C---:B------:R-:W-:Y:S02]  /*7750*/  ISETP.GT.AND P5, PT, R9.reuse, 0x11, PT ;  /* 0x000000110900780c */ /* 0x040fe40003fa4270 */
[----:B------:R-:W-:Y:S02]  /*7760*/  FSEL R128, R128, -INF , P6 ;  /* 0xff80000080807808 */ /* 0x000fe40003000000 */
[----:B------:R-:W-:Y:S02]  /*7770*/  ISETP.GT.AND P4, PT, R9, 0x18, PT ;  /* 0x000000180900780c */ /* 0x000fe40003f84270 */
[----:B------:R-:W-:-:S02]  /*7780*/  FSEL R129, R129, -INF , P5 ;  /* 0xff80000081817808 */ /* 0x000fc40002800000 */
[----:B------:R-:W-:Y:S02]  /*7790*/  ISETP.GT.AND P6, PT, R9, 0x19, PT ;  /* 0x000000190900780c */ /* 0x000fe40003fc4270 */
[----:B0-----:R-:W-:Y:S02]  /*77a0*/  FMNMX.FTZ R11, R10, R5, !PT ;  /* 0x000000050a0b7209 */ /* 0x001fe40007810000 */
[----:B------:R-:W-:Y:S02]  /*77b0*/  FSEL R132, R132, -INF , P4 ;  /* 0xff80000084847808 */ /* 0x000fe40002000000 */
[----:B------:R-:W-:Y:S01]  /*77c0*/  FSEL R133, R133, -INF , P6 ;  /* 0xff80000085857808 */ /* 0x000fe20003000000 */
[----:B------:R-:W0:Y:S01]  /*77d0*/  SHFL.BFLY PT, R12, R11, 0x1, 0x1f ;  /* 0x0c201f000b0c7f89 */ /* 0x000e2200000e0000 */
[C---:B------:R-:W-:Y:S02]  /*77e0*/  ISETP.GT.AND P6, PT, R9.reuse, 0x20, PT ;  /* 0x000000200900780c */ /* 0x040fe40003fc4270 */
[----:B------:R-:W-:-:S02]  /*77f0*/  ISETP.GT.AND P5, PT, R9, 0x21, PT ;  /* 0x000000210900780c */ /* 0x000fc40003fa4270 */
[----:B------:R-:W-:Y:S02]  /*7800*/  ISETP.GT.AND P4, PT, R9, 0x28, PT ;  /* 0x000000280900780c */ /* 0x000fe40003f84270 */
[----:B------:R-:W-:Y:S02]  /*7810*/  FSEL R121, R121, -INF , P5 ;  /* 0xff80000079797808 */ /* 0x000fe40002800000 */
[----:B------:R-:W-:Y:S02]  /*7820*/  FSEL R124, R124, -INF , P4 ;  /* 0xff8000007c7c7808 */ /* 0x000fe40002000000 */
[C---:B------:R-:W-:Y:S02]  /*7830*/  ISETP.GT.AND P5, PT, R9.reuse, 0x31, PT ;  /* 0x000000310900780c */ /* 0x040fe40003fa4270 */
[----:B------:R-:W-:-:S04]  /*7840*/  ISETP.GT.AND P4, PT, R9, 0x38, PT ;  /* 0x000000380900780c */ /* 0x000fc80003f84270 */
[----:B------:R-:W-:Y:S02]  /*7850*/  FSEL R116, R116, -INF , P4 ;  /* 0xff80000074747808 */ /* 0x000fe40002000000 */
[----:B------:R-:W-:-:S04]  /*7860*/  ISETP.GT.AND P4, PT, R9, 0x48, PT ;  /* 0x000000480900780c */ /* 0x000fc80003f84270 */
[----:B------:R-:W-:Y:S02]  /*7870*/  FSEL R108, R108, -INF , P4 ;  /* 0xff8000006c6c7808 */ /* 0x000fe40002000000 */
[----:B0-----:R-:W-:Y:S01]  /*7880*/  FMNMX.FTZ R5, R11, R12, !PT ;  /* 0x0000000c0b057209 */ /* 0x001fe20007810000 */
[----:B------:R-:W-:Y:S02]  /*7890*/  WARPGROUP.DEPBAR.LE gsb0, 0x0 ;  /* 0x00008000000079c5 */ /* 0x000fe40000010000 */
[----:B------:R-:W-:Y:S01]  /*78a0*/  WARPGROUP.ARRIVE ;  /* 0x00000000000079c5 */ /* 0x000fe20000000000 */
[C---:B------:R-:W-:Y:S01]  /*78b0*/  FSETP.NEU.FTZ.AND P3, PT, R5.reuse, -INF , PT ;  /* 0xff8000000500780b */ /* 0x040fe20003f7d000 */
[----:B------:R-:W-:Y:S01]  /*78c0*/  FMUL.FTZ R10, R5, UR4 ;  /* 0x00000004050a7c20 */ /* 0x000fe20008410000 */
[----:B------:R-:W-:-:S03]  /*78d0*/  ISETP.GT.AND P4, PT, R9, 0x58, PT ;  /* 0x000000580900780c */ /* 0x000fc60003f84270 */
        /* <DEDUP_REMOVED lines=23> */
[--C-:B------:R-:W-:Y:S01]  /*7a50*/  FFMA.FTZ R14, R143, UR4, -R10.reuse ;  /* 0x000000048f0e7c23 */ /* 0x100fe2000801080a */
[----:B------:R-:W-:Y:S01]  /*7a60*/  FMNMX.FTZ R131, R129, R0, !PT ;  /* 0x0000000081837209 */ /* 0x000fe20007810000 */
[----:B------:R0:W-:Y:S01]  /*7a70*/  MUFU.EX2 R11, R138 ;  /* 0x0000008a000b7308 */ /* 0x0001e20000000800 */
[----:B------:R-:W-:Y:S01]  /*7a80*/  FSEL R112, R112, -INF , P6 ;  /* 0xff80000070707808 */ /* 0x000fe20003000000 */
[----:B------:R-:W1:Y:S01]  /*7a90*/  S2R R143, SR_TID.X ;  /* 0x00000000008f7919 */ /* 0x000e620000002100 */
[----:B------:R-:W-:Y:S01]  /*7aa0*/  FMNMX.FTZ R0, R132, R131, !PT ;  /* 0x0000008384007209 */ /* 0x000fe20007810000 */
[--C-:B------:R-:W-:Y:S01]  /*7ab0*/  FFMA.FTZ R13, R142, UR4, -R10.reuse ;  /* 0x000000048e0d7c23 */ /* 0x100fe2000801080a */
[----:B------:R-:W-:Y:S01]  /*7ac0*/  ISETP.GT.AND P6, PT, R9, 0x39, PT ;  /* 0x000000390900780c */ /* 0x000fe20003fc4270 */
[--C-:B------:R-:W-:Y:S01]  /*7ad0*/  FFMA.FTZ R122, R122, UR4, -R10.reuse ;  /* 0x000000047a7a7c23 */ /* 0x100fe2000801080a */
[----:B------:R-:W-:Y:S01]  /*7ae0*/  FMNMX.FTZ R131, R133, R0, !PT ;  /* 0x0000000085837209 */ /* 0x000fe20007810000 */
[--C-:B------:R-:W-:Y:S01]  /*7af0*/  FFMA.FTZ R123, R123, UR4, -R10.reuse ;  /* 0x000000047b7b7c23 */ /* 0x100fe2000801080a */
[----:B------:R-:W-:Y:S01]  /*7b00*/  FSEL R126, R113, -INF , P5 ;  /* 0xff800000717e7808 */ /* 0x000fe20002800000 */
[--C-:B0-----:R-:W-:Y:S01]  /*7b10*/  FFMA.FTZ R138, R106, UR4, -R10.reuse ;  /* 0x000000046a8a7c23 */ /* 0x101fe2000801080a */
[----:B------:R-:W-:Y:S01]  /*7b20*/  FMNMX.FTZ R0, R130, R131, !PT ;  /* 0x0000008382007209 */ /* 0x000fe20007810000 */
[----:B------:R0:W-:Y:S01]  /*7b30*/  MUFU.EX2 R113, R134 ;  /* 0x0000008600717308 */ /* 0x0001e20000000800 */
        /* <DEDUP_REMOVED lines=11> */
[--C-:B------:R-:W-:Y:S01]  /*7bf0*/  FFMA.FTZ R87, R87, UR4, -R10.reuse ;  /* 0x0000000457577c23 */ /* 0x100fe2000801080a */
[C---:B------:R-:W-:Y:S01]  /*7c00*/  ISETP.GT.AND P6, PT, R9.reuse, 0x49, PT ;  /* 0x000000490900780c */ /* 0x040fe20003fc4270 */
[----:B------:R-:W-:Y:S01]  /*7c10*/  FFMA.FTZ R78, R78, UR4, -R10 ;  /* 0x000000044e4e7c23 */ /* 0x000fe2000801080a */
[----:B------:R-:W-:Y:S01]  /*7c20*/  FMNMX.FTZ R131, R112, R131, !PT ;  /* 0x0000008370837209 */ /* 0x000fe20007810000 */
[----:B------:R-:W-:Y:S01]  /*7c30*/  MUFU.EX2 R12, R12 ;  /* 0x0000000c000c7308 */ /* 0x000fe20000000800 */
[----:B------:R-:W-:-:S02]  /*7c40*/  ISETP.GT.AND P5, PT, R9, 0x41, PT ;  /* 0x000000410900780c */ /* 0x000fc40003fa4270 */
[----:B------:R-:W-:Y:S02]  /*7c50*/  FMNMX.FTZ R135, R126, R131, !PT ;  /* 0x000000837e877209 */ /* 0x000fe40007810000 */
[----:B------:R-:W-:Y:S01]  /*7c60*/  FSEL R131, R109, -INF , P6 ;  /* 0xff8000006d837808 */ /* 0x000fe20003000000 */
[----:B------:R-:W-:Y:S01]  /*7c70*/  FFMA.FTZ R109, R115, UR4, -R10 ;  /* 0x00000004736d7c23 */ /* 0x000fe2000801080a */
[----:B------:R-:W-:Y:S01]  /*7c80*/  FMNMX.FTZ R0, R116, R135, !PT ;  /* 0x0000008774007209 */ /* 0x000fe20007810000 */
[----:B------:R-:W-:Y:S01]  /*7c90*/  MUFU.EX2 R13, R13 ;  /* 0x0000000d000d7308 */ /* 0x000fe20000000800 */
[----:B------:R-:W-:Y:S02]  /*7ca0*/  ISETP.GT.AND P6, PT, R9, 0x50, PT ;  /* 0x000000500900780c */ /* 0x000fe40003fc4270 */
[----:B------:R-:W-:Y:S02]  /*7cb0*/  FMNMX.FTZ R135, R117, R0, !PT ;  /* 0x0000000075877209 */ /* 0x000fe40007810000 */
[----:B------:R-:W-:-:S02]  /*7cc0*/  FSEL R114, R105, -INF , P5 ;  /* 0xff80000069727808 */ /* 0x000fc40002800000 */
[----:B------:R-:W-:Y:S01]  /*7cd0*/  ISETP.GT.AND P5, PT, R9, 0x51, PT ;  /* 0x000000510900780c */ /* 0x000fe20003fa4270 */
[----:B------:R0:W-:Y:S01]  /*7ce0*/  MUFU.EX2 R105, R134 ;  /* 0x0000008600697308 */ /* 0x0001e20000000800 */
[----:B------:R-:W-:Y:S02]  /*7cf0*/  FMNMX.FTZ R135, R104, R135, !PT ;  /* 0x0000008768877209 */ /* 0x000fe40007810000 */
[----:B------:R-:W-:Y:S01]  /*7d00*/  FSEL R115, R96, -INF , P6 ;  /* 0xff80000060737808 */ /* 0x000fe20003000000 */
[--C-:B------:R-:W-:Y:S01]  /*7d10*/  FFMA.FTZ R96, R118, UR4, -R10.reuse ;  /* 0x0000000476607c23 */ /* 0x100fe2000801080a */
[----:B------:R-:W-:Y:S02]  /*7d20*/  FSEL R118, R97, -INF , P5 ;  /* 0xff80000061767808 */ /* 0x000fe40002800000 */
[----:B------:R-:W-:Y:S01]  /*7d30*/  FMNMX.FTZ R97, R114, R135, !PT ;  /* 0x0000008772617209 */ /* 0x000fe20007810000 */
[----:B------:R-:W-:Y:S01]  /*7d40*/  MUFU.EX2 R14, R14 ;  /* 0x0000000e000e7308 */ /* 0x000fe20000000800 */
[----:B------:R-:W-:Y:S01]  /*7d50*/  ISETP.GT.AND P6, PT, R9, 0x59, PT ;  /* 0x000000590900780c */ /* 0x000fe20003fc4270 */
[----:B0-----:R-:W-:Y:S01]  /*7d60*/  FFMA.FTZ R134, R119, UR4, -R10 ;  /* 0x0000000477867c23 */ /* 0x001fe2000801080a */
[----:B------:R-:W-:-:S02]  /*7d70*/  FMNMX.FTZ R0, R108, R97, !PT ;  /* 0x000000616c007209 */ /* 0x000fc40007810000 */
[----:B------:R-:W-:Y:S02]  /*7d80*/  ISETP.GT.AND P5, PT, R9, 0x61, PT ;  /* 0x000000610900780c */ /* 0x000fe40003fa4270 */
[----:B------:R-:W-:Y:S01]  /*7d90*/  FMNMX.FTZ R0, R131, R0, !PT ;  /* 0x0000000083007209 */ /* 0x000fe20007810000 */
[----:B------:R0:W-:Y:S01]  /*7da0*/  MUFU.EX2 R97, R134 ;  /* 0x0000008600617308 */ /* 0x0001e20000000800 */
[----:B------:R-:W-:Y:S02]  /*7db0*/  FSEL R101, R101, -INF , P6 ;  /* 0xff80000065657808 */ /* 0x000fe40003000000 */
[----:B------:R-:W-:Y:S02]  /*7dc0*/  FMNMX.FTZ R135, R115, R0, !PT ;  /* 0x0000000073877209 */ /* 0x000fe40007810000 */
[----:B------:R-:W-:Y:S02]  /*7dd0*/  ISETP.GT.AND P6, PT, R9, 0x60, PT ;  /* 0x000000600900780c */ /* 0x000fe40003fc4270 */
[----:B------:R-:W-:Y:S01]  /*7de0*/  FMNMX.FTZ R135, R118, R135, !PT ;  /* 0x0000008776877209 */ /* 0x000fe20007810000 */
[----:B------:R-:W-:Y:S01]  /*7df0*/  MUFU.EX2 R15, R15 ;  /* 0x0000000f000f7308 */ /* 0x000fe20000000800 */
[----:B------:R-:W-:Y:S01]  /*7e00*/  FSEL R119, R89, -INF , P5 ;  /* 0xff80000059777808 */ /* 0x000fe20002800000 */
[--C-:B------:R-:W-:Y:S01]  /*7e10*/  FFMA.FTZ R89, R107, UR4, -R10.reuse ;  /* 0x000000046b597c23 */ /* 0x100fe2000801080a */
[----:B------:R-:W-:Y:S01]  /*7e20*/  FMNMX.FTZ R0, R100, R135, !PT ;  /* 0x0000008764007209 */ /* 0x000fe20007810000 */
[--C-:B0-----:R-:W-:Y:S01]  /*7e30*/  FFMA.FTZ R134, R110, UR4, -R10.reuse ;  /* 0x000000046e867c23 */ /* 0x101fe2000801080a */
[----:B------:R-:W-:Y:S01]  /*7e40*/  FSEL R106, R88, -INF , P6 ;  /* 0xff800000586a7808 */ /* 0x000fe20003000000 */
[----:B------:R-:W-:Y:S01]  /*7e50*/  FFMA.FTZ R135, R111, UR4, -R10 ;  /* 0x000000046f877c23 */ /* 0x000fe2000801080a */
[----:B------:R-:W-:Y:S01]  /*7e60*/  FMNMX.FTZ R107, R101, R0, !PT ;  /* 0x00000000656b7209 */ /* 0x000fe20007810000 */
[----:B------:R-:W-:Y:S01]  /*7e70*/  MUFU.EX2 R88, R138 ;  /* 0x0000008a00587308 */ /* 0x000fe20000000800 */
[----:B------:R-:W-:-:S02]  /*7e80*/  WARPGROUP.DEPBAR.LE gsb0, 0x0 ;  /* 0x00008000000079c5 */ /* 0x000fc40000010000 */
[----:B------:R-:W-:Y:S01]  /*7e90*/  WARPGROUP.ARRIVE ;  /* 0x00000000000079c5 */ /* 0x000fe20000000000 */
[C---:B------:R-:W-:Y:S02]  /*7ea0*/  ISETP.GT.AND P4, PT, R9.reuse, 0x68, PT ;  /* 0x000000680900780c */ /* 0x040fe40003f84270 */
        /* <DEDUP_REMOVED lines=9> */
[----:B------:R-:W-:Y:S01]  /*7f40*/  FSEL R93, R93, -INF , P6 ;  /* 0xff8000005d5d7808 */ /* 0x000fe20003000000 */
[----:B------:R-:W-:Y:S01]  /*7f50*/  MUFU.EX2 R20, R20 ;  /* 0x0000001400147308 */ /* 0x000fe20000000800 */
[----:B------:R-:W-:-:S02]  /*7f60*/  ISETP.GT.AND P6, PT, R9, 0x70, PT ;  /* 0x000000700900780c */ /* 0x000fc40003fc4270 */
[----:B------:R-:W-:Y:S02]  /*7f70*/  FMNMX.FTZ R0, R92, R139, !PT ;  /* 0x0000008b5c007209 */ /* 0x000fe40007810000 */
[----:B------:R-:W-:Y:S02]  /*7f80*/  ISETP.GT.AND P5, PT, R9, 0x71, PT ;  /* 0x000000710900780c */ /* 0x000fe40003fa4270 */
[----:B------:R-:W-:Y:S01]  /*7f90*/  FSEL R107, R80, -INF , P6 ;  /* 0xff800000506b7808 */ /* 0x000fe20003000000 */
[----:B------:R-:W-:Y:S01]  /*7fa0*/  MUFU.EX2 R21, R21 ;  /* 0x0000001500157308 */ /* 0x000fe20000000800 */
[----:B------:R-:W-:Y:S02]  /*7fb0*/  FMNMX.FTZ R0, R93, R0, !PT ;  /* 0x000000005d007209 */ /* 0x000fe40007810000 */
[----:B------:R-:W-:Y:S02]  /*7fc0*/  ISETP.GT.AND P4, PT, R9, 0x78, PT ;  /* 0x000000780900780c */ /* 0x000fe40003f84270 */
[----:B------:R-:W-:-:S02]  /*7fd0*/  FSEL R110, R81, -INF , P5 ;  /* 0xff800000516e7808 */ /* 0x000fc40002800000 */
[----:B------:R-:W-:Y:S01]  /*7fe0*/  FMNMX.FTZ R139, R107, R0, !PT ;  /* 0x000000006b8b7209 */ /* 0x000fe20007810000 */
[----:B------:R0:W-:Y:S01]  /*7ff0*/  MUFU.EX2 R80, R134 ;  /* 0x0000008600507308 */ /* 0x0001e20000000800 */
[----:B------:R-:W-:Y:S02]  /*8000*/  ISETP.GT.AND P6, PT, R9, 0x79, PT ;  /* 0x000000790900780c */ /* 0x000fe40003fc4270 */
[----:B------:R-:W-:Y:S01]  /*8010*/  FSEL R111, R84, -INF , P4 ;  /* 0xff800000546f7808 */ /* 0x000fe20002000000 */
[--C-:B------:R-:W-:Y:S01]  /*8020*/  FFMA.FTZ R84, R98, UR4, -R10.reuse ;  /* 0x0000000462547c23 */ /* 0x100fe2000801080a */
[----:B------:R-:W-:Y:S01]  /*8030*/  FMNMX.FTZ R0, R110, R139, !PT ;  /* 0x0000008b6e007209 */ /* 0x000fe20007810000 */
[--C-:B------:R-:W-:Y:S01]  /*8040*/  FFMA.FTZ R98, R99, UR4, -R10.reuse ;  /* 0x0000000463627c23 */ /* 0x100fe2000801080a */
[----:B------:R-:W-:Y:S01]  /*8050*/  ISETP.GT.AND P5, PT, R9, 0x81, PT ;  /* 0x000000810900780c */ /* 0x000fe20003fa4270 */
[----:B------:R2:W-:Y:S01]  /*8060*/  MUFU.EX2 R81, R135 ;  /* 0x0000008700517308 */ /* 0x0005e20000000800 */
[----:B0-----:R-:W-:Y:S01]  /*8070*/  FSEL R134, R85, -INF , P6 ;  /* 0xff80000055867808 */ /* 0x001fe20003000000 */
[----:B------:R-:W-:Y:S01]  /*8080*/  FFMA.FTZ R139, R102, UR4, -R10 ;  /* 0x00000004668b7c23 */ /* 0x000fe2000801080a */
[----:B------:R-:W-:-:S02]  /*8090*/  ISETP.GT.AND P6, PT, R9, 0x80, PT ;  /* 0x000000800900780c */ /* 0x000fc40003fc4270 */
[----:B------:R-:W-:Y:S02]  /*80a0*/  FMNMX.FTZ R85, R111, R0, !PT ;  /* 0x000000006f557209 */ /* 0x000fe40007810000 */
[----:B------:R-:W-:Y:S01]  /*80b0*/  FSEL R99, R72, -INF , P6 ;  /* 0xff80000048637808 */ /* 0x000fe20003000000 */
[----:B------:R-:W-:Y:S01]  /*80c0*/  MUFU.EX2 R122, R122 ;  /* 0x0000007a007a7308 */ /* 0x000fe20000000800 */
[----:B------:R-:W-:Y:S01]  /*80d0*/  FMNMX.FTZ R0, R134, R85, !PT ;  /* 0x0000005586007209 */ /* 0x000fe20007810000 */
[--C-:B------:R-:W-:Y:S01]  /*80e0*/  FFMA.FTZ R85, R90, UR4, -R10.reuse ;  /* 0x000000045a557c23 */ /* 0x100fe2000801080a */
[----:B------:R-:W-:Y:S01]  /*80f0*/  ISETP.GT.AND P4, PT, R9, 0x88, PT ;  /* 0x000000880900780c */ /* 0x000fe20003f84270 */
[--C-:B------:R-:W-:Y:S01]  /*8100*/  FFMA.FTZ R90, R91, UR4, -R10.reuse ;  /* 0x000000045b5a7c23 */ /* 0x100fe2000801080a */
[----:B--2---:R-:W-:Y:S01]  /*8110*/  FSEL R135, R73, -INF , P5 ;  /* 0xff80000049877808 */ /* 0x004fe20002800000 */
[--C-:B------:R-:W-:Y:S01]  /*8120*/  FFMA.FTZ R91, R94, UR4, -R10.reuse ;  /* 0x000000045e5b7c23 */ /* 0x100fe2000801080a */
[----:B------:R-:W-:Y:S01]  /*8130*/  FMNMX.FTZ R0, R99, R0, !PT ;  /* 0x0000000063007209 */ /* 0x000fe20007810000 */
[--C-:B------:R-:W-:Y:S01]  /*8140*/  FFMA.FTZ R94, R95, UR4, -R10.reuse ;  /* 0x000000045f5e7c23 */ /* 0x100fe2000801080a */
[----:B------:R-:W-:Y:S01]  /*8150*/  ISETP.GT.AND P6, PT, R9, 0x89, PT ;  /* 0x000000890900780c */ /* 0x000fe20003fc4270 */
[----:B------:R-:W-:Y:S01]  /*8160*/  FFMA.FTZ R95, R74, UR4, -R10 ;  /* 0x000000044a5f7c23 */ /* 0x000fe2000801080a */
[----:B------:R-:W-:Y:S01]  /*8170*/  FSEL R102, R76, -INF , P4 ;  /* 0xff8000004c667808 */ /* 0x000fe20002000000 */
[----:B------:R0:W-:Y:S01]  /*8180*/  MUFU.EX2 R9, R98 ;  /* 0x0000006200097308 */ /* 0x0001e20000000800 */
[----:B------:R-:W-:-:S02]  /*8190*/  FMNMX.FTZ R73, R135, R0, !PT ;  /* 0x0000000087497209 */ /* 0x000fc40007810000 */
[----:B------:R-:W-:Y:S01]  /*81a0*/  FSEL R138, R77, -INF , P6 ;  /* 0xff8000004d8a7808 */ /* 0x000fe20003000000 */
[--C-:B------:R-:W-:Y:S01]  /*81b0*/  FFMA.FTZ R77, R103, UR4, -R10.reuse ;  /* 0x00000004674d7c23 */ /* 0x100fe2000801080a */
[----:B------:R-:W-:Y:S02]  /*81c0*/  FMNMX.FTZ R73, R102, R73, !PT ;  /* 0x0000004966497209 */ /* 0x000fe40007810000 */
[----:B-1----:R-:W-:Y:S01]  /*81d0*/  SHF.R.U32.HI R142, RZ, 0x7, R143 ;  /* 0x00000007ff8e7819 */ /* 0x002fe2000001168f */
[----:B------:R1:W-:Y:S01]  /*81e0*/  MUFU.EX2 R76, R139 ;  /* 0x0000008b004c7308 */ /* 0x0003e20000000800 */
[----:B------:R-:W-:Y:S01]  /*81f0*/  FMNMX.FTZ R0, R138, R73, !PT ;  /* 0x000000498a007209 */ /* 0x000fe20007810000 */
[--C-:B0-----:R-:W-:Y:S01]  /*8200*/  FFMA.FTZ R98, R75, UR4, -R10.reuse ;  /* 0x000000044b627c23 */ /* 0x101fe2000801080a */
[----:B------:R-:W-:Y:S01]  /*8210*/  FFMA.FTZ R10, R79, UR4, -R10 ;  /* 0x000000044f0a7c23 */ /* 0x000fe2000801080a */
[----:B------:R-:W-:Y:S01]  /*8220*/  VIADD R73, R142, 0x9 ;  /* 0x000000098e497836 */ /* 0x000fe20000000000 */
[----:B------:R-:W-:Y:S01]  /*8230*/  ISETP.GE.U32.AND P4, PT, R143, 0x180, PT ;  /* 0x000001808f00780c */ /* 0x000fe20003f86070 */
[----:B------:R-:W0:Y:S01]  /*8240*/  SHFL.BFLY PT, R72, R0, 0x2, 0x1f ;  /* 0x0c401f0000487f89 */ /* 0x000e2200000e0000 */
[----:B------:R-:W-:Y:S01]  /*8250*/  IMAD.U32 R75, RZ, RZ, UR36 ;  /* 0x00000024ff4b7e24 */ /* 0x000fe2000f8e00ff */
[----:B------:R-:W-:Y:S04]  /*8260*/  MUFU.EX2 R123, R123 ;  /* 0x0000007b007b7308 */ /* 0x000fe80000000800 */
[----:B------:R-:W-:-:S04]  /*8270*/  @!P1 LEA R75, R75, UR37, 0x3 ;  /* 0x000000254b4b9c11 */ /* 0x000fc8000f8e18ff */
[----:B------:R-:W-:Y:S01]  /*8280*/  MUFU.EX2 R127, R127 ;  /* 0x0000007f007f7308 */ /* 0x000fe20000000800 */
[----:B------:R-:W-:-:S05]  /*8290*/  @!P1 VIADD R75, R75, 0x31c40 ;  /* 0x00031c404b4b9836 */ /* 0x000fca0000000000 */
[----:B------:R-:W-:Y:S02]  /*82a0*/  @!P1 PRMT R75, RZ, 0x654, R75 ;  /* 0x00000654ff4b9816 */ /* 0x000fe4000000004b */
[----:B------:R-:W-:Y:S01]  /*82b0*/  MUFU.EX2 R109, R109 ;  /* 0x0000006d006d7308 */ /* 0x000fe20000000800 */
[----:B0-----:R-:W-:-:S07]  /*82c0*/  FMNMX.FTZ R0, R0, R72, !PT ;  /* 0x0000004800007209 */ /* 0x001fce0007810000 */
[----:B------:R-:W-:Y:S01]  /*82d0*/  MUFU.EX2 R96, R96 ;  /* 0x0000006000607308 */ /* 0x000fe20000000800 */
[----:B------:R-:W0:Y:S07]  /*82e0*/  SHFL.BFLY PT, R72, R0, 0x1, 0x1f ;  /* 0x0c201f0000487f89 */ /* 0x000e2e00000e0000 */
[----:B------:R-:W-:Y:S01]  /*82f0*/  MUFU.EX2 R89, R89 ;  /* 0x0000005900597308 */ /* 0x000fe20000000800 */
[----:B------:R-:W-:Y:S02]  /*8300*/  WARPGROUP.DEPBAR.LE gsb0, 0x0 ;  /* 0x00008000000079c5 */ /* 0x000fe40000010000 */
        /* <DEDUP_REMOVED lines=8> */
[----:B0-----:R-:W-:-:S04]  /*8390*/  FMNMX.FTZ R0, R0, R72, !PT ;  /* 0x0000004800007209 */ /* 0x001fc80007810000 */
[C---:B------:R-:W-:Y:S01]  /*83a0*/  FSETP.NEU.FTZ.AND P5, PT, R0.reuse, -INF , PT ;  /* 0xff8000000000780b */ /* 0x040fe20003fbd000 */
[----:B------:R-:W-:Y:S02]  /*83b0*/  FMUL.FTZ R72, R0, UR4 ;  /* 0x0000000400487c20 */ /* 0x000fe40008410000 */
[----:B------:R-:W-:Y:S03]  /*83c0*/  MUFU.EX2 R85, R85 ;  /* 0x0000005500557308 */ /* 0x000fe60000000800 */
[----:B------:R-:W-:-:S05]  /*83d0*/  FSEL R79, R72, RZ, P5 ;  /* 0x000000ff484f7208 */ /* 0x000fca0002800000 */
        /* <DEDUP_REMOVED lines=8> */
[----:B------:R-:W-:Y:S01]  /*8460*/  FSEL R104, R5, RZ, P3 ;  /* 0x000000ff05687208 */ /* 0x000fe20001800000 */
[----:B------:R-:W-:Y:S01]  /*8470*/  FFMA.FTZ R72, R136, UR4, -R79 ;  /* 0x0000000488487c23 */ /* 0x000fe2000801084f */
[----:B------:R-:W-:Y:S01]  /*8480*/  SEL R124, R73, 0x9, !P4 ;  /* 0x00000009497c7807 */ /* 0x000fe20006000000 */
[----:B------:R-:W-:Y:S01]  /*8490*/  MUFU.EX2 R74, R74 ;  /* 0x0000004a004a7308 */ /* 0x000fe20000000800 */
[----:B------:R-:W-:Y:S01]  /*84a0*/  FSEL R73, R0, RZ, P5 ;  /* 0x000000ff00497208 */ /* 0x000fe20002800000 */
[----:B------:R-:W-:Y:S01]  /*84b0*/  FADD.FTZ R7, -R104, R7 ;  /* 0x0000000768077221 */ /* 0x000fe20000010100 */
[--C-:B------:R-:W-:Y:S01]  /*84c0*/  FFMA.FTZ R136, R141, UR4, -R79.reuse ;  /* 0x000000048d887c23 */ /* 0x100fe2000801084f */
[--C-:B------:R-:W-:Y:S01]  /*84d0*/  FFMA.FTZ R141, R129, UR4, -R79.reuse ;  /* 0x00000004818d7c23 */ /* 0x100fe2000801084f */
[--C-:B------:R-:W-:Y:S01]  /*84e0*/  FFMA.FTZ R132, R132, UR4, -R79.reuse ;  /* 0x0000000484847c23 */ /* 0x100fe2000801084f */
[----:B------:R-:W-:Y:S01]  /*84f0*/  FADD.FTZ R73, -R73, R6 ;  /* 0x0000000649497221 */ /* 0x000fe20000010100 */
[----:B------:R-:W-:Y:S01]  /*8500*/  FMUL.FTZ R6, R7, UR4 ;  /* 0x0000000407067c20 */ /* 0x000fe20008410000 */
[----:B------:R-:W-:Y:S01]  /*8510*/  MUFU.EX2 R72, R72 ;  /* 0x0000004800487308 */ /* 0x000fe20000000800 */
[----:B------:R-:W-:Y:S01]  /*8520*/  FFMA.FTZ R133, R133, UR4, -R79 ;  /* 0x0000000485857c23 */ /* 0x000fe2000801084f */
[----:B------:R-:W-:Y:S01]  /*8530*/  FMUL.FTZ R7, R73, UR4 ;  /* 0x0000000449077c20 */ /* 0x000fe20008410000 */
[----:B------:R-:W-:-:S02]  /*8540*/  IMAD.U32 R73, RZ, RZ, UR6 ;  /* 0x00000006ff497e24 */ /* 0x000fc4000f8e00ff */
[--C-:B-1----:R-:W-:Y:S01]  /*8550*/  FFMA.FTZ R139, R125, UR4, -R79.reuse ;  /* 0x000000047d8b7c23 */ /* 0x102fe2000801084f */
[--C-:B------:R-:W-:Y:S01]  /*8560*/  FFMA.FTZ R129, R130, UR4, -R79.reuse ;  /* 0x0000000482817c23 */ /* 0x100fe2000801084f */
[--C-:B------:R-:W-:Y:S01]  /*8570*/  FFMA.FTZ R115, R115, UR4, -R79.reuse ;  /* 0x0000000473737c23 */ /* 0x100fe2000801084f */
[--C-:B------:R-:W-:Y:S01]  /*8580*/  FFMA.FTZ R130, R126, UR4, -R79.reuse ;  /* 0x000000047e827c23 */ /* 0x100fe2000801084f */
[----:B------:R-:W-:Y:S01]  /*8590*/  MUFU.EX2 R6, R6 ;  /* 0x0000000600067308 */ /* 0x000fe20000000800 */
[----:B------:R-:W-:Y:S01]  /*85a0*/  @!P1 LEA R73, R73, UR37, 0x3 ;  /* 0x0000002549499c11 */ /* 0x000fe2000f8e18ff */
[--C-:B------:R-:W-:Y:S01]  /*85b0*/  FFMA.FTZ R116, R116, UR4, -R79.reuse ;  /* 0x0000000474747c23 */ /* 0x100fe2000801084f */
[--C-:B------:R-:W-:Y:S01]  /*85c0*/  FFMA.FTZ R117, R117, UR4, -R79.reuse ;  /* 0x0000000475757c23 */ /* 0x100fe2000801084f */
[--C-:B------:R-:W-:Y:S01]  /*85d0*/  FFMA.FTZ R114, R114, UR4, -R79.reuse ;  /* 0x0000000472727c23 */ /* 0x100fe2000801084f */
[----:B------:R-:W-:Y:S01]  /*85e0*/  FFMA.FTZ R108, R108, UR4, -R79 ;  /* 0x000000046c6c7c23 */ /* 0x000fe2000801084f */
[----:B------:R-:W-:-:S02]  /*85f0*/  @!P1 VIADD R73, R73, 0x31c60 ;  /* 0x00031c6049499836 */ /* 0x000fc40000000000 */
[--C-:B------:R-:W-:Y:S01]  /*8600*/  FFMA.FTZ R119, R119, UR4, -R79.reuse ;  /* 0x0000000477777c23 */ /* 0x100fe2000801084f */
[----:B------:R-:W-:Y:S01]  /*8610*/  MUFU.EX2 R7, R7 ;  /* 0x0000000700077308 */ /* 0x000fe20000000800 */
[--C-:B------:R-:W-:Y:S01]  /*8620*/  FFMA.FTZ R131, R131, UR4, -R79.reuse ;  /* 0x0000000483837c23 */ /* 0x100fe2000801084f */
[----:B------:R-:W-:Y:S01]  /*8630*/  FFMA.FTZ R106, R106, UR4, -R79 ;  /* 0x000000046a6a7c23 */ /* 0x000fe2000801084f */
[----:B------:R-:W-:Y:S01]  /*8640*/  @!P1 PRMT R73, RZ, 0x654, R73 ;  /* 0x00000654ff499816 */ /* 0x000fe20000000049 */
[--C-:B------:R-:W-:Y:S01]  /*8650*/  FFMA.FTZ R107, R107, UR4, -R79.reuse ;  /* 0x000000046b6b7c23 */ /* 0x100fe2000801084f */
[--C-:B------:R-:W-:Y:S01]  /*8660*/  FFMA.FTZ R110, R110, UR4, -R79.reuse ;  /* 0x000000046e6e7c23 */ /* 0x100fe2000801084f */
[--C-:B------:R-:W-:Y:S01]  /*8670*/  FFMA.FTZ R111, R111, UR4, -R79.reuse ;  /* 0x000000046f6f7c23 */ /* 0x100fe2000801084f */
[--C-:B------:R-:W-:Y:S01]  /*8680*/  FFMA.FTZ R134, R134, UR4, -R79.reuse ;  /* 0x0000000486867c23 */ /* 0x100fe2000801084f */
[----:B------:R-:W-:Y:S01]  /*8690*/  MUFU.EX2 R103, R103 ;  /* 0x0000006700677308 */ /* 0x000fe20000000800 */
[--C-:B------:R-:W-:Y:S01]  /*86a0*/  FFMA.FTZ R135, R135, UR4, -R79.reuse ;  /* 0x0000000487877c23 */ /* 0x100fe2000801084f */
[----:B------:R-:W-:Y:S01]  /*86b0*/  FFMA.FTZ R102, R102, UR4, -R79 ;  /* 0x0000000466667c23 */ /* 0x000fe2000801084f */
[----:B------:R-:W-:Y:S01]  /*86c0*/  PLOP3.LUT P3, PT, PT, PT, UP1, 0x80, 0x0 ;  /* 0x000000000000781c */ /* 0x000fe20003f6f018 */
[----:B------:R-:W-:-:S04]  /*86d0*/  UMOV UR6, UR36 ;  /* 0x0000002400067c82 */ /* 0x000fc80008000000 */
        /* <DEDUP_REMOVED lines=15> */
[----:B------:R-:W0:Y:S08]  /*87d0*/  MUFU.EX2 R139, R139 ;  /* 0x0000008b008b7308 */ /* 0x000e300000000800 */
[----:B------:R-:W-:Y:S08]  /*87e0*/  MUFU.EX2 R121, R121 ;  /* 0x0000007900797308 */ /* 0x000ff00000000800 */
[----:B------:R-:W1:Y:S01]  /*87f0*/  MUFU.EX2 R130, R130 ;  /* 0x0000008200827308 */ /* 0x000e620000000800 */
[----:B0-----:R-:W-:-:S07]  /*8800*/  F2FP.F16.F32.PACK_AB R126, R139, R128 ;  /* 0x000000808b7e723e */ /* 0x001fce00000000ff */
[----:B------:R-:W0:Y:S08]  /*8810*/  MUFU.EX2 R116, R116 ;  /* 0x0000007400747308 */ /* 0x000e300000000800 */
[----:B------:R-:W2:Y:S08]  /*8820*/  MUFU.EX2 R117, R117 ;  /* 0x0000007500757308 */ /* 0x000eb00000000800 */
[----:B------:R-:W3:Y:S08]  /*8830*/  MUFU.EX2 R112, R112 ;  /* 0x0000007000707308 */ /* 0x000ef00000000800 */
[----:B------:R-:W4:Y:S08]  /*8840*/  MUFU.EX2 R114, R114 ;  /* 0x0000007200727308 */ /* 0x000f300000000800 */
[----:B------:R-:W5:Y:S08]  /*8850*/  MUFU.EX2 R108, R108 ;  /* 0x0000006c006c7308 */ /* 0x000f700000000800 */
[----:B------:R-:W5:Y:S08]  /*8860*/  MUFU.EX2 R131, R131 ;  /* 0x0000008300837308 */ /* 0x000f700000000800 */
        /* <DEDUP_REMOVED lines=10> */
[----:B------:R-:W-:-:S07]  /*8910*/  UIADD3 UR10, UR7, -0x1, URZ ;  /* 0xffffffff070a7890 */ /* 0x000fce000fffe03f */
[----:B------:R-:W-:Y:S01]  /*8920*/  MUFU.EX2 R83, R83 ;  /* 0x0000005300537308 */ /* 0x000fe20000000800 */
[----:B------:R-:W-:-:S07]  /*8930*/  UMOV UR7, UR10 ;  /* 0x0000000a00077c82 */ /* 0x000fce0008000000 */
        /* <DEDUP_REMOVED lines=23> */
[----:B0-----:R-:W-:Y:S01]  /*8ab0*/  FFMA.FTZ R75, R6, R3, R11 ;  /* 0x00000003064b7223 */ /* 0x001fe2000001000b */
[----:B------:R0:W-:Y:S01]  /*8ac0*/  @!P1 SYNCS.ARRIVE.TRANS64.RED.A1T0 RZ, [R73+URZ], RZ ;  /* 0x000000ff49ff99a7 */ /* 0x0001e2000810043f */
[----:B------:R2:W5:Y:S01]  /*8ad0*/  MUFU.EX2 R3, R115 ;  /* 0x0000007300037308 */ /* 0x0005620000000800 */
[-C--:B------:R-:W-:Y:S01]  /*8ae0*/  FMUL.FTZ R37, R37, R7.reuse ;  /* 0x0000000725257220 */ /* 0x080fe20000410000 */
[----:B-1----:R-:W-:Y:S01]  /*8af0*/  FADD.FTZ R124, R12, R75 ;  /* 0x0000004b0c7c7221 */ /* 0x002fe20000010000 */
[-C--:B------:R-:W-:Y:S01]  /*8b00*/  FMUL.FTZ R40, R40, R7.reuse ;  /* 0x0000000728287220 */ /* 0x080fe20000410000 */
[-C--:B------:R-:W-:Y:S01]  /*8b10*/  FMUL.FTZ R41, R41, R7.reuse ;  /* 0x0000000729297220 */ /* 0x080fe20000410000 */
[----:B------:R-:W-:Y:S01]  /*8b20*/  FMUL.FTZ R44, R44, R7 ;  /* 0x000000072c2c7220 */ /* 0x000fe20000410000 */
[----:B------:R-:W-:Y:S01]  /*8b30*/  FADD.FTZ R75, R13, R124 ;  /* 0x0000007c0d4b7221 */ /* 0x000fe20000010000 */
[----:B0-----:R-:W-:Y:S01]  /*8b40*/  FFMA.FTZ R73, R7, R4, R72 ;  /* 0x0000000407497223 */ /* 0x001fe20000010048 */
[----:B------:R-:W-:Y:S01]  /*8b50*/  F2FP.F16.F32.PACK_AB R72, R74, R72 ;  /* 0x000000484a48723e */ /* 0x000fe200000000ff */
[----:B------:R-:W-:Y:S01]  /*8b60*/  FFMA.FTZ R4, R118, UR4, -R79 ;  /* 0x0000000476047c23 */ /* 0x000fe2000801084f */
[----:B------:R-:W-:Y:S01]  /*8b70*/  F2FP.F16.F32.PACK_AB R124, R140, R129 ;  /* 0x000000818c7c723e */ /* 0x000fe200000000ff */
[----:B------:R-:W-:Y:S01]  /*8b80*/  FADD.FTZ R104, R74, R73 ;  /* 0x000000494a687221 */ /* 0x000fe20000010000 */
[----:B------:R-:W-:Y:S01]  /*8b90*/  F2FP.F16.F32.PACK_AB R73, R12, R11 ;  /* 0x0000000b0c49723e */ /* 0x000fe200000000ff */
[C---:B------:R-:W-:Y:S01]  /*8ba0*/  FADD.FTZ R12, R14.reuse, R75 ;  /* 0x0000004b0e0c7221 */ /* 0x040fe20000010000 */
[----:B------:R-:W-:Y:S01]  /*8bb0*/  F2FP.F16.F32.PACK_AB R75, R14, R13 ;  /* 0x0000000d0e4b723e */ /* 0x000fe200000000ff */
[----:B------:R-:W-:Y:S01]  /*8bc0*/  FADD.FTZ R125, R103, R104 ;  /* 0x00000068677d7221 */ /* 0x000fe20000010000 */
[C---:B------:R-:W-:Y:S01]  /*8bd0*/  F2FP.F16.F32.PACK_AB R74, R136.reuse, R103 ;  /* 0x00000067884a723e */ /* 0x040fe200000000ff */
[----:B--2---:R-:W-:Y:S01]  /*8be0*/  FADD.FTZ R115, R15, R12 ;  /* 0x0000000c0f737221 */ /* 0x004fe20000010000 */
[----:B------:R-:W-:Y:S01]  /*8bf0*/  FFMA.FTZ R103, R93, UR4, -R79 ;  /* 0x000000045d677c23 */ /* 0x000fe2000801084f */
[----:B------:R-:W-:Y:S01]  /*8c00*/  FADD.FTZ R14, R136, R125 ;  /* 0x0000007d880e7221 */ /* 0x000fe20000010000 */
[----:B------:R-:W-:Y:S01]  /*8c10*/  FFMA.FTZ R13, R101, UR4, -R79 ;  /* 0x00000004650d7c23 */ /* 0x000fe2000801084f */
[----:B------:R-:W-:Y:S01]  /*8c20*/  FADD.FTZ R12, R20, R115 ;  /* 0x00000073140c7221 */ /* 0x000fe20000010000 */
[--C-:B------:R-:W-:Y:S01]  /*8c30*/  FFMA.FTZ R11, R100, UR4, -R79.reuse ;  /* 0x00000004640b7c23 */ /* 0x100fe2000801084f */
[----:B------:R-:W-:Y:S01]  /*8c40*/  FADD.FTZ R14, R137, R14 ;  /* 0x0000000e890e7221 */ /* 0x000fe20000010000 */
[--C-:B------:R-:W-:Y:S01]  /*8c50*/  FFMA.FTZ R101, R92, UR4, -R79.reuse ;  /* 0x000000045c657c23 */ /* 0x100fe2000801084f */
[----:B------:R-:W-:Y:S01]  /*8c60*/  FADD.FTZ R93, R21, R12 ;  /* 0x0000000c155d7221 */ /* 0x000fe20000010000 */
[----:B------:R-:W-:Y:S01]  /*8c70*/  FFMA.FTZ R100, R99, UR4, -R79 ;  /* 0x0000000463647c23 */ /* 0x000fe2000801084f */
[----:B------:R-:W-:Y:S01]  /*8c80*/  FADD.FTZ R125, R141, R14 ;  /* 0x0000000e8d7d7221 */ /* 0x000fe20000010000 */
[----:B------:R0:W-:Y:S01]  /*8c90*/  MUFU.EX2 R92, R13 ;  /* 0x0000000d005c7308 */ /* 0x0001e20000000800 */
[----:B------:R-:W-:Y:S01]  /*8ca0*/  FADD.FTZ R115, R120, R93 ;  /* 0x0000005d78737221 */ /* 0x000fe20000010000 */
[----:B------:R1:W-:Y:S01]  /*8cb0*/  STSM.16.M88.4 [R2+0x24300], R72 ;  /* 0x0243004802007844 */ /* 0x0003e20000000200 */
[----:B------:R-:W-:Y:S01]  /*8cc0*/  FADD.FTZ R14, R132, R125 ;  /* 0x0000007d840e7221 */ /* 0x000fe20000010000 */
[----:B------:R-:W-:Y:S01]  /*8cd0*/  FFMA.FTZ R79, R138, UR4, -R79 ;  /* 0x000000048a4f7c23 */ /* 0x000fe2000801084f */
[----:B------:R-:W-:Y:S01]  /*8ce0*/  FADD.FTZ R12, R122, R115 ;  /* 0x000000737a0c7221 */ /* 0x000fe20000010000 */
[----:B------:R-:W-:Y:S01]  /*8cf0*/  FMUL.FTZ R45, R45, R7 ;  /* 0x000000072d2d7220 */ /* 0x000fe20000410000 */
[----:B------:R-:W-:Y:S01]  /*8d00*/  FADD.FTZ R14, R133, R14 ;  /* 0x0000000e850e7221 */ /* 0x000fe20000010000 */
[----:B------:R2:W-:Y:S01]  /*8d10*/  MUFU.EX2 R99, R119 ;  /* 0x0000007700637308 */ /* 0x0005e20000000800 */
[----:B------:R-:W-:Y:S01]  /*8d20*/  FADD.FTZ R12, R123, R12 ;  /* 0x0000000c7b0c7221 */ /* 0x000fe20000010000 */
[----:B0-----:R-:W-:Y:S01]  /*8d30*/  F2FP.F16.F32.PACK_AB R13, R20, R15 ;  /* 0x0000000f140d723e */ /* 0x001fe200000000ff */
[----:B------:R-:W-:Y:S01]  /*8d40*/  FADD.FTZ R125, R129, R14 ;  /* 0x0000000e817d7221 */ /* 0x000fe20000010000 */
[----:B------:R-:W-:Y:S01]  /*8d50*/  F2FP.F16.F32.PACK_AB R15, R120, R21 ;  /* 0x00000015780f723e */ /* 0x000fe200000000ff */
[----:B------:R-:W-:Y:S01]  /*8d60*/  FADD.FTZ R12, R113, R12 ;  /* 0x0000000c710c7221 */ /* 0x000fe20000010000 */
[----:B------:R-:W-:Y:S01]  /*8d70*/  FMUL.FTZ R48, R48, R7 ;  /* 0x0000000730307220 */ /* 0x000fe20000410000 */
[----:B------:R-:W-:Y:S01]  /*8d80*/  FADD.FTZ R125, R140, R125 ;  /* 0x0000007d8c7d7221 */ /* 0x000fe20000010000 */
[----:B------:R-:W0:Y:S01]  /*8d90*/  MUFU.EX2 R4, R4 ;  /* 0x0000000400047308 */ /* 0x000e220000000800 */
[----:B------:R-:W-:Y:S01]  /*8da0*/  FADD.FTZ R104, R127, R12 ;  /* 0x0000000c7f687221 */ /* 0x000fe20000010000 */
[----:B------:R-:W-:Y:S01]  /*8db0*/  F2FP.F16.F32.PACK_AB R12, R141, R137 ;  /* 0x000000898d0c723e */ /* 0x000fe200000000ff */
[----:B------:R-:W-:Y:S01]  /*8dc0*/  FADD.FTZ R14, R128, R125 ;  /* 0x0000007d800e7221 */ /* 0x000fe20000010000 */
[----:B------:R-:W-:Y:S01]  /*8dd0*/  F2FP.F16.F32.PACK_AB R125, R123, R122 ;  /* 0x0000007a7b7d723e */ /* 0x000fe200000000ff */
[----:B------:R-:W-:Y:S01]  /*8de0*/  FADD.FTZ R104, R105, R104 ;  /* 0x0000006869687221 */ /* 0x000fe20000010000 */
[----:B------:R-:W-:Y:S01]  /*8df0*/  F2FP.F16.F32.PACK_AB R127, R127, R113 ;  /* 0x000000717f7f723e */ /* 0x000fe200000000ff */
[----:B------:R-:W-:Y:S01]  /*8e00*/  FADD.FTZ R14, R139, R14 ;  /* 0x0000000e8b0e7221 */ /* 0x000fe20000010000 */
[----:B------:R-:W0:Y:S01]  /*8e10*/  MUFU.EX2 R11, R11 ;  /* 0x0000000b000b7308 */ /* 0x000e220000000800 */
[----:B--2---:R-:W-:Y:S01]  /*8e20*/  FADD.FTZ R119, R109, R104 ;  /* 0x000000686d777221 */ /* 0x004fe20000010000 */
[----:B------:R-:W-:Y:S01]  /*8e30*/  F2FP.F16.F32.PACK_AB R104, R130, R121 ;  /* 0x000000798268723e */ /* 0x000fe200000000ff */
[----:B------:R-:W-:Y:S01]  /*8e40*/  FADD.FTZ R115, R121, R14 ;  /* 0x0000000e79737221 */ /* 0x000fe20000010000 */
[----:B------:R-:W-:Y:S01]  /*8e50*/  F2FP.F16.F32.PACK_AB R14, R133, R132 ;  /* 0x00000084850e723e */ /* 0x000fe200000000ff */
[----:B-1----:R-:W-:Y:S01]  /*8e60*/  FADD.FTZ R72, R96, R119 ;  /* 0x0000007760487221 */ /* 0x002fe20000010000 */
[----:B------:R-:W-:Y:S01]  /*8e70*/  F2FP.F16.F32.PACK_AB R105, R109, R105 ;  /* 0x000000696d69723e */ /* 0x000fe200000000ff */
[----:B------:R-:W-:Y:S01]  /*8e80*/  FADD.FTZ R115, R130, R115 ;  /* 0x0000007382737221 */ /* 0x000fe20000010000 */
[----:B------:R1:W2:Y:S01]  /*8e90*/  MUFU.EX2 R93, R106 ;  /* 0x0000006a005d7308 */ /* 0x0002a20000000800 */
[----:B------:R-:W-:Y:S01]  /*8ea0*/  FADD.FTZ R73, R97, R72 ;  /* 0x0000004861497221 */ /* 0x000fe20000010000 */
[----:B------:R5:W-:Y:S01]  /*8eb0*/  STSM.16.M88.4 [R2+0x25b00], R12 ;  /* 0x025b000c02007844 */ /* 0x000be20000000200 */
[----:B------:R-:W-:Y:S01]  /*8ec0*/  FADD.FTZ R20, R116, R115 ;  /* 0x0000007374147221 */ /* 0x000fe20000010000 */
[-C--:B------:R-:W-:Y:S01]  /*8ed0*/  FMUL.FTZ R49, R49, R7.reuse ;  /* 0x0000000731317220 */ /* 0x080fe20000410000 */
[----:B------:R-:W-:Y:S01]  /*8ee0*/  FADD.FTZ R72, R88, R73 ;  /* 0x0000004958487221 */ /* 0x000fe20000010000 */
[----:B------:R-:W-:Y:S01]  /*8ef0*/  STSM.16.M88.4 [R2+0x27300], R124 ;  /* 0x0273007c02007844 */ /* 0x000fe20000000200 */
[----:B------:R-:W-:Y:S01]  /*8f00*/  FADD.FTZ R21, R117, R20 ;  /* 0x0000001475157221 */ /* 0x000fe20000010000 */
[----:B------:R-:W2:Y:S01]  /*8f10*/  MUFU.EX2 R101, R101 ;  /* 0x0000006500657308 */ /* 0x000ea20000000800 */
[----:B------:R-:W-:Y:S01]  /*8f20*/  FADD.FTZ R75, R89, R72 ;  /* 0x00000048594b7221 */ /* 0x000fe20000010000 */
[----:B-1----:R-:W-:Y:S01]  /*8f30*/  F2FP.F16.F32.PACK_AB R106, R117, R116 ;  /* 0x00000074756a723e */ /* 0x002fe200000000ff */
[----:B---3--:R-:W-:Y:S01]  /*8f40*/  FADD.FTZ R21, R112, R21 ;  /* 0x0000001570157221 */ /* 0x008fe20000010000 */
[-C--:B------:R-:W-:Y:S01]  /*8f50*/  FMUL.FTZ R52, R52, R7.reuse ;  /* 0x0000000734347220 */ /* 0x080fe20000410000 */
[----:B------:R-:W-:Y:S01]  /*8f60*/  FADD.FTZ R74, R80, R75 ;  /* 0x0000004b504a7221 */ /* 0x000fe20000010000 */
[-C--:B------:R-:W-:Y:S01]  /*8f70*/  FMUL.FTZ R53, R53, R7.reuse ;  /* 0x0000000735357220 */ /* 0x080fe20000410000 */
[----:B----4-:R-:W-:Y:S01]  /*8f80*/  FADD.FTZ R73, R114, R21 ;  /* 0x0000001572497221 */ /* 0x010fe20000010000 */
[----:B------:R-:W1:Y:S01]  /*8f90*/  MUFU.EX2 R103, R103 ;  /* 0x0000006700677308 */ /* 0x000e620000000800 */
[-C--:B------:R-:W-:Y:S01]  /*8fa0*/  FMUL.FTZ R56, R56, R7.reuse ;  /* 0x0000000738387220 */ /* 0x080fe20000410000 */
[C---:B-----5:R-:W-:Y:S01]  /*8fb0*/  F2FP.F16.F32.PACK_AB R15, R81.reuse, R80 ;  /* 0x00000050510f723e */ /* 0x060fe200000000ff */
[----:B------:R-:W-:Y:S01]  /*8fc0*/  FADD.FTZ R72, R108, R73 ;  /* 0x000000496c487221 */ /* 0x000fe20000010000 */
[----:B------:R-:W-:Y:S01]  /*8fd0*/  FADD.FTZ R73, R81, R74 ;  /* 0x0000004a51497221 */ /* 0x000fe20000010000 */
[----:B------:R-:W-:Y:S01]  /*8fe0*/  F2FP.F16.F32.PACK_AB R12, R114, R112 ;  /* 0x00000070720c723e */ /* 0x000fe200000000ff */
[-C--:B------:R-:W-:Y:S01]  /*8ff0*/  FMUL.FTZ R57, R57, R7.reuse ;  /* 0x0000000739397220 */ /* 0x080fe20000410000 */
[----:B------:R-:W-:Y:S01]  /*9000*/  FADD.FTZ R72, R131, R72 ;  /* 0x0000004883487221 */ /* 0x000fe20000010000 */
[----:B------:R3:W4:Y:S01]  /*9010*/  MUFU.EX2 R20, R107 ;  /* 0x0000006b00147308 */ /* 0x0007220000000800 */
[----:B------:R-:W-:Y:S01]  /*9020*/  F2FP.F16.F32.PACK_AB R13, R89, R88 ;  /* 0x00000058590d723e */ /* 0x000fe200000000ff */
[-C--:B------:R-:W-:Y:S01]  /*9030*/  FMUL.FTZ R60, R60, R7.reuse ;  /* 0x000000073c3c7220 */ /* 0x080fe20000410000 */
[----:B------:R-:W-:Y:S01]  /*9040*/  FADD.FTZ R75, R3, R72 ;  /* 0x00000048034b7221 */ /* 0x000fe20000010000 */
[----:B------:R-:W-:Y:S01]  /*9050*/  FADD.FTZ R72, R84, R73 ;  /* 0x0000004954487221 */ /* 0x000fe20000010000 */
[----:B------:R-:W-:Y:S01]  /*9060*/  F2FP.F16.F32.PACK_AB R14, R131, R108 ;  /* 0x0000006c830e723e */ /* 0x000fe200000000ff */
[-C--:B------:R-:W-:Y:S01]  /*9070*/  FMUL.FTZ R61, R61, R7.reuse ;  /* 0x000000073d3d7220 */ /* 0x080fe20000410000 */
[----:B0-----:R-:W-:Y:S01]  /*9080*/  FADD.FTZ R74, R4, R75 ;  /* 0x0000004b044a7221 */ /* 0x001fe20000010000 */
[----:B------:R-:W-:Y:S01]  /*9090*/  FADD.FTZ R73, R9, R72 ;  /* 0x0000004809497221 */ /* 0x000fe20000010000 */
[----:B------:R-:W0:Y:S01]  /*90a0*/  MUFU.EX2 R21, R110 ;  /* 0x0000006e00157308 */ /* 0x000e220000000800 */
[----:B---3--:R-:W-:Y:S01]  /*90b0*/  F2FP.F16.F32.PACK_AB R107, R97, R96 ;  /* 0x00000060616b723e */ /* 0x008fe200000000ff */
[----:B------:R-:W-:Y:S01]  /*90c0*/  FADD.FTZ R75, R11, R74 ;  /* 0x0000004a0b4b7221 */ /* 0x000fe20000010000 */
[----:B------:R-:W-:Y:S01]  /*90d0*/  FADD.FTZ R72, R76, R73 ;  /* 0x000000494c487221 */ /* 0x000fe20000010000 */
[----:B------:R-:W-:Y:S01]  /*90e0*/  F2FP.F16.F32.PACK_AB R73, R9, R84 ;  /* 0x000000540949723e */ /* 0x000fe200000000ff */
[----:B------:R-:W-:Y:S01]  /*90f0*/  FMUL.FTZ R64, R64, R7 ;  /* 0x0000000740407220 */ /* 0x000fe20000410000 */
[----:B------:R-:W-:Y:S01]  /*9100*/  FADD.FTZ R74, R92, R75 ;  /* 0x0000004b5c4a7221 */ /* 0x000fe20000010000 */
[----:B------:R-:W-:Y:S01]  /*9110*/  FADD.FTZ R72, R77, R72 ;  /* 0x000000484d487221 */ /* 0x000fe20000010000 */
[----:B------:R-:W3:Y:S01]  /*9120*/  MUFU.EX2 R100, R100 ;  /* 0x0000006400647308 */ /* 0x000ee20000000800 */
[----:B------:R-:W-:Y:S01]  /*9130*/  STSM.16.M88.4 [R2+0x28b00], R104 ;  /* 0x028b006802007844 */ /* 0x000fe20000000200 */
[----:B--2---:R-:W-:Y:S01]  /*9140*/  FADD.FTZ R74, R93, R74 ;  /* 0x0000004a5d4a7221 */ /* 0x004fe20000010000 */
[----:B------:R-:W-:Y:S01]  /*9150*/  FADD.FTZ R75, R85, R72 ;  /* 0x00000048554b7221 */ /* 0x000fe20000010000 */
[----:B------:R-:W-:Y:S01]  /*9160*/  F2FP.F16.F32.PACK_AB R72, R4, R3 ;  /* 0x000000030448723e */ /* 0x000fe200000000ff */
[----:B------:R0:W-:Y:S01]  /*9170*/  STSM.16.M88.4 [R2+0x2a300], R12 ;  /* 0x02a3000c02007844 */ /* 0x0001e20000000200 */
[----:B------:R-:W-:Y:S01]  /*9180*/  FADD.FTZ R74, R99, R74 ;  /* 0x0000004a634a7221 */ /* 0x000fe20000010000 */
[----:B------:R-:W-:Y:S01]  /*9190*/  FADD.FTZ R4, R90, R75 ;  /* 0x0000004b5a047221 */ /* 0x000fe20000010000 */
[----:B------:R-:W2:Y:S01]  /*91a0*/  MUFU.EX2 R79, R79 ;  /* 0x0000004f004f7308 */ /* 0x000ea20000000800 */
[----:B------:R-:W-:Y:S01]  /*91b0*/  F2FP.F16.F32.PACK_AB R75, R77, R76 ;  /* 0x0000004c4d4b723e */ /* 0x000fe200000000ff */
[----:B------:R-:W-:Y:S01]  /*91c0*/  FADD.FTZ R80, R101, R74 ;  /* 0x0000004a65507221 */ /* 0x000fe20000010000 */
[----:B------:R-:W-:Y:S01]  /*91d0*/  F2FP.F16.F32.PACK_AB R74, R92, R11 ;  /* 0x0000000b5c4a723e */ /* 0x000fe200000000ff */
[----:B------:R-:W-:Y:S01]  /*91e0*/  FADD.FTZ R3, R91, R4 ;  /* 0x000000045b037221 */ /* 0x000fe20000010000 */
[----:B------:R-:W-:Y:S01]  /*91f0*/  F2FP.F16.F32.PACK_AB R89, R90, R85 ;  /* 0x000000555a59723e */ /* 0x000fe200000000ff */
[----:B-1----:R-:W-:Y:S01]  /*9200*/  FADD.FTZ R9, R103, R80 ;  /* 0x0000005067097221 */ /* 0x002fe20000010000 */
[----:B------:R-:W-:Y:S01]  /*9210*/  F2FP.F16.F32.PACK_AB R88, R99, R93 ;  /* 0x0000005d6358723e */ /* 0x000fe200000000ff */
[----:B------:R3:W-:Y:S01]  /*9220*/  STSM.16.M88.4 [R2+0x2bb00], R72 ;  /* 0x02bb004802007844 */ /* 0x0007e20000000200 */
[----:B------:R-:W-:Y:S01]  /*9230*/  F2FP.F16.F32.PACK_AB R90, R103, R101 ;  /* 0x00000065675a723e */ /* 0x000fe200000000ff */
[C---:B------:R-:W-:Y:S01]  /*9240*/  FADD.FTZ R3, R94.reuse, R3 ;  /* 0x000000035e037221 */ /* 0x040fe20000010000 */
[----:B------:R-:W-:Y:S01]  /*9250*/  F2FP.F16.F32.PACK_AB R91, R94, R91 ;  /* 0x0000005b5e5b723e */ /* 0x000fe200000000ff */
[----:B----4-:R-:W-:Y:S01]  /*9260*/  FADD.FTZ R4, R20, R9 ;  /* 0x0000000914047221 */ /* 0x010fe20000010000 */
[----:B0-----:R-:W-:Y:S01]  /*9270*/  F2FP.F16.F32.PACK_AB R12, R21, R20 ;  /* 0x00000014150c723e */ /* 0x001fe200000000ff */
[----:B------:R-:W-:Y:S01]  /*9280*/  FADD.FTZ R76, R82, R3 ;  /* 0x00000003524c7221 */ /* 0x000fe20000010000 */
[----:B------:R-:W-:Y:S01]  /*9290*/  F2FP.F16.F32.PACK_AB R13, R83, R82 ;  /* 0x00000052530d723e */ /* 0x000fe200000000ff */
[----:B------:R0:W-:Y:S01]  /*92a0*/  STSM.16.M88.4 [R2+0x2d300], R88 ;  /* 0x02d3005802007844 */ /* 0x0001e20000000200 */
[----:B------:R-:W-:Y:S01]  /*92b0*/  F2FP.F16.F32.PACK_AB R14, R134, R111 ;  /* 0x0000006f860e723e */ /* 0x000fe200000000ff */
[----:B------:R-:W-:Y:S01]  /*92c0*/  FADD.FTZ R4, R21, R4 ;  /* 0x0000000415047221 */ /* 0x000fe20000010000 */
[----:B------:R-:W-:Y:S01]  /*92d0*/  F2FP.F16.F32.PACK_AB R15, R87, R86 ;  /* 0x00000056570f723e */ /* 0x000fe200000000ff */
[----:B------:R-:W-:Y:S01]  /*92e0*/  FADD.FTZ R3, R83, R76 ;  /* 0x0000004c53037221 */ /* 0x000fe20000010000 */
[-C--:B------:R-:W-:Y:S01]  /*92f0*/  FMUL.FTZ R65, R65, R7.reuse ;  /* 0x0000000741417220 */ /* 0x080fe20000410000 */
[----:B------:R-:W-:Y:S01]  /*9300*/  FADD.FTZ R9, R111, R4 ;  /* 0x000000046f097221 */ /* 0x000fe20000010000 */
[----:B------:R-:W-:Y:S01]  /*9310*/  FMUL.FTZ R68, R68, R7 ;  /* 0x0000000744447220 */ /* 0x000fe20000410000 */
[----:B---3--:R-:W-:Y:S01]  /*9320*/  F2FP.F16.F32.PACK_AB R72, R135, R100 ;  /* 0x000000648748723e */ /* 0x008fe200000000ff */
[----:B------:R0:W-:Y:S01]  /*9330*/  STSM.16.M88.4 [R2+0x2eb00], R12 ;  /* 0x02eb000c02007844 */ /* 0x0001e20000000200 */
[----:B------:R-:W-:Y:S01]  /*9340*/  F2FP.F16.F32.PACK_AB R73, R98, R95 ;  /* 0x0000005f6249723e */ /* 0x000fe200000000ff */
[----:B------:R-:W-:Y:S01]  /*9350*/  FADD.FTZ R4, R86, R3 ;  /* 0x0000000356047221 */ /* 0x000fe20000010000 */
[----:B--2---:R-:W-:Y:S01]  /*9360*/  F2FP.F16.F32.PACK_AB R74, R79, R102 ;  /* 0x000000664f4a723e */ /* 0x004fe200000000ff */
[----:B------:R-:W-:Y:S01]  /*9370*/  FADD.FTZ R9, R134, R9 ;  /* 0x0000000986097221 */ /* 0x000fe20000010000 */
[----:B------:R-:W-:Y:S01]  /*9380*/  F2FP.F16.F32.PACK_AB R75, R10, R78 ;  /* 0x0000004e0a4b723e */ /* 0x000fe200000000ff */
[----:B------:R-:W-:Y:S01]  /*9390*/  FADD.FTZ R4, R87, R4 ;  /* 0x0000000457047221 */ /* 0x000fe20000010000 */
[----:B------:R-:W-:Y:S01]  /*93a0*/  FMUL.FTZ R69, R69, R7 ;  /* 0x0000000745457220 */ /* 0x000fe20000410000 */
        /* <DEDUP_REMOVED lines=44> */
.L_x_2075:
[----:B------:R-:W-:-:S13]  /*9670*/  ISETP.LE.AND P2, PT, RZ, UR7, PT ;  /* 0x00000007ff007c0c */ /* 0x000fda000bf43270 */
[----:B------:R-:W-:Y:S05]  /*9680*/  @!P2 BRA `(.L_x_2085) ;  /* 0x0000003400dca947 */ /* 0x000fea0003800000 */
[----:B------:R-:W-:Y:S01]  /*9690*/  IMAD.MOV.U32 R7, RZ, RZ, R5 ;  /* 0x000000ffff077224 */ /* 0x000fe200078e0005 */
[----:B------:R-:W-:Y:S01]  /*96a0*/  UMOV UR39, UR38 ;  /* 0x0000002600277c82 */ /* 0x000fe20008000000 */
[----:B------:R-:W-:Y:S01]  /*96b0*/  IMAD.MOV.U32 R9, RZ, RZ, R0 ;  /* 0x000000ffff097224 */ /* 0x000fe200078e0000 */
[----:B------:R-:W-:Y:S01]  /*96c0*/  UMOV UR6, UR36 ;  /* 0x0000002400067c82 */ /* 0x000fe20008000000 */
[----:B------:R-:W-:-:S05]  /*96d0*/  ULDC UR61, c[0x0][0x988] ;  /* 0x00026200003d7ab9 */ /* 0x000fca0000000800 */
.L_x_2094:
        /* <DEDUP_REMOVED lines=10> */
.L_x_2087:
[----:B------:R-:W-:Y:S01]  /*9780*/  ULEA UR4, UR36, UR37, 0x3 ;  /* 0x0000002524047291 */ /* 0x000fe2000f8e183f */
[----:B------:R-:W-:-:S05]  /*9790*/  IMAD.U32 R0, RZ, RZ, UR38 ;  /* 0x00000026ff007e24 */ /* 0x000fca000f8e00ff */
[----:B------:R-:W-:-:S04]  /*97a0*/  SHF.L.U32 R0, R0, 0x1f, RZ ;  /* 0x0000001f00007819 */ /* 0x000fc800000006ff */
[----:B------:R0:W1:Y:S01]  /*97b0*/  SYNCS.PHASECHK.TRANS64.TRYWAIT P2, [UR4+0x31c30], R0 ;  /* 0x031c3000ff0075a7 */ /* 0x0000620008040144 */
[----:B------:R-:W-:Y:S05]  /*97c0*/  @!P0 BRA `(.L_x_2088) ;  /* 0x0000000000048947 */ /* 0x000fea0003800000 */
[----:B------:R-:W-:Y:S01]  /*97d0*/  BPT.TRAP 0x1 ;  /* 0x000000040000795c */ /* 0x000fe20000300000 */
.L_x_2088:
[----:B-1----:R-:W-:Y:S05]  /*97e0*/  @P2 BRA `(.L_x_2086) ;  /* 0x0000000000082947 */ /* 0x002fea0003800000 */
[----:B------:R-:W1:Y:S02]  /*97f0*/  SYNCS.PHASECHK.TRANS64.TRYWAIT P2, [UR4+0x31c30], R0 ;  /* 0x031c3000ff0075a7 */ /* 0x000e640008040144 */
[----:B-1----:R-:W-:Y:S05]  /*9800*/  @!P2 BRA `(.L_x_2089) ;  /* 0x000000c40028a947 */ /* 0x002fea0003800000 */
.L_x_2086:
        /* <DEDUP_REMOVED lines=356> */
.L_x_2091:
[----:B------:R-:W-:Y:S01]  /*ae50*/  ULEA UR4, UR6, UR37, 0x3 ;  /* 0x0000002506047291 */ /* 0x000fe2000f8e183f */
[----:B------:R-:W-:-:S05]  /*ae60*/  IMAD.U32 R0, RZ, RZ, UR39 ;  /* 0x00000027ff007e24 */ /* 0x000fca000f8e00ff */
[----:B------:R-:W-:-:S04]  /*ae70*/  SHF.L.U32 R0, R0, 0x1f, RZ ;  /* 0x0000001f00007819 */ /* 0x000fc800000006ff */
[----:B------:R0:W1:Y:S01]  /*ae80*/  SYNCS.PHASECHK.TRANS64.TRYWAIT P2, [UR4+0x31c50], R0 ;  /* 0x031c5000ff0075a7 */ /* 0x0000620008040144 */
[----:B------:R-:W-:Y:S05]  /*ae90*/  @!P0 BRA `(.L_x_2092) ;  /* 0x0000000000048947 */ /* 0x000fea0003800000 */
[----:B------:R-:W-:Y:S01]  /*aea0*/  BPT.TRAP 0x1 ;  /* 0x000000040000795c */ /* 0x000fe20000300000 */
.L_x_2092:
[----:B-1----:R-:W-:Y:S05]  /*aeb0*/  @P2 BRA `(.L_x_2090) ;  /* 0x0000000000082947 */ /* 0x002fea0003800000 */
[----:B------:R-:W1:Y:S02]  /*aec0*/  SYNCS.PHASECHK.TRANS64.TRYWAIT P2, [UR4+0x31c50], R0 ;  /* 0x031c5000ff0075a7 */ /* 0x000e640008040144 */
[----:B-1----:R-:W-:Y:S05]  /*aed0*/  @!P2 BRA `(.L_x_2093) ;  /* 0x000000ac008ca947 */ /* 0x002fea0003800000 */
.L_x_2090:
        /* <DEDUP_REMOVED lines=11> */
[----:B------:R-:W-:Y:S01]  /*af90*/  UMOV UR39, UR38 ;  /* 0x0000002600277c82 */ /* 0x000fe20008000000 */
[----:B------:R-:W-:Y:S01]  /*afa0*/  ULOP3.LUT UR4, UR4, 0x2400000, URZ, 0xfc, !UPT ;  /* 0x0240000004047892 */ /* 0x000fe2000f8efc3f */
[----:B------:R-:W-:-:S03]  /*afb0*/  FMNMX.FTZ R0, R140, R5, !PT ;  /* 0x000000058c007209 */ /* 0x000fc60007810000 */
        /* <DEDUP_REMOVED lines=484> */
.L_x_2085:
[----:B------:R-:W-:Y:S06]  /*ce00*/  BAR.ARV 0x8, 0x200 ;  /* 0x0208000000007b1d */ /* 0x000fec0000002000 */
[----:B------:R-:W-:Y:S05]  /*ce10*/  @!P0 BRA `(.L_x_2095) ;  /* 0x0000000000048947 */ /* 0x000fea0003800000 */
[----:B------:R-:W-:Y:S01]  /*ce20*/  BPT.TRAP 0x1 ;  /* 0x000000040000795c */ /* 0x000fe20000300000 */
.L_x_2095:
[----:B------:R-:W-:Y:S01]  /*ce30*/  ULEA UR6, UR36, UR37, 0x3 ;  /* 0x0000002524067291 */ /* 0x000fe2000f8e183f */
[----:B------:R-:W-:-:S05]  /*ce40*/  IMAD.U32 R6, RZ, RZ, UR38 ;  /* 0x00000026ff067e24 */ /* 0x000fca000f8e00ff */
[----:B------:R-:W-:-:S04]  /*ce50*/  SHF.L.U32 R6, R6, 0x1f, RZ ;  /* 0x0000001f06067819 */ /* 0x000fc800000006ff */
[----:B------:R0:W1:Y:S01]  /*ce60*/  SYNCS.PHASECHK.TRANS64.TRYWAIT P2, [UR6+0x31c50], R6 ;  /* 0x031c5006ff0075a7 */ /* 0x0000620008040146 */
[----:B------:R-:W-:Y:S05]  /*ce70*/  @!P0 BRA `(.L_x_2096) ;  /* 0x0000000000048947 */ /* 0x000fea0003800000 */
[----:B------:R-:W-:Y:S01]  /*ce80*/  BPT.TRAP 0x1 ;  /* 0x000000040000795c */ /* 0x000fe20000300000 */
.L_x_2096:
[----:B-1----:R-:W-:Y:S05]  /*ce90*/  @P2 BRA `(.L_x_2097) ;  /* 0x0000000000082947 */ /* 0x002fea0003800000 */
[----:B------:R-:W1:Y:S02]  /*cea0*/  SYNCS.PHASECHK.TRANS64.TRYWAIT P0, [UR6+0x31c50], R6 ;  /* 0x031c5006ff0075a7 */ /* 0x000e640008000146 */
[----:B-1----:R-:W-:Y:S05]  /*ceb0*/  @!P0 BRA `(.L_x_2098) ;  /* 0x0000008c00ac8947 */ /* 0x002fea0003800000 */
.L_x_2097:
        /* <DEDUP_REMOVED lines=13> */
[----:B------:R-:W-:-:S03]  /*cf90*/  IMAD.MOV.U32 R16, RZ, RZ, -0x800000 ;  /* 0xff800000ff107424 */ /* 0x000fc600078e00ff */
        /* <DEDUP_REMOVED lines=32> */
[----:B------:R3:W4:Y:S01]  /*d1a0*/  @P0 MUFU.RCP R4, R11 ;  /* 0x0000000b00040308 */ /* 0x0007220000001000 */
[----:B0-----:R-:W-:-:S04]  /*d1b0*/  @P0 FMUL.FTZ R6, R6, 0.69314718246459960938 ;  /* 0x3f31721806060820 */ /* 0x001fc80000410000 */
[----:B------:R-:W-:Y:S01]  /*d1c0*/  @P0 FFMA.FTZ R16, R7, R0, R6 ;  /* 0x0000000007100223 */ /* 0x000fe20000010006 */
[----:B------:R-:W-:Y:S02]  /*d1d0*/  PLOP3.LUT P0, PT, PT, PT, PT, 0x8, 0x0 ;  /* 0x000000000000781c */ /* 0x000fe40003f0e170 */
[----:B------:R-:W2:Y:S01]  /*d1e0*/  @P2 MUFU.RCP R9, R12 ;  /* 0x0000000c00092308 */ /* 0x000ea20000001000 */
[----:B---3--:R-:W-:Y:S01]  /*d1f0*/  @P2 FMUL.FTZ R11, R13, 0.69314718246459960938 ;  /* 0x3f3172180d0b2820 */ /* 0x008fe20000410000 */
        /* <DEDUP_REMOVED lines=56> */
[-C--:B----4-:R-:W-:Y:S01]  /*d580*/  FMUL.FTZ R77, R24, R4.reuse ;  /* 0x00000004184d7220 */ /* 0x090fe20000410000 */
[-C--:B------:R-:W-:Y:S01]  /*d590*/  FMUL.FTZ R7, R29, R4.reuse ;  /* 0x000000041d077220 */ /* 0x080fe20000410000 */
        /* <DEDUP_REMOVED lines=45> */
[----:B0-----:R-:W-:-:S07]  /*d870*/  FMUL.FTZ R71, R71, R9 ;  /* 0x0000000947477220 */ /* 0x001fce0000410000 */
.L_x_2068:
[----:B------:R-:W0:Y:S08]  /*d880*/  S2UR UR4, SR_CgaCtaId ;  /* 0x00000000000479c3 */ /* 0x000e300000008800 */
[----:B------:R-:W-:Y:S06]  /*d890*/  BAR.SYNC.DEFER_BLOCKING 0x5, 0x200 ;  /* 0x0148000000007b1d */ /* 0x000fec0000010000 */
[----:B------:R-:W-:Y:S01]  /*d8a0*/  UMOV UR37, 0x400 ;  /* 0x0000040000257882 */ /* 0x000fe20000000000 */
[----:B------:R-:W-:Y:S01]  /*d8b0*/  BSSY B0, `(.L_x_2099) ;  /* 0x00001d5000007945 */ /* 0x000fe20003800000 */
[----:B0-----:R-:W-:-:S09]  /*d8c0*/  ULEA UR37, UR4, UR37, 0x18 ;  /* 0x0000002504257291 */ /* 0x001fd2000f8ec03f */
[----:B------:R-:W0:Y:S02]  /*d8d0*/  LDS.128 R32, [UR37+0x31cd0] ;  /* 0x031cd025ff207984 */ /* 0x000e240008000c00 */
[----:B0-----:R-:W-:Y:S02]  /*d8e0*/  R2UR UR5, R33 ;  /* 0x00000000210572ca */ /* 0x001fe400000e0000 */
[----:B------:R-:W-:Y:S01]  /*d8f0*/  R2UR UR6, R34 ;  /* 0x00000000220672ca */ /* 0x000fe200000e0000 */
[----:B------:R-:W-:Y:S06]  /*d900*/  BAR.ARV 0x4, 0x200 ;  /* 0x0108000000007b1d */ /* 0x000fec0000002000 */
[----:B------:R-:W-:Y:S08]  /*d910*/  @P0 BRA `(.L_x_2100) ;  /* 0x0000001000840947 */ /* 0x000ff00003800000 */
[----:B------:R-:W0:Y:S08]  /*d920*/  S2UR UR4, SR_SWINHI ;  /* 0x00000000000479c3 */ /* 0x000e300000002f00 */
[----:B------:R-:W-:Y:S01]  /*d930*/  BAR.SYNC.DEFER_BLOCKING 0x1, 0x180 ;  /* 0x0046000000007b1d */ /* 0x000fe20000010000 */
[----:B------:R-:W-:Y:S02]  /*d940*/  F2FP.F16.F32.PACK_AB R6, R7, R6 ;  /* 0x000000060706723e */ /* 0x000fe400000000ff */
[----:B------:R-:W-:-:S02]  /*d950*/  F2FP.F16.F32.PACK_AB R7, R12, R73 ;  /* 0x000000490c07723e */ /* 0x000fc400000000ff */
[----:B------:R-:W-:Y:S01]  /*d960*/  R2UR UR10, R149 ;  /* 0x00000000950a72ca */ /* 0x000fe200000e0000 */
[----:B------:R-:W-:Y:S01]  /*d970*/  ULDC.64 UR12, c[0x0][0x208] ;  /* 0x00008200000c7ab9 */ /* 0x000fe20000000a00 */
[----:B------:R-:W-:Y:S02]  /*d980*/  R2UR UR7, R144 ;  /* 0x00000000900772ca */ /* 0x000fe400000e0000 */
[----:B------:R-:W-:Y:S02]  /*d990*/  F2FP.F16.F32.PACK_AB R27, R27, R62 ;  /* 0x0000003e1b1b723e */ /* 0x000fe400000000ff */
[----:B------:R-:W-:-:S09]  /*d9a0*/  R2UR UR14, R18 ;  /* 0x00000000120e72ca */ /* 0x000fd200000e0000 */
[----:B------:R-:W-:Y:S02]  /*d9b0*/  USHF.L.U64.HI UR11, UR7, 0x2, UR10 ;  /* 0x00000002070b7899 */ /* 0x000fe4000801020a */
[----:B------:R-:W-:Y:S01]  /*d9c0*/  USHF.L.U32 UR10, UR7, 0x2, URZ ;  /* 0x00000002070a7899 */ /* 0x000fe2000800063f */
[----:B------:R-:W-:Y:S01]  /*d9d0*/  UMOV UR8, UR37 ;  /* 0x0000002500087c82 */ /* 0x000fe20008000000 */
[----:B0-----:R-:W-:Y:S01]  /*d9e0*/  UMOV UR9, UR4 ;  /* 0x0000000400097c82 */ /* 0x001fe20008000000 */
[----:B------:R-:W-:Y:S02]  /*d9f0*/  IMAD.U32 R20, RZ, RZ, UR8 ;  /* 0x00000008ff147e24 */ /* 0x000fe4000f8e00ff */
[----:B------:R-:W-:Y:S01]  /*da00*/  IMAD.U32 R21, RZ, RZ, UR9 ;  /* 0x00000009ff157e24 */ /* 0x000fe2000f8e00ff */
[----:B------:R-:W-:Y:S02]  /*da10*/  ULDC.64 UR8, c[0x0][0xc00] ;  /* 0x0003000000087ab9 */ /* 0x000fe40000000a00 */
[----:B------:R-:W-:Y:S01]  /*da20*/  UISETP.NE.U32.AND UP0, UPT, UR8, URZ, UPT ;  /* 0x0000003f0800728c */ /* 0x000fe2000bf05070 */
[----:B------:R-:W-:Y:S01]  /*da30*/  IMAD.WIDE R4, R155, 0x2, R20 ;  /* 0x000000029b047825 */ /* 0x000fe200078e0214 */
[----:B------:R-:W-:-:S02]  /*da40*/  UIADD3 UR4, UP1, UR10, UR8, URZ ;  /* 0x000000080a047290 */ /* 0x000fc4000ff3e03f */
[----:B------:R-:W-:Y:S01]  /*da50*/  UISETP.NE.AND.EX UP0, UPT, UR9, URZ, UPT, UP0 ;  /* 0x0000003f0900728c */ /* 0x000fe2000bf05300 */
[C---:B------:R-:W-:Y:S01]  /*da60*/  LOP3.LUT R11, R4.reuse, 0x180, RZ, 0xc0, !PT ;  /* 0x00000180040b7812 */ /* 0x040fe200078ec0ff */
[----:B------:R-:W-:Y:S01]  /*da70*/  UIADD3.X UR7, UR11, UR9, URZ, UP1, !UPT ;  /* 0x000000090b077290 */ /* 0x000fe20008ffe43f */
[C---:B------:R-:W-:Y:S02]  /*da80*/  IADD3 R13, P0, R4.reuse, 0x6020, RZ ;  /* 0x00006020040d7810 */ /* 0x040fe40007f1e0ff */
[C---:B------:R-:W-:Y:S01]  /*da90*/  IADD3 R9, P1, R4.reuse, 0x6000, RZ ;  /* 0x0000600004097810 */ /* 0x040fe20007f3e0ff */
[----:B------:R-:W-:Y:S01]  /*daa0*/  ULDC.64 UR8, c[0x0][0xc08] ;  /* 0x0003020000087ab9 */ /* 0x000fe20000000a00 */
[----:B------:R-:W-:Y:S02]  /*dab0*/  SHF.R.U64 R11, R11, 0x3, RZ ;  /* 0x000000030b0b7819 */ /* 0x000fe400000012ff */
[C---:B------:R-:W-:Y:S02]  /*dac0*/  IADD3 R63, P2, R4.reuse, 0x3020, RZ ;  /* 0x00003020043f7810 */ /* 0x040fe40007f5e0ff */
[----:B------:R-:W-:-:S02]  /*dad0*/  IADD3 R33, P3, R4, 0x3000, RZ ;  /* 0x0000300004217810 */ /* 0x000fc40007f7e0ff */
[----:B------:R-:W-:Y:S01]  /*dae0*/  IADD3 R30, P4, R4, 0x20, RZ ;  /* 0x00000020041e7810 */ /* 0x000fe20007f9e0ff */
[--C-:B------:R-:W-:Y:S01]  /*daf0*/  IMAD.X R15, RZ, RZ, R5.reuse, P2 ;  /* 0x000000ffff0f7224 */ /* 0x100fe200010e0605 */
[----:B------:R-:W-:Y:S02]  /*db00*/  LOP3.LUT R8, R13, 0x180, RZ, 0xc0, !PT ;  /* 0x000001800d087812 */ /* 0x000fe400078ec0ff */
[----:B------:R-:W-:Y:S01]  /*db10*/  LOP3.LUT R10, R9, 0x180, RZ, 0xc0, !PT ;  /* 0x00000180090a7812 */ /* 0x000fe200078ec0ff */
[--C-:B------:R-:W-:Y:S01]  /*db20*/  IMAD.X R25, RZ, RZ, R5.reuse, P4 ;  /* 0x000000ffff197224 */ /* 0x100fe200020e0605 */
[----:B------:R-:W-:Y:S01]  /*db30*/  LOP3.LUT R4, R11, R4, RZ, 0x3c, !PT ;  /* 0x000000040b047212 */ /* 0x000fe200078e3cff */
[----:B------:R-:W-:Y:S01]  /*db40*/  IMAD.X R11, RZ, RZ, R5, P1 ;  /* 0x000000ffff0b7224 */ /* 0x000fe200008e0605 */
[----:B------:R-:W-:Y:S02]  /*db50*/  SHF.R.U64 R8, R8, 0x3, RZ ;  /* 0x0000000308087819 */ /* 0x000fe400000012ff */
[----:B------:R-:W-:-:S02]  /*db60*/  SHF.R.U64 R10, R10, 0x3, RZ ;  /* 0x000000030a0a7819 */ /* 0x000fc400000012ff */
[----:B------:R-:W-:Y:S02]  /*db70*/  MOV R28, R4 ;  /* 0x00000004001c7202 */ /* 0x000fe40000000f00 */
[----:B------:R-:W-:Y:S02]  /*db80*/  F2FP.F16.F32.PACK_AB R4, R24, R77 ;  /* 0x0000004d1804723e */ /* 0x000fe400000000ff */
[----:B------:R-:W-:Y:S02]  /*db90*/  LOP3.LUT R24, R33, 0x180, RZ, 0xc0, !PT ;  /* 0x0000018021187812 */ /* 0x000fe400078ec0ff */
[----:B------:R-:W-:Y:S02]  /*dba0*/  LOP3.LUT R17, R30, 0x180, RZ, 0xc0, !PT ;  /* 0x000001801e117812 */ /* 0x000fe400078ec0ff */
[----:B------:R-:W-:Y:S01]  /*dbb0*/  LOP3.LUT R8, R8, R13, RZ, 0x3c, !PT ;  /* 0x0000000d08087212 */ /* 0x000fe200078e3cff */
[--C-:B------:R-:W-:Y:S01]  /*dbc0*/  IMAD.X R13, RZ, RZ, R5.reuse, P3 ;  /* 0x000000ffff0d7224 */ /* 0x100fe200018e0605 */
[----:B------:R-:W-:Y:S01]  /*dbd0*/  LOP3.LUT R10, R10, R9, RZ, 0x3c, !PT ;  /* 0x000000090a0a7212 */ /* 0x000fe200078e3cff */
[----:B------:R-:W-:Y:S01]  /*dbe0*/  IMAD.X R9, RZ, RZ, R5, P0 ;  /* 0x000000ffff097224 */ /* 0x000fe200000e0605 */
[----:B------:R-:W-:-:S02]  /*dbf0*/  F2FP.F16.F32.PACK_AB R5, R14, R75 ;  /* 0x0000004b0e05723e */ /* 0x000fc400000000ff */
[----:B------:R-:W-:Y:S02]  /*dc00*/  SHF.R.U64 R24, R24, 0x3, RZ ;  /* 0x0000000318187819 */ /* 0x000fe400000012ff */
[----:B------:R-:W-:Y:S01]  /*dc10*/  LOP3.LUT R14, R63, 0x180, RZ, 0xc0, !PT ;  /* 0x000001803f0e7812 */ /* 0x000fe200078ec0ff */
[----:B------:R0:W-:Y:S01]  /*dc20*/  STSM.16.M88.4 [R28], R4 ;  /* 0x000000041c007844 */ /* 0x0001e20000000200 */
[----:B------:R-:W-:Y:S02]  /*dc30*/  SHF.R.U64 R17, R17, 0x3, RZ ;  /* 0x0000000311117819 */ /* 0x000fe400000012ff */
[----:B------:R-:W-:Y:S02]  /*dc40*/  LOP3.LUT R12, R24, R33, RZ, 0x3c, !PT ;  /* 0x00000021180c7212 */ /* 0x000fe400078e3cff */
[----:B------:R-:W-:Y:S02]  /*dc50*/  SHF.R.U64 R14, R14, 0x3, RZ ;  /* 0x000000030e0e7819 */ /* 0x000fe400000012ff */
[----:B------:R-:W-:-:S02]  /*dc60*/  LOP3.LUT R24, R17, R30, RZ, 0x3c, !PT ;  /* 0x0000001e11187212 */ /* 0x000fc400078e3cff */
[----:B------:R-:W-:Y:S02]  /*dc70*/  MOV R17, R8 ;  /* 0x0000000800117202 */ /* 0x000fe40000000f00 */
[----:B------:R-:W-:Y:S02]  /*dc80*/  MOV R30, R10 ;  /* 0x0000000a001e7202 */ /* 0x000fe40000000f00 */
[----:B------:R-:W-:Y:S02]  /*dc90*/  LOP3.LUT R14, R14, R63, RZ, 0x3c, !PT ;  /* 0x0000003f0e0e7212 */ /* 0x000fe400078e3cff */
[----:B------:R-:W-:Y:S01]  /*dca0*/  MOV R25, R24 ;  /* 0x0000001800197202 */ /* 0x000fe20000000f00 */
[----:B0-----:R-:W-:Y:S01]  /*dcb0*/  IMAD.U32 R28, RZ, RZ, UR4 ;  /* 0x00000004ff1c7e24 */ /* 0x001fe2000f8e00ff */
[----:B------:R-:W-:Y:S01]  /*dcc0*/  F2FP.F16.F32.PACK_AB R8, R29, R0 ;  /* 0x000000001d08723e */ /* 0x000fe200000000ff */
[----:B------:R-:W-:Y:S01]  /*dcd0*/  IMAD.U32 R29, RZ, RZ, UR7 ;  /* 0x00000007ff1d7e24 */ /* 0x000fe2000f8e00ff */
[----:B------:R-:W-:-:S02]  /*dce0*/  F2FP.F16.F32.PACK_AB R9, R26, R31 ;  /* 0x0000001f1a09723e */ /* 0x000fc400000000ff */
[----:B------:R-:W-:Y:S02]  /*dcf0*/  F2FP.F16.F32.PACK_AB R10, R37, R36 ;  /* 0x00000024250a723e */ /* 0x000fe400000000ff */
[----:B------:R-:W-:Y:S02]  /*dd00*/  F2FP.F16.F32.PACK_AB R11, R39, R38 ;  /* 0x00000026270b723e */ /* 0x000fe400000000ff */
[----:B------:R-:W-:Y:S02]  /*dd10*/  MOV R32, R14 ;  /* 0x0000000e00207202 */ /* 0x000fe40000000f00 */
[----:B------:R-:W-:Y:S01]  /*dd20*/  MOV R31, R12 ;  /* 0x0000000c001f7202 */ /* 0x000fe20000000f00 */
[----:B------:R0:W-:Y:S01]  /*dd30*/  STSM.16.M88.4 [R25], R8 ;  /* 0x0000000819007844 */ /* 0x0001e20000000200 */
[----:B------:R-:W-:Y:S02]  /*dd40*/  F2FP.F16.F32.PACK_AB R4, R41, R40 ;  /* 0x000000282904723e */ /* 0x000fe400000000ff */
[----:B------:R-:W-:-:S02]  /*dd50*/  F2FP.F16.F32.PACK_AB R5, R43, R42 ;  /* 0x0000002a2b05723e */ /* 0x000fc400000000ff */
[----:B------:R-:W-:Y:S01]  /*dd60*/  F2FP.F16.F32.PACK_AB R6, R45, R44 ;  /* 0x0000002c2d06723e */ /* 0x000fe200000000ff */
[----:B------:R-:W1:Y:S01]  /*dd70*/  LDC R43, c[0x0][0xbe8] ;  /* 0x0002fa00ff2b7b82 */ /* 0x000e620000000800 */
[----:B------:R-:W-:Y:S02]  /*dd80*/  F2FP.F16.F32.PACK_AB R7, R47, R46 ;  /* 0x0000002e2f07723e */ /* 0x000fe400000000ff */
[----:B------:R-:W-:Y:S02]  /*dd90*/  F2FP.F16.F32.PACK_AB R12, R49, R48 ;  /* 0x00000030310c723e */ /* 0x000fe400000000ff */
[----:B------:R-:W-:Y:S01]  /*dda0*/  F2FP.F16.F32.PACK_AB R13, R51, R50 ;  /* 0x00000032330d723e */ /* 0x000fe200000000ff */
[----:B------:R-:W-:Y:S01]  /*ddb0*/  STSM.16.M88.4 [R31], R4 ;  /* 0x000000041f007844 */ /* 0x000fe20000000200 */
[----:B------:R-:W-:Y:S02]  /*ddc0*/  F2FP.F16.F32.PACK_AB R14, R53, R52 ;  /* 0x00000034350e723e */ /* 0x000fe400000000ff */
[----:B------:R-:W-:-:S02]  /*ddd0*/  F2FP.F16.F32.PACK_AB R15, R55, R54 ;  /* 0x00000036370f723e */ /* 0x000fc400000000ff */
[----:B------:R-:W-:Y:S02]  /*dde0*/  F2FP.F16.F32.PACK_AB R24, R57, R56 ;  /* 0x000000383918723e */ /* 0x000fe400000000ff */
[----:B0-----:R-:W-:Y:S01]  /*ddf0*/  F2FP.F16.F32.PACK_AB R25, R59, R58 ;  /* 0x0000003a3b19723e */ /* 0x001fe200000000ff */
[----:B------:R-:W-:Y:S01]  /*de00*/  STSM.16.M88.4 [R32], R12 ;  /* 0x0000000c20007844 */ /* 0x000fe20000000200 */
[----:B------:R-:W-:Y:S02]  /*de10*/  F2FP.F16.F32.PACK_AB R26, R61, R60 ;  /* 0x0000003c3d1a723e */ /* 0x000fe400000000ff */
[----:B------:R-:W-:Y:S02]  /*de20*/  F2FP.F16.F32.PACK_AB R8, R65, R64 ;  /* 0x000000404108723e */ /* 0x000fe400000000ff */
[----:B------:R-:W-:Y:S01]  /*de30*/  F2FP.F16.F32.PACK_AB R9, R67, R66 ;  /* 0x000000424309723e */ /* 0x000fe200000000ff */
[----:B------:R-:W-:Y:S01]  /*de40*/  STSM.16.M88.4 [R30], R24 ;  /* 0x000000181e007844 */ /* 0x000fe20000000200 */
[----:B------:R-:W-:-:S02]  /*de50*/  F2FP.F16.F32.PACK_AB R10, R69, R68 ;  /* 0x00000044450a723e */ /* 0x000fc400000000ff */
[----:B------:R-:W-:Y:S02]  /*de60*/  F2FP.F16.F32.PACK_AB R11, R71, R70 ;  /* 0x00000046470b723e */ /* 0x000fe400000000ff */
[----:B------:R-:W-:-:S03]  /*de70*/  PLOP3.LUT P0, PT, PT, PT, UP0, 0x80, 0x0 ;  /* 0x000000000000781c */ /* 0x000fc60003f0f008 */
[----:B------:R0:W-:Y:S01]  /*de80*/  STSM.16.M88.4 [R17], R8 ;  /* 0x0000000811007844 */ /* 0x0001e20000000200 */
[----:B------:R-:W-:Y:S09]  /*de90*/  BAR.SYNC.DEFER_BLOCKING 0x1, 0x180 ;  /* 0x0046000000007b1d */ /* 0x000ff20000010000 */
[----:B------:R-:W2:Y:S01]  /*dea0*/  @P0 LDG.E R0, desc[UR12][R28.64] ;  /* 0x0000000c1c000981 */ /* 0x000ea2000c1e1900 */
[----:B-1----:R-:W-:Y:S01]  /*deb0*/  ISETP.NE.AND P1, PT, R43, 0x1, PT ;  /* 0x000000012b00780c */ /* 0x002fe20003f25270 */
[----:B------:R-:W-:Y:S01]  /*dec0*/  UISETP.NE.U32.AND UP1, UPT, UR8, URZ, UPT ;  /* 0x0000003f0800728c */ /* 0x000fe2000bf25070 */
[----:B0-----:R-:W-:Y:S01]  /*ded0*/  VIADD R8, R22, UR14 ;  /* 0x0000000e16087c36 */ /* 0x001fe20008000000 */
[----:B------:R-:W-:Y:S01]  /*dee0*/  ULDC UR7, c[0x0][0xa88] ;  /* 0x0002a20000077ab9 */ /* 0x000fe20000000800 */
[----:B------:R-:W-:Y:S01]  /*def0*/  UMOV UR4, URZ ;  /* 0x0000003f00047c82 */ /* 0x000fe20008000000 */
[----:B------:R-:W-:-:S06]  /*df00*/  UISETP.NE.AND.EX UP1, UPT, UR9, URZ, UPT, UP1 ;  /* 0x0000003f0900728c */ /* 0x000fcc000bf25310 */
[----:B------:R-:W-:Y:S02]  /*df10*/  PLOP3.LUT P2, PT, PT, PT, UP1, 0x80, 0x0 ;  /* 0x000000000000781c */ /* 0x000fe40003f4f018 */
[----:B------:R-:W0:Y:S03]  /*df20*/  @P1 LDC R5, c[0x0][0xbec] ;  /* 0x0002fb00ff051b82 */ /* 0x000e260000000800 */
[----:B------:R-:W-:-:S04]  /*df30*/  @UP1 UIADD3 UR8, UP2, UR10, UR8, URZ ;  /* 0x000000080a081290 */ /* 0x000fc8000ff5e03f */
[----:B------:R-:W-:Y:S01]  /*df40*/  @UP1 UIADD3.X UR9, UR11, UR9, URZ, UP2, !UPT ;  /* 0x000000090b091290 */ /* 0x000fe200097fe43f */
[----:B------:R-:W1:Y:S01]  /*df50*/  @P1 LDC R6, c[0x0][0xbf0] ;  /* 0x0002fc00ff061b82 */ /* 0x000e620000000800 */
[----:B------:R-:W-:-:S04]  /*df60*/  IMAD.U32 R10, RZ, RZ, UR8 ;  /* 0x00000008ff0a7e24 */ /* 0x000fc8000f8e00ff */
[----:B------:R-:W-:Y:S01]  /*df70*/  IMAD.U32 R11, RZ, RZ, UR9 ;  /* 0x00000009ff0b7e24 */ /* 0x000fe2000f8e00ff */
[----:B--2---:R-:W-:Y:S01]  /*df80*/  @P0 R2UR UR4, R0 ;  /* 0x00000000000402ca */ /* 0x004fe200000e0000 */
[----:B------:R-:W-:-:S06]  /*df90*/  IMAD.U32 R0, RZ, RZ, UR7 ;  /* 0x00000007ff007e24 */ /* 0x000fcc000f8e00ff */
[----:B------:R2:W5:Y:S01]  /*dfa0*/  @P2 LDG.E R0, desc[UR12][R10.64] ;  /* 0x0000000c0a002981 */ /* 0x000562000c1e1900 */
[----:B01----:R-:W-:Y:S07]  /*dfb0*/  @P2 BRA `(.L_x_2101) ;  /* 0x0000000000142947 */ /* 0x003fee0003800000 */
[----:B------:R-:W-:Y:S05]  /*dfc0*/  @!P0 BRA `(.L_x_2101) ;  /* 0x0000000000108947 */ /* 0x000fea0003800000 */
[----:B------:R-:W-:Y:S02]  /*dfd0*/  ULDC.64 UR8, c[0x0][0x208] ;  /* 0x0000820000087ab9 */ /* 0x000fe40000000a00 */
[----:B------:R-:W3:Y:S04]  /*dfe0*/  LDG.E R7, desc[UR8][R28.64] ;  /* 0x000000081c077981 */ /* 0x000ee8000c1e1900 */
[----:B-----5:R-:W3:Y:S02]  /*dff0*/  LDG.E R0, desc[UR8][R28.64+0x4] ;  /* 0x000004081c007981 */ /* 0x020ee4000c1e1900 */
[----:B---3--:R-:W-:-:S07]  /*e000*/  IMAD.IADD R0, R0, 0x1, -R7 ;  /* 0x0000000100007824 */ /* 0x008fce00078e0a07 */
.L_x_2101:
[----:B------:R-:W-:Y:S01]  /*e010*/  R2UR UR18, R146 ;  /* 0x00000000921272ca */ /* 0x000fe200000e0000 */
[----:B------:R-:W-:Y:S01]  /*e020*/  ULDC.64 UR12, c[0x0][0xb90] ;  /* 0x0002e400000c7ab9 */ /* 0x000fe20000000a00 */
[----:B------:R-:W-:Y:S01]  /*e030*/  R2UR UR16, R149 ;  /* 0x00000000951072ca */ /* 0x000fe200000e0000 */
[----:B------:R-:W-:Y:S01]  /*e040*/  @P1 IMAD.HI.U32 R5, R8, R5, RZ ;  /* 0x0000000508051227 */ /* 0x000fe200078e00ff */
[----:B------:R-:W-:Y:S01]  /*e050*/  R2UR UR15, R144 ;  /* 0x00000000900f72ca */ /* 0x000fe200000e0000 */
[----:B------:R-:W-:Y:S01]  /*e060*/  USHF.R.S32.HI UR9, URZ, 0x1f, UR4 ;  /* 0x0000001f3f097899 */ /* 0x000fe20008011404 */
[----:B------:R-:W-:Y:S01]  /*e070*/  R2UR UR17, R18 ;  /* 0x00000000121172ca */ /* 0x000fe200000e0000 */
[----:B------:R-:W-:Y:S01]  /*e080*/  UMOV UR8, UR4 ;  /* 0x0000000400087c82 */ /* 0x000fe20008000000 */
[----:B------:R-:W-:Y:S01]  /*e090*/  IMAD.MOV.U32 R4, RZ, RZ, R8 ;  /* 0x000000ffff047224 */ /* 0x000fe200078e0008 */
[----:B------:R-:W-:Y:S01]  /*e0a0*/  @P1 SHF.R.U32.HI R4, RZ, R6, R5 ;  /* 0x00000006ff041219 */ /* 0x000fe20000011605 */
[----:B------:R-:W-:Y:S01]  /*e0b0*/  IMAD R5, R150, 0x20, R23 ;  /* 0x0000002096057824 */ /* 0x000fe200078e0217 */
[----:B------:R-:W-:Y:S01]  /*e0c0*/  ULDC.64 UR20, c[0x0][0x208] ;  /* 0x0000820000147ab9 */ /* 0x000fe20000000a00 */
[----:B-----5:R-:W-:Y:S01]  /*e0d0*/  IMAD R45, R0, R43, RZ ;  /* 0x0000002b002d7224 */ /* 0x020fe200078e02ff */
[----:B------:R-:W-:Y:S01]  /*e0e0*/  USHF.R.S32.HI UR14, URZ, 0x1f, UR18 ;  /* 0x0000001f3f0e7899 */ /* 0x000fe20008011412 */
[----:B------:R-:W-:Y:S01]  /*e0f0*/  IMAD.MOV R6, RZ, RZ, -R4 ;  /* 0x000000ffff067224 */ /* 0x000fe200078e0a04 */
[----:B------:R-:W-:Y:S01]  /*e100*/  UIMAD.WIDE.U32 UR10, UR18, UR12, UR8 ;  /* 0x0000000c120a72a5 */ /* 0x000fe2000f8e0008 */
[----:B------:R-:W-:Y:S01]  /*e110*/  IMAD.WIDE R20, R5, 0x2, R20 ;  /* 0x0000000205147825 */ /* 0x000fe200078e0214 */
[----:B------:R-:W-:Y:S01]  /*e120*/  UIMAD UR7, UR14, UR12, URZ ;  /* 0x0000000c0e0772a4 */ /* 0x000fe2000f8e023f */
[----:B------:R-:W0:Y:S01]  /*e130*/  @P1 LDC R17, c[0x0][0xbec] ;  /* 0x0002fb00ff111b82 */ /* 0x000e220000000800 */
[----:B------:R-:W-:Y:S01]  /*e140*/  USEL UR16, UR16, URZ, !UP0 ;  /* 0x0000003f10107287 */ /* 0x000fe2000c000000 */
[----:B------:R-:W-:Y:S01]  /*e150*/  IMAD R7, R43, R6, R8 ;  /* 0x000000062b077224 */ /* 0x000fe200078e0208 */
[----:B------:R-:W-:Y:S01]  /*e160*/  UIMAD UR7, UR18, UR13, UR7 ;  /* 0x0000000d120772a4 */ /* 0x000fe2000f8e0207 */
[C---:B------:R-:W-:Y:S01]  /*e170*/  IADD3 R9, P2, R20.reuse, 0x1800, RZ ;  /* 0x0000180014097810 */ /* 0x040fe20007f5e0ff */
[----:B------:R-:W-:Y:S01]  /*e180*/  USEL UR15, UR15, URZ, !UP0 ;  /* 0x0000003f0f0f7287 */ /* 0x000fe2000c000000 */
[----:B------:R-:W-:Y:S01]  /*e190*/  SHF.R.S32.HI R6, RZ, 0x1f, R4 ;  /* 0x0000001fff067819 */ /* 0x000fe20000011404 */
[----:B------:R-:W-:Y:S01]  /*e1a0*/  ULDC.64 UR12, c[0x0][0xb98] ;  /* 0x0002e600000c7ab9 */ /* 0x000fe20000000a00 */
[----:B------:R-:W-:Y:S01]  /*e1b0*/  UIADD3 UR11, UR11, UR7, URZ ;  /* 0x000000070b0b7290 */ /* 0x000fe2000fffe03f */
[----:B------:R-:W-:Y:S01]  /*e1c0*/  SHF.R.S32.HI R5, RZ, 0x1f, R7 ;  /* 0x0000001fff057819 */ /* 0x000fe20000011407 */
[----:B------:R-:W-:Y:S01]  /*e1d0*/  UIMAD UR7, UR16, UR12, URZ ;  /* 0x0000000c100772a4 */ /* 0x000fe2000f8e023f */
[----:B------:R-:W-:Y:S01]  /*e1e0*/  LOP3.LUT R8, R9, 0x180, RZ, 0xc0, !PT ;  /* 0x0000018009087812 */ /* 0x000fe200078ec0ff */
[----:B------:R-:W-:Y:S01]  /*e1f0*/  UIMAD.WIDE.U32 UR10, UR15, UR12, UR10 ;  /* 0x0000000c0f0a72a5 */ /* 0x000fe2000f8e000a */
[----:B------:R-:W-:Y:S01]  /*e200*/  IADD3 R29, P6, R20, 0x3000, RZ ;  /* 0x00003000141d7810 */ /* 0x000fe20007fde0ff */
[----:B------:R-:W-:Y:S01]  /*e210*/  UIMAD UR7, UR15, UR13, UR7 ;  /* 0x0000000d0f0772a4 */ /* 0x000fe2000f8e0207 */
[----:B------:R-:W-:-:S02]  /*e220*/  SHF.R.U64 R8, R8, 0x3, RZ ;  /* 0x0000000308087819 */ /* 0x000fc400000012ff */
[----:B------:R-:W-:Y:S01]  /*e230*/  ULDC.64 UR12, c[0x0][0xb88] ;  /* 0x0002e200000c7ab9 */ /* 0x000fe20000000a00 */
[----:B------:R-:W-:Y:S01]  /*e240*/  IADD3 R4, P0, R4, UR10, RZ ;  /* 0x0000000a04047c10 */ /* 0x000fe2000ff1e0ff */
[----:B--2---:R-:W-:Y:S01]  /*e250*/  IMAD R10, R5, UR12, RZ ;  /* 0x0000000c050a7c24 */ /* 0x004fe2000f8e02ff */
[C---:B------:R-:W-:Y:S01]  /*e260*/  IADD3 R13, P5, R20.reuse, 0x4800, RZ ;  /* 0x00004800140d7810 */ /* 0x040fe20007fbe0ff */
[----:B------:R-:W-:Y:S01]  /*e270*/  IMAD.U32 R11, RZ, RZ, UR7 ;  /* 0x00000007ff0b7e24 */ /* 0x000fe2000f8e00ff */
[----:B------:R-:W-:Y:S02]  /*e280*/  IADD3 R37, P4, R20, 0x6000, RZ ;  /* 0x0000600014257810 */ /* 0x000fe40007f9e0ff */
[----:B------:R-:W-:Y:S02]  /*e290*/  LOP3.LUT R28, R29, 0x180, RZ, 0xc0, !PT ;  /* 0x000001801d1c7812 */ /* 0x000fe400078ec0ff */
[----:B------:R-:W-:Y:S01]  /*e2a0*/  IADD3.X R5, R6, UR11, R11, P0, !PT ;  /* 0x0000000b06057c10 */ /* 0x000fe200087fe40b */
[----:B------:R-:W-:Y:S01]  /*e2b0*/  ULDC.64 UR10, c[0x0][0xb50] ;  /* 0x0002d400000a7ab9 */ /* 0x000fe20000000a00 */
[----:B------:R-:W-:Y:S01]  /*e2c0*/  LOP3.LUT R6, R8, R9, RZ, 0x3c, !PT ;  /* 0x0000000908067212 */ /* 0x000fe200078e3cff */
[----:B------:R-:W-:Y:S01]  /*e2d0*/  IMAD R9, R7, UR13, R10 ;  /* 0x0000000d07097c24 */ /* 0x000fe2000f8e020a */
[----:B------:R-:W-:Y:S01]  /*e2e0*/  LOP3.LUT R12, R13, 0x180, RZ, 0xc0, !PT ;  /* 0x000001800d0c7812 */ /* 0x000fe200078ec0ff */
[----:B------:R-:W-:Y:S01]  /*e2f0*/  IMAD.WIDE.U32 R4, R7, UR12, R4 ;  /* 0x0000000c07047c25 */ /* 0x000fe2000f8e0004 */
[----:B------:R-:W-:-:S02]  /*e300*/  LOP3.LUT R36, R37, 0x180, RZ, 0xc0, !PT ;  /* 0x0000018025247812 */ /* 0x000fc400078ec0ff */
[----:B------:R-:W-:Y:S01]  /*e310*/  SHF.R.U64 R28, R28, 0x3, RZ ;  /* 0x000000031c1c7819 */ /* 0x000fe200000012ff */
[----:B------:R-:W-:Y:S01]  /*e320*/  IMAD.IADD R5, R5, 0x1, R9 ;  /* 0x0000000105057824 */ /* 0x000fe200078e0209 */
[----:B------:R-:W-:Y:S01]  /*e330*/  LEA R8, P0, R4, UR10, 0x2 ;  /* 0x0000000a04087c11 */ /* 0x000fe2000f8010ff */
[----:B------:R-:W-:Y:S01]  /*e340*/  VIADD R10, R154, UR17 ;  /* 0x000000119a0a7c36 */ /* 0x000fe20008000000 */
[----:B------:R-:W-:Y:S01]  /*e350*/  LOP3.LUT R9, R20, 0x180, RZ, 0xc0, !PT ;  /* 0x0000018014097812 */ /* 0x000fe200078ec0ff */
[----:B------:R-:W-:Y:S01]  /*e360*/  IMAD.X R7, RZ, RZ, R21, P2 ;  /* 0x000000ffff077224 */ /* 0x000fe200010e0615 */
[----:B------:R-:W-:Y:S01]  /*e370*/  LEA.HI.X R4, R4, UR11, R5, 0x2, P0 ;  /* 0x0000000b04047c11 */ /* 0x000fe200080f1405 */
[----:B------:R-:W-:Y:S01]  /*e380*/  SHFL.IDX PT, R32, R8, RZ, 0x1c1f ;  /* 0x001c1fff08207589 */ /* 0x000fe200000e0000 */
[----:B------:R-:W-:Y:S01]  /*e390*/  LOP3.LUT P0, RZ, R152, 0x3, RZ, 0xc0, !PT ;  /* 0x0000000398ff7812 */ /* 0x000fe2000780c0ff */
[C---:B------:R-:W-:Y:S01]  /*e3a0*/  VIADD R0, R10.reuse, 0x8 ;  /* 0x000000080a007836 */ /* 0x040fe20000000000 */
[----:B------:R-:W-:Y:S01]  /*e3b0*/  SHF.R.U64 R9, R9, 0x3, RZ ;  /* 0x0000000309097819 */ /* 0x000fe200000012ff */
[----:B------:R-:W1:Y:S01]  /*e3c0*/  SHFL.IDX PT, R33, R4, RZ, 0x1c1f ;  /* 0x001c1fff04217589 */ /* 0x000e6200000e0000 */
[-C--:B------:R-:W-:Y:S01]  /*e3d0*/  ISETP.GE.OR P2, PT, R10, R45.reuse, P0 ;  /* 0x0000002d0a00720c */ /* 0x080fe20000746670 */
[----:B------:R-:W-:Y:S01]  /*e3e0*/  ULDC.64 UR10, c[0x0][0xaa0] ;  /* 0x0002a800000a7ab9 */ /* 0x000fe20000000a00 */
[----:B------:R-:W-:Y:S01]  /*e3f0*/  ISETP.GE.OR P0, PT, R0, R45, P0 ;  /* 0x0000002d0000720c */ /* 0x000fe20000706670 */
[----:B------:R-:W-:Y:S01]  /*e400*/  SHFL.IDX PT, R40, R8, 0x1, 0x1c1f ;  /* 0x003c1f0008287f89 */ /* 0x000fe200000e0000 */
[----:B------:R-:W-:-:S02]  /*e410*/  IADD3 R5, P3, R20, 0x7800, RZ ;  /* 0x0000780014057810 */ /* 0x000fc40007f7e0ff */
[----:B------:R-:W-:Y:S01]  /*e420*/  SHF.R.U64 R12, R12, 0x3, RZ ;  /* 0x000000030c0c7819 */ /* 0x000fe200000012ff */
[----:B------:R-:W2:Y:S01]  /*e430*/  SHFL.IDX PT, R41, R4, 0x1, 0x1c1f ;  /* 0x003c1f0004297f89 */ /* 0x000ea200000e0000 */
[----:B------:R-:W-:Y:S01]  /*e440*/  SHF.R.U64 R36, R36, 0x3, RZ ;  /* 0x0000000324247819 */ /* 0x000fe200000012ff */
[--C-:B------:R-:W-:Y:S01]  /*e450*/  IMAD.X R25, RZ, RZ, R21.reuse, P3 ;  /* 0x000000ffff197224 */ /* 0x100fe200018e0615 */
[----:B------:R-:W-:Y:S02]  /*e460*/  LOP3.LUT R20, R9, R20, RZ, 0x3c, !PT ;  /* 0x0000001409147212 */ /* 0x000fe400078e3cff */
[----:B------:R-:W-:Y:S01]  /*e470*/  LOP3.LUT R28, R28, R29, RZ, 0x3c, !PT ;  /* 0x0000001d1c1c7212 */ /* 0x000fe200078e3cff */
[--C-:B------:R-:W-:Y:S01]  /*e480*/  IMAD.X R29, RZ, RZ, R21.reuse, P6 ;  /* 0x000000ffff1d7224 */ /* 0x100fe200030e0615 */
[----:B------:R-:W-:Y:S01]  /*e490*/  LOP3.LUT R12, R12, R13, RZ, 0x3c, !PT ;  /* 0x0000000d0c0c7212 */ /* 0x000fe200078e3cff */
[--C-:B------:R-:W-:Y:S01]  /*e4a0*/  IMAD.X R13, RZ, RZ, R21.reuse, P5 ;  /* 0x000000ffff0d7224 */ /* 0x100fe200028e0615 */
[----:B------:R-:W-:Y:S01]  /*e4b0*/  LOP3.LUT R36, R36, R37, RZ, 0x3c, !PT ;  /* 0x0000002524247212 */ /* 0x000fe200078e3cff */
[----:B------:R-:W-:Y:S01]  /*e4c0*/  IMAD.X R37, RZ, RZ, R21, P4 ;  /* 0x000000ffff257224 */ /* 0x000fe200020e0615 */
[----:B------:R-:W-:Y:S01]  /*e4d0*/  LOP3.LUT R0, R5, 0x180, RZ, 0xc0, !PT ;  /* 0x0000018005007812 */ /* 0x000fe200078ec0ff */
[----:B-1----:R-:W-:Y:S03]  /*e4e0*/  @!P2 ST.E desc[UR20][R32.64], R16 ;  /* 0x000000102000a985 */ /* 0x002fe6000c101914 */
[----:B------:R-:W-:Y:S01]  /*e4f0*/  SHF.R.U64 R0, R0, 0x3, RZ ;  /* 0x0000000300007819 */ /* 0x000fe200000012ff */
[----:B------:R-:W-:-:S03]  /*e500*/  UIMAD UR7, UR9, UR10, URZ ;  /* 0x0000000a090772a4 */ /* 0x000fc6000f8e023f */
[----:B------:R-:W-:Y:S01]  /*e510*/  LOP3.LUT R24, R0, R5, RZ, 0x3c, !PT ;  /* 0x0000000500187212 */ /* 0x000fe200078e3cff */
[----:B--2---:R1:W-:Y:S04]  /*e520*/  @!P0 ST.E desc[UR20][R40.64], R3 ;  /* 0x0000000328008985 */ /* 0x0043e8000c101914 */
[----:B------:R2:W5:Y:S01]  /*e530*/  LD.E.128 R8, desc[UR20][R20.64] ;  /* 0x0000001414087980 */ /* 0x000562000c101d00 */
[----:B------:R-:W-:Y:S01]  /*e540*/  IMAD R0, R148, 0x60, R150 ;  /* 0x0000006094007824 */ /* 0x000fe200078e0296 */
[----:B------:R-:W-:Y:S02]  /*e550*/  UIMAD.WIDE.U32 UR8, UR4, UR10, URZ ;  /* 0x0000000a040872a5 */ /* 0x000fe4000f8e003f */
[----:B------:R-:W-:Y:S01]  /*e560*/  UIMAD UR7, UR4, UR11, UR7 ;  /* 0x0000000b040772a4 */ /* 0x000fe2000f8e0207 */
[----:B------:R-:W5:Y:S02]  /*e570*/  LD.E.128 R4, desc[UR20][R6.64] ;  /* 0x0000001406047980 */ /* 0x000f64000c101d00 */
[----:B------:R-:W-:-:S02]  /*e580*/  ULDC.64 UR10, c[0x0][0xae8] ;  /* 0x0002ba00000a7ab9 */ /* 0x000fc40000000a00 */
[----:B------:R-:W5:Y:S01]  /*e590*/  LD.E.128 R28, desc[UR20][R28.64] ;  /* 0x000000141c1c7980 */ /* 0x000f62000c101d00 */
[----:B--2---:R-:W2:Y:S01]  /*e5a0*/  @P1 LDC R21, c[0x0][0xbf0] ;  /* 0x0002fc00ff151b82 */ /* 0x004ea20000000800 */
[----:B------:R-:W-:Y:S01]  /*e5b0*/  VIADD R20, R0, UR17 ;  /* 0x0000001100147c36 */ /* 0x000fe20008000000 */
[----:B------:R-:W-:Y:S01]  /*e5c0*/  UIADD3 UR9, UR9, UR7, URZ ;  /* 0x0000000709097290 */ /* 0x000fe2000fffe03f */
[----:B------:R-:W5:Y:S01]  /*e5d0*/  LD.E.128 R12, desc[UR20][R12.64] ;  /* 0x000000140c0c7980 */ /* 0x000f62000c101d00 */
[----:B------:R-:W-:Y:S01]  /*e5e0*/  UIMAD UR4, UR14, UR10, URZ ;  /* 0x0000000a0e0472a4 */ /* 0x000fe2000f8e023f */
[----:B0-----:R-:W-:Y:S01]  /*e5f0*/  @P1 IMAD.HI.U32 R0, R20, R17, RZ ;  /* 0x0000001114001227 */ /* 0x001fe200078e00ff */
[----:B------:R-:W-:Y:S01]  /*e600*/  UIMAD.WIDE.U32 UR8, UR18, UR10, UR8 ;  /* 0x0000000a120872a5 */ /* 0x000fe2000f8e0008 */
[----:B------:R-:W5:Y:S01]  /*e610*/  LD.E.128 R36, desc[UR20][R36.64] ;  /* 0x0000001424247980 */ /* 0x000f62000c101d00 */
[----:B------:R-:W-:Y:S01]  /*e620*/  UIMAD UR4, UR18, UR11, UR4 ;  /* 0x0000000b120472a4 */ /* 0x000fe2000f8e0204 */
[----:B-1----:R-:W-:-:S02]  /*e630*/  IMAD.MOV.U32 R3, RZ, RZ, R20 ;  /* 0x000000ffff037224 */ /* 0x002fc400078e0014 */
[----:B------:R-:W-:Y:S01]  /*e640*/  ULDC.64 UR10, c[0x0][0xaf0] ;  /* 0x0002bc00000a7ab9 */ /* 0x000fe20000000a00 */
[----:B------:R-:W-:Y:S01]  /*e650*/  UIADD3 UR9, UR9, UR4, URZ ;  /* 0x0000000409097290 */ /* 0x000fe2000fffe03f */
[----:B------:R-:W5:Y:S01]  /*e660*/  LD.E.128 R24, desc[UR20][R24.64] ;  /* 0x0000001418187980 */ /* 0x000f62000c101d00 */
[----:B------:R-:W-:Y:S01]  /*e670*/  UIMAD UR4, UR16, UR10, URZ ;  /* 0x0000000a100472a4 */ /* 0x000fe2000f8e023f */
[----:B------:R-:W-:Y:S01]  /*e680*/  BSSY B1, `(.L_x_2102) ;  /* 0x0000035000017945 */ /* 0x000fe20003800000 */
[----:B------:R-:W-:Y:S01]  /*e690*/  UIMAD.WIDE.U32 UR8, UR15, UR10, UR8 ;  /* 0x0000000a0f0872a5 */ /* 0x000fe2000f8e0008 */
[----:B------:R-:W-:Y:S01]  /*e6a0*/  @!PT LDS RZ, [RZ] ;  /* 0x00000000fffff984 */ /* 0x000fe20000000800 */
[----:B------:R-:W-:Y:S01]  /*e6b0*/  @!PT LDS RZ, [RZ] ;  /* 0x00000000fffff984 */ /* 0x000fe20000000800 */
[----:B------:R-:W-:Y:S01]  /*e6c0*/  @!PT LDS RZ, [RZ] ;  /* 0x00000000fffff984 */ /* 0x000fe20000000800 */
[----:B------:R-:W-:Y:S01]  /*e6d0*/  @!PT LDS RZ, [RZ] ;  /* 0x00000000fffff984 */ /* 0x000fe20000000800 */
[----:B------:R0:W-:Y:S06]  /*e6e0*/  MEMBAR.ALL.CTA ;  /* 0x0000000000007992 */ /* 0x0001ec0000008000 */
[----:B0-----:R-:W0:Y:S01]  /*e6f0*/  FENCE.VIEW.ASYNC.S ;  /* 0x00000000000073c6 */ /* 0x001e220000000000 */
[----:B------:R-:W-:Y:S01]  /*e700*/  UIMAD UR4, UR15, UR11, UR4 ;  /* 0x0000000b0f0472a4 */ /* 0x000fe2000f8e0204 */
[----:B------:R-:W-:-:S02]  /*e710*/  SHF.R.S32.HI R34, RZ, 0x1f, R145 ;  /* 0x0000001fff227819 */ /* 0x000fc40000011491 */
[----:B------:R-:W-:Y:S01]  /*e720*/  ULDC.64 UR10, c[0x0][0xae0] ;  /* 0x0002b800000a7ab9 */ /* 0x000fe20000000a00 */
[----:B------:R-:W-:Y:S02]  /*e730*/  UIADD3 UR4, UR9, UR4, URZ ;  /* 0x0000000409047290 */ /* 0x000fe4000fffe03f */
[----:B------:R-:W-:Y:S01]  /*e740*/  IMAD.U32 R17, RZ, RZ, UR9 ;  /* 0x00000009ff117e24 */ /* 0x000fe2000f8e00ff */
[----:B--2---:R-:W-:Y:S01]  /*e750*/  @P1 SHF.R.U32.HI R3, RZ, R21, R0 ;  /* 0x00000015ff031219 */ /* 0x004fe20000011600 */
[----:B------:R-:W-:Y:S01]  /*e760*/  IMAD.U32 R16, RZ, RZ, UR8 ;  /* 0x00000008ff107e24 */ /* 0x000fe2000f8e00ff */
[----:B------:R-:W-:Y:S02]  /*e770*/  ULDC.64 UR8, c[0x0][0xad8] ;  /* 0x0002b60000087ab9 */ /* 0x000fe40000000a00 */
[--C-:B------:R-:W-:Y:S01]  /*e780*/  SHF.R.S32.HI R0, RZ, 0x1f, R3.reuse ;  /* 0x0000001fff007819 */ /* 0x100fe20000011403 */
[----:B------:R-:W-:Y:S02]  /*e790*/  IMAD.MOV R18, RZ, RZ, -R3 ;  /* 0x000000ffff127224 */ /* 0x000fe400078e0a03 */
[----:B------:R-:W-:Y:S01]  /*e7a0*/  IMAD.U32 R17, RZ, RZ, UR4 ;  /* 0x00000004ff117e24 */ /* 0x000fe2000f8e00ff */
[----:B------:R-:W-:Y:S01]  /*e7b0*/  UIADD3 UR4, UR37, 0x31c20, URZ ;  /* 0x00031c2025047890 */ /* 0x000fe2000fffe03f */
[----:B------:R-:W-:-:S02]  /*e7c0*/  IMAD R0, R0, UR10, RZ ;  /* 0x0000000a00007c24 */ /* 0x000fc4000f8e02ff */
[----:B------:R-:W-:Y:S01]  /*e7d0*/  IMAD R21, R43, R18, R20 ;  /* 0x000000122b157224 */ /* 0x000fe200078e0214 */
[----:B------:R-:W-:Y:S01]  /*e7e0*/  UPRMT UR4, URZ, 0x654, UR4 ;  /* 0x000006543f047896 */ /* 0x000fe20008000004 */
[C---:B------:R-:W-:Y:S02]  /*e7f0*/  IMAD R33, R3.reuse, UR11, R0 ;  /* 0x0000000b03217c24 */ /* 0x040fe4000f8e0200 */
[----:B------:R-:W-:Y:S01]  /*e800*/  IMAD.WIDE.U32 R16, R3, UR10, R16 ;  /* 0x0000000a03107c25 */ /* 0x000fe2000f8e0010 */
[----:B------:R-:W-:-:S03]  /*e810*/  SHF.R.S32.HI R0, RZ, 0x1f, R21 ;  /* 0x0000001fff007819 */ /* 0x000fc60000011415 */
[----:B------:R-:W-:Y:S02]  /*e820*/  IMAD.IADD R17, R17, 0x1, R33 ;  /* 0x0000000111117824 */ /* 0x000fe400078e0221 */
[----:B------:R-:W-:Y:S01]  /*e830*/  IMAD R0, R0, UR8, RZ ;  /* 0x0000000800007c24 */ /* 0x000fe2000f8e02ff */
[----:B0-----:R-:W-:Y:S01]  /*e840*/  SYNCS.ARRIVE.TRANS64.RED.A1T0 RZ, [UR4], RZ ;  /* 0x000000ffffff79a7 */ /* 0x001fe20008100404 */
[----:B------:R-:W-:-:S04]  /*e850*/  IMAD.WIDE.U32 R16, R21, UR8, R16 ;  /* 0x0000000815107c25 */ /* 0x000fc8000f8e0010 */
[----:B------:R-:W-:Y:S01]  /*e860*/  IMAD R3, R21, UR9, R0 ;  /* 0x0000000915037c24 */ /* 0x000fe2000f8e0200 */
[----:B------:R-:W-:Y:S01]  /*e870*/  ULDC.64 UR8, c[0x0][0xa80] ;  /* 0x0002a00000087ab9 */ /* 0x000fe20000000a00 */
[----:B------:R-:W-:Y:S01]  /*e880*/  VIADD R0, R150, UR17 ;  /* 0x0000001196007c36 */ /* 0x000fe20008000000 */
[----:B------:R-:W-:Y:S01]  /*e890*/  LEA R18, P1, R16, UR8, 0x1 ;  /* 0x0000000810127c11 */ /* 0x000fe2000f8208ff */
[----:B------:R-:W-:-:S03]  /*e8a0*/  IMAD.IADD R3, R17, 0x1, R3 ;  /* 0x0000000111037824 */ /* 0x000fc600078e0203 */
[----:B------:R-:W-:Y:S01]  /*e8b0*/  ISETP.GE.AND P0, PT, R0, R45, PT ;  /* 0x0000002d0000720c */ /* 0x000fe20003f06270 */
[----:B------:R0:W1:Y:S01]  /*e8c0*/  SHFL.IDX PT, R20, R18, RZ, 0x1c1f ;  /* 0x001c1fff12147589 */ /* 0x00006200000e0000 */
[----:B------:R-:W-:-:S05]  /*e8d0*/  LEA.HI.X R3, R16, UR9, R3, 0x1, P1 ;  /* 0x0000000910037c11 */ /* 0x000fca00088f0c03 */
[----:B------:R0:W2:Y:S06]  /*e8e0*/  SHFL.IDX PT, R21, R3, RZ, 0x1c1f ;  /* 0x001c1fff03157589 */ /* 0x0000ac00000e0000 */
[----:B------:R-:W-:Y:S05]  /*e8f0*/  @P0 BRA `(.L_x_2103) ;  /* 0x0000000000340947 */ /* 0x000fea0003800000 */
[----:B------:R-:W-:Y:S01]  /*e900*/  ULDC UR4, c[0x0][0xac8] ;  /* 0x0002b20000047ab9 */ /* 0x000fe20000000800 */
[----:B------:R-:W-:Y:S01]  /*e910*/  ULDC.64 UR8, c[0x0][0x208] ;  /* 0x0000820000087ab9 */ /* 0x000fe20000000a00 */
[----:B------:R-:W-:Y:S02]  /*e920*/  ISETP.GE.AND P1, PT, R145, UR4, PT ;  /* 0x0000000491007c0c */ /* 0x000fe4000bf26270 */
[----:B------:R-:W-:Y:S02]  /*e930*/  ISETP.GE.AND P2, PT, R147, UR4, PT ;  /* 0x0000000493007c0c */ /* 0x000fe4000bf46270 */
[----:B------:R-:W-:-:S09]  /*e940*/  ISETP.GE.AND P0, PT, R23, UR4, PT ;  /* 0x0000000417007c0c */ /* 0x000fd2000bf06270 */
[-C--:B-1----:R-:W-:Y:S02]  /*e950*/  @!P1 LEA R32, P3, R145, R20.reuse, 0x1 ;  /* 0x0000001491209211 */ /* 0x082fe400078608ff */
[----:B------:R-:W-:Y:S02]  /*e960*/  @!P2 LEA R40, P4, R147, R20, 0x1 ;  /* 0x000000149328a211 */ /* 0x000fe400078808ff */
[----:B--2---:R-:W-:Y:S01]  /*e970*/  @!P0 IMAD.WIDE R16, R23, 0x2, R20 ;  /* 0x0000000217108825 */ /* 0x004fe200078e0214 */
[-C--:B------:R-:W-:Y:S02]  /*e980*/  @!P1 LEA.HI.X R33, R145, R21.reuse, R34, 0x1, P3 ;  /* 0x0000001591219211 */ /* 0x080fe400018f0c22 */
[----:B------:R-:W-:Y:S02]  /*e990*/  @!P2 LEA.HI.X R41, R147, R21, R157, 0x1, P4 ;  /* 0x000000159329a211 */ /* 0x000fe400020f0c9d */
[----:B-----5:R3:W-:Y:S04]  /*e9a0*/  @!P0 ST.E.128 desc[UR8][R16.64], R8 ;  /* 0x0000000810008985 */ /* 0x0207e8000c101d08 */
[----:B------:R3:W-:Y:S04]  /*e9b0*/  @!P1 ST.E.128 desc[UR8][R32.64], R28 ;  /* 0x0000001c20009985 */ /* 0x0007e8000c101d08 */
[----:B------:R3:W-:Y:S02]  /*e9c0*/  @!P2 ST.E.128 desc[UR8][R40.64], R36 ;  /* 0x000000242800a985 */ /* 0x0007e4000c101d08 */
.L_x_2103:
[----:B------:R-:W-:Y:S05]  /*e9d0*/  BSYNC B1 ;  /* 0x0000000000017941 */ /* 0x000fea0003800000 */
.L_x_2102:
[----:B------:R-:W-:Y:S01]  /*e9e0*/  VIADD R0, R0, 0x60 ;  /* 0x0000006000007836 */ /* 0x000fe20000000000 */
[----:B---3-5:R3:W4:Y:S04]  /*e9f0*/  SHFL.IDX PT, R11, R3, 0x1, 0x1c1f ;  /* 0x003c1f00030b7f89 */ /* 0x02872800000e0000 */
[----:B------:R-:W-:Y:S01]  /*ea00*/  ISETP.GE.AND P0, PT, R0, R45, PT ;  /* 0x0000002d0000720c */ /* 0x000fe20003f06270 */
[----:B------:R3:W0:-:S12]  /*ea10*/  SHFL.IDX PT, R10, R18, 0x1, 0x1c1f ;  /* 0x003c1f00120a7f89 */ /* 0x00061800000e0000 */
[----:B---3--:R-:W-:Y:S05]  /*ea20*/  @P0 BRA `(.L_x_2104) ;  /* 0x0000000800f40947 */ /* 0x008fea0003800000 */
[----:B------:R-:W-:Y:S01]  /*ea30*/  ULDC UR4, c[0x0][0xac8] ;  /* 0x0002b20000047ab9 */ /* 0x000fe20000000800 */
[----:B------:R-:W-:Y:S01]  /*ea40*/  ULDC.64 UR8, c[0x0][0x208] ;  /* 0x0000820000087ab9 */ /* 0x000fe20000000a00 */
        /* <DEDUP_REMOVED lines=9> */
[----:B0-----:R-:W-:Y:S01]  /*eae0*/  LEA R4, P0, R147, R10, 0x1 ;  /* 0x0000000a93047211 */ /* 0x001fe200078008ff */
[----:B------:R-:W-:-:S03]  /*eaf0*/  ULDC.64 UR8, c[0x0][0x208] ;  /* 0x0000820000087ab9 */ /* 0x000fc60000000a00 */
[----:B------:R-:W-:-:S05]  /*eb00*/  LEA.HI.X R5, R147, R11, R157, 0x1, P0 ;  /* 0x0000000b93057211 */ /* 0x000fca00000f0c9d */
[----:B------:R0:W-:Y:S01]  /*eb10*/  ST.E.128 desc[UR8][R4.64], R24 ;  /* 0x0000001804007985 */ /* 0x0001e2000c101d08 */
[----:B------:R-:W-:Y:S05]  /*eb20*/  BRA `(.L_x_2104) ;  /* 0x0000000800b47947 */ /* 0x000fea0003800000 */
.L_x_2100:
[----:B------:R-:W-:Y:S01]  /*eb30*/  ULDC.64 UR8, c[0x0][0xc00] ;  /* 0x0003000000087ab9 */ /* 0x000fe20000000a00 */
[----:B------:R-:W-:Y:S01]  /*eb40*/  R2UR UR4, R144 ;  /* 0x00000000900472ca */ /* 0x000fe200000e0000 */
[----:B------:R-:W-:Y:S01]  /*eb50*/  UISETP.NE.U32.AND UP0, UPT, UR8, URZ, UPT ;  /* 0x0000003f0800728c */ /* 0x000fe2000bf05070 */
[----:B------:R-:W0:Y:S01]  /*eb60*/  LDC R11, c[0x0][0xbe8] ;  /* 0x0002fa00ff0b7b82 */ /* 0x000e220000000800 */
[----:B------:R-:W-:Y:S01]  /*eb70*/  ULDC.64 UR10, c[0x0][0x208] ;  /* 0x00008200000a7ab9 */ /* 0x000fe20000000a00 */
[----:B------:R-:W-:Y:S01]  /*eb80*/  R2UR UR7, R146 ;  /* 0x00000000920772ca */ /* 0x000fe200000e0000 */
[----:B------:R-:W-:-:S03]  /*eb90*/  UISETP.NE.AND.EX UP0, UPT, UR9, URZ, UPT, UP0 ;  /* 0x0000003f0900728c */ /* 0x000fc6000bf05300 */
[----:B------:R-:W-:-:S03]  /*eba0*/  ULDC.64 UR8, c[0x0][0xc00] ;  /* 0x0003000000087ab9 */ /* 0x000fc60000000a00 */
[----:B------:R-:W-:Y:S02]  /*ebb0*/  PLOP3.LUT P2, PT, PT, PT, UP0, 0x80, 0x0 ;  /* 0x000000000000781c */ /* 0x000fe40003f4f008 */
[----:B------:R-:W-:-:S06]  /*ebc0*/  UIMAD.WIDE UR8, UR4, 0x4, UR8 ;  /* 0x00000004040878a5 */ /* 0x000fcc000f8e0208 */
[----:B------:R-:W-:Y:S02]  /*ebd0*/  IMAD.U32 R4, RZ, RZ, UR8 ;  /* 0x00000008ff047e24 */ /* 0x000fe4000f8e00ff */
[----:B------:R-:W-:Y:S01]  /*ebe0*/  IMAD.U32 R5, RZ, RZ, UR9 ;  /* 0x00000009ff057e24 */ /* 0x000fe2000f8e00ff */
[----:B------:R-:W-:-:S04]  /*ebf0*/  ULDC.64 UR8, c[0x0][0xc08] ;  /* 0x0003020000087ab9 */ /* 0x000fc80000000a00 */
[----:B------:R-:W2:Y:S01]  /*ec00*/  @P2 LDG.E R3, desc[UR10][R4.64] ;  /* 0x0000000a04032981 */ /* 0x000ea2000c1e1900 */
[----:B------:R-:W-:Y:S01]  /*ec10*/  UISETP.NE.U32.AND UP1, UPT, UR8, URZ, UPT ;  /* 0x0000003f0800728c */ /* 0x000fe2000bf25070 */
[----:B------:R-:W1:Y:S03]  /*ec20*/  S2R R8, SR_TID.X ;  /* 0x0000000000087919 */ /* 0x000e660000002100 */
[----:B------:R-:W-:Y:S01]  /*ec30*/  UISETP.NE.AND.EX UP1, UPT, UR9, URZ, UPT, UP1 ;  /* 0x0000003f0900728c */ /* 0x000fe2000bf25310 */
[----:B0-----:R-:W-:-:S05]  /*ec40*/  ISETP.NE.AND P0, PT, R11, 0x1, PT ;  /* 0x000000010b00780c */ /* 0x001fca0003f05270 */
[----:B------:R-:W-:-:S05]  /*ec50*/  PLOP3.LUT P3, PT, PT, PT, UP1, 0x80, 0x0 ;  /* 0x000000000000781c */ /* 0x000fca0003f6f018 */
[----:B------:R-:W-:Y:S02]  /*ec60*/  @UP1 ULDC.64 UR8, c[0x0][0xc08] ;  /* 0x0003020000081ab9 */ /* 0x000fe40000000a00 */
[----:B------:R-:W-:Y:S01]  /*ec70*/  @UP1 UIMAD.WIDE UR8, UR4, 0x4, UR8 ;  /* 0x00000004040818a5 */ /* 0x000fe2000f8e0208 */
[----:B------:R-:W0:Y:S02]  /*ec80*/  @P0 LDC R9, c[0x0][0xbec] ;  /* 0x0002fb00ff090b82 */ /* 0x000e240000000800 */
[----:B------:R-:W-:Y:S02]  /*ec90*/  ULDC UR4, c[0x0][0xa88] ;  /* 0x0002a20000047ab9 */ /* 0x000fe40000000800 */
[----:B------:R-:W-:Y:S01]  /*eca0*/  IMAD.U32 R0, RZ, RZ, UR4 ;  /* 0x00000004ff007e24 */ /* 0x000fe2000f8e00ff */
[----:B------:R-:W-:Y:S01]  /*ecb0*/  UMOV UR4, URZ ;  /* 0x0000003f00047c82 */ /* 0x000fe20008000000 */
[----:B------:R-:W-:Y:S02]  /*ecc0*/  IMAD.U32 R6, RZ, RZ, UR8 ;  /* 0x00000008ff067e24 */ /* 0x000fe4000f8e00ff */
[----:B------:R-:W-:-:S05]  /*ecd0*/  IMAD.U32 R7, RZ, RZ, UR9 ;  /* 0x00000009ff077e24 */ /* 0x000fca000f8e00ff */
[----:B------:R3:W5:Y:S01]  /*ece0*/  @P3 LDG.E R0, desc[UR10][R6.64] ;  /* 0x0000000a06003981 */ /* 0x000762000c1e1900 */
[----:B------:R-:W-:Y:S01]  /*ecf0*/  USHF.R.S32.HI UR11, URZ, 0x1f, UR7 ;  /* 0x0000001f3f0b7899 */ /* 0x000fe20008011407 */
[----:B-1----:R-:W-:-:S05]  /*ed00*/  VIADD R8, R8, 0xffffff80 ;  /* 0xffffff8008087836 */ /* 0x002fca0000000000 */
[----:B------:R-:W-:Y:S02]  /*ed10*/  ISETP.GE.AND P1, PT, R8, 0xc0, PT ;  /* 0x000000c00800780c */ /* 0x000fe40003f26270 */
[----:B--2---:R-:W-:-:S13]  /*ed20*/  @P2 R2UR UR4, R3 ;  /* 0x00000000030422ca */ /* 0x004fda00000e0000 */
[----:B------:R-:W-:Y:S01]  /*ed30*/  USHF.R.S32.HI UR10, URZ, 0x1f, UR4 ;  /* 0x0000001f3f0a7899 */ /* 0x000fe20008011404 */
[----:B0--3--:R-:W-:Y:S11]  /*ed40*/  @P3 BRA `(.L_x_2105) ;  /* 0x0000000000143947 */ /* 0x009ff60003800000 */
[----:B------:R-:W-:Y:S05]  /*ed50*/  @!P2 BRA `(.L_x_2105) ;  /* 0x000000000010a947 */ /* 0x000fea0003800000 */
[----:B------:R-:W-:Y:S02]  /*ed60*/  ULDC.64 UR8, c[0x0][0x208] ;  /* 0x0000820000087ab9 */ /* 0x000fe40000000a00 */
[----:B------:R-:W2:Y:S04]  /*ed70*/  LDG.E R3, desc[UR8][R4.64] ;  /* 0x0000000804037981 */ /* 0x000ea8000c1e1900 */
[----:B-----5:R-:W2:Y:S02]  /*ed80*/  LDG.E R0, desc[UR8][R4.64+0x4] ;  /* 0x0000040804007981 */ /* 0x020ea4000c1e1900 */
[----:B--2---:R-:W-:-:S07]  /*ed90*/  IMAD.IADD R0, R0, 0x1, -R3 ;  /* 0x0000000100007824 */ /* 0x004fce00078e0a03 */
.L_x_2105:
[----:B------:R-:W-:Y:S01]  /*eda0*/  R2UR UR8, R144 ;  /* 0x00000000900872ca */ /* 0x000fe200000e0000 */
[----:B------:R-:W-:Y:S01]  /*edb0*/  BSSY B1, `(.L_x_2106) ;  /* 0x0000031000017945 */ /* 0x000fe20003800000 */
[----:B------:R-:W-:-:S11]  /*edc0*/  R2UR UR7, R149 ;  /* 0x00000000950772ca */ /* 0x000fd600000e0000 */
[----:B------:R-:W-:Y:S02]  /*edd0*/  USEL UR12, UR8, URZ, !UP0 ;  /* 0x0000003f080c7287 */ /* 0x000fe4000c000000 */
[----:B------:R-:W-:Y:S01]  /*ede0*/  USEL UR13, UR7, URZ, !UP0 ;  /* 0x0000003f070d7287 */ /* 0x000fe2000c000000 */
[----:B------:R-:W-:Y:S11]  /*edf0*/  @P1 BRA `(.L_x_2107) ;  /* 0x0000000000b01947 */ /* 0x000ff60003800000 */
[----:B------:R-:W0:Y:S01]  /*ee00*/  S2R R4, SR_TID.X ;  /* 0x0000000000047919 */ /* 0x000e220000002100 */
[----:B------:R-:W1:Y:S01]  /*ee10*/  LDC R5, c[0x0][0xbe8] ;  /* 0x0002fa00ff057b82 */ /* 0x000e620000000800 */
[----:B------:R-:W-:-:S13]  /*ee20*/  R2UR UR7, R18 ;  /* 0x00000000120772ca */ /* 0x000fda00000e0000 */
[----:B------:R-:W-:Y:S02]  /*ee30*/  IMAD.U32 R6, RZ, RZ, UR7 ;  /* 0x00000007ff067e24 */ /* 0x000fe4000f8e00ff */
[----:B-1---5:R-:W-:-:S03]  /*ee40*/  IMAD R3, R0, R5, RZ ;  /* 0x0000000500037224 */ /* 0x022fc600078e02ff */
[----:B0-----:R-:W-:-:S04]  /*ee50*/  IADD3 R6, R6, -0x80, R4 ;  /* 0xffffff8006067810 */ /* 0x001fc80007ffe004 */
[----:B------:R-:W-:-:S13]  /*ee60*/  ISETP.GE.AND P1, PT, R6, R3, PT ;  /* 0x000000030600720c */ /* 0x000fda0003f26270 */
[----:B------:R-:W-:Y:S05]  /*ee70*/  @P1 BRA `(.L_x_2107) ;  /* 0x0000000000901947 */ /* 0x000fea0003800000 */
[----:B------:R-:W-:Y:S01]  /*ee80*/  ISETP.NE.AND P1, PT, R5, 0x1, PT ;  /* 0x000000010500780c */ /* 0x000fe20003f25270 */
[----:B------:R-:W-:Y:S01]  /*ee90*/  ULDC.64 UR14, c[0x0][0xb90] ;  /* 0x0002e400000e7ab9 */ /* 0x000fe20000000a00 */
[----:B------:R-:W-:Y:S01]  /*eea0*/  R2UR UR16, R146 ;  /* 0x00000000921072ca */ /* 0x000fe200000e0000 */
[----:B------:R-:W-:Y:S01]  /*eeb0*/  UIMAD UR7, UR11, UR14, URZ ;  /* 0x0000000e0b0772a4 */ /* 0x000fe2000f8e023f */
[----:B------:R-:W-:Y:S01]  /*eec0*/  IMAD.MOV.U32 R4, RZ, RZ, R6 ;  /* 0x000000ffff047224 */ /* 0x000fe200078e0006 */
[----:B------:R-:W-:Y:S01]  /*eed0*/  UMOV UR8, UR4 ;  /* 0x0000000400087c82 */ /* 0x000fe20008000000 */
[----:B------:R-:W-:-:S07]  /*eee0*/  UMOV UR9, UR10 ;  /* 0x0000000a00097c82 */ /* 0x000fce0008000000 */
[----:B------:R-:W0:Y:S02]  /*eef0*/  @P1 LDC R3, c[0x0][0xbec] ;  /* 0x0002fb00ff031b82 */ /* 0x000e240000000800 */
[----:B------:R-:W-:Y:S02]  /*ef00*/  UIMAD.WIDE.U32 UR8, UR16, UR14, UR8 ;  /* 0x0000000e100872a5 */ /* 0x000fe4000f8e0008 */
[----:B------:R-:W-:-:S03]  /*ef10*/  UIMAD UR7, UR16, UR15, UR7 ;  /* 0x0000000f100772a4 */ /* 0x000fc6000f8e0207 */
[----:B------:R-:W-:Y:S01]  /*ef20*/  ULDC.64 UR14, c[0x0][0xb98] ;  /* 0x0002e600000e7ab9 */ /* 0x000fe20000000a00 */
[----:B------:R-:W1:Y:S01]  /*ef30*/  @P1 LDC R8, c[0x0][0xbf0] ;  /* 0x0002fc00ff081b82 */ /* 0x000e620000000800 */
[----:B------:R-:W-:Y:S02]  /*ef40*/  UIADD3 UR9, UR9, UR7, URZ ;  /* 0x0000000709097290 */ /* 0x000fe4000fffe03f */
[----:B------:R-:W-:Y:S02]  /*ef50*/  UIMAD UR7, UR13, UR14, URZ ;  /* 0x0000000e0d0772a4 */ /* 0x000fe4000f8e023f */
[----:B------:R-:W-:Y:S02]  /*ef60*/  UIMAD.WIDE.U32 UR8, UR12, UR14, UR8 ;  /* 0x0000000e0c0872a5 */ /* 0x000fe4000f8e0008 */
[----:B------:R-:W-:Y:S01]  /*ef70*/  UIMAD UR7, UR12, UR15, UR7 ;  /* 0x0000000f0c0772a4 */ /* 0x000fe2000f8e0207 */
[----:B------:R-:W-:Y:S02]  /*ef80*/  ULDC.64 UR16, c[0x0][0x208] ;  /* 0x0000820000107ab9 */ /* 0x000fe40000000a00 */
[----:B------:R-:W-:Y:S01]  /*ef90*/  ULDC.64 UR14, c[0x0][0xb88] ;  /* 0x0002e200000e7ab9 */ /* 0x000fe20000000a00 */
[----:B0-----:R-:W-:-:S05]  /*efa0*/  @P1 IMAD.HI.U32 R3, R6, R3, RZ ;  /* 0x0000000306031227 */ /* 0x001fca00078e00ff */
[----:B-1----:R-:W-:Y:S01]  /*efb0*/  @P1 SHF.R.U32.HI R4, RZ, R8, R3 ;  /* 0x00000008ff041219 */ /* 0x002fe20000011603 */
[----:B------:R-:W-:-:S04]  /*efc0*/  IMAD.U32 R8, RZ, RZ, UR7 ;  /* 0x00000007ff087e24 */ /* 0x000fc8000f8e00ff */
[----:B------:R-:W-:-:S04]  /*efd0*/  IMAD.MOV R3, RZ, RZ, -R4 ;  /* 0x000000ffff037224 */ /* 0x000fc800078e0a04 */
[----:B------:R-:W-:Y:S01]  /*efe0*/  IMAD R3, R5, R3, R6 ;  /* 0x0000000305037224 */ /* 0x000fe200078e0206 */
[----:B------:R-:W-:Y:S02]  /*eff0*/  SHF.R.S32.HI R5, RZ, 0x1f, R4 ;  /* 0x0000001fff057819 */ /* 0x000fe40000011404 */
        /* <DEDUP_REMOVED lines=12> */
.L_x_2107:
[----:B------:R-:W-:Y:S05]  /*f0c0*/  BSYNC B1 ;  /* 0x0000000000017941 */ /* 0x000fea0003800000 */
.L_x_2106:
[----:B------:R-:W1:Y:S01]  /*f0d0*/  @P0 LDC R5, c[0x0][0xbf0] ;  /* 0x0002fc00ff050b82 */ /* 0x000e620000000800 */
[----:B------:R-:W-:Y:S01]  /*f0e0*/  R2UR UR16, R18 ;  /* 0x00000000121072ca */ /* 0x000fe200000e0000 */
[----:B------:R-:W-:Y:S01]  /*f0f0*/  ULDC.64 UR14, c[0x0][0xaa0] ;  /* 0x0002a800000e7ab9 */ /* 0x000fe20000000a00 */
[----:B------:R-:W-:Y:S01]  /*f100*/  R2UR UR17, R146 ;  /* 0x00000000921172ca */ /* 0x000fe200000e0000 */
[----:B------:R-:W-:Y:S01]  /*f110*/  UIMAD UR7, UR10, UR14, URZ ;  /* 0x0000000e0a0772a4 */ /* 0x000fe2000f8e023f */
[----:B0-----:R-:W-:Y:S01]  /*f120*/  IMAD R3, R148, 0x60, R150 ;  /* 0x0000006094037824 */ /* 0x001fe200078e0296 */
[----:B------:R-:W-:Y:S01]  /*f130*/  UIMAD.WIDE.U32 UR8, UR4, UR14, URZ ;  /* 0x0000000e040872a5 */ /* 0x000fe2000f8e003f */
[----:B------:R-:W-:Y:S01]  /*f140*/  BSSY B1, `(.L_x_2108) ;  /* 0x0000039000017945 */ /* 0x000fe20003800000 */
[----:B------:R-:W-:Y:S01]  /*f150*/  UIMAD UR7, UR4, UR15, UR7 ;  /* 0x0000000f040772a4 */ /* 0x000fe2000f8e0207 */
[----:B------:R-:W-:Y:S02]  /*f160*/  SHF.R.S32.HI R16, RZ, 0x1f, R145 ;  /* 0x0000001fff107819 */ /* 0x000fe40000011491 */
[----:B------:R-:W-:Y:S01]  /*f170*/  ULDC.64 UR14, c[0x0][0xae8] ;  /* 0x0002ba00000e7ab9 */ /* 0x000fe20000000a00 */
[----:B------:R-:W-:-:S02]  /*f180*/  UIADD3 UR9, UR9, UR7, URZ ;  /* 0x0000000709097290 */ /* 0x000fc4000fffe03f */
[----:B------:R-:W-:Y:S01]  /*f190*/  UIMAD UR4, UR11, UR14, URZ ;  /* 0x0000000e0b0472a4 */ /* 0x000fe2000f8e023f */
[----:B------:R-:W-:Y:S01]  /*f1a0*/  VIADD R6, R3, UR16 ;  /* 0x0000001003067c36 */ /* 0x000fe20008000000 */
[----:B------:R-:W-:Y:S02]  /*f1b0*/  UIMAD.WIDE.U32 UR8, UR17, UR14, UR8 ;  /* 0x0000000e110872a5 */ /* 0x000fe4000f8e0008 */
[----:B------:R-:W-:Y:S01]  /*f1c0*/  UIMAD UR4, UR17, UR15, UR4 ;  /* 0x0000000f110472a4 */ /* 0x000fe2000f8e0204 */
[----:B------:R-:W-:Y:S01]  /*f1d0*/  @P0 IMAD.HI.U32 R4, R6, R9, RZ ;  /* 0x0000000906040227 */ /* 0x000fe200078e00ff */
[----:B------:R-:W-:Y:S02]  /*f1e0*/  ULDC.64 UR10, c[0x0][0xaf0] ;  /* 0x0002bc00000a7ab9 */ /* 0x000fe40000000a00 */
[----:B------:R-:W-:Y:S01]  /*f1f0*/  UIADD3 UR9, UR9, UR4, URZ ;  /* 0x0000000409097290 */ /* 0x000fe2000fffe03f */
[----:B------:R-:W-:Y:S01]  /*f200*/  IMAD.MOV.U32 R3, RZ, RZ, R6 ;  /* 0x000000ffff037224 */ /* 0x000fe200078e0006 */
[----:B------:R-:W-:Y:S01]  /*f210*/  UIMAD UR4, UR13, UR10, URZ ;  /* 0x0000000a0d0472a4 */ /* 0x000fe2000f8e023f */
[----:B-1----:R-:W-:Y:S01]  /*f220*/  @P0 SHF.R.U32.HI R3, RZ, R5, R4 ;  /* 0x00000005ff030219 */ /* 0x002fe20000011604 */
[----:B------:R-:W-:-:S02]  /*f230*/  UIMAD.WIDE.U32 UR8, UR12, UR10, UR8 ;  /* 0x0000000a0c0872a5 */ /* 0x000fc4000f8e0008 */
[----:B------:R-:W-:Y:S01]  /*f240*/  UIMAD UR4, UR12, UR11, UR4 ;  /* 0x0000000b0c0472a4 */ /* 0x000fe2000f8e0204 */
[--C-:B------:R-:W-:Y:S01]  /*f250*/  SHF.R.S32.HI R4, RZ, 0x1f, R3.reuse ;  /* 0x0000001fff047819 */ /* 0x100fe20000011403 */
[----:B------:R-:W-:Y:S01]  /*f260*/  IMAD.MOV R7, RZ, RZ, -R3 ;  /* 0x000000ffff077224 */ /* 0x000fe200078e0a03 */
[----:B------:R-:W-:Y:S01]  /*f270*/  ULDC.64 UR10, c[0x0][0xae0] ;  /* 0x0002b800000a7ab9 */ /* 0x000fe20000000a00 */
[----:B------:R-:W-:Y:S02]  /*f280*/  UIADD3 UR4, UR9, UR4, URZ ;  /* 0x0000000409047290 */ /* 0x000fe4000fffe03f */
[----:B------:R-:W-:Y:S02]  /*f290*/  IMAD.U32 R5, RZ, RZ, UR9 ;  /* 0x00000009ff057e24 */ /* 0x000fe4000f8e00ff */
[----:B------:R-:W-:Y:S02]  /*f2a0*/  IMAD R7, R11, R7, R6 ;  /* 0x000000070b077224 */ /* 0x000fe400078e0206 */
[----:B------:R-:W-:-:S02]  /*f2b0*/  IMAD R8, R4, UR10, RZ ;  /* 0x0000000a04087c24 */ /* 0x000fc4000f8e02ff */
[----:B------:R-:W-:Y:S01]  /*f2c0*/  IMAD.U32 R4, RZ, RZ, UR8 ;  /* 0x00000008ff047e24 */ /* 0x000fe2000f8e00ff */
[----:B------:R-:W-:Y:S01]  /*f2d0*/  SHF.R.S32.HI R6, RZ, 0x1f, R7 ;  /* 0x0000001fff067819 */ /* 0x000fe20000011407 */
[----:B------:R-:W-:Y:S01]  /*f2e0*/  IMAD.U32 R5, RZ, RZ, UR4 ;  /* 0x00000004ff057e24 */ /* 0x000fe2000f8e00ff */
[----:B------:R-:W-:Y:S01]  /*f2f0*/  ULDC.64 UR8, c[0x0][0xad8] ;  /* 0x0002b60000087ab9 */ /* 0x000fe20000000a00 */
        /* <DEDUP_REMOVED lines=26> */
[----:B------:R3:W-:Y:S04]  /*f4a0*/  @!P2 ST.E.128 desc[UR8][R8.64], RZ ;  /* 0x000000ff0800a985 */ /* 0x0007e8000c101d08 */
[----:B------:R3:W-:Y:S04]  /*f4b0*/  @!P3 ST.E.128 desc[UR8][R12.64], RZ ;  /* 0x000000ff0c00b985 */ /* 0x0007e8000c101d08 */
[----:B------:R3:W-:Y:S02]  /*f4c0*/  @!P4 ST.E.128 desc[UR8][R14.64], RZ ;  /* 0x000000ff0e00c985 */ /* 0x0007e4000c101d08 */
.L_x_2109:
[----:B------:R-:W-:Y:S05]  /*f4d0*/  BSYNC B1 ;  /* 0x0000000000017941 */ /* 0x000fea0003800000 */
.L_x_2108:
        /* <DEDUP_REMOVED lines=10> */
[-C--:B-1-3--:R-:W-:Y:S02]  /*f580*/  @!P3 LEA R8, P0, R145, R4.reuse, 0x1 ;  /* 0x000000049108b211 */ /* 0x08afe400078008ff */
[----:B------:R-:W-:Y:S02]  /*f590*/  @!P4 LEA R10, P1, R147, R4, 0x1 ;  /* 0x00000004930ac211 */ /* 0x000fe400078208ff */
[----:B0---4-:R-:W-:Y:S01]  /*f5a0*/  @!P2 IMAD.WIDE R6, R23, 0x2, R4 ;  /* 0x000000021706a825 */ /* 0x011fe200078e0204 */
[-C--:B------:R-:W-:Y:S02]  /*f5b0*/  @!P3 LEA.HI.X R9, R145, R5.reuse, R16, 0x1, P0 ;  /* 0x000000059109b211 */ /* 0x080fe400000f0c10 */
[----:B------:R-:W-:Y:S02]  /*f5c0*/  @!P4 LEA.HI.X R11, R147, R5, R157, 0x1, P1 ;  /* 0x00000005930bc211 */ /* 0x000fe400008f0c9d */
[----:B------:R2:W-:Y:S04]  /*f5d0*/  @!P2 ST.E.128 desc[UR8][R6.64], RZ ;  /* 0x000000ff0600a985 */ /* 0x0005e8000c101d08 */
[----:B------:R2:W-:Y:S04]  /*f5e0*/  @!P3 ST.E.128 desc[UR8][R8.64], RZ ;  /* 0x000000ff0800b985 */ /* 0x0005e8000c101d08 */
[----:B------:R2:W-:Y:S02]  /*f5f0*/  @!P4 ST.E.128 desc[UR8][R10.64], RZ ;  /* 0x000000ff0a00c985 */ /* 0x0005e4000c101d08 */
.L_x_2104:
[----:B------:R-:W-:Y:S05]  /*f600*/  BSYNC B0 ;  /* 0x0000000000007941 */ /* 0x000fea0003800000 */
.L_x_2099:
[----:B------:R-:W-:Y:S02]  /*f610*/  ULDC UR4, c[0x0][0xc3c] ;  /* 0x00030f0000047ab9 */ /* 0x000fe40000000800 */
[----:B------:R-:W-:-:S13]  /*f620*/  ISETP.GE.AND P0, PT, R35, UR4, PT ;  /* 0x0000000423007c0c */ /* 0x000fda000bf06270 */
[----:B------:R-:W-:Y:S05]  /*f630*/  @!P0 BRA `(.L_x_2110) ;  /* 0xffffff1800448947 */ /* 0x000fea000383ffff */
[----:B------:R-:W-:Y:S05]  /*f640*/  EXIT ;  /* 0x000000000000794d */ /* 0x000fea0003800000 */
.L_x_2063:
[----:B------:R-:W-:-:S08]  /*f650*/  NOP ;  /* 0x0000000000007918 */ /* 0x000fd00000000000 */
[----:B0-----:R-:W0:-:S00]  /*f660*/  USETMAXREG.DEALLOC.CTAPOOL 0x20 ;  /* 0x00000020000079c8 */ /* 0x001e0000080e0500 */
[----:B0-----:R-:W-:-:S06]  /*f670*/  LOP3.LUT R0, R0, 0x3, RZ, 0xc0, !PT ;  /* 0x0000000300007812 */ /* 0x001fcc00078ec0ff */
[----:B------:R-:W0:Y:S02]  /*f680*/  SHFL.IDX PT, R0, R0, RZ, 0x1f ;  /* 0x00001fff00007589 */ /* 0x000e2400000e0000 */
[----:B0-----:R-:W-:Y:S01]  /*f690*/  ISETP.NE.AND P0, PT, R0, RZ, PT ;  /* 0x000000ff0000720c */ /* 0x001fe20003f05270 */
[----:B------:R-:W-:-:S03]  /*f6a0*/  IMAD.MOV.U32 R0, RZ, RZ, RZ ;  /* 0x000000ffff007224 */ /* 0x000fc600078e00ff */
[----:B------:R-:W-:-:S05]  /*f6b0*/  P2R R2, PR, RZ, 0x1 ;  /* 0x00000001ff027803 */ /* 0x000fca0000000000 */
[----:B------:R0:W-:Y:S04]  /*f6c0*/  STL [R1+0x30], R2 ;  /* 0x0000300201007387 */ /* 0x0001e80000100800 */
        /* <DEDUP_REMOVED lines=8> */
.L_x_2111:
[----:B0-----:R-:W0:Y:S01]  /*f750*/  S2R R2, SR_TID.X ;  /* 0x0000000000027919 */ /* 0x001e220000002100 */
[----:B------:R-:W-:Y:S01]  /*f760*/  ULDC UR4, c[0x0][0xc3c] ;  /* 0x00030f0000047ab9 */ /* 0x000fe20000000800 */
[----:B------:R-:W-:Y:S01]  /*f770*/  ULDC.64 UR6, c[0x0][0x208] ;  /* 0x0000820000067ab9 */ /* 0x000fe20000000a00 */
        /* <DEDUP_REMOVED lines=8> */
[----:B------:R-:W0:Y:S01]  /*f800*/  S2UR UR6, SR_CTAID.X ;  /* 0x00000000000679c3 */ /* 0x000e220000002500 */
[C---:B------:R-:W-:Y:S01]  /*f810*/  ISETP.GE.U32.AND P2, PT, R5.reuse, 0x2, PT ;  /* 0x000000020500780c */ /* 0x040fe20003f46070 */
[----:B------:R-:W-:Y:S01]  /*f820*/  UMOV UR4, URZ ;  /* 0x0000003f00047c82 */ /* 0x000fe20008000000 */
[C---:B------:R-:W-:Y:S01]  /*f830*/  ISETP.GE.U32.AND P3, PT, R5.reuse, 0x4, PT ;  /* 0x000000040500780c */ /* 0x040fe20003f66070 */
[----:B------:R-:W-:Y:S01]  /*f840*/  IMAD.MOV.U32 R16, RZ, RZ, RZ ;  /* 0x000000ffff107224 */ /* 0x000fe200078e00ff */
[C---:B------:R-:W-:Y:S02]  /*f850*/  ISETP.GE.U32.AND P4, PT, R5.reuse, 0x8, PT ;  /* 0x000000080500780c */ /* 0x040fe40003f86070 */
[----:B------:R-:W-:Y:S01]  /*f860*/  ISETP.GE.U32.AND P5, PT, R5, 0x10, PT ;  /* 0x000000100500780c */ /* 0x000fe20003fa6070 */
[----:B--2---:R-:W1:Y:S02]  /*f870*/  SHFL.UP PT, R4, R0, 0x1, RZ ;  /* 0x0420000000047989 */ /* 0x004e6400000e00ff */
        /* <DEDUP_REMOVED lines=14> */
[----:B------:R-:W1:Y:S02]  /*f960*/  SHFL.IDX PT, R4, R6, 0x1f, 0x1f ;  /* 0x03e01f0006047f89 */ /* 0x000e6400000e0000 */
[----:B-1----:R-:W-:-:S04]  /*f970*/  IMAD R4, R4, UR5, RZ ;  /* 0x0000000504047c24 */ /* 0x002fc8000f8e02ff */
[----:B------:R-:W-:Y:S01]  /*f980*/  IMAD.MOV.U32 R9, RZ, RZ, R4 ;  /* 0x000000ffff097224 */ /* 0x000fe200078e0004 */
[----:B0-----:R-:W-:-:S13]  /*f990*/  ISETP.GT.AND P6, PT, R4, UR6, PT ;  /* 0x0000000604007c0c */ /* 0x001fda000bfc4270 */
[----:B------:R-:W-:Y:S05]  /*f9a0*/  @P6 BRA `(.L_x_2113) ;  /* 0x0000000000a46947 */ /* 0x000fea0003800000 */
[----:B------:R-:W0:Y:S01]  /*f9b0*/  LDC R6, c[0x0][0xc3c] ;  /* 0x00030f00ff067b82 */ /* 0x000e220000000800 */
[----:B------:R-:W-:Y:S01]  /*f9c0*/  IMAD.MOV.U32 R4, RZ, RZ, R9 ;  /* 0x000000ffff047224 */ /* 0x000fe200078e0009 */
[----:B------:R-:W-:Y:S01]  /*f9d0*/  UMOV UR4, URZ ;  /* 0x0000003f00047c82 */ /* 0x000fe20008000000 */
[----:B------:R-:W-:Y:S01]  /*f9e0*/  ULDC UR7, c[0x0][0xc3c] ;  /* 0x00030f0000077ab9 */ /* 0x000fe20000000800 */
[----:B------:R-:W-:-:S05]  /*f9f0*/  ULDC UR5, c[0x0][0xc38] ;  /* 0x00030e0000057ab9 */ /* 0x000fca0000000800 */
.L_x_2117:
        /* <DEDUP_REMOVED lines=9> */
[----:B------:R-:W0:Y:S01]  /*fa90*/  LDC.64 R2, c[0x0][0xc80] ;  /* 0x00032000ff027b82 */ /* 0x000e220000000a00 */
[----:B------:R-:W-:Y:S01]  /*faa0*/  ULDC.64 UR8, c[0x0][0x208] ;  /* 0x0000820000087ab9 */ /* 0x000fe20000000a00 */
[----:B0-----:R-:W-:-:S05]  /*fab0*/  IMAD.WIDE R2, R7, 0x4, R2 ;  /* 0x0000000407027825 */ /* 0x001fca00078e0202 */
[----:B------:R0:W5:Y:S02]  /*fac0*/  LDG.E R0, desc[UR8][R2.64] ;  /* 0x0000000802007981 */ /* 0x000164000c1e1900 */
.L_x_2116:
[----:B------:R-:W-:Y:S05]  /*fad0*/  BSYNC B0 ;  /* 0x0000000000007941 */ /* 0x000fea0003800000 */
.L_x_2115:
        /* <DEDUP_REMOVED lines=20> */
[----:B------:R-:W-:Y:S02]  /*fc20*/  IMAD.MOV.U32 R6, RZ, RZ, R9 ;  /* 0x000000ffff067224 */ /* 0x000fe400078e0009 */
[----:B------:R-:W-:-:S07]  /*fc30*/  IMAD.MOV.U32 R9, RZ, RZ, R3 ;  /* 0x000000ffff097224 */ /* 0x000fce00078e0003 */
.L_x_2113:
[----:B------:R-:W-:Y:S01]  /*fc40*/  IMAD.IADD R9, R4, 0x1, -R9 ;  /* 0x0000000104097824 */ /* 0x000fe200078e0a09 */
[----:B------:R-:W-:-:S03]  /*fc50*/  ULDC.64 UR8, c[0x0][0x208] ;  /* 0x0000820000087ab9 */ /* 0x000fc60000000a00 */
        /* <DEDUP_REMOVED lines=20> */
.L_x_2118:
[----:B-1----:R-:W-:Y:S02]  /*fda0*/  IMAD R16, R16, UR5, R9 ;  /* 0x0000000510107c24 */ /* 0x002fe4000f8e0209 */
[----:B0-----:R-:W-:Y:S01]  /*fdb0*/  IMAD.MOV.U32 R11, RZ, RZ, R10 ;  /* 0x000000ffff0b7224 */ /* 0x001fe200078e000a */
[----:B------:R-:W-:Y:S01]  /*fdc0*/  IABS R10, R4 ;  /* 0x00000004000a7213 */ /* 0x000fe20000000000 */
[----:B------:R-:W-:Y:S01]  /*fdd0*/  IMAD.MOV.U32 R2, RZ, RZ, RZ ;  /* 0x000000ffff027224 */ /* 0x000fe200078e00ff */
[----:B------:R-:W-:Y:S01]  /*fde0*/  IADD3 R9, -R16, UR6, RZ ;  /* 0x0000000610097c10 */ /* 0x000fe2000fffe1ff */
[----:B------:R-:W-:Y:S02]  /*fdf0*/  IMAD R11, R11, R8, RZ ;  /* 0x000000080b0b7224 */ /* 0x000fe400078e02ff */
[----:B------:R-:W-:Y:S01]  /*fe00*/  IMAD.MOV R10, RZ, RZ, -R10 ;  /* 0x000000ffff0a7224 */ /* 0x000fe200078e0a0a */
[----:B------:R-:W-:Y:S01]  /*fe10*/  IABS R6, R9 ;  /* 0x0000000900067213 */ /* 0x000fe20000000000 */
        /* <DEDUP_REMOVED lines=51> */
.L_x_2114:
[----:B------:R-:W-:Y:S02]  /*10150*/  IMAD.MOV.U32 R17, RZ, RZ, RZ ;  /* 0x000000ffff117224 */ /* 0x000fe400078e00ff */
[----:B------:R-:W-:Y:S02]  /*10160*/  IMAD.U32 R16, RZ, RZ, UR6 ;  /* 0x00000006ff107e24 */ /* 0x000fe4000f8e00ff */
[----:B------:R-:W-:-:S07]  /*10170*/  IMAD.MOV.U32 R18, RZ, RZ, RZ ;  /* 0x000000ffff127224 */ /* 0x000fce00078e00ff */
.L_x_2119:
[----:B------:R-:W-:-:S13]  /*10180*/  ISETP.NE.AND P0, PT, R5, RZ, PT ;  /* 0x000000ff0500720c */ /* 0x000fda0003f05270 */
[----:B------:R-:W0:Y:S01]  /*10190*/  @!P0 S2R R3, SR_CgaCtaId ;  /* 0x0000000000038919 */ /* 0x000e220000008800 */
[----:B------:R-:W-:-:S04]  /*101a0*/  @!P0 MOV R0, 0x400 ;  /* 0x0000040000008802 */ /* 0x000fc80000000f00 */
[----:B0-----:R-:W-:-:S05]  /*101b0*/  @!P0 LEA R0, R3, R0, 0x18 ;  /* 0x0000000003008211 */ /* 0x001fca00078ec0ff */
[----:B------:R2:W-:Y:S01]  /*101c0*/  @!P0 STS.128 [R0+0x31cd0], R16 ;  /* 0x031cd01000008388 */ /* 0x0005e20000000c00 */
[----:B------:R-:W-:Y:S06]  /*101d0*/  BAR.ARV 0x5, 0x200 ;  /* 0x0148000000007b1d */ /* 0x000fec0000002000 */
.L_x_2112:
        /* <DEDUP_REMOVED lines=12> */
[----:B------:R-:W-:Y:S01]  /*102a0*/  ULDC UR38, c[0x0][0xc] ;  /* 0x0000030000267ab9 */ /* 0x000fe20000000800 */
[----:B------:R-:W-:Y:S01]  /*102b0*/  IMAD.MOV.U32 R23, RZ, RZ, RZ ;  /* 0x000000ffff177224 */ /* 0x000fe200078e00ff */
[----:B------:R-:W-:Y:S01]  /*102c0*/  ULDC.64 UR36, c[0x0][0x198] ;  /* 0x0000660000247ab9 */ /* 0x000fe20000000a00 */
        /* <DEDUP_REMOVED lines=18> */
.L_x_2224:
[----:B0---4-:R-:W0:Y:S01]  /*103f0*/  LDC.64 R2, c[0x0][0xc88] ;  /* 0x00032200ff027b82 */ /* 0x011e220000000a00 */
[----:B------:R-:W-:Y:S01]  /*10400*/  ULDC.64 UR4, c[0x0][0x208] ;  /* 0x0000820000047ab9 */ /* 0x000fe20000000a00 */
[----:B0-----:R-:W-:-:S05]  /*10410*/  IMAD.WIDE R2, R19, 0x4, R2 ;  /* 0x0000000413027825 */ /* 0x001fca00078e0202 */
[----:B------:R-:W2:Y:S01]  /*10420*/  LDG.E R9, desc[UR4][R2.64] ;  /* 0x0000000402097981 */ /* 0x000ea2000c1e1900 */
[----:B------:R-:W-:Y:S05]  /*10430*/  YIELD ;  /* 0x0000000000007946 */ /* 0x000fea0003800000 */
[----:B------:R-:W-:Y:S01]  /*10440*/  ULDC.64 UR4, c[0x0][0xa28] ;  /* 0x00028a0000047ab9 */ /* 0x000fe20000000a00 */
[----:B------:R-:W-:Y:S01]  /*10450*/  IMAD.MOV.U32 R0, RZ, RZ, RZ ;  /* 0x000000ffff007224 */ /* 0x000fe200078e00ff */
[----:B------:R-:W-:Y:S01]  /*10460*/  ISETP.NE.U32.AND P0, PT, RZ, UR4, PT ;  /* 0x00000004ff007c0c */ /* 0x000fe2000bf05070 */
[----:B------:R-:W-:Y:S01]  /*10470*/  ULDC.64 UR10, c[0x0][0x208] ;  /* 0x00008200000a7ab9 */ /* 0x000fe20000000a00 */
[----:B------:R-:W-:Y:S01]  /*10480*/  IMAD.MOV.U32 R6, RZ, RZ, RZ ;  /* 0x000000ffff067224 */ /* 0x000fe200078e00ff */
[----:B------:R-:W-:Y:S01]  /*10490*/  ULDC.64 UR8, c[0x0][0xa18] ;  /* 0x0002860000087ab9 */ /* 0x000fe20000000a00 */
[----:B------:R-:W-:Y:S01]  /*104a0*/  ISETP.NE.AND.EX P0, PT, RZ, UR5, PT, P0 ;  /* 0x00000005ff007c0c */ /* 0x000fe2000bf05300 */
[----:B------:R-:W-:Y:S01]  /*104b0*/  ULDC.64 UR6, c[0x0][0xa08] ;  /* 0x0002820000067ab9 */ /* 0x000fe20000000a00 */
        /* <DEDUP_REMOVED lines=9> */
[----:B-1----:R1:W5:Y:S01]  /*10550*/  @P0 LDG.E R0, desc[UR10][R2.64] ;  /* 0x0000000a02000981 */ /* 0x002362000c1e1900 */
[----:B------:R-:W-:Y:S01]  /*10560*/  ISETP.NE.AND.EX P1, PT, RZ, UR5, PT, P1 ;  /* 0x00000005ff007c0c */ /* 0x000fe2000bf25310 */
[----:B------:R-:W-:Y:S01]  /*10570*/  IMAD.MOV.U32 R28, RZ, RZ, RZ ;  /* 0x000000ffff1c7224 */ /* 0x000fe200078e00ff */
[----:B------:R-:W-:Y:S02]  /*10580*/  ISETP.NE.U32.AND P2, PT, RZ, UR8, PT ;  /* 0x00000008ff007c0c */ /* 0x000fe4000bf45070 */
        /* <DEDUP_REMOVED lines=24> */
[----:B---3--:R-:W-:Y:S05]  /*10710*/  @P2 BRA `(.L_x_2121) ;  /* 0x0000000000182947 */ /* 0x008fea0003800000 */
[----:B------:R-:W-:Y:S05]  /*10720*/  @!P1 BRA `(.L_x_2121) ;  /* 0x0000000000149947 */ /* 0x000fea0003800000 */
[----:B------:R-:W-:Y:S02]  /*10730*/  ULDC.64 UR4, c[0x0][0x208] ;  /* 0x0000820000047ab9 */ /* 0x000fe40000000a00 */
[----:B------:R-:W0:Y:S04]  /*10740*/  LDG.E R7, desc[UR4][R2.64] ;  /* 0x0000000402077981 */ /* 0x000e28000c1e1900 */
[----:B------:R-:W0:Y:S02]  /*10750*/  LDG.E R2, desc[UR4][R2.64+0x4] ;  /* 0x0000040402027981 */ /* 0x000e24000c1e1900 */
[----:B0-----:R-:W-:-:S05]  /*10760*/  IMAD.IADD R8, R2, 0x1, -R7 ;  /* 0x0000000102087824 */ /* 0x001fca00078e0a07 */
[----:B------:R1:W-:Y:S02]  /*10770*/  STL [R1+0x14], R8 ;  /* 0x0000140801007387 */ /* 0x0003e40000100800 */
.L_x_2121:
[----:B------:R-:W-:Y:S01]  /*10780*/  ULDC.64 UR4, c[0x0][0xa20] ;  /* 0x0002880000047ab9 */ /* 0x000fe20000000a00 */
[----:B-----5:R-:W-:Y:S01]  /*10790*/  IMAD.IADD R28, R28, 0x1, R0 ;  /* 0x000000011c1c7824 */ /* 0x020fe200078e0200 */
[----:B------:R-:W-:Y:S01]  /*107a0*/  ISETP.NE.U32.AND P1, PT, RZ, UR4, PT ;  /* 0x00000004ff007c0c */ /* 0x000fe2000bf25070 */
[----:B------:R-:W-:-:S03]  /*107b0*/  IMAD.MOV.U32 R26, RZ, RZ, R9 ;  /* 0x000000ffff1a7224 */ /* 0x000fc600078e0009 */
[----:B------:R-:W-:-:S13]  /*107c0*/  ISETP.NE.AND.EX P1, PT, RZ, UR5, PT, P1 ;  /* 0x00000005ff007c0c */ /* 0x000fda000bf25310 */
[----:B------:R-:W-:Y:S05]  /*107d0*/  @!P1 BRA `(.L_x_2122) ;  /* 0x0000000000149947 */ /* 0x000fea0003800000 */
[----:B------:R-:W-:Y:S01]  /*107e0*/  IADD3 R2, P0, R24, UR4, RZ ;  /* 0x0000000418027c10 */ /* 0x000fe2000ff1e0ff */
[----:B------:R-:W-:-:S03]  /*107f0*/  ULDC.64 UR6, c[0x0][0x208] ;  /* 0x0000820000067ab9 */ /* 0x000fc60000000a00 */
[----:B------:R-:W-:-:S05]  /*10800*/  IADD3.X R3, R25, UR5, RZ, P0, !PT ;  /* 0x0000000519037c10 */ /* 0x000fca00087fe4ff */
[----:B------:R2:W5:Y:S01]  /*10810*/  LDG.E R6, desc[UR6][R2.64] ;  /* 0x0000000602067981 */ /* 0x000562000c1e1900 */
[----:B------:R-:W-:Y:S05]  /*10820*/  BRA `(.L_x_2123) ;  /* 0x0000000000147947 */ /* 0x000fea0003800000 */
.L_x_2122:
[----:B------:R-:W-:Y:S05]  /*10830*/  @!P0 BRA `(.L_x_2123) ;  /* 0x0000000000108947 */ /* 0x000fea0003800000 */
[----:B------:R-:W-:Y:S02]  /*10840*/  ULDC.64 UR4, c[0x0][0x208] ;  /* 0x0000820000047ab9 */ /* 0x000fe40000000a00 */
[----:B------:R-:W2:Y:S04]  /*10850*/  LDG.E R6, desc[UR4][R4.64] ;  /* 0x0000000404067981 */ /* 0x000ea8000c1e1900 */
[----:B------:R-:W2:Y:S02]  /*10860*/  LDG.E R4, desc[UR4][R4.64+0x4] ;  /* 0x0000040404047981 */ /* 0x000ea4000c1e1900 */
[----:B--2---:R-:W-:-:S07]  /*10870*/  IMAD.IADD R6, R4, 0x1, -R6 ;  /* 0x0000000104067824 */ /* 0x004fce00078e0a06 */
.L_x_2123:
[----:B-----5:R-:W-:Y:S01]  /*10880*/  IMAD.IADD R6, R6, 0x1, -R0 ;  /* 0x0000000106067824 */ /* 0x020fe200078e0a00 */
[----:B------:R-:W-:Y:S01]  /*10890*/  BSSY B7, `(.L_x_2124) ;  /* 0x0000428000077945 */ /* 0x000fe20003800000 */
[----:B------:R-:W3:Y:S01]  /*108a0*/  LDC R0, c[0x0][0x448] ;  /* 0x00011200ff007b82 */ /* 0x000ee20000000800 */
[----:B--2---:R-:W-:-:S04]  /*108b0*/  IMAD R2, R17, 0xc0, RZ ;  /* 0x000000c011027824 */ /* 0x004fc800078e02ff */
[----:B------:R-:W-:Y:S01]  /*108c0*/  VIADD R2, R2, 0xbf ;  /* 0x000000bf02027836 */ /* 0x000fe20000000000 */
[----:B---3--:R-:W-:-:S13]  /*108d0*/  ISETP.NE.AND P0, PT, R0, 0x1, PT ;  /* 0x000000010000780c */ /* 0x008fda0003f05270 */
[----:B------:R-:W2:Y:S08]  /*108e0*/  @P0 LDC R3, c[0x0][0x44c] ;  /* 0x00011300ff030b82 */ /* 0x000eb00000000800 */
[----:B------:R-:W3:Y:S01]  /*108f0*/  @P0 LDC R0, c[0x0][0x450] ;  /* 0x00011400ff000b82 */ /* 0x000ee20000000800 */
[----:B--2---:R-:W-:-:S05]  /*10900*/  @P0 IMAD.HI.U32 R3, R2, R3, RZ ;  /* 0x0000000302030227 */ /* 0x004fca00078e00ff */
[----:B---3--:R-:W-:Y:S01]  /*10910*/  @P0 SHF.R.U32.HI R2, RZ, R0, R3 ;  /* 0x00000000ff020219 */ /* 0x008fe20000011603 */
[C---:B------:R-:W-:Y:S01]  /*10920*/  VIADD R0, R6.reuse, 0x8f ;  /* 0x0000008f06007836 */ /* 0x040fe20000000000 */
[----:B------:R-:W-:-:S03]  /*10930*/  IADD3 R6, R6, 0x90, -R8 ;  /* 0x0000009006067810 */ /* 0x000fc60007ffe808 */
[----:B------:R-:W-:-:S04]  /*10940*/  IMAD.HI R0, R0, 0x38e38e39, RZ ;  /* 0x38e38e3900007827 */ /* 0x000fc800078e02ff */
[----:B------:R-:W-:Y:S01]  /*10950*/  IMAD.IADD R2, R6, 0x1, R2 ;  /* 0x0000000106027824 */ /* 0x000fe200078e0202 */
[----:B------:R-:W-:-:S03]  /*10960*/  SHF.R.U32.HI R3, RZ, 0x1f, R0 ;  /* 0x0000001fff037819 */ /* 0x000fc60000011600 */
[----:B------:R-:W-:Y:S01]  /*10970*/  IMAD.HI R2, R2, 0x38e38e39, RZ ;  /* 0x38e38e3902027827 */ /* 0x000fe200078e02ff */
[----:B------:R-:W-:-:S04]  /*10980*/  LEA.HI.SX32 R3, R0, R3, 0x1b ;  /* 0x0000000300037211 */ /* 0x000fc800078fdaff */
[----:B------:R-:W-:-:S04]  /*10990*/  SHF.R.U32.HI R0, RZ, 0x1f, R2 ;  /* 0x0000001fff007819 */ /* 0x000fc80000011602 */
[----:B------:R-:W-:-:S04]  /*109a0*/  LEA.HI.SX32 R0, R2, R0, 0x1b ;  /* 0x0000000002007211 */ /* 0x000fc800078fdaff */
[----:B------:R-:W-:-:S04]  /*109b0*/  VIMNMX R4, R3, R0, PT ;  /* 0x0000000003047248 */ /* 0x000fc80003fe0100 */
[----:B------:R-:W-:Y:S01]  /*109c0*/  ISETP.GT.AND P0, PT, R4, RZ, PT ;  /* 0x000000ff0400720c */ /* 0x000fe20003f04270 */
[----:B------:R2:W-:-:S12]  /*109d0*/  STL [R1+0xc], R4 ;  /* 0x00000c0401007387 */ /* 0x0005d80000100800 */
[----:B--2---:R-:W-:Y:S05]  /*109e0*/  @P0 BRA `(.L_x_2125) ;  /* 0x0000000000480947 */ /* 0x004fea0003800000 */
[----:B------:R-:W2:Y:S02]  /*109f0*/  S2R R4, SR_TID.X ;  /* 0x0000000000047919 */ /* 0x000ea40000002100 */
[----:B--2---:R-:W-:-:S04]  /*10a00*/  LOP3.LUT R4, R4, 0x7f, RZ, 0xc0, !PT ;  /* 0x0000007f04047812 */ /* 0x004fc800078ec0ff */
[----:B------:R-:W-:-:S13]  /*10a10*/  ISETP.NE.AND P0, PT, R4, RZ, PT ;  /* 0x000000ff0400720c */ /* 0x000fda0003f05270 */
[----:B------:R-:W-:Y:S05]  /*10a20*/  @P0 BRA `(.L_x_2126) ;  /* 0x0000004000380947 */ /* 0x000fea0003800000 */
[----:B------:R-:W2:Y:S01]  /*10a30*/  S2R R5, SR_LANEID ;  /* 0x0000000000057919 */ /* 0x000ea20000000000 */
[----:B------:R-:W-:Y:S01]  /*10a40*/  VOTEU.ANY UR4, UPT, PT ;  /* 0x0000000000047886 */ /* 0x000fe200038e0100 */
[----:B------:R-:W3:Y:S01]  /*10a50*/  LDC.64 R2, c[0x0][0xc60] ;  /* 0x00031800ff027b82 */ /* 0x000ee20000000a00 */
[----:B------:R-:W2:Y:S01]  /*10a60*/  FLO.U32 R0, UR4 ;  /* 0x0000000400007d00 */ /* 0x000ea200080e0000 */
[----:B------:R-:W-:Y:S01]  /*10a70*/  ULDC.64 UR6, c[0x0][0x208] ;  /* 0x0000820000067ab9 */ /* 0x000fe20000000a00 */
        /* <DEDUP_REMOVED lines=9> */
.L_x_2125:
        /* <DEDUP_REMOVED lines=15> */
[----:B01----:R-:W-:Y:S02]  /*10c00*/  IMAD.MOV.U32 R8, RZ, RZ, 0x70 ;  /* 0x00000070ff087424 */ /* 0x003fe400078e00ff */
[----:B------:R-:W-:Y:S02]  /*10c10*/  IMAD.MOV.U32 R12, RZ, RZ, 0x1 ;  /* 0x00000001ff0c7424 */ /* 0x000fe400078e00ff */
[----:B------:R-:W-:-:S07]  /*10c20*/  IMAD.MOV.U32 R13, RZ, RZ, RZ ;  /* 0x000000ffff0d7224 */ /* 0x000fce00078e00ff */
[----:B------:R-:W-:-:S07]  /*10c30*/  LEPC R20, `(.L_x_2128) ;  /* 0x000000001014794e */ /* 0x000fce0000000000 */
[----:B--2---:R-:W-:Y:S05]  /*10c40*/  CALL.ABS.NOINC R2 ;  /* 0x0000000002007343 */ /* 0x004fea0003c00000 */
.L_x_2128:
[----:B------:R-:W-:Y:S05]  /*10c50*/  BSYNC B6 ;  /* 0x0000000000067941 */ /* 0x000fea0003800000 */
.L_x_2127:
        /* <DEDUP_REMOVED lines=15> */
[----:B01----:R-:W-:Y:S02]  /*10d50*/  IMAD.MOV.U32 R8, RZ, RZ, 0x70 ;  /* 0x00000070ff087424 */ /* 0x003fe400078e00ff */
[----:B------:R-:W-:Y:S02]  /*10d60*/  IMAD.MOV.U32 R12, RZ, RZ, 0x1 ;  /* 0x00000001ff0c7424 */ /* 0x000fe400078e00ff */
[----:B--2---:R-:W-:-:S07]  /*10d70*/  IMAD.MOV.U32 R13, RZ, RZ, RZ ;  /* 0x000000ffff0d7224 */ /* 0x004fce00078e00ff */
[----:B------:R-:W-:-:S07]  /*10d80*/  LEPC R20, `(.L_x_2131) ;  /* 0x000000001014794e */ /* 0x000fce0000000000 */
[----:B---3--:R-:W-:Y:S05]  /*10d90*/  CALL.ABS.NOINC R2 ;  /* 0x0000000002007343 */ /* 0x008fea0003c00000 */
.L_x_2131:
        /* <DEDUP_REMOVED lines=15> */
.L_x_2130:
[----:B------:R-:W-:Y:S05]  /*10e90*/  BSYNC B6 ;  /* 0x0000000000067941 */ /* 0x000fea0003800000 */
.L_x_2129:
[----:B------:R-:W-:Y:S01]  /*10ea0*/  ULDC.64 UR4, c[0x0][0x9f8] ;  /* 0x00027e0000047ab9 */ /* 0x000fe20000000a00 */
[----:B------:R-:W-:Y:S01]  /*10eb0*/  ULDC.64 UR6, c[0x0][0x208] ;  /* 0x0000820000067ab9 */ /* 0x000fe20000000a00 */
[----:B------:R-:W-:Y:S01]  /*10ec0*/  ISETP.NE.U32.AND P0, PT, RZ, UR4, PT ;  /* 0x00000004ff007c0c */ /* 0x000fe2000bf05070 */
[----:B------:R-:W2:Y:S01]  /*10ed0*/  LDL R20, [R1+0xc] ;  /* 0x00000c0001147983 */ /* 0x000ea20000100800 */
[----:B------:R-:W3:Y:S02]  /*10ee0*/  LDC.64 R2, c[0x0][0x418] ;  /* 0x00010600ff027b82 */ /* 0x000ee40000000a00 */
[----:B------:R-:W-:-:S13]  /*10ef0*/  ISETP.NE.AND.EX P0, PT, RZ, UR5, PT, P0 ;  /* 0x00000005ff007c0c */ /* 0x000fda000bf05300 */
[----:B------:R-:W-:-:S04]  /*10f00*/  @P0 IADD3 R24, P1, R24, UR4, RZ ;  /* 0x0000000418180c10 */ /* 0x000fc8000ff3e0ff */
[----:B------:R-:W-:Y:S01]  /*10f10*/  @P0 IADD3.X R25, R25, UR5, RZ, P1, !PT ;  /* 0x0000000519190c10 */ /* 0x000fe20008ffe4ff */
[----:B------:R-:W-:-:S04]  /*10f20*/  ULDC.64 UR4, c[0x0][0xa08] ;  /* 0x0002820000047ab9 */ /* 0x000fc80000000a00 */
[----:B------:R2:W4:Y:S01]  /*10f30*/  @P0 LDG.E R26, desc[UR6][R24.64] ;  /* 0x00000006181a0981 */ /* 0x000522000c1e1900 */
[----:B---3--:R-:W-:Y:S01]  /*10f40*/  LOP3.LUT P0, RZ, R2, UR4, RZ, 0xfc, !PT ;  /* 0x0000000402ff7c12 */ /* 0x008fe2000f80fcff */
[----:B------:R-:W-:-:S03]  /*10f50*/  UMOV UR4, 0xffffffff ;  /* 0xffffffff00047882 */ /* 0x000fc60000000000 */
[----:B------:R-:W-:Y:S01]  /*10f60*/  LOP3.LUT P0, RZ, R3, UR5, RZ, 0xfc, P0 ;  /* 0x0000000503ff7c12 */ /* 0x000fe2000800fcff */
[----:B--2---:R-:W-:Y:S01]  /*10f70*/  VIADD R25, R20, 0xffffffff ;  /* 0xffffffff14197836 */ /* 0x004fe20000000000 */
[----:B----4-:R-:W-:Y:S02]  /*10f80*/  SHF.R.S32.HI R29, RZ, 0x1f, R26 ;  /* 0x0000001fff1d7819 */ /* 0x010fe4000001141a */
[----:B------:R-:W-:Y:S01]  /*10f90*/  SEL R24, R26, RZ, !P0 ;  /* 0x000000ff1a187207 */ /* 0x000fe20004000000 */
[----:B------:R-:W-:Y:S08]  /*10fa0*/  BRA.DIV UR4, `(.L_x_2132) ;  /* 0x0000004e04887947 */ /* 0x000ff0000b800000 */
[----:B------:R-:W2:Y:S02]  /*10fb0*/  S2R R0, SR_TID.X ;  /* 0x0000000000007919 */ /* 0x000ea40000002100 */
[----:B--2---:R-:W-:-:S04]  /*10fc0*/  SHF.R.U32.HI R0, RZ, 0x5, R0 ;  /* 0x00000005ff007819 */ /* 0x004fc80000011600 */
[----:B------:R-:W-:-:S05]  /*10fd0*/  LOP3.LUT R0, R0, 0x3, RZ, 0xc0, !PT ;  /* 0x0000000300007812 */ /* 0x000fca00078ec0ff */
[----:B------:R2:W3:Y:S02]  /*10fe0*/  SHFL.IDX PT, R14, R0, RZ, 0x1f ;  /* 0x00001fff000e7589 */ /* 0x0004e400000e0000 */
.L_x_2240:
[----:B------:R-:W-:Y:S02]  /*10ff0*/  PLOP3.LUT P1, PT, PT, PT, PT, 0x8, 0x0 ;  /* 0x000000000000781c */ /* 0x000fe40003f2e170 */
[----:B---3--:R-:W-:Y:S02]  /*11000*/  ISETP.NE.AND P0, PT, R14, RZ, PT ;  /* 0x000000ff0e00720c */ /* 0x008fe40003f05270 */
[----:B--2---:R-:W-:-:S05]  /*11010*/  P2R R0, PR, RZ, 0x2 ;  /* 0x00000002ff007803 */ /* 0x004fca0000000000 */
[----:B------:R2:W-:Y:S06]  /*11020*/  STL [R1], R0 ;  /* 0x0000000001007387 */ /* 0x0005ec0000100800 */
[----:B------:R-:W-:Y:S05]  /*11030*/  @P0 BRA `(.L_x_2133) ;  /* 0x00000004001c0947 */ /* 0x000fea0003800000 */
[----:B------:R-:W-:-:S03]  /*11040*/  UMOV UR4, 0xffffffff ;  /* 0xffffffff00047882 */ /* 0x000fc60000000000 */
[----:B------:R-:W-:Y:S05]  /*11050*/  BRA.DIV UR4, `(.L_x_2134) ;  /* 0x0000004e04907947 */ /* 0x000fea000b800000 */
[----:B------:R-:W-:-:S13]  /*11060*/  ELECT P6, URZ, PT ;  /* 0x00000000003f782f */ /* 0x000fda00038c0000 */
.L_x_2243:
[----:B------:R-:W-:Y:S05]  /*11070*/  @!P6 BRA `(.L_x_2133) ;  /* 0x00000004000ce947 */ /* 0x000fea0003800000 */
[----:B------:R-:W-:-:S04]  /*11080*/  ISETP.NE.U32.AND P0, PT, R2, RZ, PT ;  /* 0x000000ff0200720c */ /* 0x000fc80003f05070 */
[----:B------:R-:W-:-:S13]  /*11090*/  ISETP.NE.AND.EX P0, PT, R3, RZ, PT, P0 ;  /* 0x000000ff0300720c */ /* 0x000fda0003f05300 */
[----:B------:R-:W-:Y:S05]  /*110a0*/  @!P0 BRA `(.L_x_2135) ;  /* 0x0000000000488947 */ /* 0x000fea0003800000 */
[----:B------:R-:W3:Y:S01]  /*110b0*/  LDC R6, c[0x0][0x43c] ;  /* 0x00010f00ff067b82 */ /* 0x000ee20000000800 */
[----:B------:R-:W-:Y:S01]  /*110c0*/  ULDC.64 UR4, c[0x0][0x428] ;  /* 0x00010a0000047ab9 */ /* 0x000fe20000000a00 */
        /* <DEDUP_REMOVED lines=16> */
.L_x_2135:
[----:B--2---:R-:W-:Y:S01]  /*111d0*/  IMAD R0, R23, 0x8, R22 ;  /* 0x0000000817007824 */ /* 0x004fe200078e0216 */
[----:B---3--:R-:W-:-:S04]  /*111e0*/  SHF.L.U32 R2, R27, 0x1f, RZ ;  /* 0x0000001f1b027819 */ /* 0x008fc800000006ff */
[----:B------:R-:W2:Y:S02]  /*111f0*/  SYNCS.PHASECHK.TRANS64.TRYWAIT P0, [R0+URZ+0x31c40], R2 ;  /* 0x031c4002000075a7 */ /* 0x000ea4000800017f */
[----:B--2---:R-:W-:Y:S05]  /*11200*/  @!P0 BRA `(.L_x_2136) ;  /* 0x0000004c00448947 */ /* 0x004fea0003800000 */
.L_x_2244:
        /* <DEDUP_REMOVED lines=11> */
.L_x_2137:
[----:B------:R-:W-:Y:S01]  /*112c0*/  R2UR UR9, R0 ;  /* 0x00000000000972ca */ /* 0x000fe200000e0000 */
[----:B--2---:R-:W-:Y:S01]  /*112d0*/  IMAD R0, R23, 0x6c00, R22 ;  /* 0x00006c0017007824 */ /* 0x004fe200078e0216 */
        /* <DEDUP_REMOVED lines=11> */
[----:B------:R-:W-:-:S03]  /*11390*/  UIADD3 UR9, UR9, 0x31c30, URZ ;  /* 0x00031c3009097890 */ /* 0x000fc6000fffe03f */
[----:B------:R-:W-:Y:S01]  /*113a0*/  P2R R0, PR, RZ, 0x1 ;  /* 0x00000001ff007803 */ /* 0x000fe20000000000 */
[----:B------:R-:W-:Y:S02]  /*113b0*/  UIMAD UR11, UR11, 0x90, UR5 ;  /* 0x000000900b0b78a4 */ /* 0x000fe4000f8e0205 */
[----:B------:R-:W-:Y:S02]  /*113c0*/  UIADD3 UR14, UR8, 0x16a00, URZ ;  /* 0x00016a00080e7890 */ /* 0x000fe4000fffe03f */
[----:B------:R-:W-:Y:S01]  /*113d0*/  UIADD3.X UR5, URZ, UR37, URZ, UP0, !UPT ;  /* 0x000000253f057290 */ /* 0x000fe200087fe43f */
[----:B------:R3:W-:Y:S01]  /*113e0*/  STL [R1], R0 ;  /* 0x0000000001007387 */ /* 0x0007e20000100800 */
[----:B------:R-:W-:Y:S02]  /*113f0*/  UIADD3 UR15, UR8, 0x18e00, URZ ;  /* 0x00018e00080f7890 */ /* 0x000fe4000fffe03f */
[----:B------:R-:W-:-:S03]  /*11400*/  UIADD3 UR17, UR8, 0x1b200, URZ ;  /* 0x0001b20008117890 */ /* 0x000fc6000fffe03f */
[----:B------:R-:W-:Y:S01]  /*11410*/  UMOV UR8, UR14 ;  /* 0x0000000e00087c82 */ /* 0x000fe20008000000 */
[----:B------:R-:W-:Y:S01]  /*11420*/  UMOV UR14, 0x40 ;  /* 0x00000040000e7882 */ /* 0x000fe20000000000 */
[----:B------:R2:W-:Y:S02]  /*11430*/  UTMALDG.4D [UR8], [UR4], desc[UR6] ;  /* 0x00000608040075b4 */ /* 0x0005e40008019000 */
[----:B--2---:R-:W-:Y:S01]  /*11440*/  UMOV UR8, UR15 ;  /* 0x0000000f00087c82 */ /* 0x004fe20008000000 */
[----:B------:R-:W-:Y:S02]  /*11450*/  UMOV UR10, UR16 ;  /* 0x00000010000a7c82 */ /* 0x000fe40008000000 */
[----:B------:R2:W-:Y:S02]  /*11460*/  UTMALDG.4D [UR8], [UR4], desc[UR6] ;  /* 0x00000608040075b4 */ /* 0x0005e40008019000 */
[----:B--2---:R-:W-:Y:S01]  /*11470*/  UMOV UR8, UR17 ;  /* 0x0000001100087c82 */ /* 0x004fe20008000000 */
[----:B------:R-:W-:-:S02]  /*11480*/  UMOV UR10, UR14 ;  /* 0x0000000e000a7c82 */ /* 0x000fc40008000000 */
[----:B------:R3:W-:Y:S02]  /*11490*/  UTMALDG.4D [UR8], [UR4], desc[UR6] ;  /* 0x00000608040075b4 */ /* 0x0007e40008019000 */
[----:B---3--:R-:W-:Y:S01]  /*114a0*/  NOP ;  /* 0x0000000000007918 */ /* 0x008fe20000000000 */
.L_x_2133:
[----:B------:R-:W3:Y:S04]  /*114b0*/  LDL.LU R4, [R1+0x10] ;  /* 0x0000100001047983 */ /* 0x000ee80000300800 */
[----:B------:R-:W4:Y:S04]  /*114c0*/  LDL.LU R6, [R1+0x8] ;  /* 0x0000080001067983 */ /* 0x000f280000300800 */
[----:B------:R-:W5:Y:S01]  /*114d0*/  LDL.LU R3, [R1+0x18] ;  /* 0x0000180001037983 */ /* 0x000f620000300800 */
[----:B------:R-:W-:Y:S05]  /*114e0*/  WARPSYNC.ALL ;  /* 0x0000000000007948 */ /* 0x000fea0003800000 */
[----:B------:R-:W-:Y:S01]  /*114f0*/  ULDC.64 UR6, c[0x0][0xa00] ;  /* 0x0002800000067ab9 */ /* 0x000fe20000000a00 */
[----:B------:R-:W-:Y:S01]  /*11500*/  ULDC.64 UR4, c[0x0][0x298] ;  /* 0x0000a60000047ab9 */ /* 0x000fe20000000a00 */
[----:B------:R-:W-:Y:S01]  /*11510*/  BAR.SYNC.DEFER_BLOCKING 0x8, 0x200 ;  /* 0x0208000000007b1d */ /* 0x000fe20000010000 */
[----:B------:R-:W-:Y:S01]  /*11520*/  ISETP.NE.U32.AND P0, PT, RZ, UR6, PT ;  /* 0x00000006ff007c0c */ /* 0x000fe2000bf05070 */
[----:B--2---:R-:W-:-:S03]  /*11530*/  VIADD R0, R22, 0xda00 ;  /* 0x0000da0016007836 */ /* 0x004fc60000000000 */
[----:B------:R-:W-:Y:S01]  /*11540*/  ISETP.NE.AND.EX P0, PT, RZ, UR7, PT, P0 ;  /* 0x00000007ff007c0c */ /* 0x000fe2000bf05300 */
[----:B------:R-:W-:Y:S01]  /*11550*/  BSSY B6, `(.L_x_2138) ;  /* 0x0000020000067945 */ /* 0x000fe20003800000 */
[----:B------:R-:W-:Y:S02]  /*11560*/  LOP3.LUT P1, RZ, R0, 0x1bf, RZ, 0xc0, !PT ;  /* 0x000001bf00ff7812 */ /* 0x000fe4000782c0ff */
[----:B---3--:R-:W-:-:S05]  /*11570*/  SHF.R.S32.HI R2, RZ, 0x1f, R4 ;  /* 0x0000001fff027819 */ /* 0x008fca0000011404 */
        /* <DEDUP_REMOVED lines=8> */
[----:B--2---:R-:W-:Y:S01]  /*11600*/  IMAD.IADD R2, R5, 0x1, R0 ;  /* 0x0000000105027824 */ /* 0x004fe200078e0200 */
[----:B------:R-:W-:-:S05]  /*11610*/  SHF.R.S32.HI R0, RZ, 0x1f, R18 ;  /* 0x0000001fff007819 */ /* 0x000fca0000011412 */
        /* <DEDUP_REMOVED lines=19> */
.L_x_2139:
[----:B------:R-:W-:Y:S05]  /*11750*/  BSYNC B6 ;  /* 0x0000000000067941 */ /* 0x000fea0003800000 */
.L_x_2138:
        /* <DEDUP_REMOVED lines=8> */
[----:B------:R-:W4:Y:S01]  /*117e0*/  LDL.LU R4, [R1+0x8] ;  /* 0x0000080001047983 */ /* 0x000f220000300800 */
[----:B------:R-:W4:Y:S01]  /*117f0*/  S2R R10, SR_TID.X ;  /* 0x00000000000a7919 */ /* 0x000f220000002100 */
[----:B------:R-:W4:Y:S01]  /*11800*/  S2R R11, SR_TID.X ;  /* 0x00000000000b7919 */ /* 0x000f220000002100 */
[----:B---3--:R-:W-:-:S13]  /*11810*/  ISETP.NE.AND P1, PT, R9, 0x1, PT ;  /* 0x000000010900780c */ /* 0x008fda0003f25270 */
[----:B------:R-:W3:Y:S08]  /*11820*/  @P1 LDC R5, c[0x0][0x450] ;  /* 0x00011400ff051b82 */ /* 0x000ef00000000800 */
[----:B01----:R-:W0:Y:S01]  /*11830*/  @P1 LDC R8, c[0x0][0x44c] ;  /* 0x00011300ff081b82 */ /* 0x003e220000000800 */
[----:B--2---:R-:W-:Y:S02]  /*11840*/  IMAD.MOV.U32 R3, RZ, RZ, R0 ;  /* 0x000000ffff037224 */ /* 0x004fe400078e0000 */
[----:B----4-:R-:W-:-:S02]  /*11850*/  IMAD R0, R20, UR4, RZ ;  /* 0x0000000414007c24 */ /* 0x010fc4000f8e02ff */
[C---:B------:R-:W-:Y:S01]  /*11860*/  IMAD.WIDE.U32 R2, R18.reuse, UR4, R2 ;  /* 0x0000000412027c25 */ /* 0x040fe2000f8e0002 */
[----:B------:R-:W1:Y:S03]  /*11870*/  S2R R20, SR_TID.X ;  /* 0x0000000000147919 */ /* 0x000e660000002100 */
[----:B------:R-:W-:Y:S01]  /*11880*/  IMAD R0, R18, UR5, R0 ;  /* 0x0000000512007c24 */ /* 0x000fe2000f8e0200 */
[----:B------:R-:W-:-:S03]  /*11890*/  ULDC.64 UR4, c[0x0][0x2e0] ;  /* 0x0000b80000047ab9 */ /* 0x000fc60000000a00 */
[----:B------:R-:W-:Y:S02]  /*118a0*/  IMAD.IADD R3, R3, 0x1, R0 ;  /* 0x0000000103037824 */ /* 0x000fe400078e0200 */
[----:B------:R-:W-:Y:S02]  /*118b0*/  IMAD R0, R21, UR4, RZ ;  /* 0x0000000415007c24 */ /* 0x000fe4000f8e02ff */
[----:B------:R-:W2:Y:S01]  /*118c0*/  S2R R21, SR_TID.X ;  /* 0x0000000000157919 */ /* 0x000ea20000002100 */
[----:B------:R-:W-:-:S04]  /*118d0*/  IMAD.WIDE.U32 R2, R4, UR4, R2 ;  /* 0x0000000404027c25 */ /* 0x000fc8000f8e0002 */
[----:B------:R-:W-:Y:S01]  /*118e0*/  IMAD R0, R4, UR5, R0 ;  /* 0x0000000504007c24 */ /* 0x000fe2000f8e0200 */
[----:B------:R-:W-:Y:S01]  /*118f0*/  ULDC.64 UR4, c[0x0][0x2d0] ;  /* 0x0000b40000047ab9 */ /* 0x000fe20000000a00 */
[----:B------:R-:W4:Y:S02]  /*11900*/  @P1 LDC R4, c[0x0][0x44c] ;  /* 0x00011300ff041b82 */ /* 0x000f240000000800 */
[----:B------:R-:W-:Y:S01]  /*11910*/  IMAD.IADD R3, R3, 0x1, R0 ;  /* 0x0000000103037824 */ /* 0x000fe200078e0200 */
[----:B-1----:R-:W-:-:S04]  /*11920*/  LOP3.LUT R20, R20, 0x7f, RZ, 0xc0, !PT ;  /* 0x0000007f14147812 */ /* 0x002fc800078ec0ff */
[----:B------:R-:W-:Y:S01]  /*11930*/  SHF.R.U32.HI R20, RZ, 0x2, R20 ;  /* 0x00000002ff147819 */ /* 0x000fe20000011614 */
[----:B--2---:R-:W-:Y:S02]  /*11940*/  IMAD.SHL.U32 R6, R21, 0x20, RZ ;  /* 0x0000002015067824 */ /* 0x004fe400078e00ff */
[----:B------:R-:W-:-:S03]  /*11950*/  IMAD.SHL.U32 R21, R10, 0x8, RZ ;  /* 0x000000080a157824 */ /* 0x000fc600078e00ff */
[----:B------:R-:W-:Y:S01]  /*11960*/  LOP3.LUT R6, R20, 0x60, R6, 0xf8, !PT ;  /* 0x0000006014067812 */ /* 0x000fe200078ef806 */
[----:B------:R-:W-:Y:S01]  /*11970*/  IMAD.SHL.U32 R20, R11, 0x8, RZ ;  /* 0x000000080b147824 */ /* 0x000fe200078e00ff */
[----:B------:R-:W-:-:S03]  /*11980*/  LOP3.LUT R21, R21, 0x18, RZ, 0xc0, !PT ;  /* 0x0000001815157812 */ /* 0x000fc600078ec0ff */
[----:B------:R-:W-:Y:S01]  /*11990*/  IMAD R6, R17, 0xc0, R6 ;  /* 0x000000c011067824 */ /* 0x000fe200078e0206 */
[C---:B------:R-:W-:Y:S02]  /*119a0*/  LOP3.LUT R10, R21.reuse, 0x40, RZ, 0xfc, !PT ;  /* 0x00000040150a7812 */ /* 0x040fe400078efcff */
[----:B------:R-:W-:Y:S01]  /*119b0*/  LOP3.LUT R20, R20, 0x18, RZ, 0xc0, !PT ;  /* 0x0000001814147812 */ /* 0x000fe200078ec0ff */
[----:B----4-:R-:W-:Y:S01]  /*119c0*/  @P1 IMAD.HI.U32 R0, R6, R4, RZ ;  /* 0x0000000406001227 */ /* 0x010fe200078e00ff */
[----:B------:R-:W-:-:S03]  /*119d0*/  LOP3.LUT R12, R21, 0x20, RZ, 0xfc, !PT ;  /* 0x00000020150c7812 */ /* 0x000fc600078efcff */
[----:B------:R-:W-:Y:S01]  /*119e0*/  IMAD.MOV.U32 R4, RZ, RZ, R6 ;  /* 0x000000ffff047224 */ /* 0x000fe200078e0006 */
[----:B---3--:R-:W-:-:S04]  /*119f0*/  @P1 SHF.R.U32.HI R4, RZ, R5, R0 ;  /* 0x00000005ff041219 */ /* 0x008fc80000011600 */
        /* <DEDUP_REMOVED lines=15> */
[----:B0-----:R-:W-:Y:S01]  /*11af0*/  @P1 IMAD.HI.U32 R8, R7, R8, RZ ;  /* 0x0000000807081227 */ /* 0x001fe200078e00ff */
        /* <DEDUP_REMOVED lines=27> */
[----:B------:R-:W-:Y:S01]  /*11cb0*/  IMAD R17, R17, 0xc0, R21 ;  /* 0x000000c011117824 */ /* 0x000fe200078e0215 */
[----:B------:R-:W-:Y:S02]  /*11cc0*/  ULDC.64 UR4, c[0x0][0x208] ;  /* 0x0000820000047ab9 */ /* 0x000fe40000000a00 */
[----:B------:R-:W0:Y:S04]  /*11cd0*/  SHFL.IDX PT, R3, R0, RZ, 0x1c1f ;  /* 0x001c1fff00037589 */ /* 0x000e2800000e0000 */
[----:B------:R-:W-:Y:S01]  /*11ce0*/  SHFL.IDX PT, R14, R7, 0x1, 0x1c1f ;  /* 0x003c1f00070e7f89 */ /* 0x000fe200000e0000 */
[----:B--2---:R-:W-:-:S03]  /*11cf0*/  IMAD R5, R2, R9, RZ ;  /* 0x0000000902057224 */ /* 0x004fc600078e02ff */
[----:B------:R-:W1:Y:S02]  /*11d00*/  SHFL.IDX PT, R2, R4, RZ, 0x1c1f ;  /* 0x001c1fff04027589 */ /* 0x000e6400000e0000 */
        /* <DEDUP_REMOVED lines=54> */
.L_x_2257:
[----:B------:R-:W-:Y:S01]  /*12070*/  VIADD R0, R17, 0xa0 ;  /* 0x000000a011007836 */ /* 0x000fe20000000000 */
[----:B------:R-:W-:-:S04]  /*12080*/  ULDC.64 UR4, c[0x0][0x208] ;  /* 0x0000820000047ab9 */ /* 0x000fc80000000a00 */
[----:B------:R-:W-:Y:S01]  /*12090*/  ISETP.GE.AND P3, PT, R0, R5, PT ;  /* 0x000000050000720c */ /* 0x000fe20003f66270 */
[----:B------:R-:W-:-:S12]  /*120a0*/  VIADD R0, R22, 0x31c00 ;  /* 0x00031c0016007836 */ /* 0x000fd80000000000 */
        /* <DEDUP_REMOVED lines=10> */
.L_x_2141:
        /* <DEDUP_REMOVED lines=8> */
[----:B------:R-:W-:Y:S01]  /*121d0*/  LEA.HI R2, R3, R3, RZ, 0x1 ;  /* 0x0000000303027211 */ /* 0x000fe200078f08ff */
[----:B------:R0:W-:Y:S03]  /*121e0*/  STL [R1+0x28], R3 ;  /* 0x0000280301007387 */ /* 0x0001e60000100800 */
[----:B------:R-:W-:-:S05]  /*121f0*/  LOP3.LUT R2, R2, 0xfffffffe, RZ, 0xc0, !PT ;  /* 0xfffffffe02027812 */ /* 0x000fca00078ec0ff */
[----:B------:R-:W-:-:S05]  /*12200*/  IMAD.IADD R2, R3, 0x1, -R2 ;  /* 0x0000000103027824 */ /* 0x000fca00078e0a02 */
[----:B0-----:R-:W-:Y:S01]  /*12210*/  SHF.L.U32 R3, R2, 0x1f, RZ ;  /* 0x0000001f02037819 */ /* 0x001fe200000006ff */
[----:B------:R-:W-:Y:S01]  /*12220*/  NOP ;  /* 0x0000000000007918 */ /* 0x000fe20000000000 */
[----:B------:R-:W2:Y:S01]  /*12230*/  LDL R4, [R1+0xc] ;  /* 0x00000c0001047983 */ /* 0x000ea20000100800 */
[----:B------:R0:W-:Y:S01]  /*12240*/  SYNCS.ARRIVE.TRANS64.A1T0 RZ, [R22+URZ+0x31c00], RZ ;  /* 0x031c00ff16ff79a7 */ /* 0x0001e2000810003f */
[----:B------:R-:W-:Y:S01]  /*12250*/  BSSY B0, `(.L_x_2142) ;  /* 0x0000004000007945 */ /* 0x000fe20003800000 */
[----:B------:R-:W1:Y:S01]  /*12260*/  SYNCS.PHASECHK.TRANS64.TRYWAIT P0, [R22+URZ+0x31c20], R3 ;  /* 0x031c2003160075a7 */ /* 0x000e62000800017f */
[----:B--2---:R-:W-:Y:S02]  /*12270*/  ISETP.GE.AND P1, PT, R4, 0x2, PT ;  /* 0x000000020400780c */ /* 0x004fe40003f26270 */
[----:B01----:R-:W-:Y:S11]  /*12280*/  @!P0 BRA `(.L_x_2143) ;  /* 0x0000004400588947 */ /* 0x003ff60003800000 */
.L_x_2258:
[----:B------:R-:W-:Y:S05]  /*12290*/  BSYNC B0 ;  /* 0x0000000000007941 */ /* 0x000fea0003800000 */
.L_x_2142:
[----:B------:R-:W-:Y:S04]  /*122a0*/  BSSY B0, `(.L_x_2144) ;  /* 0x0000226000007945 */ /* 0x000fe80003800000 */
[----:B------:R-:W-:Y:S05]  /*122b0*/  @!P1 BRA `(.L_x_2145) ;  /* 0x0000002000909947 */ /* 0x000fea0003800000 */
[----:B------:R-:W2:Y:S01]  /*122c0*/  LDL R4, [R1+0xc] ;  /* 0x00000c0001047983 */ /* 0x000ea20000100800 */
[----:B------:R-:W-:Y:S01]  /*122d0*/  BSSY B2, `(.L_x_2146) ;  /* 0x00000bc000027945 */ /* 0x000fe20003800000 */
[C---:B--2---:R-:W-:Y:S01]  /*122e0*/  LOP3.LUT R2, R4.reuse, 0x1, RZ, 0xc0, !PT ;  /* 0x0000000104027812 */ /* 0x044fe200078ec0ff */
[----:B------:R-:W-:-:S03]  /*122f0*/  VIADD R7, R4, 0xfffffffe ;  /* 0xfffffffe04077836 */ /* 0x000fc60000000000 */
[----:B------:R-:W-:Y:S01]  /*12300*/  ISETP.NE.U32.AND P0, PT, R2, 0x1, PT ;  /* 0x000000010200780c */ /* 0x000fe20003f05070 */
[----:B------:R-:W-:-:S12]  /*12310*/  IMAD.MOV.U32 R6, RZ, RZ, R7 ;  /* 0x000000ffff067224 */ /* 0x000fd800078e0007 */
[----:B------:R-:W-:Y:S05]  /*12320*/  @!P0 BRA `(.L_x_2147) ;  /* 0x0000000800d88947 */ /* 0x000fea0003800000 */
[----:B------:R-:W2:Y:S01]  /*12330*/  LDL R4, [R1] ;  /* 0x0000000001047983 */ /* 0x000ea20000100800 */
[----:B------:R-:W-:Y:S01]  /*12340*/  VIADD R8, R23, 0x1 ;  /* 0x0000000117087836 */ /* 0x000fe20000000000 */
[----:B------:R-:W-:Y:S04]  /*12350*/  BSSY B1, `(.L_x_2148) ;  /* 0x00000af000017945 */ /* 0x000fe80003800000 */
[----:B------:R-:W-:-:S04]  /*12360*/  ISETP.NE.AND P0, PT, R8, 0x2, PT ;  /* 0x000000020800780c */ /* 0x000fc80003f05270 */
[----:B------:R-:W-:Y:S02]  /*12370*/  SEL R2, RZ, 0x1, P0 ;  /* 0x00000001ff027807 */ /* 0x000fe40000000000 */
[----:B------:R-:W-:Y:S02]  /*12380*/  SEL R8, R8, RZ, P0 ;  /* 0x000000ff08087207 */ /* 0x000fe40000000000 */
[----:B------:R-:W-:Y:S02]  /*12390*/  LOP3.LUT R9, R27, R2, RZ, 0x3c, !PT ;  /* 0x000000021b097212 */ /* 0x000fe400078e3cff */
[----:B--2---:R-:W-:-:S13]  /*123a0*/  ISETP.NE.AND P2, PT, R4, RZ, PT ;  /* 0x000000ff0400720c */ /* 0x004fda0003f45270 */
[----:B------:R-:W-:Y:S05]  /*123b0*/  @!P2 BRA `(.L_x_2149) ;  /* 0x0000000800a0a947 */ /* 0x000fea0003800000 */
[----:B------:R-:W-:Y:S01]  /*123c0*/  ULDC.64 UR4, c[0x0][0x418] ;  /* 0x0001060000047ab9 */ /* 0x000fe20000000a00 */
[----:B------:R-:W-:Y:S01]  /*123d0*/  IMAD.MOV.U32 R5, RZ, RZ, R24 ;  /* 0x000000ffff057224 */ /* 0x000fe200078e0018 */
[----:B------:R-:W-:Y:S01]  /*123e0*/  ISETP.NE.U32.AND P0, PT, RZ, UR4, PT ;  /* 0x00000004ff007c0c */ /* 0x000fe2000bf05070 */
[----:B------:R-:W-:-:S03]  /*123f0*/  IMAD.MOV.U32 R6, RZ, RZ, R7 ;  /* 0x000000ffff067224 */ /* 0x000fc600078e0007 */
[----:B------:R-:W-:-:S13]  /*12400*/  ISETP.NE.AND.EX P0, PT, RZ, UR5, PT, P0 ;  /* 0x00000005ff007c0c */ /* 0x000fda000bf05300 */
        /* <DEDUP_REMOVED lines=19> */
.L_x_2150:
[----:B0-----:R-:W-:Y:S01]  /*12540*/  IMAD R3, R8, 0x8, R22 ;  /* 0x0000000808037824 */ /* 0x001fe200078e0216 */
[----:B------:R-:W-:Y:S01]  /*12550*/  SHF.L.U32 R2, R9, 0x1f, RZ ;  /* 0x0000001f09027819 */ /* 0x000fe200000006ff */
[----:B------:R-:W-:Y:S03]  /*12560*/  BSSY B3, `(.L_x_2151) ;  /* 0x0000003000037945 */ /* 0x000fe60003800000 */
[----:B------:R-:W0:Y:S02]  /*12570*/  SYNCS.PHASECHK.TRANS64.TRYWAIT P0, [R3+URZ+0x31c40], R2 ;  /* 0x031c4002030075a7 */ /* 0x000e24000800017f */
[----:B0-----:R-:W-:Y:S05]  /*12580*/  @!P0 BRA `(.L_x_2152) ;  /* 0x0000004000ac8947 */ /* 0x001fea0003800000 */
.L_x_2259:
[----:B------:R-:W-:Y:S05]  /*12590*/  BSYNC B3 ;  /* 0x0000000000037941 */ /* 0x000fea0003800000 */
.L_x_2151:
        /* <DEDUP_REMOVED lines=12> */
.L_x_2154:
[----:B------:R-:W-:Y:S05]  /*12660*/  BSYNC B3 ;  /* 0x0000000000037941 */ /* 0x000fea0003800000 */
.L_x_2153:
        /* <DEDUP_REMOVED lines=11> */
.L_x_2155:
        /* <DEDUP_REMOVED lines=16> */
.L_x_2156:
        /* <DEDUP_REMOVED lines=16> */
.L_x_2157:
        /* <DEDUP_REMOVED lines=15> */
.L_x_2260:
[----:B------:R-:W-:Y:S05]  /*12a10*/  BSYNC B3 ;  /* 0x0000000000037941 */ /* 0x000fea0003800000 */
.L_x_2158:
        /* <DEDUP_REMOVED lines=12> */
.L_x_2161:
[----:B------:R-:W-:Y:S05]  /*12ae0*/  BSYNC B3 ;  /* 0x0000000000037941 */ /* 0x000fea0003800000 */
.L_x_2160:
        /* <DEDUP_REMOVED lines=11> */
.L_x_2162:
        /* <DEDUP_REMOVED lines=15> */
.L_x_2163:
        /* <DEDUP_REMOVED lines=15> */
.L_x_2164:
        /* <DEDUP_REMOVED lines=12> */
.L_x_2149:
[----:B------:R-:W-:Y:S05]  /*12e40*/  BSYNC B1 ;  /* 0x0000000000017941 */ /* 0x000fea0003800000 */
.L_x_2148:
[----:B------:R-:W2:Y:S01]  /*12e50*/  LDL.LU R2, [R1+0xc] ;  /* 0x00000c0001027983 */ /* 0x000ea20000300800 */
[----:B------:R-:W-:Y:S02]  /*12e60*/  IMAD.MOV.U32 R23, RZ, RZ, R8 ;  /* 0x000000ffff177224 */ /* 0x000fe400078e0008 */
[----:B------:R-:W-:Y:S02]  /*12e70*/  IMAD.MOV.U32 R27, RZ, RZ, R9 ;  /* 0x000000ffff1b7224 */ /* 0x000fe400078e0009 */
[----:B--2---:R-:W-:-:S07]  /*12e80*/  VIADD R6, R2, 0xfffffffd ;  /* 0xfffffffd02067836 */ /* 0x004fce0000000000 */
.L_x_2147:
[----:B------:R-:W-:Y:S05]  /*12e90*/  BSYNC B2 ;  /* 0x0000000000027941 */ /* 0x000fea0003800000 */
.L_x_2146:
[----:B------:R-:W-:-:S13]  /*12ea0*/  ISETP.NE.AND P0, PT, R7, RZ, PT ;  /* 0x000000ff0700720c */ /* 0x000fda0003f05270 */
[----:B------:R-:W-:Y:S05]  /*12eb0*/  @!P0 BRA `(.L_x_2145) ;  /* 0x0000001400908947 */ /* 0x000fea0003800000 */
[----:B------:R-:W-:-:S07]  /*12ec0*/  IMAD.MOV.U32 R4, RZ, RZ, R24 ;  /* 0x000000ffff047224 */ /* 0x000fce00078e0018 */
.L_x_2199:
        /* <DEDUP_REMOVED lines=8> */
[----:B--2---:R-:W-:-:S13]  /*12f50*/  ISETP.NE.AND P1, PT, R2, RZ, PT ;  /* 0x000000ff0200720c */ /* 0x004fda0003f25270 */
[----:B------:R-:W-:Y:S05]  /*12f60*/  @!P1 BRA `(.L_x_2166) ;  /* 0x0000000800949947 */ /* 0x000fea0003800000 */
[----:B------:R-:W-:Y:S01]  /*12f70*/  ULDC.64 UR4, c[0x0][0x418] ;  /* 0x0001060000047ab9 */ /* 0x000fe20000000a00 */
[----:B------:R-:W-:Y:S01]  /*12f80*/  IMAD.MOV.U32 R9, RZ, RZ, R6 ;  /* 0x000000ffff097224 */ /* 0x000fe200078e0006 */
[----:B------:R-:W-:-:S04]  /*12f90*/  ISETP.NE.U32.AND P0, PT, RZ, UR4, PT ;  /* 0x00000004ff007c0c */ /* 0x000fc8000bf05070 */
        /* <DEDUP_REMOVED lines=20> */
.L_x_2167:
[----:B0-----:R-:W-:Y:S01]  /*130e0*/  IMAD R3, R7, 0x8, R22 ;  /* 0x0000000807037824 */ /* 0x001fe200078e0216 */
[----:B------:R-:W-:Y:S01]  /*130f0*/  SHF.L.U32 R2, R8, 0x1f, RZ ;  /* 0x0000001f08027819 */ /* 0x000fe200000006ff */
[----:B------:R-:W-:Y:S03]  /*13100*/  BSSY B2, `(.L_x_2168) ;  /* 0x0000003000027945 */ /* 0x000fe60003800000 */
[----:B------:R-:W0:Y:S02]  /*13110*/  SYNCS.PHASECHK.TRANS64.TRYWAIT P0, [R3+URZ+0x31c40], R2 ;  /* 0x031c4002030075a7 */ /* 0x000e24000800017f */
[----:B0-----:R-:W-:Y:S05]  /*13120*/  @!P0 BRA `(.L_x_2169) ;  /* 0x0000003400ec8947 */ /* 0x001fea0003800000 */
.L_x_2261:
[----:B------:R-:W-:Y:S05]  /*13130*/  BSYNC B2 ;  /* 0x0000000000027941 */ /* 0x000fea0003800000 */
.L_x_2168:
        /* <DEDUP_REMOVED lines=12> */
.L_x_2171:
[----:B------:R-:W-:Y:S05]  /*13200*/  BSYNC B2 ;  /* 0x0000000000027941 */ /* 0x000fea0003800000 */
.L_x_2170:
        /* <DEDUP_REMOVED lines=11> */
.L_x_2172:
        /* <DEDUP_REMOVED lines=16> */
.L_x_2173:
        /* <DEDUP_REMOVED lines=16> */
.L_x_2174:
        /* <DEDUP_REMOVED lines=15> */
.L_x_2262:
[----:B------:R-:W-:Y:S05]  /*135b0*/  BSYNC B2 ;  /* 0x0000000000027941 */ /* 0x000fea0003800000 */
.L_x_2175:
        /* <DEDUP_REMOVED lines=11> */
.L_x_2178:
[----:B------:R-:W-:Y:S05]  /*13670*/  BSYNC B2 ;  /* 0x0000000000027941 */ /* 0x000fea0003800000 */
.L_x_2177:
        /* <DEDUP_REMOVED lines=10> */
.L_x_2179:
        /* <DEDUP_REMOVED lines=15> */
.L_x_2180:
        /* <DEDUP_REMOVED lines=15> */
.L_x_2181:
        /* <DEDUP_REMOVED lines=12> */
.L_x_2166:
[----:B------:R-:W-:Y:S05]  /*139c0*/  BSYNC B1 ;  /* 0x0000000000017941 */ /* 0x000fea0003800000 */
.L_x_2165:
        /* <DEDUP_REMOVED lines=10> */
[----:B------:R-:W-:Y:S01]  /*13a70*/  VIADD R9, R6, 0xffffffff ;  /* 0xffffffff06097836 */ /* 0x000fe20000000000 */
        /* <DEDUP_REMOVED lines=16> */
[----:B------:R-:W-:-:S04]  /*13b80*/  IMAD.WIDE.U32 R2, R26, UR6, R2 ;  /* 0x000000061a027c25 */ /* 0x000fc8000f8e0002 */
[----:B------:R-:W-:Y:S01]  /*13b90*/  IMAD.IADD R3, R4, 0x1, R3 ;  /* 0x0000000104037824 */ /* 0x000fe200078e0203 */
[----:B------:R-:W-:-:S04]  /*13ba0*/  LEA R4, P0, R2, UR4, 0x2 ;  /* 0x0000000402047c11 */ /* 0x000fc8000f8010ff */
[----:B------:R-:W-:-:S05]  /*13bb0*/  LEA.HI.X R5, R2, UR5, R3, 0x2, P0 ;  /* 0x0000000502057c11 */ /* 0x000fca00080f1403 */
[----:B------:R1:W5:Y:S04]  /*13bc0*/  LDG.E R4, desc[UR8][R4.64] ;  /* 0x0000000804047981 */ /* 0x000368000c1e1900 */
.L_x_2184:
[----:B------:R-:W-:Y:S01]  /*13bd0*/  IMAD R2, R23, 0x8, R22 ;  /* 0x0000000817027824 */ /* 0x000fe200078e0216 */
[----:B0-----:R-:W-:Y:S01]  /*13be0*/  SHF.L.U32 R3, R27, 0x1f, RZ ;  /* 0x0000001f1b037819 */ /* 0x001fe200000006ff */
[----:B------:R-:W-:Y:S03]  /*13bf0*/  BSSY B2, `(.L_x_2185) ;  /* 0x0000003000027945 */ /* 0x000fe60003800000 */
[----:B------:R-:W0:Y:S02]  /*13c00*/  SYNCS.PHASECHK.TRANS64.TRYWAIT P0, [R2+URZ+0x31c40], R3 ;  /* 0x031c4003020075a7 */ /* 0x000e24000800017f */
[----:B0-----:R-:W-:Y:S05]  /*13c10*/  @!P0 BRA `(.L_x_2186) ;  /* 0x0000002c00588947 */ /* 0x001fea0003800000 */
.L_x_2263:
[----:B------:R-:W-:Y:S05]  /*13c20*/  BSYNC B2 ;  /* 0x0000000000027941 */ /* 0x000fea0003800000 */
.L_x_2185:
        /* <DEDUP_REMOVED lines=12> */
.L_x_2188:
[----:B------:R-:W-:Y:S05]  /*13cf0*/  BSYNC B2 ;  /* 0x0000000000027941 */ /* 0x000fea0003800000 */
.L_x_2187:
        /* <DEDUP_REMOVED lines=12> */
.L_x_2189:
        /* <DEDUP_REMOVED lines=16> */
.L_x_2190:
        /* <DEDUP_REMOVED lines=16> */
.L_x_2191:
        /* <DEDUP_REMOVED lines=15> */
.L_x_2264:
[----:B------:R-:W-:Y:S05]  /*140b0*/  BSYNC B2 ;  /* 0x0000000000027941 */ /* 0x000fea0003800000 */
.L_x_2192:
        /* <DEDUP_REMOVED lines=11> */
.L_x_2195:
[----:B------:R-:W-:Y:S05]  /*14170*/  BSYNC B2 ;  /* 0x0000000000027941 */ /* 0x000fea0003800000 */
.L_x_2194:
        /* <DEDUP_REMOVED lines=10> */
.L_x_2196:
        /* <DEDUP_REMOVED lines=15> */
.L_x_2197:
        /* <DEDUP_REMOVED lines=15> */
.L_x_2198:
        /* <DEDUP_REMOVED lines=12> */
.L_x_2183:
[----:B------:R-:W-:Y:S05]  /*144c0*/  BSYNC B1 ;  /* 0x0000000000017941 */ /* 0x000fea0003800000 */
.L_x_2182:
[C---:B------:R-:W-:Y:S01]  /*144d0*/  ISETP.GT.AND P0, PT, R6.reuse, 0x1, PT ;  /* 0x000000010600780c */ /* 0x040fe20003f04270 */
[----:B------:R-:W-:-:S12]  /*144e0*/  VIADD R6, R6, 0xfffffffe ;  /* 0xfffffffe06067836 */ /* 0x000fd80000000000 */
[----:B------:R-:W-:Y:S05]  /*144f0*/  @P0 BRA `(.L_x_2199) ;  /* 0xffffffe800740947 */ /* 0x000fea000383ffff */
.L_x_2145:
[----:B------:R-:W-:Y:S05]  /*14500*/  BSYNC B0 ;  /* 0x0000000000007941 */ /* 0x000fea0003800000 */
.L_x_2144:
        /* <DEDUP_REMOVED lines=18> */
.L_x_2201:
[----:B------:R-:W-:Y:S05]  /*14630*/  BSYNC B0 ;  /* 0x0000000000007941 */ /* 0x000fea0003800000 */
.L_x_2200:
[----:B------:R-:W2:Y:S01]  /*14640*/  LDL.LU R0, [R1] ;  /* 0x0000000001007983 */ /* 0x000ea20000300800 */
[----:B------:R-:W-:Y:S01]  /*14650*/  BSSY B0, `(.L_x_2202) ;  /* 0x0000046000007945 */ /* 0x000fe20003800000 */
[----:B--2---:R-:W-:-:S13]  /*14660*/  ISETP.NE.AND P0, PT, R0, RZ, PT ;  /* 0x000000ff0000720c */ /* 0x004fda0003f05270 */
[----:B------:R-:W-:Y:S05]  /*14670*/  @!P0 BRA `(.L_x_2203) ;  /* 0x00000004000c8947 */ /* 0x000fea0003800000 */
[----:B0-----:R-:W-:Y:S01]  /*14680*/  IMAD R3, R23, 0x8, R22 ;  /* 0x0000000817037824 */ /* 0x001fe200078e0216 */
[----:B------:R-:W-:Y:S01]  /*14690*/  SHF.L.U32 R0, R27, 0x1f, RZ ;  /* 0x0000001f1b007819 */ /* 0x000fe200000006ff */
[----:B------:R-:W-:Y:S01]  /*146a0*/  BSSY B1, `(.L_x_2204) ;  /* 0x0000004000017945 */ /* 0x000fe20003800000 */
[----:B------:R-:W-:Y:S02]  /*146b0*/  ISETP.NE.AND P1, PT, R8, RZ, PT ;  /* 0x000000ff0800720c */ /* 0x000fe40003f25270 */
[----:B------:R-:W0:Y:S02]  /*146c0*/  SYNCS.PHASECHK.TRANS64.TRYWAIT P0, [R3+URZ+0x31c60], R0 ;  /* 0x031c6000030075a7 */ /* 0x000e24000800017f */
[----:B0-----:R-:W-:Y:S09]  /*146d0*/  @!P0 BRA `(.L_x_2205) ;  /* 0x0000002000d08947 */ /* 0x001ff20003800000 */
.L_x_2265:
[----:B------:R-:W-:Y:S05]  /*146e0*/  BSYNC B1 ;  /* 0x0000000000017941 */ /* 0x000fea0003800000 */
.L_x_2204:
        /* <DEDUP_REMOVED lines=9> */
.L_x_2207:
[----:B------:R-:W-:Y:S05]  /*14780*/  BSYNC B1 ;  /* 0x0000000000017941 */ /* 0x000fea0003800000 */
.L_x_2206:
        /* <DEDUP_REMOVED lines=10> */
.L_x_2208:
        /* <DEDUP_REMOVED lines=15> */
.L_x_2209:
        /* <DEDUP_REMOVED lines=15> */
.L_x_2210:
        /* <DEDUP_REMOVED lines=10> */
.L_x_2203:
[----:B------:R-:W-:Y:S05]  /*14ab0*/  BSYNC B0 ;  /* 0x0000000000007941 */ /* 0x000fea0003800000 */
.L_x_2202:
[----:B------:R-:W-:-:S05]  /*14ac0*/  VIADD R23, R23, 0x1 ;  /* 0x0000000117177836 */ /* 0x000fca0000000000 */
[----:B------:R-:W-:-:S04]  /*14ad0*/  ISETP.NE.AND P0, PT, R23, 0x2, PT ;  /* 0x000000021700780c */ /* 0x000fc80003f05270 */
[----:B------:R-:W-:Y:S02]  /*14ae0*/  SEL R0, RZ, 0x1, P0 ;  /* 0x00000001ff007807 */ /* 0x000fe40000000000 */
[----:B------:R-:W-:Y:S02]  /*14af0*/  SEL R23, R23, RZ, P0 ;  /* 0x000000ff17177207 */ /* 0x000fe40000000000 */
[----:B------:R-:W-:-:S07]  /*14b00*/  LOP3.LUT R27, R27, R0, RZ, 0x3c, !PT ;  /* 0x000000001b1b7212 */ /* 0x000fce00078e3cff */
.L_x_2126:
[----:B------:R-:W-:Y:S05]  /*14b10*/  BSYNC B7 ;  /* 0x0000000000077941 */ /* 0x000fea0003800000 */
.L_x_2124:
[----:B------:R-:W2:Y:S02]  /*14b20*/  LDL R0, [R1+0x30] ;  /* 0x0000300001007983 */ /* 0x000ea40000100800 */
[----:B--2---:R-:W-:-:S13]  /*14b30*/  ISETP.NE.AND P0, PT, R0, RZ, PT ;  /* 0x000000ff0000720c */ /* 0x004fda0003f05270 */
[----:B------:R-:W-:Y:S05]  /*14b40*/  @!P0 BRA `(.L_x_2211) ;  /* 0x0000000000248947 */ /* 0x000fea0003800000 */
[----:B------:R-:W-:Y:S05]  /*14b50*/  WARPSYNC.ALL ;  /* 0x0000000000007948 */ /* 0x000fea0003800000 */
[----:B------:R-:W2:Y:S08]  /*14b60*/  S2UR UR5, SR_CgaCtaId ;  /* 0x00000000000579c3 */ /* 0x000eb00000008800 */
[----:B------:R-:W-:Y:S06]  /*14b70*/  BAR.SYNC.DEFER_BLOCKING 0x5, 0x200 ;  /* 0x0148000000007b1d */ /* 0x000fec0000010000 */
[----:B------:R-:W-:-:S02]  /*14b80*/  UMOV UR4, 0x400 ;  /* 0x0000040000047882 */ /* 0x000fc40000000000 */
[----:B--2---:R-:W-:-:S06]  /*14b90*/  ULEA UR4, UR5, UR4, 0x18 ;  /* 0x0000000405047291 */ /* 0x004fcc000f8ec03f */
[----:B0-----:R-:W-:-:S05]  /*14ba0*/  IMAD.U32 R22, RZ, RZ, UR4 ;  /* 0x00000004ff167e24 */ /* 0x001fca000f8e00ff */
[----:B------:R0:W2:Y:S01]  /*14bb0*/  LDS.128 R16, [R22+0x31cd0] ;  /* 0x031cd00016107984 */ /* 0x0000a20000000c00 */
[----:B------:R-:W-:Y:S06]  /*14bc0*/  BAR.ARV 0x4, 0x200 ;  /* 0x0108000000007b1d */ /* 0x000fec0000002000 */
[----:B------:R-:W-:Y:S05]  /*14bd0*/  BRA `(.L_x_2212) ;  /* 0x0000000800d87947 */ /* 0x000fea0003800000 */
.L_x_2211:
[----:B------:R-:W0:Y:S01]  /*14be0*/  S2R R0, SR_TID.X ;  /* 0x0000000000007919 */ /* 0x000e220000002100 */
[----:B------:R-:W-:Y:S01]  /*14bf0*/  UMOV UR4, 0xffffffff ;  /* 0xffffffff00047882 */ /* 0x000fe20000000000 */
[----:B01----:R-:W-:-:S04]  /*14c00*/  LOP3.LUT R8, R0, 0x1f, RZ, 0xc0, !PT ;  /* 0x0000001f00087812 */ /* 0x003fc800078ec0ff */
[----:B------:R-:W-:Y:S01]  /*14c10*/  ISETP.NE.AND P0, PT, R8, 0x1f, PT ;  /* 0x0000001f0800780c */ /* 0x000fe20003f05270 */
[----:B------:R-:W-:-:S12]  /*14c20*/  BRA.DIV UR4, `(.L_x_2213) ;  /* 0x0000001e04907947 */ /* 0x000fd8000b800000 */
[----:B------:R-:W-:Y:S01]  /*14c30*/  IMAD.IADD R5, R19, 0x1, R8 ;  /* 0x0000000113057824 */ /* 0x000fe200078e0208 */
[----:B------:R-:W-:Y:S01]  /*14c40*/  ULDC UR4, c[0x0][0xc3c] ;  /* 0x00030f0000047ab9 */ /* 0x000fe20000000800 */
[----:B------:R-:W-:-:S03]  /*14c50*/  ULDC.64 UR6, c[0x0][0x208] ;  /* 0x0000820000067ab9 */ /* 0x000fc60000000a00 */
[----:B------:R-:W-:-:S13]  /*14c60*/  ISETP.GE.OR P1, PT, R5, UR4, !P0 ;  /* 0x0000000405007c0c */ /* 0x000fda000c726670 */
[----:B------:R-:W0:Y:S02]  /*14c70*/  @!P1 LDC.64 R2, c[0x0][0xc80] ;  /* 0x00032000ff029b82 */ /* 0x000e240000000a00 */
[----:B0-----:R-:W-:-:S06]  /*14c80*/  @!P1 IMAD.WIDE R2, R5, 0x4, R2 ;  /* 0x0000000405029825 */ /* 0x001fcc00078e0202 */
        /* <DEDUP_REMOVED lines=9> */
[----:B------:R-:W0:Y:S02]  /*14d20*/  SHFL.UP PT, R14, R17, 0x1, RZ ;  /* 0x04200000110e7989 */ /* 0x000e2400000e00ff */
[----:B0-----:R-:W-:-:S05]  /*14d30*/  SEL R4, R14, RZ, P1 ;  /* 0x000000ff0e047207 */ /* 0x001fca0000800000 */
[----:B------:R-:W-:-:S05]  /*14d40*/  IMAD.IADD R4, R17, 0x1, R4 ;  /* 0x0000000111047824 */ /* 0x000fca00078e0204 */
[----:B------:R-:W0:Y:S02]  /*14d50*/  SHFL.UP PT, R14, R4, 0x2, RZ ;  /* 0x04400000040e7989 */ /* 0x000e2400000e00ff */
[----:B0-----:R-:W-:-:S05]  /*14d60*/  SEL R5, R14, RZ, P2 ;  /* 0x000000ff0e057207 */ /* 0x001fca0001000000 */
[----:B------:R-:W-:Y:S02]  /*14d70*/  IMAD.IADD R6, R4, 0x1, R5 ;  /* 0x0000000104067824 */ /* 0x000fe400078e0205 */
[----:B------:R-:W-:Y:S04]  /*14d80*/  SHFL.IDX PT, R5, R16, 0x1, 0x1f ;  /* 0x00201f0010057f89 */ /* 0x000fe800000e0000 */
        /* <DEDUP_REMOVED lines=10> */
.L_x_2275:
[----:B------:R-:W-:Y:S02]  /*14e30*/  ULDC UR4, c[0x0][0xc38] ;  /* 0x00030e0000047ab9 */ /* 0x000fe40000000800 */
[----:B------:R-:W-:-:S04]  /*14e40*/  IMAD.U32 R4, RZ, RZ, UR4 ;  /* 0x00000004ff047e24 */ /* 0x000fc8000f8e00ff */
[----:B-1----:R-:W-:-:S04]  /*14e50*/  IMAD R14, R14, R4, RZ ;  /* 0x000000040e0e7224 */ /* 0x002fc800078e02ff */
[----:B------:R-:W-:-:S05]  /*14e60*/  IMAD.IADD R5, R5, 0x1, R14 ;  /* 0x0000000105057824 */ /* 0x000fca00078e020e */
[----:B------:R-:W-:-:S13]  /*14e70*/  ISETP.GT.AND P6, PT, R5, R0, PT ;  /* 0x000000000500720c */ /* 0x000fda0003fc4270 */
[----:B------:R-:W-:Y:S05]  /*14e80*/  @P6 BRA `(.L_x_2214) ;  /* 0x0000000000a06947 */ /* 0x000fea0003800000 */
.L_x_2219:
[----:B------:R-:W1:Y:S01]  /*14e90*/  LDC R2, c[0x0][0xc3c] ;  /* 0x00030f00ff027b82 */ /* 0x000e620000000800 */
[----:B------:R-:W-:-:S05]  /*14ea0*/  VIADD R19, R19, 0x1f ;  /* 0x0000001f13137836 */ /* 0x000fca0000000000 */
[----:B-1----:R-:W-:-:S13]  /*14eb0*/  ISETP.GE.AND P6, PT, R19, R2, PT ;  /* 0x000000021300720c */ /* 0x002fda0003fc6270 */
[----:B------:R-:W-:Y:S05]  /*14ec0*/  @P6 BRA `(.L_x_2215) ;  /* 0x0000000400d86947 */ /* 0x000fea0003800000 */
[----:B0-----:R-:W0:Y:S01]  /*14ed0*/  S2R R3, SR_TID.X ;  /* 0x0000000000037919 */ /* 0x001e220000002100 */
[----:B------:R-:W-:Y:S01]  /*14ee0*/  BSSY B0, `(.L_x_2216) ;  /* 0x000000a000007945 */ /* 0x000fe20003800000 */
[----:B------:R-:W-:Y:S01]  /*14ef0*/  IMAD.MOV.U32 R17, RZ, RZ, RZ ;  /* 0x000000ffff117224 */ /* 0x000fe200078e00ff */
[----:B0-----:R-:W-:-:S05]  /*14f00*/  LOP3.LUT R3, R3, 0x1f, RZ, 0xc0, !PT ;  /* 0x0000001f03037812 */ /* 0x001fca00078ec0ff */
[----:B------:R-:W-:-:S05]  /*14f10*/  IMAD.IADD R7, R19, 0x1, R3 ;  /* 0x0000000113077824 */ /* 0x000fca00078e0203 */
[----:B------:R-:W-:-:S13]  /*14f20*/  ISETP.GE.OR P6, PT, R7, R2, !P0 ;  /* 0x000000020700720c */ /* 0x000fda00047c6670 */
[----:B------:R-:W-:Y:S05]  /*14f30*/  @P6 BRA `(.L_x_2217) ;  /* 0x0000000000106947 */ /* 0x000fea0003800000 */
[----:B------:R-:W0:Y:S01]  /*14f40*/  LDC.64 R2, c[0x0][0xc80] ;  /* 0x00032000ff027b82 */ /* 0x000e220000000a00 */
[----:B------:R-:W-:Y:S01]  /*14f50*/  ULDC.64 UR4, c[0x0][0x208] ;  /* 0x0000820000047ab9 */ /* 0x000fe20000000a00 */
[----:B0-----:R-:W-:-:S05]  /*14f60*/  IMAD.WIDE R2, R7, 0x4, R2 ;  /* 0x0000000407027825 */ /* 0x001fca00078e0202 */
[----:B------:R0:W5:Y:S02]  /*14f70*/  LDG.E R17, desc[UR4][R2.64] ;  /* 0x0000000402117981 */ /* 0x000164000c1e1900 */
.L_x_2217:
[----:B------:R-:W-:Y:S05]  /*14f80*/  BSYNC B0 ;  /* 0x0000000000007941 */ /* 0x000fea0003800000 */
.L_x_2216:
[----:B------:R-:W-:-:S03]  /*14f90*/  UMOV UR4, 0xffffffff ;  /* 0xffffffff00047882 */ /* 0x000fc60000000000 */
[----:B------:R-:W-:Y:S05]  /*14fa0*/  BRA.DIV UR4, `(.L_x_2218) ;  /* 0x0000001e04d87947 */ /* 0x000fea000b800000 */
[----:B-----5:R-:W1:Y:S02]  /*14fb0*/  SHFL.UP PT, R14, R17, 0x1, RZ ;  /* 0x04200000110e7989 */ /* 0x020e6400000e00ff */
        /* <DEDUP_REMOVED lines=15> */
.L_x_2283:
[----:B------:R-:W-:Y:S02]  /*150b0*/  ULDC UR4, c[0x0][0xc38] ;  /* 0x00030e0000047ab9 */ /* 0x000fe40000000800 */
[----:B------:R-:W-:-:S04]  /*150c0*/  IMAD.U32 R4, RZ, RZ, UR4 ;  /* 0x00000004ff047e24 */ /* 0x000fc8000f8e00ff */
[----:B-1----:R-:W-:-:S04]  /*150d0*/  IMAD R14, R14, R4, RZ ;  /* 0x000000040e0e7224 */ /* 0x002fc800078e02ff */
[----:B------:R-:W-:-:S05]  /*150e0*/  IMAD.IADD R5, R14, 0x1, R5 ;  /* 0x000000010e057824 */ /* 0x000fca00078e0205 */
[----:B------:R-:W-:-:S13]  /*150f0*/  ISETP.GT.AND P6, PT, R5, R0, PT ;  /* 0x000000000500720c */ /* 0x000fda0003fc4270 */
[----:B------:R-:W-:Y:S05]  /*15100*/  @!P6 BRA `(.L_x_2219) ;  /* 0xfffffffc0060e947 */ /* 0x000fea000383ffff */
.L_x_2214:
        /* <DEDUP_REMOVED lines=8> */
.L_x_2287:
[----:B------:R-:W-:Y:S01]  /*15190*/  ISETP.NE.AND P0, PT, R2, RZ, PT ;  /* 0x000000ff0200720c */ /* 0x000fe20003f05270 */
[----:B------:R-:W-:-:S12]  /*151a0*/  IMAD.MOV.U32 R14, RZ, RZ, RZ ;  /* 0x000000ffff0e7224 */ /* 0x000fd800078e00ff */
[----:B------:R-:W-:Y:S05]  /*151b0*/  @!P0 BRA `(.L_x_2221) ;  /* 0x0000000000108947 */ /* 0x000fea0003800000 */
[----:B------:R-:W-:Y:S01]  /*151c0*/  UMOV UR4, 0xffffffff ;  /* 0xffffffff00047882 */ /* 0x000fe20000000000 */
[----:B------:R-:W-:Y:S02]  /*151d0*/  VIADD R12, R6, 0xffffffff ;  /* 0xffffffff060c7836 */ /* 0x000fe40000000000 */
[----:B------:R-:W-:Y:S05]  /*151e0*/  BRA.DIV UR4, `(.L_x_2222) ;  /* 0x00000022044c7947 */ /* 0x000fea000b800000 */
[----:B------:R3:W4:Y:S02]  /*151f0*/  SHFL.IDX PT, R14, R3, R12, 0x1f ;  /* 0x00001f0c030e7589 */ /* 0x00072400000e0000 */
.L_x_2221:
[----:B0--3--:R-:W0:Y:S01]  /*15200*/  LDC.64 R2, c[0x0][0xc90] ;  /* 0x00032400ff027b82 */ /* 0x009e220000000a00 */
[----:B------:R-:W-:Y:S01]  /*15210*/  IMAD.IADD R19, R6, 0x1, R19 ;  /* 0x0000000106137824 */ /* 0x000fe200078e0213 */
[----:B------:R-:W-:-:S03]  /*15220*/  ULDC.64 UR4, c[0x0][0x208] ;  /* 0x0000820000047ab9 */ /* 0x000fc60000000a00 */
[----:B0-----:R-:W-:-:S05]  /*15230*/  IMAD.WIDE R2, R19, 0x4, R2 ;  /* 0x0000000413027825 */ /* 0x001fca00078e0202 */
[----:B-1----:R0:W2:Y:S01]  /*15240*/  LDG.E R6, desc[UR4][R2.64] ;  /* 0x0000000402067981 */ /* 0x0020a2000c1e1900 */
[----:B----4-:R-:W-:-:S04]  /*15250*/  IMAD R16, R14, R4, R16 ;  /* 0x000000040e107224 */ /* 0x010fc800078e0210 */
[----:B------:R-:W-:Y:S02]  /*15260*/  IMAD.IADD R0, R0, 0x1, -R16 ;  /* 0x0000000100007824 */ /* 0x000fe400078e0a10 */
[----:B0-----:R-:W-:Y:S02]  /*15270*/  IMAD.MOV.U32 R2, RZ, RZ, RZ ;  /* 0x000000ffff027224 */ /* 0x001fe400078e00ff */
[----:B--2---:R-:W-:-:S05]  /*15280*/  IMAD R5, R17, R6, RZ ;  /* 0x0000000611057224 */ /* 0x004fca00078e02ff */
[----:B------:R-:W-:-:S04]  /*15290*/  IABS R7, R5 ;  /* 0x0000000500077213 */ /* 0x000fc80000000000 */
[----:B------:R-:W0:Y:S08]  /*152a0*/  I2F.RP R8, R7 ;  /* 0x0000000700087306 */ /* 0x000e300000209400 */
[----:B0-----:R-:W0:Y:S02]  /*152b0*/  MUFU.RCP R8, R8 ;  /* 0x0000000800087308 */ /* 0x001e240000001000 */
[----:B0-----:R-:W-:Y:S01]  /*152c0*/  VIADD R9, R8, 0xffffffe ;  /* 0x0ffffffe08097836 */ /* 0x001fe20000000000 */
        /* <DEDUP_REMOVED lines=54> */
.L_x_2215:
[----:B------:R-:W-:Y:S01]  /*15630*/  UMOV UR4, URZ ;  /* 0x0000003f00047c82 */ /* 0x000fe20008000000 */
[----:B------:R-:W-:Y:S01]  /*15640*/  UMOV UR5, URZ ;  /* 0x0000003f00057c82 */ /* 0x000fe20008000000 */
[----:B------:R-:W-:Y:S01]  /*15650*/  ULDC UR6, c[0x0][0xc3c] ;  /* 0x00030f0000067ab9 */ /* 0x000fe20000000800 */
[----:B------:R-:W-:Y:S02]  /*15660*/  IMAD.MOV.U32 R16, RZ, RZ, R0 ;  /* 0x000000ffff107224 */ /* 0x000fe400078e0000 */
[----:B------:R-:W-:Y:S02]  /*15670*/  IMAD.U32 R17, RZ, RZ, UR4 ;  /* 0x00000004ff117e24 */ /* 0x000fe4000f8e00ff */
[----:B------:R-:W-:Y:S02]  /*15680*/  IMAD.U32 R18, RZ, RZ, UR5 ;  /* 0x00000005ff127e24 */ /* 0x000fe4000f8e00ff */
[----:B------:R-:W-:-:S07]  /*15690*/  IMAD.U32 R19, RZ, RZ, UR6 ;  /* 0x00000006ff137e24 */ /* 0x000fce000f8e00ff */
.L_x_2223:
        /* <DEDUP_REMOVED lines=10> */
.L_x_2212:
[----:B------:R-:W-:Y:S02]  /*15740*/  ULDC UR4, c[0x0][0xc3c] ;  /* 0x00030f0000047ab9 */ /* 0x000fe40000000800 */
[----:B--2---:R-:W-:-:S13]  /*15750*/  ISETP.GE.AND P0, PT, R19, UR4, PT ;  /* 0x0000000413007c0c */ /* 0x004fda000bf06270 */
[----:B------:R-:W-:Y:S05]  /*15760*/  @!P0 BRA `(.L_x_2224) ;  /* 0xffffffac00208947 */ /* 0x000fea000383ffff */
[----:B------:R-:W-:Y:S05]  /*15770*/  BSYNC B8 ;  /* 0x0000000000087941 */ /* 0x000fea0003800000 */
.L_x_2120:
        /* <DEDUP_REMOVED lines=12> */
.L_x_2290:
[----:B------:R-:W-:Y:S05]  /*15840*/  BSYNC B0 ;  /* 0x0000000000007941 */ /* 0x000fea0003800000 */
.L_x_2225:
[----:B------:R-:W-:-:S03]  /*15850*/  UMOV UR4, 0xffffffff ;  /* 0xffffffff00047882 */ /* 0x000fc60000000000 */
[----:B------:R-:W-:Y:S05]  /*15860*/  BRA.DIV UR4, `(.L_x_2227) ;  /* 0x0000001a04e47947 */ /* 0x000fea000b800000 */
[----:B0-----:R-:W0:Y:S02]  /*15870*/  S2R R0, SR_TID.X ;  /* 0x0000000000007919 */ /* 0x001e240000002100 */
[----:B0-----:R-:W-:-:S04]  /*15880*/  SHF.R.U32.HI R0, RZ, 0x5, R0 ;  /* 0x00000005ff007819 */ /* 0x001fc80000011600 */
[----:B------:R-:W-:-:S05]  /*15890*/  LOP3.LUT R0, R0, 0x3, RZ, 0xc0, !PT ;  /* 0x0000000300007812 */ /* 0x000fca00078ec0ff */
[----:B------:R0:W2:Y:S02]  /*158a0*/  SHFL.IDX PT, R14, R0, RZ, 0x1f ;  /* 0x00001fff000e7589 */ /* 0x0000a400000e0000 */
.L_x_2293:
[----:B--2---:R-:W-:Y:S01]  /*158b0*/  ISETP.NE.AND P0, PT, R14, RZ, PT ;  /* 0x000000ff0e00720c */ /* 0x004fe20003f05270 */
[----:B------:R-:W-:-:S12]  /*158c0*/  BSSY B0, `(.L_x_2228) ;  /* 0x0000026000007945 */ /* 0x000fd80003800000 */
[----:B------:R-:W-:Y:S05]  /*158d0*/  @P0 BRA `(.L_x_2229) ;  /* 0x0000000000900947 */ /* 0x000fea0003800000 */
[----:B------:R-:W-:-:S03]  /*158e0*/  UMOV UR4, 0xffffffff ;  /* 0xffffffff00047882 */ /* 0x000fc60000000000 */
[----:B------:R-:W-:Y:S05]  /*158f0*/  BRA.DIV UR4, `(.L_x_2230) ;  /* 0x0000001a04f47947 */ /* 0x000fea000b800000 */
[----:B------:R-:W-:-:S13]  /*15900*/  ELECT P6, URZ, PT ;  /* 0x00000000003f782f */ /* 0x000fda00038c0000 */
.L_x_2296:
[----:B------:R-:W-:Y:S05]  /*15910*/  @!P6 BRA `(.L_x_2229) ;  /* 0x000000000080e947 */ /* 0x000fea0003800000 */
[----:B0-----:R-:W2:Y:S02]  /*15920*/  LDL R0, [R1+0x34] ;  /* 0x0000340001007983 */ /* 0x001ea40000100800 */
[----:B--2---:R-:W-:-:S13]  /*15930*/  R2UR UR4, R0 ;  /* 0x00000000000472ca */ /* 0x004fda00000e0000 */
[----:B------:R-:W-:-:S06]  /*15940*/  ULOP3.LUT UR4, UR4, 0x2, URZ, 0xfc, !UPT ;  /* 0x0000000204047892 */ /* 0x000fcc000f8efc3f */
[----:B------:R-:W-:-:S05]  /*15950*/  IMAD.U32 R0, RZ, RZ, UR4 ;  /* 0x00000004ff007e24 */ /* 0x000fca000f8e00ff */
[----:B------:R-:W-:-:S13]  /*15960*/  ISETP.NE.AND P2, PT, R0, 0x3, PT ;  /* 0x000000030000780c */ /* 0x000fda0003f45270 */
[----:B------:R-:W-:Y:S05]  /*15970*/  @!P2 BRA `(.L_x_2231) ;  /* 0x000000000004a947 */ /* 0x000fea0003800000 */
[----:B------:R-:W-:Y:S01]  /*15980*/  BPT.TRAP 0x1 ;  /* 0x000000040000795c */ /* 0x000fe20000300000 */
.L_x_2231:
        /* <DEDUP_REMOVED lines=12> */
.L_x_2297:
[----:B------:R-:W2:Y:S02]  /*15a50*/  SYNCS.PHASECHK.TRANS64.TRYWAIT P0, [R7+URZ], R2 ;  /* 0x00000002070075a7 */ /* 0x000ea4000800017f */
[----:B--2---:R-:W-:Y:S05]  /*15a60*/  @!P0 BRA `(.L_x_2233) ;  /* 0x0000001800cc8947 */ /* 0x004fea0003800000 */
.L_x_2298:
[----:B------:R-:W-:Y:S05]  /*15a70*/  @!P2 BRA `(.L_x_2234) ;  /* 0x000000000004a947 */ /* 0x000fea0003800000 */
[----:B------:R-:W-:Y:S01]  /*15a80*/  BPT.TRAP 0x1 ;  /* 0x000000040000795c */ /* 0x000fe20000300000 */
.L_x_2234:
[----:B------:R-:W-:-:S04]  /*15a90*/  VIADD R0, R9, 0x31c60 ;  /* 0x00031c6009007836 */ /* 0x000fc80000000000 */
[----:B------:R-:W-:-:S04]  /*15aa0*/  IMAD R4, R23, 0x8, R0 ;  /* 0x0000000817047824 */ /* 0x000fc800078e0200 */
[----:B------:R-:W4:Y:S02]  /*15ab0*/  SYNCS.PHASECHK.TRANS64.TRYWAIT P0, [R4+URZ], R3 ;  /* 0x00000003040075a7 */ /* 0x000f24000800017f */
[----:B----4-:R-:W-:Y:S05]  /*15ac0*/  @!P0 BRA `(.L_x_2235) ;  /* 0x0000001800c88947 */ /* 0x010fea0003800000 */
.L_x_2299:
[----:B------:R-:W-:-:S07]  /*15ad0*/  IMAD R5, R5, 0x8, R0 ;  /* 0x0000000805057824 */ /* 0x000fce00078e0200 */
.L_x_2236:
[----:B------:R0:W0:Y:S02]  /*15ae0*/  SYNCS.PHASECHK.TRANS64.TRYWAIT P0, [R5+URZ], R2 ;  /* 0x00000002050075a7 */ /* 0x000024000800017f */
[----:B0-----:R-:W-:Y:S05]  /*15af0*/  @!P0 NANOSLEEP.SYNCS 0x989680 ;  /* 0x009896800000895d */ /* 0x001fea0003900000 */
[----:B------:R-:W0:Y:S02]  /*15b00*/  @!P0 SYNCS.PHASECHK.TRANS64 P0, [R5+URZ], R2 ;  /* 0x00000002050085a7 */ /* 0x000e24000800007f */
[----:B0-----:R-:W-:Y:S05]  /*15b10*/  @!P0 BRA `(.L_x_2236) ;  /* 0xfffffffc00f08947 */ /* 0x001fea000383ffff */
.L_x_2229:
[----:B------:R-:W-:Y:S05]  /*15b20*/  BSYNC B0 ;  /* 0x0000000000007941 */ /* 0x000fea0003800000 */
.L_x_2228:
[----:B------:R-:W-:Y:S05]  /*15b30*/  EXIT ;  /* 0x000000000000794d */ /* 0x000fea0003800000 */
.L_x_2070:
[----:B0-----:R-:W-:-:S04]  /*15b40*/  IMAD.U32 R3, RZ, RZ, UR37 ;  /* 0x00000025ff037e24 */ /* 0x001fc8000f8e00ff */
[----:B------:R0:W1:Y:S03]  /*15b50*/  SYNCS.PHASECHK.TRANS64.TRYWAIT P1, [R3+URZ+0x31c00], R0 ;  /* 0x031c0000030075a7 */ /* 0x000066000802017f */
[----:B-1----:R-:W-:Y:S05]  /*15b60*/  @!P1 NANOSLEEP.SYNCS 0x989680 ;  /* 0x009896800000995d */ /* 0x002fea0003900000 */
[----:B------:R-:W1:Y:S02]  /*15b70*/  @!P1 SYNCS.PHASECHK.TRANS64 P1, [R3+URZ+0x31c00], R0 ;  /* 0x031c0000030095a7 */ /* 0x000e64000802007f */
[----:B-1----:R-:W-:Y:S05]  /*15b80*/  @!P1 BRA `(.L_x_2070) ;  /* 0xfffffffc00ec9947 */ /* 0x002fea000383ffff */
[----:B------:R-:W-:Y:S05]  /*15b90*/  BRA `(.L_x_2237) ;  /* 0xfffffebc00cc7947 */ /* 0x000fea000383ffff */
.L_x_2074:
[----:B-1----:R1:W2:Y:S02]  /*15ba0*/  SYNCS.PHASECHK.TRANS64.TRYWAIT P2, [R3+URZ+0x31c30], R0 ;  /* 0x031c3000030075a7 */ /* 0x0022a4000804017f */
[----:B--2---:R-:W-:Y:S05]  /*15bb0*/  @!P2 NANOSLEEP.SYNCS 0x989680 ;  /* 0x009896800000a95d */ /* 0x004fea0003900000 */
[----:B------:R-:W2:Y:S02]  /*15bc0*/  @!P2 SYNCS.PHASECHK.TRANS64 P2, [R3+URZ+0x31c30], R0 ;  /* 0x031c30000300a5a7 */ /* 0x000ea4000804007f */
[----:B--2---:R-:W-:Y:S05]  /*15bd0*/  @!P2 BRA `(.L_x_2074) ;  /* 0xfffffffc00f0a947 */ /* 0x004fea000383ffff */
[----:B------:R-:W-:Y:S05]  /*15be0*/  BRA `(.L_x_2073) ;  /* 0xfffffebc00f07947 */ /* 0x000fea000383ffff */
.L_x_2079:
[----:B-1----:R-:W-:-:S04]  /*15bf0*/  IMAD.U32 R5, RZ, RZ, UR4 ;  /* 0x00000004ff057e24 */ /* 0x002fc8000f8e00ff */
[----:B------:R1:W2:Y:S03]  /*15c00*/  SYNCS.PHASECHK.TRANS64.TRYWAIT P3, [R5+URZ+0x31c30], R0 ;  /* 0x031c3000050075a7 */ /* 0x0002a6000806017f */
[----:B--2---:R-:W-:Y:S05]  /*15c10*/  @!P3 NANOSLEEP.SYNCS 0x989680 ;  /* 0x009896800000b95d */ /* 0x004fea0003900000 */
[----:B------:R-:W2:Y:S02]  /*15c20*/  @!P3 SYNCS.PHASECHK.TRANS64 P3, [R5+URZ+0x31c30], R0 ;  /* 0x031c30000500b5a7 */ /* 0x000ea4000806007f */
[----:B--2---:R-:W-:Y:S05]  /*15c30*/  @!P3 BRA `(.L_x_2079) ;  /* 0xfffffffc00ecb947 */ /* 0x004fea000383ffff */
[----:B------:R-:W-:Y:S05]  /*15c40*/  BRA `(.L_x_2076) ;  /* 0xfffffef800647947 */ /* 0x000fea000383ffff */
.L_x_2083:
[----:B-1----:R-:W-:-:S04]  /*15c50*/  IMAD.U32 R5, RZ, RZ, UR4 ;  /* 0x00000004ff057e24 */ /* 0x002fc8000f8e00ff */
[----:B------:R1:W2:Y:S03]  /*15c60*/  SYNCS.PHASECHK.TRANS64.TRYWAIT P3, [R5+URZ+0x31c50], R0 ;  /* 0x031c5000050075a7 */ /* 0x0002a6000806017f */
[----:B--2---:R-:W-:Y:S05]  /*15c70*/  @!P3 NANOSLEEP.SYNCS 0x989680 ;  /* 0x009896800000b95d */ /* 0x004fea0003900000 */
[----:B------:R-:W2:Y:S02]  /*15c80*/  @!P3 SYNCS.PHASECHK.TRANS64 P3, [R5+URZ+0x31c50], R0 ;  /* 0x031c50000500b5a7 */ /* 0x000ea4000806007f */
[----:B--2---:R-:W-:Y:S05]  /*15c90*/  @!P3 BRA `(.L_x_2083) ;  /* 0xfffffffc00ecb947 */ /* 0x004fea000383ffff */
[----:B------:R-:W-:Y:S05]  /*15ca0*/  BRA `(.L_x_2080) ;  /* 0xffffff1000007947 */ /* 0x000fea000383ffff */
.L_x_2089:
[----:B-1----:R-:W-:-:S04]  /*15cb0*/  IMAD.U32 R5, RZ, RZ, UR4 ;  /* 0x00000004ff057e24 */ /* 0x002fc8000f8e00ff */
[----:B------:R1:W2:Y:S03]  /*15cc0*/  SYNCS.PHASECHK.TRANS64.TRYWAIT P2, [R5+URZ+0x31c30], R0 ;  /* 0x031c3000050075a7 */ /* 0x0002a6000804017f */
[----:B--2---:R-:W-:Y:S05]  /*15cd0*/  @!P2 NANOSLEEP.SYNCS 0x989680 ;  /* 0x009896800000a95d */ /* 0x004fea0003900000 */
[----:B------:R-:W2:Y:S02]  /*15ce0*/  @!P2 SYNCS.PHASECHK.TRANS64 P2, [R5+URZ+0x31c30], R0 ;  /* 0x031c30000500a5a7 */ /* 0x000ea4000804007f */
[----:B--2---:R-:W-:Y:S05]  /*15cf0*/  @!P2 BRA `(.L_x_2089) ;  /* 0xfffffffc00eca947 */ /* 0x004fea000383ffff */
[----:B------:R-:W-:Y:S05]  /*15d00*/  BRA `(.L_x_2086) ;  /* 0xffffff3800c07947 */ /* 0x000fea000383ffff */
.L_x_2093:
[----:B-1----:R-:W-:-:S04]  /*15d10*/  IMAD.U32 R5, RZ, RZ, UR4 ;  /* 0x00000004ff057e24 */ /* 0x002fc8000f8e00ff */
[----:B------:R1:W2:Y:S03]  /*15d20*/  SYNCS.PHASECHK.TRANS64.TRYWAIT P2, [R5+URZ+0x31c50], R0 ;  /* 0x031c5000050075a7 */ /* 0x0002a6000804017f */
[----:B--2---:R-:W-:Y:S05]  /*15d30*/  @!P2 NANOSLEEP.SYNCS 0x989680 ;  /* 0x009896800000a95d */ /* 0x004fea0003900000 */
[----:B------:R-:W2:Y:S02]  /*15d40*/  @!P2 SYNCS.PHASECHK.TRANS64 P2, [R5+URZ+0x31c50], R0 ;  /* 0x031c50000500a5a7 */ /* 0x000ea4000804007f */
[----:B--2---:R-:W-:Y:S05]  /*15d50*/  @!P2 BRA `(.L_x_2093) ;  /* 0xfffffffc00eca947 */ /* 0x004fea000383ffff */
[----:B------:R-:W-:Y:S05]  /*15d60*/  BRA `(.L_x_2090) ;  /* 0xffffff50005c7947 */ /* 0x000fea000383ffff */
.L_x_2098:
[----:B-1----:R-:W-:-:S04]  /*15d70*/  IMAD.U32 R7, RZ, RZ, UR6 ;  /* 0x00000006ff077e24 */ /* 0x002fc8000f8e00ff */
[----:B------:R1:W3:Y:S03]  /*15d80*/  SYNCS.PHASECHK.TRANS64.TRYWAIT P0, [R7+URZ+0x31c50], R6 ;  /* 0x031c5006070075a7 */ /* 0x0002e6000800017f */
[----:B---3--:R-:W-:Y:S05]  /*15d90*/  @!P0 NANOSLEEP.SYNCS 0x989680 ;  /* 0x009896800000895d */ /* 0x008fea0003900000 */
[----:B------:R-:W3:Y:S02]  /*15da0*/  @!P0 SYNCS.PHASECHK.TRANS64 P0, [R7+URZ+0x31c50], R6 ;  /* 0x031c5006070085a7 */ /* 0x000ee4000800007f */
[----:B---3--:R-:W-:Y:S05]  /*15db0*/  @!P0 BRA `(.L_x_2098) ;  /* 0xfffffffc00ec8947 */ /* 0x008fea000383ffff */
[----:B------:R-:W-:Y:S05]  /*15dc0*/  BRA `(.L_x_2097) ;  /* 0xffffff70003c7947 */ /* 0x000fea000383ffff */
.L_x_2132:
        /* <DEDUP_REMOVED lines=11> */
.L_x_2239:
[----:B------:R-:W-:Y:S05]  /*15e80*/  BSYNC B0 ;  /* 0x0000000000007941 */ /* 0x000fea0003800000 */
.L_x_2238:
[----:B------:R-:W-:Y:S05]  /*15e90*/  BRA `(.L_x_2240) ;  /* 0xffffffb000547947 */ /* 0x000fea000383ffff */
.L_x_2134:
[----:B------:R-:W-:Y:S01]  /*15ea0*/  BSSY B0, `(.L_x_2241) ;  /* 0x0000006000007945 */ /* 0x000fe20003800000 */
[----:B------:R-:W-:-:S07]  /*15eb0*/  IMAD.MOV.U32 R15, RZ, RZ, -0x1 ;  /* 0xffffffffff0f7424 */ /* 0x000fce00078e00ff */
[----:B012---:R-:W-:Y:S05]  /*15ec0*/  WARPSYNC.COLLECTIVE R15, `(.L_x_2242) ;  /* 0x000000000f0c7348 */ /* 0x007fea0003c00000 */
[----:B------:R-:W-:Y:S02]  /*15ed0*/  ELECT P6, UR62, PT ;  /* 0x00000000003e782f */ /* 0x000fe400038c0000 */
[----:B------:R-:W-:Y:S01]  /*15ee0*/  MOV R14, UR62 ;  /* 0x0000003e000e7c02 */ /* 0x000fe20008000f00 */
[----:B012---:R-:W-:Y:S10]  /*15ef0*/  ENDCOLLECTIVE ;  /* 0x000000000000791b */ /* 0x007ff40003800000 */
.L_x_2242:
[----:B------:R-:W-:Y:S05]  /*15f00*/  BSYNC B0 ;  /* 0x0000000000007941 */ /* 0x000fea0003800000 */
.L_x_2241:
[----:B------:R-:W-:Y:S05]  /*15f10*/  BRA `(.L_x_2243) ;  /* 0xffffffb000547947 */ /* 0x000fea000383ffff */
.L_x_2136:
[----:B--2---:R2:W3:Y:S02]  /*15f20*/  SYNCS.PHASECHK.TRANS64.TRYWAIT P0, [R0+URZ+0x31c40], R2 ;  /* 0x031c4002000075a7 */ /* 0x0044e4000800017f */
[----:B---3--:R-:W-:Y:S05]  /*15f30*/  @!P0 NANOSLEEP.SYNCS 0x989680 ;  /* 0x009896800000895d */ /* 0x008fea0003900000 */
[----:B------:R-:W3:Y:S02]  /*15f40*/  @!P0 SYNCS.PHASECHK.TRANS64 P0, [R0+URZ+0x31c40], R2 ;  /* 0x031c4002000085a7 */ /* 0x000ee4000800007f */
[----:B---3--:R-:W-:Y:S05]  /*15f50*/  @!P0 BRA `(.L_x_2136) ;  /* 0xfffffffc00f08947 */ /* 0x008fea000383ffff */
[----:B------:R-:W-:Y:S05]  /*15f60*/  BRA `(.L_x_2244) ;  /* 0xffffffb000a87947 */ /* 0x000fea000383ffff */
.L_x_2140:
        /* <DEDUP_REMOVED lines=12> */
.L_x_2245:
[----:B------:R-:W-:Y:S02]  /*16030*/  IMAD.MOV.U32 R13, RZ, RZ, R0 ;  /* 0x000000ffff0d7224 */ /* 0x000fe400078e0000 */
[----:B------:R-:W-:-:S07]  /*16040*/  IMAD.MOV.U32 R2, RZ, RZ, R14 ;  /* 0x000000ffff027224 */ /* 0x000fce00078e000e */
[----:B------:R-:W-:Y:S05]  /*16050*/  WARPSYNC.COLLECTIVE R15, `(.L_x_2246) ;  /* 0x000000000f087348 */ /* 0x000fea0003c00000 */
[----:B------:R0:W1:Y:S02]  /*16060*/  SHFL.IDX P6, R14, R13, R12, R11 ;  /* 0x0000000c0d0e7389 */ /* 0x00006400000c000b */
[----:B01----:R-:W-:Y:S01]  /*16070*/  ENDCOLLECTIVE ;  /* 0x000000000000791b */ /* 0x003fe20003800000 */
.L_x_2246:
[----:B------:R-:W-:Y:S01]  /*16080*/  ULDC.64 UR4, c[0x0][0x208] ;  /* 0x0000820000047ab9 */ /* 0x000fe20000000a00 */
[----:B------:R-:W-:Y:S02]  /*16090*/  IMAD.MOV.U32 R13, RZ, RZ, R4 ;  /* 0x000000ffff0d7224 */ /* 0x000fe400078e0004 */
[----:B------:R-:W-:Y:S02]  /*160a0*/  IMAD.MOV.U32 R12, RZ, RZ, 0x1 ;  /* 0x00000001ff0c7424 */ /* 0x000fe400078e00ff */
[----:B------:R-:W-:-:S05]  /*160b0*/  IMAD.MOV.U32 R3, RZ, RZ, R14 ;  /* 0x000000ffff037224 */ /* 0x000fca00078e000e */
[----:B------:R-:W-:-:S05]  /*160c0*/  @!P4 LEA R3, P3, R20, R3, 0x1 ;  /* 0x000000031403c211 */ /* 0x000fca00078608ff */
[----:B------:R-:W-:Y:S01]  /*160d0*/  @!P4 IMAD.X R2, RZ, RZ, R2, P3 ;  /* 0x000000ffff02c224 */ /* 0x000fe200018e0602 */
[----:B------:R-:W-:-:S04]  /*160e0*/  ISETP.GE.AND P3, PT, R8, R5, PT ;  /* 0x000000050800720c */ /* 0x000fc80003f66270 */
        /* <DEDUP_REMOVED lines=12> */
.L_x_2247:
[----:B------:R-:W-:Y:S02]  /*161b0*/  IMAD.MOV.U32 R13, RZ, RZ, R0 ;  /* 0x000000ffff0d7224 */ /* 0x000fe400078e0000 */
[----:B------:R-:W-:-:S07]  /*161c0*/  IMAD.MOV.U32 R2, RZ, RZ, R14 ;  /* 0x000000ffff027224 */ /* 0x000fce00078e000e */
[----:B------:R-:W-:Y:S05]  /*161d0*/  WARPSYNC.COLLECTIVE R15, `(.L_x_2248) ;  /* 0x000000000f087348 */ /* 0x000fea0003c00000 */
[----:B------:R0:W1:Y:S02]  /*161e0*/  SHFL.IDX P6, R14, R13, R12, R11 ;  /* 0x0000000c0d0e7389 */ /* 0x00006400000c000b */
[----:B01----:R-:W-:Y:S01]  /*161f0*/  ENDCOLLECTIVE ;  /* 0x000000000000791b */ /* 0x003fe20003800000 */
.L_x_2248:
        /* <DEDUP_REMOVED lines=18> */
.L_x_2249:
[----:B------:R-:W-:-:S05]  /*16320*/  VIADD R2, R17, 0x40 ;  /* 0x0000004011027836 */ /* 0x000fca0000000000 */
[----:B------:R-:W-:Y:S01]  /*16330*/  ISETP.GE.AND P3, PT, R2, R5, PT ;  /* 0x000000050200720c */ /* 0x000fe20003f66270 */
[----:B------:R-:W-:Y:S02]  /*16340*/  IMAD.MOV.U32 R13, RZ, RZ, R0 ;  /* 0x000000ffff0d7224 */ /* 0x000fe400078e0000 */
[----:B------:R-:W-:-:S10]  /*16350*/  IMAD.MOV.U32 R2, RZ, RZ, R14 ;  /* 0x000000ffff027224 */ /* 0x000fd400078e000e */
[----:B------:R-:W-:Y:S05]  /*16360*/  WARPSYNC.COLLECTIVE R15, `(.L_x_2250) ;  /* 0x000000000f087348 */ /* 0x000fea0003c00000 */
[----:B------:R0:W1:Y:S02]  /*16370*/  SHFL.IDX P6, R14, R13, R12, R11 ;  /* 0x0000000c0d0e7389 */ /* 0x00006400000c000b */
[----:B01----:R-:W-:Y:S01]  /*16380*/  ENDCOLLECTIVE ;  /* 0x000000000000791b */ /* 0x003fe20003800000 */
.L_x_2250:
        /* <DEDUP_REMOVED lines=18> */
.L_x_2251:
[----:B------:R-:W-:Y:S02]  /*164b0*/  IMAD.MOV.U32 R13, RZ, RZ, R0 ;  /* 0x000000ffff0d7224 */ /* 0x000fe400078e0000 */
[----:B------:R-:W-:-:S05]  /*164c0*/  VIADD R0, R17, 0x60 ;  /* 0x0000006011007836 */ /* 0x000fca0000000000 */
[----:B------:R-:W-:Y:S01]  /*164d0*/  ISETP.GE.AND P3, PT, R0, R5, PT ;  /* 0x000000050000720c */ /* 0x000fe20003f66270 */
[----:B------:R-:W-:-:S12]  /*164e0*/  IMAD.MOV.U32 R4, RZ, RZ, R14 ;  /* 0x000000ffff047224 */ /* 0x000fd800078e000e */
[----:B------:R-:W-:Y:S05]  /*164f0*/  WARPSYNC.COLLECTIVE R15, `(.L_x_2252) ;  /* 0x000000000f087348 */ /* 0x000fea0003c00000 */
[----:B------:R0:W1:Y:S02]  /*16500*/  SHFL.IDX P6, R14, R13, R12, R11 ;  /* 0x0000000c0d0e7389 */ /* 0x00006400000c000b */
[----:B01----:R-:W-:Y:S01]  /*16510*/  ENDCOLLECTIVE ;  /* 0x000000000000791b */ /* 0x003fe20003800000 */
.L_x_2252:
[----:B------:R-:W-:Y:S01]  /*16520*/  ULDC.64 UR4, c[0x0][0x208] ;  /* 0x0000820000047ab9 */ /* 0x000fe20000000a00 */
[----:B------:R-:W-:Y:S02]  /*16530*/  IMAD.MOV.U32 R13, RZ, RZ, R6 ;  /* 0x000000ffff0d7224 */ /* 0x000fe400078e0006 */
[----:B------:R-:W-:Y:S02]  /*16540*/  IMAD.MOV.U32 R12, RZ, RZ, RZ ;  /* 0x000000ffff0c7224 */ /* 0x000fe400078e00ff */
[----:B------:R-:W-:-:S05]  /*16550*/  IMAD.MOV.U32 R2, RZ, RZ, R14 ;  /* 0x000000ffff027224 */ /* 0x000fca00078e000e */
[----:B------:R-:W-:-:S05]  /*16560*/  @!P3 LEA R2, P5, R20, R2, 0x1 ;  /* 0x000000021402b211 */ /* 0x000fca00078a08ff */
[----:B------:R-:W-:-:S05]  /*16570*/  @!P3 IMAD.X R3, RZ, RZ, R4, P5 ;  /* 0x000000ffff03b224 */ /* 0x000fca00028e0604 */
        /* <DEDUP_REMOVED lines=9> */
.L_x_2253:
[----:B------:R-:W-:-:S05]  /*16610*/  VIADD R2, R17, 0x80 ;  /* 0x0000008011027836 */ /* 0x000fca0000000000 */
[----:B------:R-:W-:Y:S01]  /*16620*/  ISETP.GE.AND P3, PT, R2, R5, PT ;  /* 0x000000050200720c */ /* 0x000fe20003f66270 */
[----:B------:R-:W-:Y:S02]  /*16630*/  IMAD.MOV.U32 R13, RZ, RZ, R7 ;  /* 0x000000ffff0d7224 */ /* 0x000fe400078e0007 */
[----:B------:R-:W-:-:S10]  /*16640*/  IMAD.MOV.U32 R0, RZ, RZ, R14 ;  /* 0x000000ffff007224 */ /* 0x000fd400078e000e */
[----:B------:R-:W-:Y:S05]  /*16650*/  WARPSYNC.COLLECTIVE R15, `(.L_x_2254) ;  /* 0x000000000f087348 */ /* 0x000fea0003c00000 */
[----:B------:R0:W1:Y:S02]  /*16660*/  SHFL.IDX P6, R14, R13, R12, R11 ;  /* 0x0000000c0d0e7389 */ /* 0x00006400000c000b */
[----:B01----:R-:W-:Y:S01]  /*16670*/  ENDCOLLECTIVE ;  /* 0x000000000000791b */ /* 0x003fe20003800000 */
.L_x_2254:
[----:B------:R-:W-:Y:S01]  /*16680*/  ULDC.64 UR4, c[0x0][0x208] ;  /* 0x0000820000047ab9 */ /* 0x000fe20000000a00 */
[----:B------:R-:W-:Y:S02]  /*16690*/  IMAD.MOV.U32 R13, RZ, RZ, R6 ;  /* 0x000000ffff0d7224 */ /* 0x000fe400078e0006 */
[----:B------:R-:W-:Y:S02]  /*166a0*/  IMAD.MOV.U32 R12, RZ, RZ, 0x1 ;  /* 0x00000001ff0c7424 */ /* 0x000fe400078e00ff */
[----:B------:R-:W-:-:S05]  /*166b0*/  IMAD.MOV.U32 R4, RZ, RZ, R14 ;  /* 0x000000ffff047224 */ /* 0x000fca00078e000e */
        /* <DEDUP_REMOVED lines=13> */
.L_x_2255:
[----:B------:R-:W-:Y:S02]  /*16790*/  IMAD.MOV.U32 R13, RZ, RZ, R7 ;  /* 0x000000ffff0d7224 */ /* 0x000fe400078e0007 */
[----:B------:R-:W-:-:S07]  /*167a0*/  IMAD.MOV.U32 R6, RZ, RZ, R14 ;  /* 0x000000ffff067224 */ /* 0x000fce00078e000e */
[----:B------:R-:W-:Y:S05]  /*167b0*/  WARPSYNC.COLLECTIVE R15, `(.L_x_2256) ;  /* 0x000000000f087348 */ /* 0x000fea0003c00000 */
[----:B------:R0:W1:Y:S02]  /*167c0*/  SHFL.IDX P6, R14, R13, R12, R11 ;  /* 0x0000000c0d0e7389 */ /* 0x00006400000c000b */
[----:B01----:R-:W-:Y:S01]  /*167d0*/  ENDCOLLECTIVE ;  /* 0x000000000000791b */ /* 0x003fe20003800000 */
.L_x_2256:
[----:B------:R-:W-:Y:S05]  /*167e0*/  BRA `(.L_x_2257) ;  /* 0xffffffb800207947 */ /* 0x000fea000383ffff */
.L_x_2143:
[----:B0-----:R0:W1:Y:S02]  /*167f0*/  SYNCS.PHASECHK.TRANS64.TRYWAIT P0, [R22+URZ+0x31c20], R3 ;  /* 0x031c2003160075a7 */ /* 0x001064000800017f */
[----:B-1----:R-:W-:Y:S05]  /*16800*/  @!P0 NANOSLEEP.SYNCS 0x989680 ;  /* 0x009896800000895d */ /* 0x002fea0003900000 */
[----:B------:R-:W1:Y:S02]  /*16810*/  @!P0 SYNCS.PHASECHK.TRANS64 P0, [R22+URZ+0x31c20], R3 ;  /* 0x031c2003160085a7 */ /* 0x000e64000800007f */
[----:B-1----:R-:W-:Y:S05]  /*16820*/  @!P0 BRA `(.L_x_2143) ;  /* 0xfffffffc00f08947 */ /* 0x002fea000383ffff */
[----:B------:R-:W-:Y:S05]  /*16830*/  BRA `(.L_x_2258) ;  /* 0xffffffb800947947 */ /* 0x000fea000383ffff */
.L_x_2152:
[----:B0-----:R0:W2:Y:S02]  /*16840*/  SYNCS.PHASECHK.TRANS64.TRYWAIT P0, [R3+URZ+0x31c40], R2 ;  /* 0x031c4002030075a7 */ /* 0x0010a4000800017f */
[----:B--2---:R-:W-:Y:S05]  /*16850*/  @!P0 NANOSLEEP.SYNCS 0x989680 ;  /* 0x009896800000895d */ /* 0x004fea0003900000 */
[----:B------:R-:W2:Y:S02]  /*16860*/  @!P0 SYNCS.PHASECHK.TRANS64 P0, [R3+URZ+0x31c40], R2 ;  /* 0x031c4002030085a7 */ /* 0x000ea4000800007f */
[----:B--2---:R-:W-:Y:S05]  /*16870*/  @!P0 BRA `(.L_x_2152) ;  /* 0xfffffffc00f08947 */ /* 0x004fea000383ffff */
[----:B------:R-:W-:Y:S05]  /*16880*/  BRA `(.L_x_2259) ;  /* 0xffffffbc00407947 */ /* 0x000fea000383ffff */
.L_x_2159:
[----:B0-----:R0:W1:Y:S02]  /*16890*/  SYNCS.PHASECHK.TRANS64.TRYWAIT P0, [R3+URZ+0x60], R2 ;  /* 0x00006002030075a7 */ /* 0x001064000800017f */
[----:B-1----:R-:W-:Y:S05]  /*168a0*/  @!P0 NANOSLEEP.SYNCS 0x989680 ;  /* 0x009896800000895d */ /* 0x002fea0003900000 */
[----:B------:R-:W1:Y:S02]  /*168b0*/  @!P0 SYNCS.PHASECHK.TRANS64 P0, [R3+URZ+0x60], R2 ;  /* 0x00006002030085a7 */ /* 0x000e64000800007f */
[----:B-1----:R-:W-:Y:S05]  /*168c0*/  @!P0 BRA `(.L_x_2159) ;  /* 0xfffffffc00f08947 */ /* 0x002fea000383ffff */
[----:B------:R-:W-:Y:S05]  /*168d0*/  BRA `(.L_x_2260) ;  /* 0xffffffc0004c7947 */ /* 0x000fea000383ffff */
.L_x_2169:
[----:B0-----:R0:W2:Y:S02]  /*168e0*/  SYNCS.PHASECHK.TRANS64.TRYWAIT P0, [R3+URZ+0x31c40], R2 ;  /* 0x031c4002030075a7 */ /* 0x0010a4000800017f */
[----:B--2---:R-:W-:Y:S05]  /*168f0*/  @!P0 NANOSLEEP.SYNCS 0x989680 ;  /* 0x009896800000895d */ /* 0x004fea0003900000 */
[----:B------:R-:W2:Y:S02]  /*16900*/  @!P0 SYNCS.PHASECHK.TRANS64 P0, [R3+URZ+0x31c40], R2 ;  /* 0x031c4002030085a7 */ /* 0x000ea4000800007f */
[----:B--2---:R-:W-:Y:S05]  /*16910*/  @!P0 BRA `(.L_x_2169) ;  /* 0xfffffffc00f08947 */ /* 0x004fea000383ffff */
[----:B------:R-:W-:Y:S05]  /*16920*/  BRA `(.L_x_2261) ;  /* 0xffffffc800007947 */ /* 0x000fea000383ffff */
.L_x_2176:
[----:B0-----:R0:W1:Y:S02]  /*16930*/  SYNCS.PHASECHK.TRANS64.TRYWAIT P0, [R12+URZ+0x60], R27 ;  /* 0x0000601b0c0075a7 */ /* 0x001064000800017f */
[----:B-1----:R-:W-:Y:S05]  /*16940*/  @!P0 NANOSLEEP.SYNCS 0x989680 ;  /* 0x009896800000895d */ /* 0x002fea0003900000 */
[----:B------:R-:W1:Y:S02]  /*16950*/  @!P0 SYNCS.PHASECHK.TRANS64 P0, [R12+URZ+0x60], R27 ;  /* 0x0000601b0c0085a7 */ /* 0x000e64000800007f */
[----:B-1----:R-:W-:Y:S05]  /*16960*/  @!P0 BRA `(.L_x_2176) ;  /* 0xfffffffc00f08947 */ /* 0x002fea000383ffff */
[----:B------:R-:W-:Y:S05]  /*16970*/  BRA `(.L_x_2262) ;  /* 0xffffffcc000c7947 */ /* 0x000fea000383ffff */
.L_x_2186:
[----:B0-----:R0:W2:Y:S02]  /*16980*/  SYNCS.PHASECHK.TRANS64.TRYWAIT P0, [R2+URZ+0x31c40], R3 ;  /* 0x031c4003020075a7 */ /* 0x0010a4000800017f */
[----:B--2---:R-:W-:Y:S05]  /*16990*/  @!P0 NANOSLEEP.SYNCS 0x989680 ;  /* 0x009896800000895d */ /* 0x004fea0003900000 */
[----:B------:R-:W2:Y:S02]  /*169a0*/  @!P0 SYNCS.PHASECHK.TRANS64 P0, [R2+URZ+0x31c40], R3 ;  /* 0x031c4003020085a7 */ /* 0x000ea4000800007f */
[----:B--2---:R-:W-:Y:S05]  /*169b0*/  @!P0 BRA `(.L_x_2186) ;  /* 0xfffffffc00f08947 */ /* 0x004fea000383ffff */
[----:B------:R-:W-:Y:S05]  /*169c0*/  BRA `(.L_x_2263) ;  /* 0xffffffd000947947 */ /* 0x000fea000383ffff */
.L_x_2193:
[----:B0-----:R0:W1:Y:S02]  /*169d0*/  SYNCS.PHASECHK.TRANS64.TRYWAIT P0, [R8+URZ+0x60], R2 ;  /* 0x00006002080075a7 */ /* 0x001064000800017f */
[----:B-1----:R-:W-:Y:S05]  /*169e0*/  @!P0 NANOSLEEP.SYNCS 0x989680 ;  /* 0x009896800000895d */ /* 0x002fea0003900000 */
[----:B------:R-:W1:Y:S02]  /*169f0*/  @!P0 SYNCS.PHASECHK.TRANS64 P0, [R8+URZ+0x60], R2 ;  /* 0x00006002080085a7 */ /* 0x000e64000800007f */
[----:B-1----:R-:W-:Y:S05]  /*16a00*/  @!P0 BRA `(.L_x_2193) ;  /* 0xfffffffc00f08947 */ /* 0x002fea000383ffff */
[----:B------:R-:W-:Y:S05]  /*16a10*/  BRA `(.L_x_2264) ;  /* 0xffffffd400a47947 */ /* 0x000fea000383ffff */
.L_x_2205:
[----:B0-----:R0:W1:Y:S02]  /*16a20*/  SYNCS.PHASECHK.TRANS64.TRYWAIT P0, [R3+URZ+0x31c60], R0 ;  /* 0x031c6000030075a7 */ /* 0x001064000800017f */
[----:B-1----:R-:W-:Y:S05]  /*16a30*/  @!P0 NANOSLEEP.SYNCS 0x989680 ;  /* 0x009896800000895d */ /* 0x002fea0003900000 */
[----:B------:R-:W1:Y:S02]  /*16a40*/  @!P0 SYNCS.PHASECHK.TRANS64 P0, [R3+URZ+0x31c60], R0 ;  /* 0x031c6000030085a7 */ /* 0x000e64000800007f */
[----:B-1----:R-:W-:Y:S05]  /*16a50*/  @!P0 BRA `(.L_x_2205) ;  /* 0xfffffffc00f08947 */ /* 0x002fea000383ffff */
[----:B------:R-:W-:Y:S05]  /*16a60*/  BRA `(.L_x_2265) ;  /* 0xffffffdc001c7947 */ /* 0x000fea000383ffff */
.L_x_2213:
[----:B------:R-:W-:Y:S01]  /*16a70*/  BSSY B0, `(.L_x_2266) ;  /* 0x0000008000007945 */ /* 0x000fe20003800000 */
[----:B------:R-:W-:Y:S02]  /*16a80*/  IMAD.MOV.U32 R13, RZ, RZ, R16 ;  /* 0x000000ffff0d7224 */ /* 0x000fe400078e0010 */
[----:B------:R-:W-:Y:S02]  /*16a90*/  IMAD.MOV.U32 R12, RZ, RZ, RZ ;  /* 0x000000ffff0c7224 */ /* 0x000fe400078e00ff */
[----:B------:R-:W-:Y:S02]  /*16aa0*/  IMAD.MOV.U32 R11, RZ, RZ, 0x1f ;  /* 0x0000001fff0b7424 */ /* 0x000fe400078e00ff */
[----:B------:R-:W-:-:S07]  /*16ab0*/  IMAD.MOV.U32 R15, RZ, RZ, -0x1 ;  /* 0xffffffffff0f7424 */ /* 0x000fce00078e00ff */
[----:B------:R-:W-:Y:S05]  /*16ac0*/  WARPSYNC.COLLECTIVE R15, `(.L_x_2267) ;  /* 0x000000000f087348 */ /* 0x000fea0003c00000 */
[----:B------:R0:W1:Y:S02]  /*16ad0*/  SHFL.IDX P6, R14, R13, R12, R11 ;  /* 0x0000000c0d0e7389 */ /* 0x00006400000c000b */
[----:B01----:R-:W-:Y:S01]  /*16ae0*/  ENDCOLLECTIVE ;  /* 0x000000000000791b */ /* 0x003fe20003800000 */
.L_x_2267:
[----:B------:R-:W-:Y:S05]  /*16af0*/  BSYNC B0 ;  /* 0x0000000000007941 */ /* 0x000fea0003800000 */
.L_x_2266:
        /* <DEDUP_REMOVED lines=9> */
.L_x_2268:
[----:B------:R-:W-:Y:S01]  /*16b90*/  ULDC UR4, c[0x0][0xc3c] ;  /* 0x00030f0000047ab9 */ /* 0x000fe20000000800 */
[----:B------:R-:W-:Y:S01]  /*16ba0*/  ULDC.64 UR6, c[0x0][0x208] ;  /* 0x0000820000067ab9 */ /* 0x000fe20000000a00 */
        /* <DEDUP_REMOVED lines=17> */
.L_x_2269:
[----:B------:R-:W-:Y:S01]  /*16cc0*/  IMAD.MOV.U32 R12, RZ, RZ, 0x2 ;  /* 0x00000002ff0c7424 */ /* 0x000fe200078e00ff */
[----:B------:R-:W-:-:S05]  /*16cd0*/  SEL R4, R14, RZ, P1 ;  /* 0x000000ff0e047207 */ /* 0x000fca0000800000 */
[----:B------:R-:W-:-:S04]  /*16ce0*/  IMAD.IADD R4, R17, 0x1, R4 ;  /* 0x0000000111047824 */ /* 0x000fc800078e0204 */
[----:B------:R-:W-:-:S07]  /*16cf0*/  IMAD.MOV.U32 R13, RZ, RZ, R4 ;  /* 0x000000ffff0d7224 */ /* 0x000fce00078e0004 */
[----:B------:R-:W-:Y:S05]  /*16d00*/  WARPSYNC.COLLECTIVE R15, `(.L_x_2270) ;  /* 0x000000000f087348 */ /* 0x000fea0003c00000 */
[----:B------:R0:W1:Y:S02]  /*16d10*/  SHFL.UP P6, R14, R13, R12, R11 ;  /* 0x0400000c0d0e7389 */ /* 0x00006400000c000b */
[----:B01----:R-:W-:Y:S01]  /*16d20*/  ENDCOLLECTIVE ;  /* 0x000000000000791b */ /* 0x003fe20003800000 */
.L_x_2270:
[----:B------:R-:W-:Y:S01]  /*16d30*/  IMAD.MOV.U32 R12, RZ, RZ, 0x4 ;  /* 0x00000004ff0c7424 */ /* 0x000fe200078e00ff */
[----:B------:R-:W-:-:S05]  /*16d40*/  SEL R3, R14, RZ, P2 ;  /* 0x000000ff0e037207 */ /* 0x000fca0001000000 */
[----:B------:R-:W-:-:S04]  /*16d50*/  IMAD.IADD R6, R4, 0x1, R3 ;  /* 0x0000000104067824 */ /* 0x000fc800078e0203 */
[----:B------:R-:W-:-:S07]  /*16d60*/  IMAD.MOV.U32 R13, RZ, RZ, R6 ;  /* 0x000000ffff0d7224 */ /* 0x000fce00078e0006 */
[----:B------:R-:W-:Y:S05]  /*16d70*/  WARPSYNC.COLLECTIVE R15, `(.L_x_2271) ;  /* 0x000000000f087348 */ /* 0x000fea0003c00000 */
[----:B------:R0:W1:Y:S02]  /*16d80*/  SHFL.UP P6, R14, R13, R12, R11 ;  /* 0x0400000c0d0e7389 */ /* 0x00006400000c000b */
[----:B01----:R-:W-:Y:S01]  /*16d90*/  ENDCOLLECTIVE ;  /* 0x000000000000791b */ /* 0x003fe20003800000 */
.L_x_2271:
[----:B------:R-:W-:Y:S01]  /*16da0*/  IMAD.MOV.U32 R12, RZ, RZ, 0x8 ;  /* 0x00000008ff0c7424 */ /* 0x000fe200078e00ff */
[----:B------:R-:W-:-:S05]  /*16db0*/  SEL R3, R14, RZ, P3 ;  /* 0x000000ff0e037207 */ /* 0x000fca0001800000 */
[----:B------:R-:W-:-:S04]  /*16dc0*/  IMAD.IADD R2, R6, 0x1, R3 ;  /* 0x0000000106027824 */ /* 0x000fc800078e0203 */
[----:B------:R-:W-:-:S07]  /*16dd0*/  IMAD.MOV.U32 R13, RZ, RZ, R2 ;  /* 0x000000ffff0d7224 */ /* 0x000fce00078e0002 */
[----:B------:R-:W-:Y:S05]  /*16de0*/  WARPSYNC.COLLECTIVE R15, `(.L_x_2272) ;  /* 0x000000000f087348 */ /* 0x000fea0003c00000 */
[----:B------:R0:W1:Y:S02]  /*16df0*/  SHFL.UP P6, R14, R13, R12, R11 ;  /* 0x0400000c0d0e7389 */ /* 0x00006400000c000b */
[----:B01----:R-:W-:Y:S01]  /*16e00*/  ENDCOLLECTIVE ;  /* 0x000000000000791b */ /* 0x003fe20003800000 */
.L_x_2272:
[----:B------:R-:W-:Y:S01]  /*16e10*/  IMAD.MOV.U32 R12, RZ, RZ, 0x10 ;  /* 0x00000010ff0c7424 */ /* 0x000fe200078e00ff */
[----:B------:R-:W-:-:S05]  /*16e20*/  SEL R3, R14, RZ, P4 ;  /* 0x000000ff0e037207 */ /* 0x000fca0002000000 */
[----:B------:R-:W-:-:S04]  /*16e30*/  IMAD.IADD R3, R2, 0x1, R3 ;  /* 0x0000000102037824 */ /* 0x000fc800078e0203 */
[----:B------:R-:W-:-:S07]  /*16e40*/  IMAD.MOV.U32 R13, RZ, RZ, R3 ;  /* 0x000000ffff0d7224 */ /* 0x000fce00078e0003 */
[----:B------:R-:W-:Y:S05]  /*16e50*/  WARPSYNC.COLLECTIVE R15, `(.L_x_2273) ;  /* 0x000000000f087348 */ /* 0x000fea0003c00000 */
[----:B------:R0:W1:Y:S02]  /*16e60*/  SHFL.UP P6, R14, R13, R12, R11 ;  /* 0x0400000c0d0e7389 */ /* 0x00006400000c000b */
[----:B01----:R-:W-:Y:S01]  /*16e70*/  ENDCOLLECTIVE ;  /* 0x000000000000791b */ /* 0x003fe20003800000 */
.L_x_2273:
        /* <DEDUP_REMOVED lines=8> */
.L_x_2274:
[----:B------:R-:W-:Y:S05]  /*16f00*/  BRA `(.L_x_2275) ;  /* 0xffffffdc00c87947 */ /* 0x000fea000383ffff */
.L_x_2218:
[----:B------:R-:W-:Y:S01]  /*16f10*/  BSSY B0, `(.L_x_2276) ;  /* 0x0000008000007945 */ /* 0x000fe20003800000 */
[----:B-----5:R-:W-:Y:S02]  /*16f20*/  IMAD.MOV.U32 R13, RZ, RZ, R17 ;  /* 0x000000ffff0d7224 */ /* 0x020fe400078e0011 */
[----:B------:R-:W-:Y:S02]  /*16f30*/  IMAD.MOV.U32 R12, RZ, RZ, 0x1 ;  /* 0x00000001ff0c7424 */ /* 0x000fe400078e00ff */
[----:B------:R-:W-:Y:S02]  /*16f40*/  IMAD.MOV.U32 R11, RZ, RZ, RZ ;  /* 0x000000ffff0b7224 */ /* 0x000fe400078e00ff */
[----:B------:R-:W-:-:S07]  /*16f50*/  IMAD.MOV.U32 R15, RZ, RZ, -0x1 ;  /* 0xffffffffff0f7424 */ /* 0x000fce00078e00ff */
[----:B0-----:R-:W-:Y:S05]  /*16f60*/  WARPSYNC.COLLECTIVE R15, `(.L_x_2277) ;  /* 0x000000000f087348 */ /* 0x001fea0003c00000 */
[----:B------:R1:W2:Y:S02]  /*16f70*/  SHFL.UP P6, R14, R13, R12, R11 ;  /* 0x0400000c0d0e7389 */ /* 0x0002a400000c000b */
[----:B012---:R-:W-:Y:S01]  /*16f80*/  ENDCOLLECTIVE ;  /* 0x000000000000791b */ /* 0x007fe20003800000 */
.L_x_2277:
[----:B------:R-:W-:Y:S05]  /*16f90*/  BSYNC B0 ;  /* 0x0000000000007941 */ /* 0x000fea0003800000 */
.L_x_2276:
        /* <DEDUP_REMOVED lines=8> */
.L_x_2278:
[----:B------:R-:W-:Y:S01]  /*17020*/  IMAD.MOV.U32 R12, RZ, RZ, 0x4 ;  /* 0x00000004ff0c7424 */ /* 0x000fe200078e00ff */
[----:B------:R-:W-:-:S05]  /*17030*/  SEL R2, R14, RZ, P2 ;  /* 0x000000ff0e027207 */ /* 0x000fca0001000000 */
[----:B------:R-:W-:-:S04]  /*17040*/  IMAD.IADD R2, R13, 0x1, R2 ;  /* 0x000000010d027824 */ /* 0x000fc800078e0202 */
[----:B------:R-:W-:-:S07]  /*17050*/  IMAD.MOV.U32 R13, RZ, RZ, R2 ;  /* 0x000000ffff0d7224 */ /* 0x000fce00078e0002 */
[----:B------:R-:W-:Y:S05]  /*17060*/  WARPSYNC.COLLECTIVE R15, `(.L_x_2279) ;  /* 0x000000000f087348 */ /* 0x000fea0003c00000 */
[----:B------:R0:W1:Y:S02]  /*17070*/  SHFL.UP P6, R14, R13, R12, R11 ;  /* 0x0400000c0d0e7389 */ /* 0x00006400000c000b */
[----:B01----:R-:W-:Y:S01]  /*17080*/  ENDCOLLECTIVE ;  /* 0x000000000000791b */ /* 0x003fe20003800000 */
.L_x_2279:
[----:B------:R-:W-:Y:S01]  /*17090*/  IMAD.MOV.U32 R12, RZ, RZ, 0x8 ;  /* 0x00000008ff0c7424 */ /* 0x000fe200078e00ff */
[----:B------:R-:W-:-:S05]  /*170a0*/  SEL R3, R14, RZ, P3 ;  /* 0x000000ff0e037207 */ /* 0x000fca0001800000 */
[----:B------:R-:W-:-:S04]  /*170b0*/  IMAD.IADD R3, R2, 0x1, R3 ;  /* 0x0000000102037824 */ /* 0x000fc800078e0203 */
[----:B------:R-:W-:-:S07]  /*170c0*/  IMAD.MOV.U32 R13, RZ, RZ, R3 ;  /* 0x000000ffff0d7224 */ /* 0x000fce00078e0003 */
[----:B------:R-:W-:Y:S05]  /*170d0*/  WARPSYNC.COLLECTIVE R15, `(.L_x_2280) ;  /* 0x000000000f087348 */ /* 0x000fea0003c00000 */
[----:B------:R0:W1:Y:S02]  /*170e0*/  SHFL.UP P6, R14, R13, R12, R11 ;  /* 0x0400000c0d0e7389 */ /* 0x00006400000c000b */
[----:B01----:R-:W-:Y:S01]  /*170f0*/  ENDCOLLECTIVE ;  /* 0x000000000000791b */ /* 0x003fe20003800000 */
.L_x_2280:
[----:B------:R-:W-:Y:S01]  /*17100*/  IMAD.MOV.U32 R12, RZ, RZ, 0x10 ;  /* 0x00000010ff0c7424 */ /* 0x000fe200078e00ff */
[----:B------:R-:W-:-:S05]  /*17110*/  SEL R4, R14, RZ, P4 ;  /* 0x000000ff0e047207 */ /* 0x000fca0002000000 */
[----:B------:R-:W-:-:S04]  /*17120*/  IMAD.IADD R4, R3, 0x1, R4 ;  /* 0x0000000103047824 */ /* 0x000fc800078e0204 */
[----:B------:R-:W-:-:S07]  /*17130*/  IMAD.MOV.U32 R13, RZ, RZ, R4 ;  /* 0x000000ffff0d7224 */ /* 0x000fce00078e0004 */
[----:B------:R-:W-:Y:S05]  /*17140*/  WARPSYNC.COLLECTIVE R15, `(.L_x_2281) ;  /* 0x000000000f087348 */ /* 0x000fea0003c00000 */
[----:B------:R0:W1:Y:S02]  /*17150*/  SHFL.UP P6, R14, R13, R12, R11 ;  /* 0x0400000c0d0e7389 */ /* 0x00006400000c000b */
[----:B01----:R-:W-:Y:S01]  /*17160*/  ENDCOLLECTIVE ;  /* 0x000000000000791b */ /* 0x003fe20003800000 */
.L_x_2281:
        /* <DEDUP_REMOVED lines=8> */
.L_x_2282:
[----:B------:R-:W-:Y:S05]  /*171f0*/  BRA `(.L_x_2283) ;  /* 0xffffffdc00ac7947 */ /* 0x000fea000383ffff */
.L_x_2220:
[----:B------:R-:W-:Y:S01]  /*17200*/  BSSY B0, `(.L_x_2284) ;  /* 0x0000006000007945 */ /* 0x000fe20003800000 */
[----:B------:R-:W-:Y:S01]  /*17210*/  PLOP3.LUT P6, PT, P6, PT, PT, 0x8, 0x0 ;  /* 0x000000000000781c */ /* 0x000fe200037ce170 */
[----:B------:R-:W-:-:S12]  /*17220*/  IMAD.MOV.U32 R15, RZ, RZ, -0x1 ;  /* 0xffffffffff0f7424 */ /* 0x000fd800078e00ff */
[----:B0-----:R-:W-:Y:S05]  /*17230*/  WARPSYNC.COLLECTIVE R15, `(.L_x_2285) ;  /* 0x000000000f087348 */ /* 0x001fea0003c00000 */
[----:B------:R-:W-:Y:S01]  /*17240*/  VOTE.ANY R14, PT, P6 ;  /* 0x00000000000e7806 */ /* 0x000fe200030e0100 */
[----:B0-----:R-:W-:Y:S06]  /*17250*/  ENDCOLLECTIVE ;  /* 0x000000000000791b */ /* 0x001fec0003800000 */
.L_x_2285:
[----:B------:R-:W-:Y:S05]  /*17260*/  BSYNC B0 ;  /* 0x0000000000007941 */ /* 0x000fea0003800000 */
.L_x_2284:
        /* <DEDUP_REMOVED lines=9> */
.L_x_2286:
[----:B------:R-:W-:Y:S01]  /*17300*/  IMAD.MOV.U32 R17, RZ, RZ, R14 ;  /* 0x000000ffff117224 */ /* 0x000fe200078e000e */
[----:B------:R-:W-:Y:S06]  /*17310*/  BRA `(.L_x_2287) ;  /* 0xffffffdc009c7947 */ /* 0x000fec000383ffff */
.L_x_2222:
[----:B------:R-:W-:Y:S01]  /*17320*/  BSSY B0, `(.L_x_2288) ;  /* 0x0000007000007945 */ /* 0x000fe20003800000 */
[----:B------:R-:W-:Y:S02]  /*17330*/  IMAD.MOV.U32 R13, RZ, RZ, R3 ;  /* 0x000000ffff0d7224 */ /* 0x000fe400078e0003 */
[----:B------:R-:W-:Y:S02]  /*17340*/  IMAD.MOV.U32 R11, RZ, RZ, 0x1f ;  /* 0x0000001fff0b7424 */ /* 0x000fe400078e00ff */
[----:B------:R-:W-:-:S07]  /*17350*/  IMAD.MOV.U32 R15, RZ, RZ, -0x1 ;  /* 0xffffffffff0f7424 */ /* 0x000fce00078e00ff */
[----:B012---:R-:W-:Y:S05]  /*17360*/  WARPSYNC.COLLECTIVE R15, `(.L_x_2289) ;  /* 0x000000000f087348 */ /* 0x007fea0003c00000 */
[----:B------:R3:W4:Y:S02]  /*17370*/  SHFL.IDX P6, R14, R13, R12, R11 ;  /* 0x0000000c0d0e7389 */ /* 0x00072400000c000b */
[----:B01234-:R-:W-:Y:S01]  /*17380*/  ENDCOLLECTIVE ;  /* 0x000000000000791b */ /* 0x01ffe20003800000 */
.L_x_2289:
[----:B------:R-:W-:Y:S05]  /*17390*/  BSYNC B0 ;  /* 0x0000000000007941 */ /* 0x000fea0003800000 */
.L_x_2288:
[----:B------:R-:W-:Y:S05]  /*173a0*/  BRA `(.L_x_2221) ;  /* 0xffffffdc00947947 */ /* 0x000fea000383ffff */
.L_x_2226:
[----:B0-----:R0:W2:Y:S02]  /*173b0*/  SYNCS.PHASECHK.TRANS64.TRYWAIT P0, [R9+URZ+0x31c20], R0 ;  /* 0x031c2000090075a7 */ /* 0x0010a4000800017f */
[----:B--2---:R-:W-:Y:S05]  /*173c0*/  @!P0 NANOSLEEP.SYNCS 0x989680 ;  /* 0x009896800000895d */ /* 0x004fea0003900000 */
[----:B------:R-:W2:Y:S02]  /*173d0*/  @!P0 SYNCS.PHASECHK.TRANS64 P0, [R9+URZ+0x31c20], R0 ;  /* 0x031c2000090085a7 */ /* 0x000ea4000800007f */
[----:B--2---:R-:W-:Y:S05]  /*173e0*/  @!P0 BRA `(.L_x_2226) ;  /* 0xfffffffc00f08947 */ /* 0x004fea000383ffff */
[----:B------:R-:W-:Y:S05]  /*173f0*/  BRA `(.L_x_2290) ;  /* 0xffffffe400107947 */ /* 0x000fea000383ffff */
.L_x_2227:
        /* <DEDUP_REMOVED lines=11> */
.L_x_2292:
[----:B------:R-:W-:Y:S05]  /*174b0*/  BSYNC B0 ;  /* 0x0000000000007941 */ /* 0x000fea0003800000 */
.L_x_2291:
[----:B------:R-:W-:Y:S05]  /*174c0*/  BRA `(.L_x_2293) ;  /* 0xffffffe000f87947 */ /* 0x000fea000383ffff */
.L_x_2230:
[----:B------:R-:W-:Y:S01]  /*174d0*/  BSSY B1, `(.L_x_2294) ;  /* 0x0000006000017945 */ /* 0x000fe20003800000 */
[----:B------:R-:W-:-:S07]  /*174e0*/  IMAD.MOV.U32 R15, RZ, RZ, -0x1 ;  /* 0xffffffffff0f7424 */ /* 0x000fce00078e00ff */
[----:B01-3--:R-:W-:Y:S05]  /*174f0*/  WARPSYNC.COLLECTIVE R15, `(.L_x_2295) ;  /* 0x000000000f0c7348 */ /* 0x00bfea0003c00000 */
[----:B------:R-:W-:Y:S02]  /*17500*/  ELECT P6, UR62, PT ;  /* 0x00000000003e782f */ /* 0x000fe400038c0000 */
[----:B------:R-:W-:Y:S01]  /*17510*/  MOV R14, UR62 ;  /* 0x0000003e000e7c02 */ /* 0x000fe20008000f00 */
[----:B01-3--:R-:W-:Y:S10]  /*17520*/  ENDCOLLECTIVE ;  /* 0x000000000000791b */ /* 0x00bff40003800000 */
.L_x_2295:
[----:B------:R-:W-:Y:S05]  /*17530*/  BSYNC B1 ;  /* 0x0000000000017941 */ /* 0x000fea0003800000 */
.L_x_2294:
[----:B------:R-:W-:Y:S05]  /*17540*/  BRA `(.L_x_2296) ;  /* 0xffffffe000f07947 */ /* 0x000fea000383ffff */
.L_x_2232:
[----:B0-----:R0:W2:Y:S02]  /*17550*/  SYNCS.PHASECHK.TRANS64.TRYWAIT P0, [R6+URZ], R3 ;  /* 0x00000003060075a7 */ /* 0x0010a4000800017f */
[----:B--2---:R-:W-:Y:S05]  /*17560*/  @!P0 NANOSLEEP.SYNCS 0x989680 ;  /* 0x009896800000895d */ /* 0x004fea0003900000 */
[----:B------:R-:W2:Y:S02]  /*17570*/  @!P0 SYNCS.PHASECHK.TRANS64 P0, [R6+URZ], R3 ;  /* 0x00000003060085a7 */ /* 0x000ea4000800007f */
[----:B--2---:R-:W-:Y:S05]  /*17580*/  @!P0 BRA `(.L_x_2232) ;  /* 0xfffffffc00f08947 */ /* 0x004fea000383ffff */
[----:B------:R-:W-:Y:S05]  /*17590*/  BRA `(.L_x_2297) ;  /* 0xffffffe4002c7947 */ /* 0x000fea000383ffff */
.L_x_2233:
[----:B--2---:R2:W4:Y:S02]  /*175a0*/  SYNCS.PHASECHK.TRANS64.TRYWAIT P0, [R7+URZ], R2 ;  /* 0x00000002070075a7 */ /* 0x004524000800017f */
[----:B----4-:R-:W-:Y:S05]  /*175b0*/  @!P0 NANOSLEEP.SYNCS 0x989680 ;  /* 0x009896800000895d */ /* 0x010fea0003900000 */
[----:B------:R-:W4:Y:S02]  /*175c0*/  @!P0 SYNCS.PHASECHK.TRANS64 P0, [R7+URZ], R2 ;  /* 0x00000002070085a7 */ /* 0x000f24000800007f */
[----:B----4-:R-:W-:Y:S05]  /*175d0*/  @!P0 BRA `(.L_x_2233) ;  /* 0xfffffffc00f08947 */ /* 0x010fea000383ffff */
[----:B------:R-:W-:Y:S05]  /*175e0*/  BRA `(.L_x_2298) ;  /* 0xffffffe400207947 */ /* 0x000fea000383ffff */
.L_x_2235:
[----:B----4-:R4:W0:Y:S02]  /*175f0*/  SYNCS.PHASECHK.TRANS64.TRYWAIT P0, [R4+URZ], R3 ;  /* 0x00000003040075a7 */ /* 0x010824000800017f */
[----:B0-----:R-:W-:Y:S05]  /*17600*/  @!P0 NANOSLEEP.SYNCS 0x989680 ;  /* 0x009896800000895d */ /* 0x001fea0003900000 */
[----:B------:R-:W0:Y:S02]  /*17610*/  @!P0 SYNCS.PHASECHK.TRANS64 P0, [R4+URZ], R3 ;  /* 0x00000003040085a7 */ /* 0x000e24000800007f */
[----:B0-----:R-:W-:Y:S05]  /*17620*/  @!P0 BRA `(.L_x_2235) ;  /* 0xfffffffc00f08947 */ /* 0x001fea000383ffff */
[----:B------:R-:W-:Y:S05]  /*17630*/  BRA `(.L_x_2299) ;  /* 0xffffffe400247947 */ /* 0x000fea000383ffff */
.L_x_2300:
        /* <DEDUP_REMOVED lines=12> */
.L_x_2731:


//--------------------- .text._ZN7cutlass13device_kernelIN5flash11enable_sm90INS1_16FlashAttnFwdSm90INS1_25CollectiveMainloopFwdSm90ILi2EN4cute5tupleIJNS5_1CILi1EEES8_S8_EEENS6_IJNS7_ILi192EEENS7_ILi144EEENS7_ILi96EEEEEELi96ENS_6half_tEfNS_4arch4Sm90ELb1ELb0ELb0ELb1ELb0ELb1ELb0ELb0ELb1ELb1ELb0ELb0EEENS1_21CollectiveEpilogueFwdINS6_IJSA_SC_SB_EEES9_SE_SG_Li384ELb1ELb1ELb0ELb0EEENS1_36VarlenDynamicPersistentTileSchedulerILi192ELi144ELi384ELi128ELb0ELb1ELb1ELb1ELb1ELb1EEEEEEEEEvNT_6ParamsE --------------------------
	.section	.text._ZN7cutlass13device_kernelIN5flash11enable_sm90INS1_16FlashAttnFwdSm90INS1_25CollectiveMainloopFwdSm90ILi2EN4cute5tupleIJNS5_1CILi1EEES8_S8_EEENS6_IJNS7_ILi192EEENS7_ILi144EEENS7_ILi96EEEEEELi96ENS_6half_tEfNS_4arch4Sm90ELb1ELb0ELb0ELb1ELb0ELb1ELb0ELb0ELb1ELb1ELb0ELb0EEENS1_21CollectiveEpilogueFwdINS6_IJSA_SC_SB_EEES9_SE_SG_Li384ELb1ELb1ELb0ELb0EEENS1_36VarlenDynamicPersistentTileSchedulerILi192ELi144ELi384ELi128ELb0ELb1ELb1ELb1ELb1ELb1EEEEEEEEEvNT_6ParamsE,"ax",@progbits
	.align	128
.text._ZN7cutlass13device_kernelIN5flash11enable_sm90INS1_16FlashAttnFwdSm90INS1_25CollectiveMainloopFwdSm90ILi2EN4cute5tupleIJNS5_1CILi1EEES8_S8_EEENS6_IJNS7_ILi192EEENS7_ILi144EEENS7_ILi96EEEEEELi96ENS_6half_tEfNS_4arch4Sm90ELb1ELb0ELb0ELb1ELb0ELb1ELb0ELb0ELb1ELb1ELb0ELb0EEENS1_21CollectiveEpilogueFwdINS6_IJSA_SC_SB_EEES9_SE_SG_Li384ELb1ELb1ELb0ELb0EEENS1_36VarlenDynamicPersistentTileSchedulerILi192ELi144ELi384ELi128ELb0ELb1ELb1ELb1ELb1ELb1EEEEEEEEEvNT_6ParamsE:
        .type           _ZN7cutlass13device_kernelIN5flash11enable_sm90INS1_16FlashAttnFwdSm90INS1_25CollectiveMainloopFwdSm90ILi2EN4cute5tupleIJNS5_1CILi1EEES8_S8_EEENS6_IJNS7_ILi192EEENS7_ILi144EEENS7_ILi96EEEEEELi96ENS_6half_tEfNS_4arch4Sm90ELb1ELb0ELb0ELb1ELb0ELb1ELb0ELb0ELb1ELb1ELb0ELb0EEENS1_21CollectiveEpilogueFwdINS6_IJSA_SC_SB_EEES9_SE_SG_Li384ELb1ELb1ELb0ELb0EEENS1_36VarlenDynamicPersistentTileSchedulerILi192ELi144ELi384ELi128ELb0ELb1ELb1ELb1ELb1ELb1EEEEEEEEEvNT_6ParamsE,@function
        .size           _ZN7cutlass13device_kernelIN5flash11enable_sm90INS1_16FlashAttnFwdSm90INS1_25CollectiveMainloopFwdSm90ILi2EN4cute5tupleIJNS5_1CILi1EEES8_S8_EEENS6_IJNS7_ILi192EEENS7_ILi144EEENS7_ILi96EEEEEELi96ENS_6half_tEfNS_4arch4Sm90ELb1ELb0ELb0ELb1ELb0ELb1ELb0ELb0ELb1ELb1ELb0ELb0EEENS1_21CollectiveEpilogueFwdINS6_IJSA_SC_SB_EEES9_SE_SG_Li384ELb1ELb1ELb0ELb0EEENS1_36VarlenDynamicPersistentTileSchedulerILi192ELi144ELi384ELi128ELb0ELb1ELb1ELb1ELb1ELb1EEEEEEEEEvNT_6ParamsE,(.L_x_2732 - _ZN7cutlass13device_kernelIN5flash11enable_sm90INS1_16FlashAttnFwdSm90INS1_25CollectiveMainloopFwdSm90ILi2EN4cute5tupleIJNS5_1CILi1EEES8_S8_EEENS6_IJNS7_ILi192EEENS7_ILi144EEENS7_ILi96EEEEEELi96ENS_6half_tEfNS_4arch4Sm90ELb1ELb0ELb0ELb1ELb0ELb1ELb0ELb0ELb1ELb1ELb0ELb0EEENS1_21CollectiveEpilogueFwdINS6_IJSA_SC_SB_EEES9_SE_SG_Li384ELb1ELb1ELb0ELb0EEENS1_36VarlenDynamicPersistentTileSchedulerILi192ELi144ELi384ELi128ELb0ELb1ELb1ELb1ELb1ELb1EEEEEEEEEvNT_6ParamsE)
        .other          _ZN7cutlass13device_kernelIN5flash11enable_sm90INS1_16FlashAttnFwdSm90INS1_25CollectiveMainloopFwdSm90ILi2EN4cute5tupleIJNS5_1CILi1EEES8_S8_EEENS6_IJNS7_ILi192EEENS7_ILi144EEENS7_ILi96EEEEEELi96ENS_6half_tEfNS_4arch4Sm90ELb1ELb0ELb0ELb1ELb0ELb1ELb0ELb0ELb1ELb1ELb0ELb0EEENS1_21CollectiveEpilogueFwdINS6_IJSA_SC_SB_EEES9_SE_SG_Li384ELb1ELb1ELb0ELb0EEENS1_36VarlenDynamicPersistentTileSchedulerILi192ELi144ELi384ELi128ELb0ELb1ELb1ELb1ELb1ELb1EEEEEEEEEvNT_6ParamsE,@"STO_CUDA_ENTRY STV_DEFAULT"
_ZN7cutlass13device_kernelIN5flash11enable_sm90INS1_16FlashAttnFwdSm90INS1_25CollectiveMainloopFwdSm90ILi2EN4cute5tupleIJNS5_1CILi1EEES8_S8_EEENS6_IJNS7_ILi192EEENS7_ILi144EEENS7_ILi96EEEEEELi96ENS_6half_tEfNS_4arch4Sm90ELb1ELb0ELb0ELb1ELb0ELb1ELb0ELb0ELb1ELb1ELb0ELb0EEENS1_21CollectiveEpilogueFwdINS6_IJSA_SC_SB_EEES9_SE_SG_Li384ELb1ELb1ELb0ELb0EEENS1_36VarlenDynamicPersistentTileSchedulerILi192ELi144ELi384ELi128ELb0ELb1ELb1ELb1ELb1ELb1EEEEEEEEEvNT_6ParamsE:
        /* <DEDUP_REMOVED lines=24> */
.L_x_2302:
[----:B------:R-:W-:Y:S05]  /*0180*/  BSYNC B0 ;  /* 0x0000000000007941 */ /* 0x000fea0003800000 */
.L_x_2301:
        /* <DEDUP_REMOVED lines=41> */
.L_x_2303:
        /* <DEDUP_REMOVED lines=22> */
.L_x_2304:
        /* <DEDUP_REMOVED lines=18> */
.L_x_2305:
        /* <DEDUP_REMOVED lines=22> */
.L_x_2306:
        /* <DEDUP_REMOVED lines=22> */
.L_x_2307:
[----:B0-----:R-:W-:Y:S01]  /*0960*/  UMOV UR4, 0x1 ;  /* 0x0000000100047882 */ /* 0x001fe20000000000 */
[----:B------:R-:W-:Y:S01]  /*0970*/  PLOP3.LUT P0, PT, PT, PT, UP0, 0x80, 0x0 ;  /* 0x000000000000781c */ /* 0x000fe20003f0f008 */
[----:B------:R-:W-:Y:S01]  /*0980*/  USEL UR4, UR4, 0x2, !UP0 ;  /* 0x0000000204047887 */ /* 0x000fe2000c000000 */
[----:B------:R-:W-:Y:S01]  /*0990*/  NOP ;  /* 0x0000000000007918 */ /* 0x000fe20000000000 */
[----:B------:R-:W-:Y:S01]  /*09a0*/  ULDC.64 UR60, c[0x0][0x208] ;  /* 0x00008200003c7ab9 */ /* 0x000fe20000000a00 */
[----:B------:R-:W-:Y:S03]  /*09b0*/  BSSY B9, `(.L_x_2308) ;  /* 0x000226d000097945 */ /* 0x000fe60003800000 */
[----:B------:R-:W-:-:S05]  /*09c0*/  IMAD.U32 R2, RZ, RZ, UR4 ;  /* 0x00000004ff027e24 */ /* 0x000fca000f8e00ff */
[----:B------:R0:W-:Y:S01]  /*09d0*/  STL [R1+0x84], R2 ;  /* 0x0000840201007387 */ /* 0x0001e20000100800 */
[----:B-12-4-:R-:W-:Y:S06]  /*09e0*/  BAR.SYNC.DEFER_BLOCKING 0x0 ;  /* 0x0000000000007b1d */ /* 0x016fec0000010000 */
[----:B------:R-:W-:Y:S05]  /*09f0*/  @!P0 BRA `(.L_x_2309) ;  /* 0x000001a800ac8947 */ /* 0x000fea0003800000 */
.L_x_2310:
[----:B------:R-:W-:-:S08]  /*0a00*/  NOP ;  /* 0x0000000000007918 */ /* 0x000fd00000000000 */
[----:B------:R-:W1:Y:S02]  /*0a10*/  USETMAXREG.TRY_ALLOC.CTAPOOL UP0, 0xa0 ;  /* 0x000000a0000079c8 */ /* 0x000e640008000600 */
[----:B-1----:R-:W-:-:S13]  /*0a20*/  PLOP3.LUT P0, PT, PT, PT, UP0, 0x80, 0x0 ;  /* 0x000000000000781c */ /* 0x002fda0003f0f008 */
[----:B------:R-:W-:Y:S05]  /*0a30*/  @!P0 BRA `(.L_x_2310) ;  /* 0xfffffffc00f08947 */ /* 0x000fea000383ffff */
[----:B------:R-:W2:Y:S01]  /*0a40*/  LDL.LU R0, [R1] ;  /* 0x0000000001007983 */ /* 0x000ea20000300800 */
[----:B0-----:R-:W0:Y:S01]  /*0a50*/  S2R R2, SR_TID.X ;  /* 0x0000000000027919 */ /* 0x001e220000002100 */
        /* <DEDUP_REMOVED lines=17> */
[----:B------:R-:W2:Y:S01]  /*0b70*/  LDL R2, [R1+0x84] ;  /* 0x0000840001027983 */ /* 0x000ea20000100800 */
[----:B------:R-:W-:Y:S02]  /*0b80*/  R2UR UR4, R22 ;  /* 0x00000000160472ca */ /* 0x000fe400000e0000 */
[----:B------:R-:W-:Y:S01]  /*0b90*/  CS2R R144, SRZ ;  /* 0x0000000000907805 */ /* 0x000fe2000001ff00 */
[----:B------:R-:W0:Y:S10]  /*0ba0*/  S2R R0, SR_TID.X ;  /* 0x0000000000007919 */ /* 0x000e340000002100 */
[----:B------:R-:W-:Y:S01]  /*0bb0*/  UIADD3 UR4, UR4, 0xda00, URZ ;  /* 0x0000da0004047890 */ /* 0x000fe2000fffe03f */
[----:B0-----:R-:W-:-:S05]  /*0bc0*/  VIADD R17, R0, 0xffffff80 ;  /* 0xffffff8000117836 */ /* 0x001fca0000000000 */
[----:B------:R-:W-:Y:S02]  /*0bd0*/  SHF.R.S32.HI R0, RZ, 0x1f, R17 ;  /* 0x0000001fff007819 */ /* 0x000fe40000011411 */
[-C--:B------:R-:W-:Y:S02]  /*0be0*/  LEA.HI R13, R17, R17.reuse, RZ, 0x1 ;  /* 0x00000011110d7211 */ /* 0x080fe400078f08ff */
[CC--:B------:R-:W-:Y:S02]  /*0bf0*/  LEA.HI R3, R0.reuse, R17.reuse, RZ, 0x4 ;  /* 0x0000001100037211 */ /* 0x0c0fe400078f20ff */
[----:B------:R-:W-:Y:S02]  /*0c00*/  LEA.HI R7, R0, R17, RZ, 0x5 ;  /* 0x0000001100077211 */ /* 0x000fe400078f28ff */
[----:B------:R-:W-:Y:S02]  /*0c10*/  SHF.R.S32.HI R156, RZ, 0x1, R13 ;  /* 0x00000001ff9c7819 */ /* 0x000fe4000001140d */
[----:B------:R-:W-:-:S02]  /*0c20*/  SHF.R.S32.HI R9, RZ, 0x5, R7 ;  /* 0x00000005ff097819 */ /* 0x000fc40000011407 */
[C---:B------:R-:W-:Y:S02]  /*0c30*/  LEA.HI R10, R13.reuse, R156, RZ, 0x1 ;  /* 0x0000009c0d0a7211 */ /* 0x040fe400078f08ff */
[----:B------:R-:W-:Y:S02]  /*0c40*/  LOP3.LUT R13, R13, 0xfffffffe, RZ, 0xc0, !PT ;  /* 0xfffffffe0d0d7812 */ /* 0x000fe400078ec0ff */
[----:B------:R-:W-:-:S03]  /*0c50*/  LOP3.LUT R11, R10, 0x7fffffe, RZ, 0xc0, !PT ;  /* 0x07fffffe0a0b7812 */ /* 0x000fc600078ec0ff */
[----:B------:R-:W-:Y:S02]  /*0c60*/  IMAD.IADD R13, R17, 0x1, -R13 ;  /* 0x00000001110d7824 */ /* 0x000fe400078e0a0d */
[----:B------:R-:W-:Y:S01]  /*0c70*/  IMAD.IADD R11, R156, 0x1, -R11 ;  /* 0x000000019c0b7824 */ /* 0x000fe200078e0a0b */
[----:B--2---:R-:W-:Y:S02]  /*0c80*/  R2UR UR5, R2 ;  /* 0x00000000020572ca */ /* 0x004fe400000e0000 */
[----:B------:R-:W-:-:S05]  /*0c90*/  LOP3.LUT R2, R3, 0xfffffff0, RZ, 0xc0, !PT ;  /* 0xfffffff003027812 */ /* 0x000fca00078ec0ff */
[----:B------:R-:W-:Y:S01]  /*0ca0*/  IMAD.IADD R4, R17, 0x1, -R2 ;  /* 0x0000000111047824 */ /* 0x000fe200078e0a02 */
[----:B------:R-:W-:-:S03]  /*0cb0*/  LEA.HI R2, R0, R17, RZ, 0x7 ;  /* 0x0000001100027211 */ /* 0x000fc600078f38ff */
[--C-:B------:R-:W-:Y:S01]  /*0cc0*/  IMAD R15, R9, 0x10, R4.reuse ;  /* 0x00000010090f7824 */ /* 0x100fe200078e0204 */
[----:B------:R-:W-:Y:S01]  /*0cd0*/  SHF.R.S32.HI R5, RZ, 0x1f, R4 ;  /* 0x0000001fff057819 */ /* 0x000fe20000011404 */
[----:B------:R-:W-:Y:S01]  /*0ce0*/  ULOP3.LUT UR5, UR5, 0x1, URZ, 0xfc, !UPT ;  /* 0x0000000105057892 */ /* 0x000fe2000f8efc3f */
[----:B------:R-:W-:Y:S02]  /*0cf0*/  SHF.R.S32.HI R18, RZ, 0x7, R2 ;  /* 0x00000007ff127819 */ /* 0x000fe40000011402 */
[CC--:B------:R-:W-:Y:S02]  /*0d00*/  LEA.HI R6, R5.reuse, R4.reuse, RZ, 0x3 ;  /* 0x0000000405067211 */ /* 0x0c0fe400078f18ff */
[----:B------:R-:W-:-:S03]  /*0d10*/  LEA.HI R5, R5, R4, RZ, 0x2 ;  /* 0x0000000405057211 */ /* 0x000fc600078f10ff */
[----:B------:R-:W-:Y:S01]  /*0d20*/  IMAD.SHL.U32 R8, R6, 0x10, RZ ;  /* 0x0000001006087824 */ /* 0x000fe200078e00ff */
[----:B------:R-:W-:Y:S02]  /*0d30*/  LOP3.LUT R7, R5, 0x7fffffc, RZ, 0xc0, !PT ;  /* 0x07fffffc05077812 */ /* 0x000fe400078ec0ff */
[----:B------:R-:W-:Y:S02]  /*0d40*/  SHF.R.S32.HI R6, RZ, 0x4, R3 ;  /* 0x00000004ff067819 */ /* 0x000fe40000011403 */
[----:B------:R-:W-:Y:S01]  /*0d50*/  LOP3.LUT R8, R8, 0x7fffff80, RZ, 0xc0, !PT ;  /* 0x7fffff8008087812 */ /* 0x000fe200078ec0ff */
[----:B------:R-:W-:Y:S01]  /*0d60*/  IMAD.IADD R7, R4, 0x1, -R7 ;  /* 0x0000000104077824 */ /* 0x000fe200078e0a07 */
[----:B------:R-:W-:Y:S01]  /*0d70*/  LEA.HI R3, R3, R6, RZ, 0x1 ;  /* 0x0000000603037211 */ /* 0x000fe200078f08ff */
[----:B------:R-:W-:Y:S01]  /*0d80*/  IMAD R14, R6, 0x8, R11 ;  /* 0x00000008060e7824 */ /* 0x000fe200078e020b */
[----:B------:R-:W-:Y:S01]  /*0d90*/  LEA.HI R4, R0, R17, RZ, 0x2 ;  /* 0x0000001100047211 */ /* 0x000fe200078f10ff */
[----:B------:R-:W-:Y:S01]  /*0da0*/  IMAD R8, R9, 0x100, R8 ;  /* 0x0000010009087824 */ /* 0x000fe200078e0208 */
[----:B------:R-:W-:Y:S01]  /*0db0*/  LOP3.LUT R9, R2, 0xffffff80, RZ, 0xc0, !PT ;  /* 0xffffff8002097812 */ /* 0x000fe200078ec0ff */
[----:B------:R-:W-:Y:S01]  /*0dc0*/  IMAD.HI R2, R18, 0x55555556, RZ ;  /* 0x5555555612027827 */ /* 0x000fe200078e02ff */
[----:B------:R-:W-:-:S02]  /*0dd0*/  LOP3.LUT R3, R3, 0x1ffffffe, RZ, 0xc0, !PT ;  /* 0x1ffffffe03037812 */ /* 0x000fc400078ec0ff */
[----:B------:R-:W-:Y:S01]  /*0de0*/  LOP3.LUT R0, R4, 0xfffffffc, RZ, 0xc0, !PT ;  /* 0xfffffffc04007812 */ /* 0x000fe200078ec0ff */
[C---:B------:R-:W-:Y:S01]  /*0df0*/  IMAD.IADD R16, R17.reuse, 0x1, -R9 ;  /* 0x0000000111107824 */ /* 0x040fe200078e0a09 */
[----:B------:R-:W-:Y:S01]  /*0e00*/  SHF.R.S32.HI R5, RZ, 0x2, R5 ;  /* 0x00000002ff057819 */ /* 0x000fe20000011405 */
[----:B------:R-:W-:Y:S02]  /*0e10*/  IMAD.IADD R3, R6, 0x1, -R3 ;  /* 0x0000000106037824 */ /* 0x000fe400078e0a03 */
[----:B------:R-:W-:Y:S01]  /*0e20*/  IMAD.IADD R6, R17, 0x1, -R0 ;  /* 0x0000000111067824 */ /* 0x000fe200078e0a00 */
[----:B------:R-:W-:Y:S01]  /*0e30*/  SHF.R.S32.HI R9, RZ, 0x1f, R16 ;  /* 0x0000001fff097819 */ /* 0x000fe20000011410 */
[----:B------:R-:W-:Y:S02]  /*0e40*/  IMAD.SHL.U32 R0, R3, 0x8, RZ ;  /* 0x0000000803007824 */ /* 0x000fe400078e00ff */
[----:B------:R-:W-:Y:S01]  /*0e50*/  IMAD.SHL.U32 R5, R5, 0x40, RZ ;  /* 0x0000004005057824 */ /* 0x000fe200078e00ff */
[----:B------:R-:W-:Y:S01]  /*0e60*/  LEA.HI R10, R9, R16, RZ, 0x2 ;  /* 0x00000010090a7211 */ /* 0x000fe200078f10ff */
[----:B------:R-:W-:Y:S01]  /*0e70*/  IMAD R7, R7, 0x10, R8 ;  /* 0x0000001007077824 */ /* 0x000fe200078e0208 */
[----:B------:R-:W-:-:S02]  /*0e80*/  LEA.HI R3, R6, R6, RZ, 0x1 ;  /* 0x0000000606037211 */ /* 0x000fc400078f08ff */
[--C-:B------:R-:W-:Y:S02]  /*0e90*/  SHF.R.S32.HI R11, RZ, 0x2, R10.reuse ;  /* 0x00000002ff0b7819 */ /* 0x100fe4000001140a */
[----:B------:R-:W-:Y:S02]  /*0ea0*/  SHF.R.S32.HI R12, RZ, 0x1f, R10 ;  /* 0x0000001fff0c7819 */ /* 0x000fe4000001140a */
[----:B------:R-:W-:Y:S02]  /*0eb0*/  LEA.HI R9, R9, R16, RZ, 0x5 ;  /* 0x0000001009097211 */ /* 0x000fe400078f28ff */
[----:B------:R-:W-:Y:S02]  /*0ec0*/  LEA.HI R12, R12, R11, RZ, 0x3 ;  /* 0x0000000b0c0c7211 */ /* 0x000fe400078f18ff */
[----:B------:R-:W-:Y:S02]  /*0ed0*/  LOP3.LUT R3, R3, 0x1ffffffe, RZ, 0xc0, !PT ;  /* 0x1ffffffe03037812 */ /* 0x000fe400078ec0ff */
[----:B------:R-:W-:-:S02]  /*0ee0*/  LOP3.LUT R12, R12, 0xfffffff8, RZ, 0xc0, !PT ;  /* 0xfffffff80c0c7812 */ /* 0x000fc400078ec0ff */
[----:B------:R-:W-:Y:S01]  /*0ef0*/  LOP3.LUT R5, R5, 0x40, RZ, 0xc0, !PT ;  /* 0x0000004005057812 */ /* 0x000fe200078ec0ff */
[----:B------:R-:W-:Y:S01]  /*0f00*/  IMAD.IADD R3, R6, 0x1, -R3 ;  /* 0x0000000106037824 */ /* 0x000fe200078e0a03 */
[----:B------:R-:W-:Y:S01]  /*0f10*/  LEA.HI R8, R2, R2, RZ, 0x1 ;  /* 0x0000000202087211 */ /* 0x000fe200078f08ff */
[----:B------:R-:W-:Y:S01]  /*0f20*/  IMAD.IADD R12, R11, 0x1, -R12 ;  /* 0x000000010b0c7824 */ /* 0x000fe200078e0a0c */
[----:B------:R-:W-:Y:S02]  /*0f30*/  SHF.R.S32.HI R9, RZ, 0x5, R9 ;  /* 0x00000005ff097819 */ /* 0x000fe40000011409 */
[----:B------:R-:W-:Y:S01]  /*0f40*/  LOP3.LUT R2, R5, 0x8, R0, 0xf8, !PT ;  /* 0x0000000805027812 */ /* 0x000fe200078ef800 */
[----:B------:R-:W-:Y:S01]  /*0f50*/  IMAD R8, R8, -0x3, R18 ;  /* 0xfffffffd08087824 */ /* 0x000fe200078e0212 */
[----:B------:R-:W-:Y:S01]  /*0f60*/  SHF.R.S32.HI R6, RZ, 0x2, R4 ;  /* 0x00000002ff067819 */ /* 0x000fe20000011404 */
[----:B------:R-:W-:Y:S01]  /*0f70*/  IMAD R9, R9, 0x10, R12 ;  /* 0x0000001009097824 */ /* 0x000fe200078e020c */
[----:B------:R-:W-:Y:S01]  /*0f80*/  SHF.R.U32.HI R5, RZ, 0x3, R5 ;  /* 0x00000003ff057819 */ /* 0x000fe20000011605 */
[----:B------:R-:W-:Y:S01]  /*0f90*/  IMAD.U32 R0, R15, 0x20, R0 ;  /* 0x000000200f007824 */ /* 0x000fe200078e0000 */
[----:B------:R-:W-:Y:S01]  /*0fa0*/  SHF.R.S32.HI R4, RZ, 0x1f, R4 ;  /* 0x0000001fff047819 */ /* 0x000fe20000011404 */
[C---:B------:R-:W-:Y:S01]  /*0fb0*/  IMAD.SHL.U32 R18, R13.reuse, 0x8, RZ ;  /* 0x000000080d127824 */ /* 0x040fe200078e00ff */
[----:B------:R-:W-:Y:S01]  /*0fc0*/  LOP3.LUT R2, R2, R5, RZ, 0x3c, !PT ;  /* 0x0000000502027212 */ /* 0x000fe200078e3cff */
[----:B------:R-:W-:Y:S01]  /*0fd0*/  IMAD R5, R8, 0x40, R9 ;  /* 0x0000004008057824 */ /* 0x000fe200078e0209 */
[----:B------:R-:W-:Y:S01]  /*0fe0*/  LEA.HI R4, R4, R6, RZ, 0x2 ;  /* 0x0000000604047211 */ /* 0x000fe200078f10ff */
[----:B------:R0:W-:Y:S01]  /*0ff0*/  STL [R1+0x80], R0 ;  /* 0x0000800001007387 */ /* 0x0001e20000100800 */
[----:B------:R-:W-:Y:S01]  /*1000*/  IMAD.SHL.U32 R8, R13, 0x4, RZ ;  /* 0x000000040d087824 */ /* 0x000fe200078e00ff */
[----:B------:R-:W-:Y:S01]  /*1010*/  LOP3.LUT R10, R10, 0x7ffffffc, RZ, 0xc0, !PT ;  /* 0x7ffffffc0a0a7812 */ /* 0x000fe200078ec0ff */
[----:B------:R-:W-:Y:S01]  /*1020*/  IMAD.IADD R7, R2, 0x1, R7 ;  /* 0x0000000102077824 */ /* 0x000fe200078e0207 */
[----:B------:R-:W-:Y:S01]  /*1030*/  LOP3.LUT R4, R4, 0xfffffffc, RZ, 0xc0, !PT ;  /* 0xfffffffc04047812 */ /* 0x000fe200078ec0ff */
[----:B------:R-:W-:Y:S02]  /*1040*/  STL [R1+0x7c], R5 ;  /* 0x00007c0501007387 */ /* 0x000fe40000100800 */
[----:B------:R-:W-:-:S02]  /*1050*/  IMAD R23, R7, 0x2, R22 ;  /* 0x0000000207177824 */ /* 0x000fc400078e0216 */
[----:B------:R-:W-:Y:S01]  /*1060*/  STL [R1+0x74], RZ ;  /* 0x000074ff01007387 */ /* 0x000fe20000100800 */
[----:B0-----:R-:W-:-:S05]  /*1070*/  IMAD.U32 R0, RZ, RZ, UR5 ;  /* 0x00000005ff007e24 */ /* 0x001fca000f8e00ff */
[----:B------:R0:W-:Y:S04]  /*1080*/  STL [R1+0x2c], R0 ;  /* 0x00002c0001007387 */ /* 0x0001e80000100800 */
[----:B------:R-:W-:Y:S04]  /*1090*/  STL [R1+0x10], RZ ;  /* 0x000010ff01007387 */ /* 0x000fe80000100800 */
[----:B------:R-:W-:Y:S01]  /*10a0*/  STL [R1+0x4], RZ ;  /* 0x000004ff01007387 */ /* 0x000fe20000100800 */
[----:B0-----:R-:W-:Y:S02]  /*10b0*/  IMAD.IADD R0, R6, 0x1, -R4 ;  /* 0x0000000106007824 */ /* 0x001fe400078e0a04 */
[----:B------:R-:W-:-:S02]  /*10c0*/  IMAD.U32 R4, RZ, RZ, UR4 ;  /* 0x00000004ff047e24 */ /* 0x000fc4000f8e00ff */
[----:B------:R-:W-:Y:S01]  /*10d0*/  VIADD R6, R8, 0x20 ;  /* 0x0000002008067836 */ /* 0x000fe20000000000 */
[----:B------:R0:W-:Y:S04]  /*10e0*/  STL [R1+0x60], R0 ;  /* 0x0000600001007387 */ /* 0x0001e80000100800 */
[----:B------:R-:W-:Y:S04]  /*10f0*/  STL [R1+0x18], R8 ;  /* 0x0000180801007387 */ /* 0x000fe80000100800 */
[----:B------:R1:W-:Y:S01]  /*1100*/  STL [R1+0x78], R4 ;  /* 0x0000780401007387 */ /* 0x0003e20000100800 */
[----:B0-----:R-:W-:-:S03]  /*1110*/  IMAD.SHL.U32 R0, R0, 0x40, RZ ;  /* 0x0000004000007824 */ /* 0x001fc600078e00ff */
[----:B------:R-:W-:Y:S02]  /*1120*/  STL [R1+0x8], R18 ;  /* 0x0000081201007387 */ /* 0x000fe40000100800 */
[----:B------:R-:W-:Y:S01]  /*1130*/  LOP3.LUT R2, R0, 0xc0, RZ, 0xc0, !PT ;  /* 0x000000c000027812 */ /* 0x000fe200078ec0ff */
[----:B------:R-:W-:Y:S01]  /*1140*/  VIADD R0, R8, 0x10 ;  /* 0x0000001008007836 */ /* 0x000fe20000000000 */
[----:B-1----:R-:W-:-:S03]  /*1150*/  SHF.R.S32.HI R4, RZ, 0x1f, R156 ;  /* 0x0000001fff047819 */ /* 0x002fc6000001149c */
[----:B------:R-:W-:Y:S01]  /*1160*/  STL [R1+0x14], R2 ;  /* 0x0000140201007387 */ /* 0x000fe20000100800 */
[----:B------:R-:W-:-:S03]  /*1170*/  SHF.R.U32.HI R4, RZ, 0x3, R2 ;  /* 0x00000003ff047819 */ /* 0x000fc60000011602 */
[----:B------:R0:W-:Y:S04]  /*1180*/  STL [R1+0x3c], R0 ;  /* 0x00003c0001007387 */ /* 0x0001e80000100800 */
[----:B------:R1:W-:Y:S01]  /*1190*/  STL [R1+0x38], R6 ;  /* 0x0000380601007387 */ /* 0x0003e20000100800 */
[----:B0-----:R-:W-:Y:S01]  /*11a0*/  LOP3.LUT R0, R2, 0x8, R18, 0xf8, !PT ;  /* 0x0000000802007812 */ /* 0x001fe200078ef812 */
[----:B------:R-:W-:Y:S02]  /*11b0*/  IMAD.SHL.U32 R2, R14, 0x20, RZ ;  /* 0x000000200e027824 */ /* 0x000fe400078e00ff */
[----:B-1----:R-:W-:Y:S01]  /*11c0*/  VIADD R6, R8, 0x8 ;  /* 0x0000000808067836 */ /* 0x002fe20000000000 */
[----:B------:R-:W-:-:S04]  /*11d0*/  LOP3.LUT R0, R0, R4, RZ, 0x3c, !PT ;  /* 0x0000000400007212 */ /* 0x000fc800078e3cff */
[----:B------:R0:W-:Y:S04]  /*11e0*/  STL [R1+0x44], R6 ;  /* 0x0000440601007387 */ /* 0x0001e80000100800 */
[----:B------:R1:W-:Y:S04]  /*11f0*/  STL [R1+0x20], R4 ;  /* 0x0000200401007387 */ /* 0x0003e80000100800 */
[----:B------:R2:W-:Y:S01]  /*1200*/  STL [R1+0x24], R2 ;  /* 0x0000240201007387 */ /* 0x0005e20000100800 */
[C---:B0-----:R-:W-:Y:S02]  /*1210*/  VIADD R6, R8.reuse, 0x28 ;  /* 0x0000002808067836 */ /* 0x041fe40000000000 */
[----:B-1----:R-:W-:-:S02]  /*1220*/  VIADD R4, R8, 0x18 ;  /* 0x0000001808047836 */ /* 0x002fc40000000000 */
[----:B--2---:R-:W-:-:S03]  /*1230*/  IMAD.IADD R2, R2, 0x1, R0 ;  /* 0x0000000102027824 */ /* 0x004fc600078e0200 */
[----:B------:R0:W-:Y:S01]  /*1240*/  STL [R1+0x48], R4 ;  /* 0x0000480401007387 */ /* 0x0001e20000100800 */
[----:B------:R-:W-:-:S03]  /*1250*/  IMAD R0, R3, 0x8, R5 ;  /* 0x0000000803007824 */ /* 0x000fc600078e0205 */
[----:B------:R1:W-:Y:S01]  /*1260*/  STL [R1+0x4c], R6 ;  /* 0x00004c0601007387 */ /* 0x0003e20000100800 */
[----:B0-----:R-:W-:-:S05]  /*1270*/  IMAD.IADD R4, R16, 0x1, -R10 ;  /* 0x0000000110047824 */ /* 0x001fca00078e0a0a */
[----:B------:R1:W-:Y:S04]  /*1280*/  STL [R1+0x64], R4 ;  /* 0x0000640401007387 */ /* 0x0003e80000100800 */
[----:B------:R1:W-:Y:S04]  /*1290*/  STL [R1+0x5c], R2 ;  /* 0x00005c0201007387 */ /* 0x0003e80000100800 */
[----:B------:R1:W-:Y:S02]  /*12a0*/  STL [R1+0x68], R0 ;  /* 0x0000680001007387 */ /* 0x0003e40000100800 */
.L_x_2458:
[----:B01-34-:R-:W0:Y:S02]  /*12b0*/  LDC.64 R2, c[0x0][0xc88] ;  /* 0x00032200ff027b82 */ /* 0x01be240000000a00 */
[----:B0-----:R-:W-:-:S05]  /*12c0*/  IMAD.WIDE R2, R107, 0x4, R2 ;  /* 0x000000046b027825 */ /* 0x001fca00078e0202 */
[----:B--2---:R0:W2:Y:S01]  /*12d0*/  LDG.E R11, desc[UR60][R2.64] ;  /* 0x0000003c020b7981 */ /* 0x0040a2000c1e1900 */
        /* <DEDUP_REMOVED lines=27> */
[----:B------:R-:W2:Y:S01]  /*1490*/  @P2 LDG.E R10, desc[UR60][R6.64] ;  /* 0x0000003c060a2981 */ /* 0x000ea2000c1e1900 */
        /* <DEDUP_REMOVED lines=10> */
[----:B--2---:R0:W-:Y:S01]  /*1540*/  STL [R1+0x50], R10 ;  /* 0x0000500a01007387 */ /* 0x0041e20000100800 */
[----:B------:R-:W-:Y:S05]  /*1550*/  @P2 BRA `(.L_x_2312) ;  /* 0x0000000000282947 */ /* 0x000fea0003800000 */
[----:B------:R-:W-:Y:S02]  /*1560*/  ULDC.64 UR4, c[0x0][0xa00] ;  /* 0x0002800000047ab9 */ /* 0x000fe40000000a00 */
[----:B------:R-:W-:-:S04]  /*1570*/  ISETP.NE.U32.AND P1, PT, RZ, UR4, PT ;  /* 0x00000004ff007c0c */ /* 0x000fc8000bf25070 */
[----:B------:R-:W-:-:S13]  /*1580*/  ISETP.NE.AND.EX P1, PT, RZ, UR5, PT, P1 ;  /* 0x00000005ff007c0c */ /* 0x000fda000bf25310 */
[----:B------:R-:W-:Y:S05]  /*1590*/  @!P1 BRA `(.L_x_2312) ;  /* 0x0000000000189947 */ /* 0x000fea0003800000 */
[----:B0-----:R-:W0:Y:S02]  /*15a0*/  LDC.64 R4, c[0x0][0xa00] ;  /* 0x00028000ff047b82 */ /* 0x001e240000000a00 */
[----:B0-----:R-:W-:-:S05]  /*15b0*/  IMAD.WIDE R4, R19, 0x4, R4 ;  /* 0x0000000413047825 */ /* 0x001fca00078e0204 */
[----:B------:R-:W2:Y:S04]  /*15c0*/  LDG.E R0, desc[UR60][R4.64] ;  /* 0x0000003c04007981 */ /* 0x000ea8000c1e1900 */
[----:B------:R-:W2:Y:S02]  /*15d0*/  LDG.E R7, desc[UR60][R4.64+0x4] ;  /* 0x0000043c04077981 */ /* 0x000ea4000c1e1900 */
[----:B--2---:R-:W-:-:S05]  /*15e0*/  IMAD.IADD R10, R7, 0x1, -R0 ;  /* 0x00000001070a7824 */ /* 0x004fca00078e0a00 */
[----:B------:R1:W-:Y:S02]  /*15f0*/  STL [R1+0x50], R10 ;  /* 0x0000500a01007387 */ /* 0x0003e40000100800 */
.L_x_2312:
[----:B------:R-:W-:Y:S01]  /*1600*/  ULDC.64 UR4, c[0x0][0xa20] ;  /* 0x0002880000047ab9 */ /* 0x000fe20000000a00 */
[----:B------:R2:W-:Y:S01]  /*1610*/  STL [R1+0x70], R106 ;  /* 0x0000706a01007387 */ /* 0x0005e20000100800 */
[----:B------:R-:W-:-:S04]  /*1620*/  ISETP.NE.U32.AND P1, PT, RZ, UR4, PT ;  /* 0x00000004ff007c0c */ /* 0x000fc8000bf25070 */
[----:B------:R-:W-:-:S13]  /*1630*/  ISETP.NE.AND.EX P1, PT, RZ, UR5, PT, P1 ;  /* 0x00000005ff007c0c */ /* 0x000fda000bf25310 */
[----:B--2---:R-:W-:Y:S05]  /*1640*/  @!P1 BRA `(.L_x_2313) ;  /* 0x0000000000109947 */ /* 0x004fea0003800000 */
[----:B0-----:R-:W-:-:S04]  /*1650*/  IADD3 R4, P0, R24, UR4, RZ ;  /* 0x0000000418047c10 */ /* 0x001fc8000ff1e0ff */
[----:B------:R-:W-:-:S05]  /*1660*/  IADD3.X R5, R25, UR5, RZ, P0, !PT ;  /* 0x0000000519057c10 */ /* 0x000fca00087fe4ff */
[----:B------:R2:W5:Y:S01]  /*1670*/  LDG.E R18, desc[UR60][R4.64] ;  /* 0x0000003c04127981 */ /* 0x000562000c1e1900 */
[----:B------:R-:W-:Y:S05]  /*1680*/  BRA `(.L_x_2314) ;  /* 0x0000000000107947 */ /* 0x000fea0003800000 */
.L_x_2313:
[----:B------:R-:W-:Y:S05]  /*1690*/  @!P0 BRA `(.L_x_2314) ;  /* 0x00000000000c8947 */ /* 0x000fea0003800000 */
[----:B0-----:R-:W2:Y:S04]  /*16a0*/  LDG.E R5, desc[UR60][R8.64] ;  /* 0x0000003c08057981 */ /* 0x001ea8000c1e1900 */
[----:B------:R-:W2:Y:S02]  /*16b0*/  LDG.E R18, desc[UR60][R8.64+0x4] ;  /* 0x0000043c08127981 */ /* 0x000ea4000c1e1900 */
[----:B--2---:R-:W-:-:S07]  /*16c0*/  IMAD.IADD R18, R18, 0x1, -R5 ;  /* 0x0000000112127824 */ /* 0x004fce00078e0a05 */
.L_x_2314:
[----:B------:R-:W-:Y:S01]  /*16d0*/  ULDC.64 UR4, c[0x0][0xa10] ;  /* 0x0002840000047ab9 */ /* 0x000fe20000000a00 */
[----:B0-----:R-:W0:Y:S01]  /*16e0*/  LDC R8, c[0x0][0x448] ;  /* 0x00011200ff087b82 */ /* 0x001e220000000800 */
[----:B------:R-:W-:-:S04]  /*16f0*/  ISETP.NE.U32.AND P0, PT, RZ, UR4, PT ;  /* 0x00000004ff007c0c */ /* 0x000fc8000bf05070 */
[----:B------:R-:W-:Y:S01]  /*1700*/  ISETP.NE.AND.EX P0, PT, RZ, UR5, PT, P0 ;  /* 0x00000005ff007c0c */ /* 0x000fe2000bf05300 */
[----:B------:R-:W-:-:S12]  /*1710*/  ULDC.64 UR4, c[0x0][0xa30] ;  /* 0x00028c0000047ab9 */ /* 0x000fd80000000a00 */
[----:B--2---:R-:W2:Y:S02]  /*1720*/  @P0 LDC.64 R4, c[0x0][0xa10] ;  /* 0x00028400ff040b82 */ /* 0x004ea40000000a00 */
[----:B--2---:R-:W-:-:S05]  /*1730*/  @P0 IMAD.WIDE R4, R19, 0x4, R4 ;  /* 0x0000000413040825 */ /* 0x004fca00078e0204 */
[----:B------:R-:W2:Y:S04]  /*1740*/  @P0 LDG.E R0, desc[UR60][R4.64] ;  /* 0x0000003c04000981 */ /* 0x000ea8000c1e1900 */
[----:B------:R3:W2:Y:S01]  /*1750*/  @P0 LDG.E R9, desc[UR60][R4.64+0x4] ;  /* 0x0000043c04090981 */ /* 0x0006a2000c1e1900 */
[----:B------:R-:W-:Y:S01]  /*1760*/  ISETP.NE.U32.AND P1, PT, RZ, UR4, PT ;  /* 0x00000004ff007c0c */ /* 0x000fe2000bf25070 */
[----:B-----5:R-:W-:-:S03]  /*1770*/  IMAD.MOV.U32 R102, RZ, RZ, R18 ;  /* 0x000000ffff667224 */ /* 0x020fc600078e0012 */
[----:B------:R-:W-:-:S13]  /*1780*/  ISETP.NE.AND.EX P1, PT, RZ, UR5, PT, P1 ;  /* 0x00000005ff007c0c */ /* 0x000fda000bf25310 */
[----:B------:R-:W-:-:S04]  /*1790*/  @P1 IADD3 R6, P2, R24, UR4, RZ ;  /* 0x0000000418061c10 */ /* 0x000fc8000ff5e0ff */
[----:B------:R-:W-:-:S05]  /*17a0*/  @P1 IADD3.X R7, R25, UR5, RZ, P2, !PT ;  /* 0x0000000519071c10 */ /* 0x000fca00097fe4ff */
[----:B------:R4:W5:Y:S01]  /*17b0*/  @P1 LDG.E R102, desc[UR60][R6.64] ;  /* 0x0000003c06661981 */ /* 0x000962000c1e1900 */
[----:B0-----:R-:W-:Y:S01]  /*17c0*/  ISETP.NE.AND P1, PT, R8, 0x1, PT ;  /* 0x000000010800780c */ /* 0x001fe20003f25270 */
[----:B------:R-:W-:Y:S02]  /*17d0*/  IMAD R12, R105, 0xc0, RZ ;  /* 0x000000c0690c7824 */ /* 0x000fe400078e02ff */
[----:B------:R-:W-:Y:S02]  /*17e0*/  IMAD.IADD R8, R18, 0x1, -R3 ;  /* 0x0000000112087824 */ /* 0x000fe400078e0a03 */
[----:B---3--:R-:W-:Y:S01]  /*17f0*/  VIADD R4, R12, 0xbf ;  /* 0x000000bf0c047836 */ /* 0x008fe20000000000 */
[----:B------:R0:W-:Y:S01]  /*1800*/  STL [R1+0x58], R12 ;  /* 0x0000580c01007387 */ /* 0x0001e20000100800 */
[----:B------:R-:W-:-:S05]  /*1810*/  IMAD.MOV R78, RZ, RZ, -R8 ;  /* 0x000000ffff4e7224 */ /* 0x000fca00078e0a08 */
[----:B------:R-:W-:Y:S01]  /*1820*/  VIMNMX R78, RZ, R78, !PT ;  /* 0x0000004eff4e7248 */ /* 0x000fe20007fe0100 */
[----:B------:R-:W3:Y:S08]  /*1830*/  @P1 LDC R11, c[0x0][0x44c] ;  /* 0x00011300ff0b1b82 */ /* 0x000ef00000000800 */
[----:B------:R-:W1:Y:S01]  /*1840*/  @P1 LDC R5, c[0x0][0x450] ;  /* 0x00011400ff051b82 */ /* 0x000e620000000800 */
[----:B--2---:R-:W-:-:S02]  /*1850*/  @P0 IMAD.IADD R2, R9, 0x1, -R0 ;  /* 0x0000000109020824 */ /* 0x004fc400078e0a00 */
[----:B---3--:R-:W-:-:S04]  /*1860*/  @P1 IMAD.HI.U32 R0, R4, R11, RZ ;  /* 0x0000000b04001227 */ /* 0x008fc800078e00ff */
[----:B----4-:R-:W-:Y:S01]  /*1870*/  IMAD.IADD R6, R8, 0x1, R2 ;  /* 0x0000000108067824 */ /* 0x010fe200078e0202 */
[----:B-1----:R-:W-:-:S03]  /*1880*/  @P1 SHF.R.U32.HI R4, RZ, R5, R0 ;  /* 0x00000005ff041219 */ /* 0x002fc60000011600 */
[C---:B------:R-:W-:Y:S01]  /*1890*/  VIADD R0, R6.reuse, 0x8f ;  /* 0x0000008f06007836 */ /* 0x040fe20000000000 */
[----:B------:R-:W-:Y:S01]  /*18a0*/  IADD3 R109, R6, 0x90, -R10 ;  /* 0x00000090066d7810 */ /* 0x000fe20007ffe80a */
[----:B------:R0:W-:Y:S02]  /*18b0*/  STL [R1+0x54], R6 ;  /* 0x0000540601007387 */ /* 0x0001e40000100800 */
[----:B------:R-:W-:-:S04]  /*18c0*/  IMAD.HI R0, R0, 0x38e38e39, RZ ;  /* 0x38e38e3900007827 */ /* 0x000fc800078e02ff */
[----:B------:R-:W-:Y:S01]  /*18d0*/  IMAD.IADD R4, R109, 0x1, R4 ;  /* 0x000000016d047824 */ /* 0x000fe200078e0204 */
[----:B------:R-:W-:-:S03]  /*18e0*/  SHF.R.U32.HI R3, RZ, 0x1f, R0 ;  /* 0x0000001fff037819 */ /* 0x000fc60000011600 */
[----:B------:R-:W-:Y:S01]  /*18f0*/  IMAD.HI R4, R4, 0x38e38e39, RZ ;  /* 0x38e38e3904047827 */ /* 0x000fe200078e02ff */
[----:B------:R-:W-:-:S04]  /*1900*/  LEA.HI.SX32 R110, R0, R3, 0x1b ;  /* 0x00000003006e7211 */ /* 0x000fc800078fdaff */
[----:B------:R-:W-:-:S04]  /*1910*/  SHF.R.U32.HI R5, RZ, 0x1f, R4 ;  /* 0x0000001fff057819 */ /* 0x000fc80000011604 */
[----:B------:R-:W-:-:S04]  /*1920*/  LEA.HI.SX32 R5, R4, R5, 0x1b ;  /* 0x0000000504057211 */ /* 0x000fc800078fdaff */
[----:B------:R-:W-:-:S05]  /*1930*/  VIMNMX R5, R110, R5, PT ;  /* 0x000000056e057248 */ /* 0x000fca0003fe0100 */
        /* <DEDUP_REMOVED lines=33> */
.L_x_2317:
[----:B------:R-:W-:Y:S05]  /*1b50*/  BSYNC B6 ;  /* 0x0000000000067941 */ /* 0x000fea0003800000 */
.L_x_2316:
        /* <DEDUP_REMOVED lines=20> */
.L_x_2319:
[----:B------:R-:W-:Y:S05]  /*1ca0*/  BSYNC B6 ;  /* 0x0000000000067941 */ /* 0x000fea0003800000 */
.L_x_2318:
[----:B------:R-:W-:Y:S01]  /*1cb0*/  ULDC.64 UR4, c[0x0][0x9f8] ;  /* 0x00027e0000047ab9 */ /* 0x000fe20000000a00 */
[----:B------:R-:W2:Y:S01]  /*1cc0*/  LDL.64 R26, [R1+0x8] ;  /* 0x00000800011a7983 */ /* 0x000ea20000100a00 */
[----:B------:R-:W-:Y:S01]  /*1cd0*/  ISETP.NE.U32.AND P0, PT, RZ, UR4, PT ;  /* 0x00000004ff007c0c */ /* 0x000fe2000bf05070 */
[----:B------:R-:W0:Y:S02]  /*1ce0*/  LDC.64 R68, c[0x0][0x408] ;  /* 0x00010200ff447b82 */ /* 0x000e240000000a00 */
[----:B------:R-:W2:Y:S01]  /*1cf0*/  LDL.64 R34, [R1+0x8] ;  /* 0x0000080001227983 */ /* 0x000ea20000100a00 */
[----:B------:R-:W-:-:S05]  /*1d00*/  ISETP.NE.AND.EX P0, PT, RZ, UR5, PT, P0 ;  /* 0x00000005ff007c0c */ /* 0x000fca000bf05300 */
[----:B------:R-:W1:Y:S01]  /*1d10*/  LDC.64 R30, c[0x0][0x300] ;  /* 0x0000c000ff1e7b82 */ /* 0x000e620000000a00 */
[----:B------:R-:W-:Y:S01]  /*1d20*/  IMAD.IADD R77, R77, 0x1, R18 ;  /* 0x000000014d4d7824 */ /* 0x000fe200078e0212 */
[----:B------:R-:W-:-:S06]  /*1d30*/  ULDC.64 UR6, c[0x0][0xa08] ;  /* 0x0002820000067ab9 */ /* 0x000fcc0000000a00 */
[----:B------:R-:W-:Y:S01]  /*1d40*/  @P0 IADD3 R4, P1, R24, UR4, RZ ;  /* 0x0000000418040c10 */ /* 0x000fe2000ff3e0ff */
[----:B------:R-:W3:Y:S01]  /*1d50*/  S2R R20, SR_TID.X ;  /* 0x0000000000147919 */ /* 0x000ee20000002100 */
[----:B------:R-:W4:Y:S02]  /*1d60*/  LDC.64 R74, c[0x0][0x3f8] ;  /* 0x0000fe00ff4a7b82 */ /* 0x000f240000000a00 */
[----:B------:R-:W-:Y:S01]  /*1d70*/  @P0 IADD3.X R5, R25, UR5, RZ, P1, !PT ;  /* 0x0000000519050c10 */ /* 0x000fe20008ffe4ff */
[----:B------:R-:W4:Y:S01]  /*1d80*/  LDL.LU R24, [R1] ;  /* 0x0000000001187983 */ /* 0x000f220000300800 */
[----:B------:R-:W-:Y:S01]  /*1d90*/  SHF.R.S32.HI R11, RZ, 0x1f, R77 ;  /* 0x0000001fff0b7819 */ /* 0x000fe2000001144d */
[----:B------:R-:W-:Y:S02]  /*1da0*/  ULDC.64 UR4, c[0x0][0x308] ;  /* 0x0000c20000047ab9 */ /* 0x000fe40000000a00 */
[----:B------:R-:W4:Y:S04]  /*1db0*/  LDL.64 R14, [R1+0x18] ;  /* 0x00001800010e7983 */ /* 0x000f280000100a00 */
[----:B------:R-:W4:Y:S04]  /*1dc0*/  LDL.64 R36, [R1+0x18] ;  /* 0x0000180001247983 */ /* 0x000f280000100a00 */
[----:B------:R0:W4:Y:S01]  /*1dd0*/  @P0 LDG.E R19, desc[UR60][R4.64] ;  /* 0x0000003c04130981 */ /* 0x000122000c1e1900 */
[-C--:B-1----:R-:W-:Y:S01]  /*1de0*/  IMAD R0, R11, R30.reuse, RZ ;  /* 0x0000001e0b007224 */ /* 0x082fe200078e02ff */
[----:B------:R-:W-:Y:S01]  /*1df0*/  ISETP.NE.U32.AND P0, PT, RZ, UR6, PT ;  /* 0x00000006ff007c0c */ /* 0x000fe2000bf05070 */
[----:B------:R-:W-:Y:S01]  /*1e00*/  IMAD.WIDE.U32 R6, R77, R30, RZ ;  /* 0x0000001e4d067225 */ /* 0x000fe200078e00ff */
[----:B------:R-:W-:-:S02]  /*1e10*/  SHF.R.S32.HI R8, RZ, 0x1f, R106 ;  /* 0x0000001fff087819 */ /* 0x000fc4000001146a */
[----:B------:R-:W-:Y:S01]  /*1e20*/  ISETP.NE.AND.EX P0, PT, RZ, UR7, PT, P0 ;  /* 0x00000007ff007c0c */ /* 0x000fe2000bf05300 */
[----:B------:R-:W-:-:S04]  /*1e30*/  IMAD R3, R77, R31, R0 ;  /* 0x0000001f4d037224 */ /* 0x000fc800078e0200 */
[----:B------:R-:W-:Y:S02]  /*1e40*/  IMAD.IADD R7, R7, 0x1, R3 ;  /* 0x0000000107077824 */ /* 0x000fe400078e0203 */
[----:B------:R-:W-:Y:S02]  /*1e50*/  IMAD R3, R8, UR4, RZ ;  /* 0x0000000408037c24 */ /* 0x000fe4000f8e02ff */
[C---:B0-----:R-:W-:Y:S01]  /*1e60*/  IMAD.WIDE.U32 R4, R106.reuse, UR4, R6 ;  /* 0x000000046a047c25 */ /* 0x041fe2000f8e0006 */
[----:B---3--:R-:W-:Y:S02]  /*1e70*/  SHF.R.U32.HI R33, RZ, 0x7, R20 ;  /* 0x00000007ff217819 */ /* 0x008fe40000011614 */
[----:B------:R-:W3:Y:S01]  /*1e80*/  LDL R20, [R1+0x14] ;  /* 0x0000140001147983 */ /* 0x000ee20000100800 */
[----:B------:R-:W-:Y:S01]  /*1e90*/  IMAD R3, R106, UR5, R3 ;  /* 0x000000056a037c24 */ /* 0x000fe2000f8e0203 */
[----:B------:R-:W-:Y:S01]  /*1ea0*/  ISETP.NE.AND P6, PT, R33, 0x1, PT ;  /* 0x000000012100780c */ /* 0x000fe20003fc5270 */
[----:B------:R-:W-:-:S02]  /*1eb0*/  ULDC.64 UR4, c[0x0][0x310] ;  /* 0x0000c40000047ab9 */ /* 0x000fc40000000a00 */
[----:B------:R-:W-:Y:S02]  /*1ec0*/  IMAD.IADD R5, R5, 0x1, R3 ;  /* 0x0000000105057824 */ /* 0x000fe400078e0203 */
[----:B--2---:R-:W-:-:S05]  /*1ed0*/  IMAD.MOV.U32 R34, RZ, RZ, R26 ;  /* 0x000000ffff227224 */ /* 0x004fca00078e001a */
[----:B------:R-:W-:-:S05]  /*1ee0*/  SHF.R.S32.HI R35, RZ, 0x1f, R34 ;  /* 0x0000001fff237819 */ /* 0x000fca0000011422 */
[----:B------:R-:W-:Y:S01]  /*1ef0*/  STL [R1+0xc], R35 ;  /* 0x00000c2301007387 */ /* 0x000fe20000100800 */
[----:B------:R-:W-:Y:S01]  /*1f00*/  SHF.R.S32.HI R32, RZ, 0x1f, R156 ;  /* 0x0000001fff207819 */ /* 0x000fe2000001149c */
[----:B----4-:R-:W0:Y:S01]  /*1f10*/  LDC R15, c[0x0][0x3f4] ;  /* 0x0000fd00ff0f7b82 */ /* 0x010e220000000800 */
[----:B------:R-:W-:Y:S01]  /*1f20*/  IMAD.MOV.U32 R36, RZ, RZ, R14 ;  /* 0x000000ffff247224 */ /* 0x000fe200078e000e */
[----:B------:R-:W-:-:S04]  /*1f30*/  SHF.R.S32.HI R0, RZ, 0x1f, R19 ;  /* 0x0000001fff007819 */ /* 0x000fc80000011413 */
[--C-:B------:R-:W-:Y:S02]  /*1f40*/  SHF.R.S32.HI R37, RZ, 0x1f, R36.reuse ;  /* 0x0000001fff257819 */ /* 0x100fe40000011424 */
[----:B------:R-:W-:Y:S02]  /*1f50*/  SEL R13, R0, RZ, !P0 ;  /* 0x000000ff000d7207 */ /* 0x000fe40004000000 */
[----:B------:R-:W-:Y:S01]  /*1f60*/  SEL R21, R19, RZ, !P0 ;  /* 0x000000ff13157207 */ /* 0x000fe20004000000 */
[----:B------:R1:W-:Y:S01]  /*1f70*/  STL [R1+0x1c], R37 ;  /* 0x00001c2501007387 */ /* 0x0003e20000100800 */
[----:B------:R-:W-:-:S03]  /*1f80*/  IMAD.WIDE.U32 R66, R156, R68, R36 ;  /* 0x000000449c427225 */ /* 0x000fc600078e0024 */
[----:B------:R-:W2:Y:S01]  /*1f90*/  LDL R38, [R1+0x24] ;  /* 0x0000240001267983 */ /* 0x000ea20000100800 */
[----:B------:R-:W-:-:S03]  /*1fa0*/  IMAD.WIDE.U32 R72, R156, R74, R36 ;  /* 0x0000004a9c487225 */ /* 0x000fc600078e0024 */
[----:B------:R-:W4:Y:S01]  /*1fb0*/  LDL R36, [R1+0x60] ;  /* 0x0000600001247983 */ /* 0x000f220000100800 */
[----:B------:R-:W-:-:S03]  /*1fc0*/  IMAD R0, R13, UR4, RZ ;  /* 0x000000040d007c24 */ /* 0x000fc6000f8e02ff */
[----:B-1----:R-:W2:Y:S01]  /*1fd0*/  LDL R37, [R1+0x20] ;  /* 0x0000200001257983 */ /* 0x002ea20000100800 */
[C---:B------:R-:W-:Y:S02]  /*1fe0*/  IMAD R3, R21.reuse, UR5, R0 ;  /* 0x0000000515037c24 */ /* 0x040fe4000f8e0200 */
[----:B------:R-:W-:Y:S02]  /*1ff0*/  VIADD R0, R34, 0x10 ;  /* 0x0000001022007836 */ /* 0x000fe40000000000 */
[----:B------:R-:W-:Y:S01]  /*2000*/  IMAD.WIDE.U32 R26, R21, UR4, R4 ;  /* 0x00000004151a7c25 */ /* 0x000fe2000f8e0004 */
[----:B------:R-:W-:Y:S05]  /*2010*/  @!P6 WARPSYNC.ALL ;  /* 0x000000000000e948 */ /* 0x000fea0003800000 */
[----:B------:R-:W-:Y:S01]  /*2020*/  ULDC.64 UR6, c[0x0][0x330] ;  /* 0x0000cc0000067ab9 */ /* 0x000fe20000000a00 */
[----:B------:R-:W-:Y:S01]  /*2030*/  ULDC UR4, c[0x0][0x2f4] ;  /* 0x0000bd0000047ab9 */ /* 0x000fe20000000800 */
        /* <DEDUP_REMOVED lines=22> */
[----:B------:R-:W-:Y:S01]  /*21a0*/  ISETP.GE.AND P1, PT, R5, UR4, PT ;  /* 0x0000000405007c0c */ /* 0x000fe2000bf26270 */
[----:B------:R-:W-:Y:S01]  /*21b0*/  IMAD R19, R156, R69, R8 ;  /* 0x000000459c137224 */ /* 0x000fe200078e0208 */
[----:B------:R-:W-:-:S02]  /*21c0*/  SEL R8, RZ, 0x4, P0 ;  /* 0x00000004ff087807 */ /* 0x000fc40000000000 */
[----:B------:R-:W-:Y:S02]  /*21d0*/  SEL R9, RZ, 0x8, P1 ;  /* 0x00000008ff097807 */ /* 0x000fe40000800000 */
[----:B------:R-:W-:Y:S02]  /*21e0*/  ISETP.GE.AND P0, PT, R6, UR4, PT ;  /* 0x0000000406007c0c */ /* 0x000fe4000bf06270 */
[----:B------:R-:W-:Y:S02]  /*21f0*/  LOP3.LUT R7, R9, R7, R8, 0xfe, !PT ;  /* 0x0000000709077212 */ /* 0x000fe400078efe08 */
[----:B------:R-:W-:Y:S01]  /*2200*/  SEL R14, RZ, 0x10, P0 ;  /* 0x00000010ff0e7807 */ /* 0x000fe20000000000 */
[----:B------:R-:W-:Y:S01]  /*2210*/  IMAD R13, R13, UR6, RZ ;  /* 0x000000060d0d7c24 */ /* 0x000fe2000f8e02ff */
[-C--:B0-----:R-:W-:Y:S02]  /*2220*/  ISETP.GE.AND P0, PT, R34, R15.reuse, PT ;  /* 0x0000000f2200720c */ /* 0x081fe40003f06270 */
[----:B------:R-:W-:Y:S01]  /*2230*/  LOP3.LUT R14, R7, R14, RZ, 0xfc, !PT ;  /* 0x0000000e070e7212 */ /* 0x000fe200078efcff */
[----:B------:R-:W-:Y:S01]  /*2240*/  IMAD R7, R32, R74, RZ ;  /* 0x0000004a20077224 */ /* 0x000fe200078e02ff */
[-C--:B------:R-:W-:Y:S01]  /*2250*/  ISETP.GE.AND P3, PT, R4, R15.reuse, PT ;  /* 0x0000000f0400720c */ /* 0x080fe20003f66270 */
[----:B------:R-:W-:Y:S01]  /*2260*/  IMAD.WIDE.U32 R64, R156, R68, R34 ;  /* 0x000000449c407225 */ /* 0x000fe200078e0022 */
[----:B------:R-:W-:-:S03]  /*2270*/  ISETP.GE.AND P1, PT, R0, R15, PT ;  /* 0x0000000f0000720c */ /* 0x000fc60003f26270 */
[C---:B------:R-:W-:Y:S02]  /*2280*/  IMAD R13, R21.reuse, UR7, R13 ;  /* 0x00000007150d7c24 */ /* 0x040fe4000f8e020d */
[----:B------:R-:W-:Y:S01]  /*2290*/  IMAD.WIDE.U32 R28, R21, UR6, R28 ;  /* 0x00000006151c7c25 */ /* 0x000fe2000f8e001c */
[----:B------:R-:W-:-:S03]  /*22a0*/  SEL R9, R15, RZ, P1 ;  /* 0x000000ff0f097207 */ /* 0x000fc60000800000 */
[----:B------:R-:W-:Y:S01]  /*22b0*/  IMAD R21, R156, R75, R7 ;  /* 0x0000004b9c157224 */ /* 0x000fe200078e0207 */
[----:B------:R-:W-:Y:S01]  /*22c0*/  SEL R7, R15, RZ, P0 ;  /* 0x000000ff0f077207 */ /* 0x000fe20000000000 */
[----:B------:R-:W-:Y:S02]  /*22d0*/  IMAD.IADD R65, R65, 0x1, R19 ;  /* 0x0000000141417824 */ /* 0x000fe400078e0213 */
[----:B------:R-:W-:Y:S01]  /*22e0*/  IMAD.IADD R67, R19, 0x1, R67 ;  /* 0x0000000113437824 */ /* 0x000fe200078e0243 */
[----:B------:R-:W-:Y:S01]  /*22f0*/  SEL R19, R15, RZ, P3 ;  /* 0x000000ff0f137207 */ /* 0x000fe20001800000 */
[----:B------:R-:W-:Y:S01]  /*2300*/  IMAD.IADD R8, R34, 0x1, R7 ;  /* 0x0000000122087824 */ /* 0x000fe200078e0207 */
[----:B------:R-:W-:Y:S01]  /*2310*/  LOP3.LUT R24, R24, 0xfffffffe, RZ, 0xc0, !PT ;  /* 0xfffffffe18187812 */ /* 0x000fe200078ec0ff */
[----:B------:R-:W-:-:S04]  /*2320*/  IMAD.WIDE.U32 R70, R156, R74, R34 ;  /* 0x0000004a9c467225 */ /* 0x000fc800078e0022 */
[----:B------:R-:W-:Y:S02]  /*2330*/  IMAD.IADD R18, R4, 0x1, R19 ;  /* 0x0000000104127824 */ /* 0x000fe400078e0213 */
[----:B------:R-:W-:Y:S01]  /*2340*/  IMAD.IADD R12, R0, 0x1, R9 ;  /* 0x00000001000c7824 */ /* 0x000fe200078e0209 */
[----:B------:R-:W-:Y:S01]  /*2350*/  SHF.R.S32.HI R9, RZ, 0x1f, R8 ;  /* 0x0000001fff097819 */ /* 0x000fe20000011408 */
[----:B------:R-:W-:Y:S01]  /*2360*/  IMAD.IADD R71, R71, 0x1, R21 ;  /* 0x0000000147477824 */ /* 0x000fe200078e0215 */
[----:B------:R-:W-:Y:S01]  /*2370*/  @P3 LOP3.LUT R24, R24, 0x1, RZ, 0xfc, !PT ;  /* 0x0000000118183812 */ /* 0x000fe200078efcff */
[----:B------:R-:W-:Y:S01]  /*2380*/  IMAD.IADD R73, R21, 0x1, R73 ;  /* 0x0000000115497824 */ /* 0x000fe200078e0249 */
[----:B------:R-:W-:Y:S02]  /*2390*/  SHF.R.S32.HI R21, RZ, 0x1f, R18 ;  /* 0x0000001fff157819 */ /* 0x000fe40000011412 */
[----:B------:R-:W-:Y:S02]  /*23a0*/  SHF.R.S32.HI R19, RZ, 0x1f, R12 ;  /* 0x0000001fff137819 */ /* 0x000fe4000001140c */
[----:B------:R-:W-:-:S02]  /*23b0*/  LEA.HI R7, R9, R8, RZ, 0x3 ;  /* 0x0000000809077211 */ /* 0x000fc400078f18ff */
[----:B------:R-:W-:Y:S02]  /*23c0*/  LEA.HI R10, R9, R8, RZ, 0x5 ;  /* 0x00000008090a7211 */ /* 0x000fe400078f28ff */
[----:B------:R-:W-:Y:S02]  /*23d0*/  LEA.HI R9, R21, R18, RZ, 0x3 ;  /* 0x0000001215097211 */ /* 0x000fe400078f18ff */
[----:B------:R-:W-:Y:S02]  /*23e0*/  LEA.HI R8, R19, R12, RZ, 0x3 ;  /* 0x0000000c13087211 */ /* 0x000fe400078f18ff */
[----:B------:R-:W-:Y:S02]  /*23f0*/  LEA.HI R18, R21, R18, RZ, 0x5 ;  /* 0x0000001215127211 */ /* 0x000fe400078f28ff */
[----:B------:R-:W-:Y:S02]  /*2400*/  LEA.HI R19, R19, R12, RZ, 0x5 ;  /* 0x0000000c13137211 */ /* 0x000fe400078f28ff */
[----:B------:R-:W-:-:S02]  /*2410*/  SHF.R.S32.HI R12, RZ, 0x5, R10 ;  /* 0x00000005ff0c7819 */ /* 0x000fc4000001140a */
[----:B------:R-:W-:Y:S02]  /*2420*/  SHF.R.S32.HI R21, RZ, 0x5, R18 ;  /* 0x00000005ff157819 */ /* 0x000fe40000011412 */
[----:B-----5:R-:W-:Y:S02]  /*2430*/  SHF.R.S32.HI R25, RZ, 0x1f, R102 ;  /* 0x0000001fff197819 */ /* 0x020fe40000011466 */
[----:B------:R-:W-:Y:S02]  /*2440*/  SHF.R.S32.HI R19, RZ, 0x5, R19 ;  /* 0x00000005ff137819 */ /* 0x000fe40000011413 */
[C---:B---3--:R-:W-:Y:S02]  /*2450*/  LOP3.LUT R10, R20.reuse, 0x18, R7, 0xf8, !PT ;  /* 0x00000018140a7812 */ /* 0x048fe400078ef807 */
[----:B------:R-:W-:Y:S02]  /*2460*/  LOP3.LUT R18, R20, 0x18, R8, 0xf8, !PT ;  /* 0x0000001814127812 */ /* 0x000fe400078ef808 */
[----:B------:R-:W-:-:S02]  /*2470*/  LOP3.LUT R24, R24, 0xfffffffd, RZ, 0xc0, !PT ;  /* 0xfffffffd18187812 */ /* 0x000fc400078ec0ff */
[----:B------:R-:W-:Y:S02]  /*2480*/  IADD3 R76, P2, R156, R77, RZ ;  /* 0x0000004d9c4c7210 */ /* 0x000fe40007f5e0ff */
[----:B------:R-:W-:-:S03]  /*2490*/  LOP3.LUT R20, R20, 0x18, R9, 0xf8, !PT ;  /* 0x0000001814147812 */ /* 0x000fc600078ef809 */
[----:B------:R-:W-:Y:S02]  /*24a0*/  IMAD.X R77, R32, 0x1, R11, P2 ;  /* 0x00000001204d7824 */ /* 0x000fe400010e060b */
[----:B------:R-:W-:Y:S02]  /*24b0*/  IMAD.SHL.U32 R104, R15, 0x2, RZ ;  /* 0x000000020f687824 */ /* 0x000fe400078e00ff */
[----:B------:R-:W-:Y:S01]  /*24c0*/  IMAD.WIDE.U32 R70, R102, R74, R70 ;  /* 0x0000004a66467225 */ /* 0x000fe200078e0046 */
[----:B------:R-:W-:-:S03]  /*24d0*/  LOP3.LUT R11, R8, 0xfffffff8, RZ, 0xc0, !PT ;  /* 0xfffffff8080b7812 */ /* 0x000fc600078ec0ff */
[----:B------:R-:W-:-:S04]  /*24e0*/  IMAD.WIDE.U32 R72, R102, R74, R72 ;  /* 0x0000004a66487225 */ /* 0x000fc800078e0048 */
[----:B------:R-:W-:Y:S02]  /*24f0*/  IMAD R89, R31, 0x90, RZ ;  /* 0x000000901f597824 */ /* 0x000fe400078e02ff */
[----:B------:R-:W-:-:S04]  /*2500*/  IMAD.WIDE.U32 R64, R102, R68, R64 ;  /* 0x0000004466407225 */ /* 0x000fc800078e0040 */
[----:B------:R-:W-:-:S04]  /*2510*/  IMAD.WIDE.U32 R66, R102, R68, R66 ;  /* 0x0000004466427225 */ /* 0x000fc800078e0042 */
[----:B------:R-:W-:Y:S02]  /*2520*/  IMAD R95, R75, 0x90, RZ ;  /* 0x000000904b5f7824 */ /* 0x000fe400078e02ff */
[----:B------:R-:W-:Y:S01]  /*2530*/  IMAD.WIDE.U32 R30, R30, 0x90, RZ ;  /* 0x000000901e1e7825 */ /* 0x000fe200078e00ff */
[----:B------:R-:W-:-:S03]  /*2540*/  SHF.R.S32.HI R97, RZ, 0x1f, R11 ;  /* 0x0000001fff617819 */ /* 0x000fc6000001140b */
[----:B------:R-:W-:Y:S01]  /*2550*/  IMAD.IADD R84, R29, 0x1, R13 ;  /* 0x000000011d547824 */ /* 0x000fe200078e020d */
[----:B------:R-:W-:Y:S01]  /*2560*/  LOP3.LUT R13, R14, 0x1, RZ, 0xc0, !PT ;  /* 0x000000010e0d7812 */ /* 0x000fe200078ec0ff */
[----:B------:R-:W-:Y:S02]  /*2570*/  VIADD R108, R33, 0x8 ;  /* 0x00000008216c7836 */ /* 0x000fe40000000000 */
[----:B------:R-:W-:Y:S01]  /*2580*/  IMAD.IADD R89, R31, 0x1, R89 ;  /* 0x000000011f597824 */ /* 0x000fe200078e0259 */
[----:B------:R-:W-:Y:S01]  /*2590*/  @!P6 BAR.SYNC.DEFER_BLOCKING 0x9, 0x100 ;  /* 0x024400000000eb1d */ /* 0x000fe20000010000 */
[----:B----4-:R-:W-:Y:S01]  /*25a0*/  LOP3.LUT P3, RZ, R36, 0x2, RZ, 0xc0, !PT ;  /* 0x0000000224ff7812 */ /* 0x010fe2000786c0ff */
[----:B--2---:R-:W-:Y:S01]  /*25b0*/  IMAD R19, R19, 0x1200, R38 ;  /* 0x0000120013137824 */ /* 0x004fe200078e0226 */
[-C--:B------:R-:W-:Y:S01]  /*25c0*/  LOP3.LUT R101, R10, R37.reuse, RZ, 0x3c, !PT ;  /* 0x000000250a657212 */ /* 0x080fe200078e3cff */
[C---:B------:R-:W-:Y:S01]  /*25d0*/  IMAD R10, R25.reuse, R68, RZ ;  /* 0x00000044190a7224 */ /* 0x040fe200078e02ff */
[----:B------:R-:W-:Y:S01]  /*25e0*/  LOP3.LUT R18, R18, R37, RZ, 0x3c, !PT ;  /* 0x0000002512127212 */ /* 0x000fe200078e3cff */
[----:B------:R-:W-:-:S08]  /*25f0*/  IMAD R25, R25, R74, RZ ;  /* 0x0000004a19197224 */ /* 0x000fd000078e02ff */
[----:B------:R-:W-:Y:S01]  /*2600*/  @P3 LOP3.LUT R24, R24, 0x2, RZ, 0xfc, !PT ;  /* 0x0000000218183812 */ /* 0x000fe200078efcff */
[----:B------:R-:W-:Y:S02]  /*2610*/  IMAD.IADD R100, R19, 0x1, R18 ;  /* 0x0000000113647824 */ /* 0x000fe400078e0212 */
[----:B------:R-:W-:Y:S02]  /*2620*/  IMAD R19, R102, R75, R25 ;  /* 0x0000004b66137224 */ /* 0x000fe400078e0219 */
[----:B------:R0:W-:Y:S01]  /*2630*/  STL [R1], R24 ;  /* 0x0000001801007387 */ /* 0x0001e20000100800 */
[----:B------:R-:W-:Y:S01]  /*2640*/  VIADD R25, R34, 0x50 ;  /* 0x0000005022197836 */ /* 0x000fe20000000000 */
[----:B------:R-:W-:Y:S01]  /*2650*/  LOP3.LUT R20, R20, R37, RZ, 0x3c, !PT ;  /* 0x0000002514147212 */ /* 0x000fe200078e3cff */
[----:B------:R-:W-:-:S03]  /*2660*/  IMAD R21, R21, 0x1200, R38 ;  /* 0x0000120015157824 */ /* 0x000fc600078e0226 */
[----:B------:R-:W-:Y:S01]  /*2670*/  ISETP.GE.AND P2, PT, R25, UR4, PT ;  /* 0x0000000419007c0c */ /* 0x000fe2000bf46270 */
[----:B------:R-:W-:-:S03]  /*2680*/  IMAD R12, R12, 0x1200, R38 ;  /* 0x000012000c0c7824 */ /* 0x000fc600078e0226 */
[----:B------:R-:W-:Y:S01]  /*2690*/  SEL R15, RZ, 0x20, P2 ;  /* 0x00000020ff0f7807 */ /* 0x000fe20001000000 */
[----:B------:R-:W-:Y:S02]  /*26a0*/  IMAD.IADD R99, R21, 0x1, R20 ;  /* 0x0000000115637824 */ /* 0x000fe400078e0214 */
[----:B------:R-:W-:Y:S01]  /*26b0*/  IMAD.IADD R101, R12, 0x1, R101 ;  /* 0x000000010c657824 */ /* 0x000fe200078e0265 */
[----:B------:R-:W-:Y:S01]  /*26c0*/  LOP3.LUT R20, R14, R15, RZ, 0xfc, !PT ;  /* 0x0000000f0e147212 */ /* 0x000fe200078efcff */
[----:B------:R-:W-:Y:S01]  /*26d0*/  IMAD R81, R102, R69, R10 ;  /* 0x0000004566517224 */ /* 0x000fe200078e020a */
[----:B------:R-:W-:Y:S01]  /*26e0*/  LOP3.LUT R10, R7, 0xfffffff8, RZ, 0xc0, !PT ;  /* 0xfffffff8070a7812 */ /* 0x000fe200078ec0ff */
[----:B------:R-:W-:Y:S01]  /*26f0*/  IMAD R21, R69, 0x90, RZ ;  /* 0x0000009045157824 */ /* 0x000fe200078e02ff */
[----:B------:R-:W-:Y:S01]  /*2700*/  LOP3.LUT R12, R9, 0xfffffff8, RZ, 0xc0, !PT ;  /* 0xfffffff8090c7812 */ /* 0x000fe200078ec0ff */
[----:B------:R-:W-:Y:S01]  /*2710*/  IMAD.WIDE.U32 R68, R68, 0x90, RZ ;  /* 0x0000009044447825 */ /* 0x000fe200078e00ff */
[----:B------:R-:W-:-:S03]  /*2720*/  LOP3.LUT R14, R20, 0x2, RZ, 0xc0, !PT ;  /* 0x00000002140e7812 */ /* 0x000fc600078ec0ff */
[----:B------:R-:W-:Y:S01]  /*2730*/  IMAD.WIDE.U32 R74, R74, 0x90, RZ ;  /* 0x000000904a4a7825 */ /* 0x000fe200078e00ff */
[C---:B------:R-:W-:Y:S02]  /*2740*/  LOP3.LUT R15, R20.reuse, 0x4, RZ, 0xc0, !PT ;  /* 0x00000004140f7812 */ /* 0x040fe400078ec0ff */
[C---:B------:R-:W-:Y:S01]  /*2750*/  LOP3.LUT R18, R20.reuse, 0x8, RZ, 0xc0, !PT ;  /* 0x0000000814127812 */ /* 0x040fe200078ec0ff */
[----:B------:R-:W-:Y:S02]  /*2760*/  IMAD.IADD R82, R71, 0x1, R19 ;  /* 0x0000000147527824 */ /* 0x000fe400078e0213 */
[----:B------:R-:W-:Y:S01]  /*2770*/  IMAD.IADD R80, R19, 0x1, R73 ;  /* 0x0000000113507824 */ /* 0x000fe200078e0249 */
[C---:B------:R-:W-:Y:S01]  /*2780*/  LOP3.LUT R19, R20.reuse, 0x10, RZ, 0xc0, !PT ;  /* 0x0000001014137812 */ /* 0x040fe200078ec0ff */
[----:B------:R-:W-:Y:S01]  /*2790*/  IMAD.IADD R83, R65, 0x1, R81 ;  /* 0x0000000141537824 */ /* 0x000fe200078e0251 */
[----:B------:R-:W-:Y:S01]  /*27a0*/  SHF.R.S32.HI R98, RZ, 0x1f, R10 ;  /* 0x0000001fff627819 */ /* 0x000fe2000001140a */
[----:B------:R-:W-:Y:S01]  /*27b0*/  IMAD.IADD R94, R69, 0x1, R21 ;  /* 0x00000001455e7824 */ /* 0x000fe200078e0215 */
[----:B------:R-:W-:Y:S01]  /*27c0*/  SHF.R.S32.HI R96, RZ, 0x1f, R12 ;  /* 0x0000001fff607819 */ /* 0x000fe2000001140c */
[----:B------:R-:W-:Y:S01]  /*27d0*/  IMAD.IADD R95, R75, 0x1, R95 ;  /* 0x000000014b5f7824 */ /* 0x000fe200078e025f */
[----:B------:R-:W-:Y:S01]  /*27e0*/  LOP3.LUT R20, R20, 0x20, RZ, 0xc0, !PT ;  /* 0x0000002014147812 */ /* 0x000fe200078ec0ff */
[----:B0-----:R-:W-:-:S07]  /*27f0*/  IMAD.IADD R81, R81, 0x1, R67 ;  /* 0x0000000151517824 */ /* 0x001fce00078e0243 */
.L_x_2375:
        /* <DEDUP_REMOVED lines=100> */
.L_x_2324:
[----:B------:R-:W-:Y:S05]  /*2e40*/  BSYNC B1 ;  /* 0x0000000000017941 */ /* 0x000fea0003800000 */
.L_x_2323:
[----:B------:R-:W2:Y:S01]  /*2e50*/  LDL R21, [R1+0x2c] ;  /* 0x00002c0001157983 */ /* 0x000ea20000100800 */
[----:B0----5:R-:W-:Y:S02]  /*2e60*/  IMAD.MOV.U32 R32, RZ, RZ, R39 ;  /* 0x000000ffff207224 */ /* 0x021fe400078e0027 */
[----:B------:R-:W-:Y:S02]  /*2e70*/  IMAD.MOV.U32 R33, RZ, RZ, R42 ;  /* 0x000000ffff217224 */ /* 0x000fe400078e002a */
        /* <DEDUP_REMOVED lines=18> */
[----:B--2---:R-:W-:Y:S01]  /*2fa0*/  R2UR UR4, R21 ;  /* 0x00000000150472ca */ /* 0x004fe200000e0000 */
[----:B------:R-:W-:-:S05]  /*2fb0*/  IMAD.MOV.U32 R21, RZ, RZ, R38 ;  /* 0x000000ffff157224 */ /* 0x000fca00078e0026 */
[----:B------:R-:W-:Y:S01]  /*2fc0*/  PRMT R59, R21, 0x5410, R32 ;  /* 0x00005410153b7816 */ /* 0x000fe20000000020 */
[----:B------:R-:W-:Y:S02]  /*2fd0*/  IMAD.MOV.U32 R21, RZ, RZ, R46 ;  /* 0x000000ffff157224 */ /* 0x000fe400078e002e */
[----:B------:R-:W-:-:S04]  /*2fe0*/  IMAD.MOV.U32 R32, RZ, RZ, R47 ;  /* 0x000000ffff207224 */ /* 0x000fc800078e002f */
[----:B------:R-:W-:Y:S01]  /*2ff0*/  UISETP.NE.AND UP0, UPT, UR4, 0x3, UPT ;  /* 0x000000030400788c */ /* 0x000fe2000bf05270 */
[----:B------:R-:W-:Y:S01]  /*3000*/  PRMT R112, R21, 0x5410, R32 ;  /* 0x0000541015707816 */ /* 0x000fe20000000020 */
[----:B------:R-:W-:Y:S02]  /*3010*/  IMAD.MOV.U32 R21, RZ, RZ, R54 ;  /* 0x000000ffff157224 */ /* 0x000fe400078e0036 */
[----:B------:R-:W-:Y:S02]  /*3020*/  IMAD.MOV.U32 R32, RZ, RZ, R55 ;  /* 0x000000ffff207224 */ /* 0x000fe400078e0037 */
[----:B------:R-:W-:-:S03]  /*3030*/  PLOP3.LUT P3, PT, PT, PT, UP0, 0x80, 0x0 ;  /* 0x000000000000781c */ /* 0x000fc60003f6f008 */
        /* <DEDUP_REMOVED lines=9> */
[----:B------:R-:W-:Y:S02]  /*30d0*/  PRMT R117, R117, 0x5410, R21 ;  /* 0x0000541075757816 */ /* 0x000fe40000000015 */
[----:B------:R-:W-:Y:S01]  /*30e0*/  PRMT R118, R32, 0x7610, R118 ;  /* 0x0000761020767816 */ /* 0x000fe20000000076 */
[----:B------:R-:W-:Y:S06]  /*30f0*/  @!P3 BRA `(.L_x_2325) ;  /* 0x000000000004b947 */ /* 0x000fec0003800000 */
[----:B------:R-:W-:Y:S01]  /*3100*/  BPT.TRAP 0x1 ;  /* 0x000000040000795c */ /* 0x000fe20000300000 */
.L_x_2325:
[----:B------:R-:W2:Y:S01]  /*3110*/  LDL R32, [R1+0x10] ;  /* 0x0000100001207983 */ /* 0x000ea20000100800 */
[----:B------:R-:W-:Y:S01]  /*3120*/  IMAD R21, R144, 0x8, R22 ;  /* 0x0000000890157824 */ /* 0x000fe200078e0216 */
[----:B------:R-:W-:Y:S01]  /*3130*/  BSSY B1, `(.L_x_2326) ;  /* 0x0000004000017945 */ /* 0x000fe20003800000 */
[----:B--2---:R-:W-:-:S04]  /*3140*/  SHF.L.U32 R87, R32, 0x1f, RZ ;  /* 0x0000001f20577819 */ /* 0x004fc800000006ff */
[----:B------:R-:W0:Y:S02]  /*3150*/  SYNCS.PHASECHK.TRANS64.TRYWAIT P5, [R21+URZ+0x31c90], R87 ;  /* 0x031c9057150075a7 */ /* 0x000e2400080a017f */
[----:B0-----:R-:W-:Y:S05]  /*3160*/  @!P5 BRA `(.L_x_2327) ;  /* 0x000001fc00ccd947 */ /* 0x001fea0003800000 */
.L_x_2623:
[----:B------:R-:W-:Y:S05]  /*3170*/  BSYNC B1 ;  /* 0x0000000000017941 */ /* 0x000fea0003800000 */
.L_x_2326:
        /* <DEDUP_REMOVED lines=10> */
[----:B------:R-:W-:Y:S01]  /*3220*/  IMAD.MOV.U32 R58, RZ, RZ, R33 ;  /* 0x000000ffff3a7224 */ /* 0x000fe200078e0021 */
[--C-:B------:R-:W-:Y:S01]  /*3230*/  SHF.R.U64 R57, R62, 0x10, R63.reuse ;  /* 0x000000103e397819 */ /* 0x100fe2000000123f */
[----:B------:R-:W-:Y:S01]  /*3240*/  HADD2.F32 R90, -RZ, R119.H0_H0 ;  /* 0x20000077ff5a7230 */ /* 0x000fe20000004100 */
        /* <DEDUP_REMOVED lines=8> */
[-C--:B------:R-:W-:Y:S01]  /*32d0*/  FFMA.FTZ R33, R58, R57.reuse, -R93 ;  /* 0x000000393a217223 */ /* 0x080fe2000001085d */
[----:B------:R-:W-:Y:S02]  /*32e0*/  SHF.R.U32.HI R58, RZ, 0x10, R91 ;  /* 0x00000010ff3a7819 */ /* 0x000fe4000001165b */
[----:B------:R-:W-:Y:S01]  /*32f0*/  FFMA.FTZ R56, R56, R57, R107 ;  /* 0x0000003938387223 */ /* 0x000fe2000001006b */
[----:B------:R-:W-:Y:S02]  /*3300*/  IMAD.MOV.U32 R57, RZ, RZ, R32 ;  /* 0x000000ffff397224 */ /* 0x000fe400078e0020 */
[----:B------:R-:W-:-:S02]  /*3310*/  IMAD.MOV.U32 R32, RZ, RZ, R35 ;  /* 0x000000ffff207224 */ /* 0x000fc400078e0023 */
[----:B------:R-:W-:Y:S01]  /*3320*/  HADD2.F32 R58, -RZ, R58.H0_H0 ;  /* 0x2000003aff3a7230 */ /* 0x000fe20000004100 */
[----:B------:R-:W-:Y:S01]  /*3330*/  F2FP.F16.F32.PACK_AB R33, R56, R33 ;  /* 0x000000213821723e */ /* 0x000fe200000000ff */
[----:B------:R-:W-:Y:S02]  /*3340*/  HADD2.F32 R93, -RZ, R119.H1_H1 ;  /* 0x30000077ff5d7230 */ /* 0x000fe40000004100 */
[--C-:B------:R-:W-:Y:S02]  /*3350*/  HADD2.F32 R35, -RZ, R32.reuse.H1_H1 ;  /* 0x30000020ff237230 */ /* 0x100fe40000004100 */
[----:B------:R-:W-:-:S03]  /*3360*/  HADD2.F32 R32, -RZ, R32.H0_H0 ;  /* 0x20000020ff207230 */ /* 0x000fc60000004100 */
[CC--:B------:R-:W-:Y:S02]  /*3370*/  FMUL.FTZ R63, R35.reuse, R58.reuse ;  /* 0x0000003a233f7220 */ /* 0x0c0fe40000410000 */
[C---:B------:R-:W-:Y:S02]  /*3380*/  FMUL.FTZ R58, R32.reuse, R58 ;  /* 0x0000003a203a7220 */ /* 0x040fe40000410000 */
[-C--:B------:R-:W-:Y:S01]  /*3390*/  FFMA.FTZ R32, R32, R62.reuse, -R63 ;  /* 0x0000003e20207223 */ /* 0x080fe2000001083f */
[--C-:B------:R-:W-:Y:S02]  /*33a0*/  HADD2.F32 R63, -RZ, R57.reuse.H0_H0 ;  /* 0x20000039ff3f7230 */ /* 0x100fe40000004100 */
[----:B------:R-:W-:Y:S01]  /*33b0*/  FFMA.FTZ R35, R35, R62, R58 ;  /* 0x0000003e23237223 */ /* 0x000fe2000001003a */
[----:B------:R-:W-:Y:S02]  /*33c0*/  HADD2.F32 R57, -RZ, R57.H1_H1 ;  /* 0x30000039ff397230 */ /* 0x000fe40000004100 */
[----:B------:R-:W-:-:S02]  /*33d0*/  IMAD.MOV.U32 R58, RZ, RZ, R34 ;  /* 0x000000ffff3a7224 */ /* 0x000fc400078e0022 */
[----:B------:R-:W-:Y:S02]  /*33e0*/  HADD2.F32 R62, -RZ, R118.H1_H1 ;  /* 0x30000076ff3e7230 */ /* 0x000fe40000004100 */
[-C--:B------:R-:W-:Y:S01]  /*33f0*/  FMUL.FTZ R34, R57, R90.reuse ;  /* 0x0000005a39227220 */ /* 0x080fe20000410000 */
[----:B------:R-:W-:Y:S01]  /*3400*/  FMUL.FTZ R90, R63, R90 ;  /* 0x0000005a3f5a7220 */ /* 0x000fe20000410000 */
[----:B------:R-:W-:Y:S02]  /*3410*/  F2FP.F16.F32.PACK_AB R35, R35, R32 ;  /* 0x000000202323723e */ /* 0x000fe400000000ff */
[-C--:B------:R-:W-:Y:S01]  /*3420*/  FFMA.FTZ R34, R63, R62.reuse, -R34 ;  /* 0x0000003e3f227223 */ /* 0x080fe20000010822 */
[----:B------:R-:W-:Y:S01]  /*3430*/  FFMA.FTZ R57, R57, R62, R90 ;  /* 0x0000003e39397223 */ /* 0x000fe2000001005a */
[--C-:B------:R-:W-:Y:S02]  /*3440*/  HADD2.F32 R62, -RZ, R58.reuse.H0_H0 ;  /* 0x2000003aff3e7230 */ /* 0x100fe40000004100 */
[----:B------:R-:W-:-:S02]  /*3450*/  HADD2.F32 R58, -RZ, R58.H1_H1 ;  /* 0x3000003aff3a7230 */ /* 0x000fc40000004100 */
[----:B------:R-:W-:Y:S01]  /*3460*/  HADD2.F32 R63, -RZ, R117.H0_H0 ;  /* 0x20000075ff3f7230 */ /* 0x000fe20000004100 */
[----:B------:R-:W-:Y:S02]  /*3470*/  F2FP.F16.F32.PACK_AB R32, R57, R34 ;  /* 0x000000223920723e */ /* 0x000fe400000000ff */
[-C--:B------:R-:W-:Y:S01]  /*3480*/  FMUL.FTZ R91, R58, R93.reuse ;  /* 0x0000005d3a5b7220 */ /* 0x080fe20000410000 */
[----:B------:R-:W-:-:S03]  /*3490*/  FMUL.FTZ R93, R62, R93 ;  /* 0x0000005d3e5d7220 */ /* 0x000fc60000410000 */
[-C--:B------:R-:W-:Y:S01]  /*34a0*/  FFMA.FTZ R91, R62, R63.reuse, -R91 ;  /* 0x0000003f3e5b7223 */ /* 0x080fe2000001085b */
[----:B------:R-:W-:-:S05]  /*34b0*/  FFMA.FTZ R58, R58, R63, R93 ;  /* 0x0000003f3a3a7223 */ /* 0x000fca000001005d */
[----:B------:R-:W-:-:S07]  /*34c0*/  F2FP.F16.F32.PACK_AB R34, R58, R91 ;  /* 0x0000005b3a22723e */ /* 0x000fce00000000ff */
.L_x_2332:
[----:B------:R-:W-:Y:S05]  /*34d0*/  BSYNC B2 ;  /* 0x0000000000027941 */ /* 0x000fea0003800000 */
.L_x_2331:
[----:B------:R1:W-:Y:S02]  /*34e0*/  STG.E.128 desc[UR60][R36.64], R32 ;  /* 0x0000002024007986 */ /* 0x0003e4000c101d3c */
.L_x_2330:
[----:B------:R-:W-:Y:S05]  /*34f0*/  BSYNC B1 ;  /* 0x0000000000017941 */ /* 0x000fea0003800000 */
.L_x_2329:
        /* <DEDUP_REMOVED lines=21> */
[----:B------:R-:W-:Y:S02]  /*3650*/  HADD2.F32 R57, -RZ, R115.H0_H0 ;  /* 0x20000073ff397230 */ /* 0x000fe40000004100 */
[----:B------:R-:W-:Y:S01]  /*3660*/  FFMA.FTZ R33, R33, R54, R58 ;  /* 0x0000003621217223 */ /* 0x000fe2000001003a */
[----:B------:R-:W-:Y:S01]  /*3670*/  SHF.R.U32.HI R54, RZ, 0x10, R55 ;  /* 0x00000010ff367819 */ /* 0x000fe20000011637 */
[--C-:B------:R-:W-:Y:S02]  /*3680*/  HADD2.F32 R55, -RZ, R35.reuse.H1_H1 ;  /* 0x30000023ff377230 */ /* 0x100fe40000004100 */
[----:B------:R-:W-:Y:S01]  /*3690*/  HADD2.F32 R35, -RZ, R35.H0_H0 ;  /* 0x20000023ff237230 */ /* 0x000fe20000004100 */
[----:B------:R-:W-:Y:S01]  /*36a0*/  F2FP.F16.F32.PACK_AB R33, R33, R56 ;  /* 0x000000382121723e */ /* 0x000fe200000000ff */
[----:B------:R-:W-:-:S02]  /*36b0*/  HADD2.F32 R54, -RZ, R54.H0_H0 ;  /* 0x20000036ff367230 */ /* 0x000fc40000004100 */
[-C--:B------:R-:W-:Y:S01]  /*36c0*/  FMUL.FTZ R58, R55, R60.reuse ;  /* 0x0000003c373a7220 */ /* 0x080fe20000410000 */
[----:B------:R-:W-:-:S03]  /*36d0*/  FMUL.FTZ R60, R35, R60 ;  /* 0x0000003c233c7220 */ /* 0x000fc60000410000 */
[-C--:B------:R-:W-:Y:S01]  /*36e0*/  FFMA.FTZ R58, R35, R54.reuse, -R58 ;  /* 0x00000036233a7223 */ /* 0x080fe2000001083a */
[----:B------:R-:W-:Y:S02]  /*36f0*/  HADD2.F32 R35, -RZ, R117.H1_H1 ;  /* 0x30000075ff237230 */ /* 0x000fe40000004100 */
[----:B------:R-:W-:Y:S01]  /*3700*/  FFMA.FTZ R55, R55, R54, R60 ;  /* 0x0000003637377223 */ /* 0x000fe2000001003c */
[--C-:B------:R-:W-:Y:S02]  /*3710*/  HADD2.F32 R54, -RZ, R32.reuse.H1_H1 ;  /* 0x30000020ff367230 */ /* 0x100fe40000004100 */
[----:B------:R-:W-:Y:S02]  /*3720*/  HADD2.F32 R32, -RZ, R32.H0_H0 ;  /* 0x20000020ff207230 */ /* 0x000fe40000004100 */
[----:B------:R-:W-:Y:S01]  /*3730*/  F2FP.F16.F32.PACK_AB R55, R55, R58 ;  /* 0x0000003a3737723e */ /* 0x000fe200000000ff */
[-C--:B------:R-:W-:Y:S02]  /*3740*/  FMUL.FTZ R61, R54, R35.reuse ;  /* 0x00000023363d7220 */ /* 0x080fe40000410000 */
[----:B------:R-:W-:-:S02]  /*3750*/  FMUL.FTZ R35, R32, R35 ;  /* 0x0000002320237220 */ /* 0x000fc40000410000 */
[-C--:B------:R-:W-:Y:S01]  /*3760*/  FFMA.FTZ R60, R32, R57.reuse, -R61 ;  /* 0x00000039203c7223 */ /* 0x080fe2000001083d */
[----:B------:R-:W-:Y:S02]  /*3770*/  HADD2.F32 R32, -RZ, R118.H0_H0 ;  /* 0x20000076ff207230 */ /* 0x000fe40000004100 */
[----:B------:R-:W-:Y:S01]  /*3780*/  FFMA.FTZ R35, R54, R57, R35 ;  /* 0x0000003936237223 */ /* 0x000fe20000010023 */
[----:B------:R-:W-:Y:S02]  /*3790*/  HADD2.F32 R61, -RZ, R34.H1_H1 ;  /* 0x30000022ff3d7230 */ /* 0x000fe40000004100 */
[----:B------:R-:W-:-:S03]  /*37a0*/  HADD2.F32 R34, -RZ, R115.H1_H1 ;  /* 0x30000073ff227230 */ /* 0x000fc60000004100 */
[-C--:B------:R-:W-:Y:S01]  /*37b0*/  FMUL.FTZ R54, R61, R32.reuse ;  /* 0x000000203d367220 */ /* 0x080fe20000410000 */
[----:B------:R-:W-:-:S03]  /*37c0*/  FMUL.FTZ R32, R63, R32 ;  /* 0x000000203f207220 */ /* 0x000fc60000410000 */
[-C--:B------:R-:W-:Y:S01]  /*37d0*/  FFMA.FTZ R54, R63, R34.reuse, -R54 ;  /* 0x000000223f367223 */ /* 0x080fe20000010836 */
[----:B------:R-:W-:Y:S01]  /*37e0*/  FFMA.FTZ R61, R61, R34, R32 ;  /* 0x000000223d3d7223 */ /* 0x000fe20000010020 */
[----:B------:R-:W-:Y:S01]  /*37f0*/  F2FP.F16.F32.PACK_AB R32, R35, R60 ;  /* 0x0000003c2320723e */ /* 0x000fe200000000ff */
[----:B------:R-:W-:-:S03]  /*3800*/  IMAD.MOV.U32 R35, RZ, RZ, R55 ;  /* 0x000000ffff237224 */ /* 0x000fc600078e0037 */
[----:B------:R-:W-:-:S07]  /*3810*/  F2FP.F16.F32.PACK_AB R34, R61, R54 ;  /* 0x000000363d22723e */ /* 0x000fce00000000ff */
.L_x_2336:
[----:B------:R-:W-:Y:S05]  /*3820*/  BSYNC B2 ;  /* 0x0000000000027941 */ /* 0x000fea0003800000 */
.L_x_2335:
[----:B------:R2:W-:Y:S02]  /*3830*/  STG.E.128 desc[UR60][R36.64+0x20], R32 ;  /* 0x0000202024007986 */ /* 0x0005e4000c101d3c */
.L_x_2334:
[----:B------:R-:W-:Y:S05]  /*3840*/  BSYNC B1 ;  /* 0x0000000000017941 */ /* 0x000fea0003800000 */
.L_x_2333:
        /* <DEDUP_REMOVED lines=19> */
[-C--:B------:R-:W-:Y:S01]  /*3980*/  FMUL.FTZ R60, R53, R58.reuse ;  /* 0x0000003a353c7220 */ /* 0x080fe20000410000 */
[----:B------:R-:W-:Y:S02]  /*3990*/  HADD2.F32 R51, -RZ, R51.H0_H0 ;  /* 0x20000033ff337230 */ /* 0x000fe40000004100 */
[----:B------:R-:W-:Y:S02]  /*39a0*/  HADD2.F32 R52, -RZ, R54.H0_H0 ;  /* 0x20000036ff347230 */ /* 0x000fe40000004100 */
[----:B------:R-:W-:Y:S02]  /*39b0*/  HADD2.F32 R54, -RZ, R50.H0_H0 ;  /* 0x20000032ff367230 */ /* 0x000fe40000004100 */
[----:B------:R-:W-:Y:S01]  /*39c0*/  FMUL.FTZ R50, R35, R58 ;  /* 0x0000003a23327220 */ /* 0x000fe20000410000 */
[-C--:B------:R-:W-:Y:S01]  /*39d0*/  FMUL.FTZ R58, R33, R56.reuse ;  /* 0x00000038213a7220 */ /* 0x080fe20000410000 */
[----:B------:R-:W-:Y:S01]  /*39e0*/  FMUL.FTZ R56, R51, R56 ;  /* 0x0000003833387220 */ /* 0x000fe20000410000 */
[-C--:B------:R-:W-:Y:S01]  /*39f0*/  FFMA.FTZ R35, R35, R52.reuse, R60 ;  /* 0x0000003423237223 */ /* 0x080fe2000001003c */
[----:B------:R-:W-:Y:S01]  /*3a00*/  FFMA.FTZ R50, R53, R52, -R50 ;  /* 0x0000003435327223 */ /* 0x000fe20000010832 */
[-C--:B------:R-:W-:Y:S01]  /*3a10*/  FFMA.FTZ R51, R51, R54.reuse, -R58 ;  /* 0x0000003633337223 */ /* 0x080fe2000001083a */
[----:B------:R-:W-:Y:S01]  /*3a20*/  FFMA.FTZ R54, R33, R54, R56 ;  /* 0x0000003621367223 */ /* 0x000fe20000010038 */
[----:B------:R-:W-:-:S02]  /*3a30*/  HADD2.F32 R55, -RZ, R116.H0_H0 ;  /* 0x20000074ff377230 */ /* 0x000fc40000004100 */
[--C-:B------:R-:W-:Y:S02]  /*3a40*/  HADD2.F32 R52, -RZ, R32.reuse.H1_H1 ;  /* 0x30000020ff347230 */ /* 0x100fe40000004100 */
[----:B------:R-:W-:Y:S02]  /*3a50*/  HADD2.F32 R56, -RZ, R32.H0_H0 ;  /* 0x20000020ff387230 */ /* 0x000fe40000004100 */
[----:B------:R-:W-:Y:S02]  /*3a60*/  HADD2.F32 R32, -RZ, R34.H1_H1 ;  /* 0x30000022ff207230 */ /* 0x000fe40000004100 */
[-C--:B------:R-:W-:Y:S01]  /*3a70*/  FMUL.FTZ R61, R52, R55.reuse ;  /* 0x00000037343d7220 */ /* 0x080fe20000410000 */
[----:B------:R-:W-:Y:S02]  /*3a80*/  HADD2.F32 R33, -RZ, R114.H0_H0 ;  /* 0x20000072ff217230 */ /* 0x000fe40000004100 */
[----:B------:R-:W-:Y:S01]  /*3a90*/  FMUL.FTZ R55, R56, R55 ;  /* 0x0000003738377220 */ /* 0x000fe20000410000 */
[----:B------:R-:W-:-:S02]  /*3aa0*/  HADD2.F32 R34, -RZ, R34.H0_H0 ;  /* 0x20000022ff227230 */ /* 0x000fc40000004100 */
[----:B------:R-:W-:Y:S01]  /*3ab0*/  FMUL.FTZ R63, R32, R57 ;  /* 0x00000039203f7220 */ /* 0x000fe20000410000 */
[----:B------:R-:W-:Y:S02]  /*3ac0*/  HADD2.F32 R53, -RZ, R114.H1_H1 ;  /* 0x30000072ff357230 */ /* 0x000fe40000004100 */
[-C--:B------:R-:W-:Y:S01]  /*3ad0*/  FFMA.FTZ R61, R56, R33.reuse, -R61 ;  /* 0x00000021383d7223 */ /* 0x080fe2000001083d */
[----:B------:R-:W-:Y:S01]  /*3ae0*/  FFMA.FTZ R52, R52, R33, R55 ;  /* 0x0000002134347223 */ /* 0x000fe20000010037 */
[C---:B------:R-:W-:Y:S01]  /*3af0*/  FMUL.FTZ R57, R34.reuse, R57 ;  /* 0x0000003922397220 */ /* 0x040fe20000410000 */
[----:B------:R-:W-:Y:S01]  /*3b00*/  F2FP.F16.F32.PACK_AB R33, R35, R50 ;  /* 0x000000322321723e */ /* 0x000fe200000000ff */
[----:B------:R-:W-:Y:S01]  /*3b10*/  FFMA.FTZ R63, R34, R53, -R63 ;  /* 0x00000035223f7223 */ /* 0x000fe2000001083f */
[----:B------:R-:W-:Y:S01]  /*3b20*/  F2FP.F16.F32.PACK_AB R35, R54, R51 ;  /* 0x000000333623723e */ /* 0x000fe200000000ff */
[----:B------:R-:W-:Y:S01]  /*3b30*/  FFMA.FTZ R32, R32, R53, R57 ;  /* 0x0000003520207223 */ /* 0x000fe20000010039 */
[----:B------:R-:W-:-:S04]  /*3b40*/  F2FP.F16.F32.PACK_AB R52, R52, R61 ;  /* 0x0000003d3434723e */ /* 0x000fc800000000ff */
[----:B------:R-:W-:Y:S01]  /*3b50*/  F2FP.F16.F32.PACK_AB R34, R32, R63 ;  /* 0x0000003f2022723e */ /* 0x000fe200000000ff */
[----:B------:R-:W-:-:S07]  /*3b60*/  IMAD.MOV.U32 R32, RZ, RZ, R52 ;  /* 0x000000ffff207224 */ /* 0x000fce00078e0034 */
.L_x_2340:
[----:B------:R-:W-:Y:S05]  /*3b70*/  BSYNC B2 ;  /* 0x0000000000027941 */ /* 0x000fea0003800000 */
.L_x_2339:
[----:B------:R3:W-:Y:S02]  /*3b80*/  STG.E.128 desc[UR60][R36.64+0x40], R32 ;  /* 0x0000402024007986 */ /* 0x0007e4000c101d3c */
.L_x_2338:
[----:B------:R-:W-:Y:S05]  /*3b90*/  BSYNC B1 ;  /* 0x0000000000017941 */ /* 0x000fea0003800000 */
.L_x_2337:
        /* <DEDUP_REMOVED lines=8> */
[----:B------:R-:W-:Y:S02]  /*3c20*/  SHF.R.U64 R51, R48, 0x10, R49 ;  /* 0x0000001030337819 */ /* 0x000fe40000001231 */
[--C-:B------:R-:W-:Y:S01]  /*3c30*/  SHF.R.U64 R53, R46, 0x10, R47.reuse ;  /* 0x000000102e357819 */ /* 0x100fe2000000122f */
[----:B------:R-:W-:Y:S01]  /*3c40*/  IMAD.MOV.U32 R46, RZ, RZ, R32 ;  /* 0x000000ffff2e7224 */ /* 0x000fe200078e0020 */
[----:B------:R-:W-:Y:S01]  /*3c50*/  SHF.R.U32.HI R50, RZ, 0x10, R47 ;  /* 0x00000010ff327819 */ /* 0x000fe2000001162f */
[----:B------:R-:W-:Y:S01]  /*3c60*/  IMAD.MOV.U32 R47, RZ, RZ, R35 ;  /* 0x000000ffff2f7224 */ /* 0x000fe200078e0023 */
[----:B------:R-:W-:Y:S01]  /*3c70*/  SHF.R.U32.HI R52, RZ, 0x10, R49 ;  /* 0x00000010ff347819 */ /* 0x000fe20000011631 */
[----:B------:R-:W-:Y:S02]  /*3c80*/  HADD2.F32 R51, -RZ, R51.H0_H0 ;  /* 0x20000033ff337230 */ /* 0x000fe40000004100 */
[--C-:B------:R-:W-:Y:S02]  /*3c90*/  HADD2.F32 R35, -RZ, R33.reuse.H1_H1 ;  /* 0x30000021ff237230 */ /* 0x100fe40000004100 */
[----:B------:R-:W-:-:S02]  /*3ca0*/  HADD2.F32 R32, -RZ, R33.H0_H0 ;  /* 0x20000021ff207230 */ /* 0x000fc40000004100 */
[----:B------:R-:W-:Y:S02]  /*3cb0*/  HADD2.F32 R52, -RZ, R52.H0_H0 ;  /* 0x20000034ff347230 */ /* 0x000fe40000004100 */
[-C--:B------:R-:W-:Y:S01]  /*3cc0*/  FMUL.FTZ R33, R35, R51.reuse ;  /* 0x0000003323217220 */ /* 0x080fe20000410000 */
[--C-:B------:R-:W-:Y:S02]  /*3cd0*/  HADD2.F32 R48, -RZ, R47.reuse.H1_H1 ;  /* 0x3000002fff307230 */ /* 0x100fe40000004100 */
[----:B------:R-:W-:Y:S01]  /*3ce0*/  FMUL.FTZ R54, R32, R51 ;  /* 0x0000003320367220 */ /* 0x000fe20000410000 */
[----:B------:R-:W-:Y:S02]  /*3cf0*/  HADD2.F32 R47, -RZ, R47.H0_H0 ;  /* 0x2000002fff2f7230 */ /* 0x000fe40000004100 */
[----:B------:R-:W-:Y:S02]  /*3d00*/  HADD2.F32 R49, -RZ, R53.H0_H0 ;  /* 0x20000035ff317230 */ /* 0x000fe40000004100 */
[----:B------:R-:W-:Y:S01]  /*3d10*/  FMUL.FTZ R56, R48, R52 ;  /* 0x0000003430387220 */ /* 0x000fe20000410000 */
[----:B------:R-:W-:-:S02]  /*3d20*/  HADD2.F32 R50, -RZ, R50.H0_H0 ;  /* 0x20000032ff327230 */ /* 0x000fc40000004100 */
[----:B------:R-:W-:Y:S01]  /*3d30*/  FMUL.FTZ R51, R47, R52 ;  /* 0x000000342f337220 */ /* 0x000fe20000410000 */
[-C--:B------:R-:W-:Y:S01]  /*3d40*/  FFMA.FTZ R32, R32, R49.reuse, -R33 ;  /* 0x0000003120207223 */ /* 0x080fe20000010821 */
[----:B------:R-:W-:Y:S01]  /*3d50*/  FFMA.FTZ R33, R35, R49, R54 ;  /* 0x0000003123217223 */ /* 0x000fe20000010036 */
[-C--:B------:R-:W-:Y:S01]  /*3d60*/  FFMA.FTZ R35, R47, R50.reuse, -R56 ;  /* 0x000000322f237223 */ /* 0x080fe20000010838 */
[----:B------:R-:W-:Y:S01]  /*3d70*/  FFMA.FTZ R48, R48, R50, R51 ;  /* 0x0000003230307223 */ /* 0x000fe20000010033 */
[--C-:B------:R-:W-:Y:S02]  /*3d80*/  HADD2.F32 R47, -RZ, R46.reuse.H1_H1 ;  /* 0x3000002eff2f7230 */ /* 0x100fe40000004100 */
[----:B------:R-:W-:Y:S01]  /*3d90*/  HADD2.F32 R51, -RZ, R113.H0_H0 ;  /* 0x20000071ff337230 */ /* 0x000fe20000004100 */
[----:B------:R-:W-:Y:S01]  /*3da0*/  F2FP.F16.F32.PACK_AB R33, R33, R32 ;  /* 0x000000202121723e */ /* 0x000fe200000000ff */
[----:B------:R-:W-:Y:S01]  /*3db0*/  HADD2.F32 R46, -RZ, R46.H0_H0 ;  /* 0x2000002eff2e7230 */ /* 0x000fe20000004100 */
[----:B------:R-:W-:Y:S01]  /*3dc0*/  F2FP.F16.F32.PACK_AB R35, R48, R35 ;  /* 0x000000233023723e */ /* 0x000fe200000000ff */
[----:B------:R-:W-:-:S02]  /*3dd0*/  HADD2.F32 R49, -RZ, R34.H1_H1 ;  /* 0x30000022ff317230 */ /* 0x000fc40000004100 */
[-C--:B------:R-:W-:Y:S01]  /*3de0*/  FMUL.FTZ R53, R47, R51.reuse ;  /* 0x000000332f357220 */ /* 0x080fe20000410000 */
[----:B------:R-:W-:Y:S02]  /*3df0*/  HADD2.F32 R113, -RZ, R113.H1_H1 ;  /* 0x30000071ff717230 */ /* 0x000fe40000004100 */
[----:B------:R-:W-:Y:S01]  /*3e00*/  FMUL.FTZ R52, R46, R51 ;  /* 0x000000332e347220 */ /* 0x000fe20000410000 */
[----:B------:R-:W-:Y:S02]  /*3e10*/  HADD2.F32 R34, -RZ, R34.H0_H0 ;  /* 0x20000022ff227230 */ /* 0x000fe40000004100 */
[--C-:B------:R-:W-:Y:S02]  /*3e20*/  HADD2.F32 R50, -RZ, R112.reuse.H0_H0 ;  /* 0x20000070ff327230 */ /* 0x100fe40000004100 */
[-C--:B------:R-:W-:Y:S01]  /*3e30*/  FMUL.FTZ R51, R49, R113.reuse ;  /* 0x0000007131337220 */ /* 0x080fe20000410000 */
        /* <DEDUP_REMOVED lines=8> */
.L_x_2344:
[----:B------:R-:W-:Y:S05]  /*3ec0*/  BSYNC B2 ;  /* 0x0000000000027941 */ /* 0x000fea0003800000 */
.L_x_2343:
[----:B------:R4:W-:Y:S02]  /*3ed0*/  STG.E.128 desc[UR60][R36.64+0x60], R32 ;  /* 0x0000602024007986 */ /* 0x0009e4000c101d3c */
.L_x_2342:
[----:B------:R-:W-:Y:S05]  /*3ee0*/  BSYNC B1 ;  /* 0x0000000000017941 */ /* 0x000fea0003800000 */
.L_x_2341:
        /* <DEDUP_REMOVED lines=19> */
[CC--:B------:R-:W-:Y:S01]  /*4020*/  FMUL.FTZ R50, R34.reuse, R45.reuse ;  /* 0x0000002d22327220 */ /* 0x0c0fe20000410000 */
[C---:B------:R-:W-:Y:S01]  /*4030*/  FMUL.FTZ R45, R33.reuse, R45 ;  /* 0x0000002d212d7220 */ /* 0x040fe20000410000 */
[----:B------:R-:W-:Y:S02]  /*4040*/  HADD2.F32 R35, -RZ, R35.H0_H0 ;  /* 0x20000023ff237230 */ /* 0x000fe40000004100 */
[-C--:B------:R-:W-:Y:S01]  /*4050*/  FFMA.FTZ R50, R33, R44.reuse, -R50 ;  /* 0x0000002c21327223 */ /* 0x080fe20000010832 */
[----:B------:R-:W-:Y:S01]  /*4060*/  FFMA.FTZ R47, R34, R44, R45 ;  /* 0x0000002c222f7223 */ /* 0x000fe2000001002d */
[----:B------:R-:W-:Y:S02]  /*4070*/  HADD2.F32 R46, -RZ, R46.H0_H0 ;  /* 0x2000002eff2e7230 */ /* 0x000fe40000004100 */
[----:B------:R-:W-:Y:S01]  /*4080*/  FMUL.FTZ R52, R43, R48 ;  /* 0x000000302b347220 */ /* 0x000fe20000410000 */
[----:B------:R-:W-:-:S02]  /*4090*/  HADD2.F32 R44, -RZ, R111.H0_H0 ;  /* 0x2000006fff2c7230 */ /* 0x000fc40000004100 */
[C---:B------:R-:W-:Y:S01]  /*40a0*/  FMUL.FTZ R48, R35.reuse, R48 ;  /* 0x0000003023307220 */ /* 0x040fe20000410000 */
[----:B------:R-:W-:Y:S02]  /*40b0*/  HADD2.F32 R111, -RZ, R111.H1_H1 ;  /* 0x3000006fff6f7230 */ /* 0x000fe40000004100 */
[-C--:B------:R-:W-:Y:S01]  /*40c0*/  FFMA.FTZ R52, R35, R46.reuse, -R52 ;  /* 0x0000002e23347223 */ /* 0x080fe20000010834 */
[----:B------:R-:W-:Y:S02]  /*40d0*/  HADD2.F32 R33, -RZ, R32.H1_H1 ;  /* 0x30000020ff217230 */ /* 0x000fe40000004100 */
[----:B------:R-:W-:Y:S01]  /*40e0*/  FFMA.FTZ R51, R43, R46, R48 ;  /* 0x0000002e2b337223 */ /* 0x000fe20000010030 */
[----:B------:R-:W-:Y:S02]  /*40f0*/  HADD2.F32 R34, -RZ, R42.H1_H1 ;  /* 0x3000002aff227230 */ /* 0x000fe40000004100 */
[----:B------:R-:W-:Y:S02]  /*4100*/  HADD2.F32 R32, -RZ, R32.H0_H0 ;  /* 0x20000020ff207230 */ /* 0x000fe40000004100 */
[----:B------:R-:W-:Y:S01]  /*4110*/  FMUL.FTZ R45, R33, R44 ;  /* 0x0000002c212d7220 */ /* 0x000fe20000410000 */
[----:B------:R-:W-:-:S02]  /*4120*/  HADD2.F32 R42, -RZ, R42.H0_H0 ;  /* 0x2000002aff2a7230 */ /* 0x000fc40000004100 */
[-C--:B------:R-:W-:Y:S01]  /*4130*/  FMUL.FTZ R49, R34, R111.reuse ;  /* 0x0000006f22317220 */ /* 0x080fe20000410000 */
[--C-:B------:R-:W-:Y:S02]  /*4140*/  HADD2.F32 R35, -RZ, R106.reuse.H1_H1 ;  /* 0x3000006aff237230 */ /* 0x100fe40000004100 */
[----:B------:R-:W-:Y:S01]  /*4150*/  FMUL.FTZ R44, R32, R44 ;  /* 0x0000002c202c7220 */ /* 0x000fe20000410000 */
        /* <DEDUP_REMOVED lines=10> */
.L_x_2348:
[----:B------:R-:W-:Y:S05]  /*4200*/  BSYNC B2 ;  /* 0x0000000000027941 */ /* 0x000fea0003800000 */
.L_x_2347:
[----:B------:R1:W-:Y:S02]  /*4210*/  STG.E.128 desc[UR60][R36.64+0x80], R32 ;  /* 0x0000802024007986 */ /* 0x0003e4000c101d3c */
.L_x_2346:
[----:B------:R-:W-:Y:S05]  /*4220*/  BSYNC B1 ;  /* 0x0000000000017941 */ /* 0x000fea0003800000 */
.L_x_2345:
        /* <DEDUP_REMOVED lines=48> */
.L_x_2350:
[----:B------:R-:W-:Y:S05]  /*4530*/  BSYNC B1 ;  /* 0x0000000000017941 */ /* 0x000fea0003800000 */
.L_x_2349:
[----:B------:R1:W-:Y:S01]  /*4540*/  STG.E.128 desc[UR60][R36.64+0xa0], R32 ;  /* 0x0000a02024007986 */ /* 0x0003e2000c101d3c */
[----:B------:R-:W-:Y:S05]  /*4550*/  BRA `(.L_x_2328) ;  /* 0x0000002000887947 */ /* 0x000fea0003800000 */
.L_x_2322:
        /* <DEDUP_REMOVED lines=15> */
[----:B------:R-:W2:Y:S01]  /*4650*/  LDL.64 R62, [R1+0x8] ;  /* 0x00000800013e7983 */ /* 0x000ea20000100a00 */
        /* <DEDUP_REMOVED lines=22> */
[----:B--2---:R-:W-:-:S13]  /*47c0*/  ISETP.GE.AND P3, PT, R62, R103, PT ;  /* 0x000000673e00720c */ /* 0x004fda0003f66270 */
[----:B------:R0:W5:Y:S04]  /*47d0*/  @!P3 LDG.E.128 R40, desc[UR60][R56.64] ;  /* 0x0000003c3828b981 */ /* 0x000168000c1e1d00 */
[----:B------:R0:W5:Y:S01]  /*47e0*/  @!P3 LDG.E.128 R52, desc[UR60][R58.64] ;  /* 0x0000003c3a34b981 */ /* 0x000162000c1e1d00 */
[----:B------:R-:W-:-:S13]  /*47f0*/  ISETP.GE.AND P3, PT, R0, R103, PT ;  /* 0x000000670000720c */ /* 0x000fda0003f66270 */
[----:B------:R0:W5:Y:S04]  /*4800*/  @!P3 LDG.E.128 R36, desc[UR60][R56.64+0x20] ;  /* 0x0000203c3824b981 */ /* 0x000168000c1e1d00 */
[----:B------:R0:W5:Y:S01]  /*4810*/  @!P3 LDG.E.128 R48, desc[UR60][R58.64+0x20] ;  /* 0x0000203c3a30b981 */ /* 0x000162000c1e1d00 */
[----:B------:R-:W-:-:S13]  /*4820*/  ISETP.GE.AND P3, PT, R4, R103, PT ;  /* 0x000000670400720c */ /* 0x000fda0003f66270 */
[----:B------:R0:W5:Y:S04]  /*4830*/  @!P3 LDG.E.128 R32, desc[UR60][R56.64+0x40] ;  /* 0x0000403c3820b981 */ /* 0x000168000c1e1d00 */
[----:B------:R0:W5:Y:S02]  /*4840*/  @!P3 LDG.E.128 R44, desc[UR60][R58.64+0x40] ;  /* 0x0000403c3a2cb981 */ /* 0x000164000c1e1d00 */
.L_x_2352:
[----:B------:R-:W-:Y:S05]  /*4850*/  BSYNC B1 ;  /* 0x0000000000017941 */ /* 0x000fea0003800000 */
.L_x_2351:
[----:B------:R-:W2:Y:S01]  /*4860*/  LDL R21, [R1+0x2c] ;  /* 0x00002c0001157983 */ /* 0x000ea20000100800 */
[----:B0----5:R-:W-:Y:S02]  /*4870*/  IMAD.MOV.U32 R56, RZ, RZ, R35 ;  /* 0x000000ffff387224 */ /* 0x021fe400078e0023 */
[----:B------:R-:W-:Y:S02]  /*4880*/  IMAD.MOV.U32 R57, RZ, RZ, R32 ;  /* 0x000000ffff397224 */ /* 0x000fe400078e0020 */
[----:B------:R-:W-:-:S05]  /*4890*/  IMAD.MOV.U32 R58, RZ, RZ, R39 ;  /* 0x000000ffff3a7224 */ /* 0x000fca00078e0027 */
[----:B------:R-:W-:Y:S01]  /*48a0*/  PRMT R124, R58, 0x7610, R124 ;  /* 0x000076103a7c7816 */ /* 0x000fe2000000007c */
[----:B------:R-:W-:Y:S01]  /*48b0*/  IMAD.MOV.U32 R58, RZ, RZ, R43 ;  /* 0x000000ffff3a7224 */ /* 0x000fe200078e002b */
[----:B--2---:R-:W-:Y:S01]  /*48c0*/  R2UR UR4, R21 ;  /* 0x00000000150472ca */ /* 0x004fe200000e0000 */
[----:B------:R-:W-:-:S05]  /*48d0*/  IMAD.MOV.U32 R21, RZ, RZ, R34 ;  /* 0x000000ffff157224 */ /* 0x000fca00078e0022 */
[----:B------:R-:W-:Y:S01]  /*48e0*/  PRMT R118, R21, 0x5410, R56 ;  /* 0x0000541015767816 */ /* 0x000fe20000000038 */
[----:B------:R-:W-:Y:S02]  /*48f0*/  IMAD.MOV.U32 R21, RZ, RZ, R33 ;  /* 0x000000ffff157224 */ /* 0x000fe400078e0021 */
[----:B------:R-:W-:-:S03]  /*4900*/  IMAD.MOV.U32 R56, RZ, RZ, R38 ;  /* 0x000000ffff387224 */ /* 0x000fc600078e0026 */
[----:B------:R-:W-:Y:S01]  /*4910*/  PRMT R119, R57, 0x5410, R21 ;  /* 0x0000541039777816 */ /* 0x000fe20000000015 */
[----:B------:R-:W-:Y:S01]  /*4920*/  IMAD.MOV.U32 R21, RZ, RZ, R36 ;  /* 0x000000ffff157224 */ /* 0x000fe200078e0024 */
[----:B------:R-:W-:Y:S01]  /*4930*/  PRMT R122, R56, 0x7610, R122 ;  /* 0x00007610387a7816 */ /* 0x000fe2000000007a */
[----:B------:R-:W-:Y:S01]  /*4940*/  IMAD.MOV.U32 R56, RZ, RZ, R37 ;  /* 0x000000ffff387224 */ /* 0x000fe200078e0025 */
[----:B------:R-:W-:Y:S01]  /*4950*/  UISETP.NE.AND UP0, UPT, UR4, 0x3, UPT ;  /* 0x000000030400788c */ /* 0x000fe2000bf05270 */
[----:B------:R-:W-:Y:S01]  /*4960*/  IMAD.MOV.U32 R57, RZ, RZ, R42 ;  /* 0x000000ffff397224 */ /* 0x000fe200078e002a */
[----:B------:R-:W-:Y:S01]  /*4970*/  PRMT R123, R21, 0x7610, R123 ;  /* 0x00007610157b7816 */ /* 0x000fe2000000007b */
[----:B------:R-:W-:Y:S01]  /*4980*/  IMAD.MOV.U32 R21, RZ, RZ, R40 ;  /* 0x000000ffff157224 */ /* 0x000fe200078e0028 */
[----:B------:R-:W-:Y:S01]  /*4990*/  PRMT R125, R56, 0x7610, R125 ;  /* 0x00007610387d7816 */ /* 0x000fe2000000007d */
[----:B------:R-:W-:Y:S01]  /*49a0*/  IMAD.MOV.U32 R56, RZ, RZ, R41 ;  /* 0x000000ffff387224 */ /* 0x000fe200078e0029 */
[----:B------:R-:W-:-:S02]  /*49b0*/  PLOP3.LUT P3, PT, PT, PT, UP0, 0x80, 0x0 ;  /* 0x000000000000781c */ /* 0x000fc40003f6f008 */
        /* <DEDUP_REMOVED lines=27> */
.L_x_2353:
[----:B------:R-:W2:Y:S01]  /*4b70*/  LDL R56, [R1+0x10] ;  /* 0x0000100001387983 */ /* 0x000ea20000100800 */
[----:B------:R-:W-:Y:S01]  /*4b80*/  IMAD R21, R144, 0x8, R22 ;  /* 0x0000000890157824 */ /* 0x000fe200078e0216 */
[----:B------:R-:W-:Y:S01]  /*4b90*/  BSSY B1, `(.L_x_2354) ;  /* 0x0000004000017945 */ /* 0x000fe20003800000 */
[----:B--2---:R-:W-:-:S04]  /*4ba0*/  SHF.L.U32 R87, R56, 0x1f, RZ ;  /* 0x0000001f38577819 */ /* 0x004fc800000006ff */
[----:B------:R-:W0:Y:S02]  /*4bb0*/  SYNCS.PHASECHK.TRANS64.TRYWAIT P5, [R21+URZ+0x31c90], R87 ;  /* 0x031c9057150075a7 */ /* 0x000e2400080a017f */
[----:B0-----:R-:W-:Y:S05]  /*4bc0*/  @!P5 BRA `(.L_x_2355) ;  /* 0x000001e40048d947 */ /* 0x001fea0003800000 */
.L_x_2624:
[----:B------:R-:W-:Y:S05]  /*4bd0*/  BSYNC B1 ;  /* 0x0000000000017941 */ /* 0x000fea0003800000 */
.L_x_2354:
        /* <DEDUP_REMOVED lines=16> */
[----:B------:R-:W4:Y:S04]  /*4ce0*/  LDL R59, [R1+0x24] ;  /* 0x00002400013b7983 */ /* 0x000f280000100800 */
[----:B------:R-:W5:Y:S01]  /*4cf0*/  LDL.64 R114, [R1+0x8] ;  /* 0x0000080001727983 */ /* 0x000f620000100a00 */
        /* <DEDUP_REMOVED lines=8> */
[----:B------:R-:W-:Y:S01]  /*4d80*/  SHF.R.S32.HI R57, RZ, 0x2, R57 ;  /* 0x00000002ff397819 */ /* 0x000fe20000011439 */
        /* <DEDUP_REMOVED lines=11> */
[----:B-----5:R-:W-:-:S13]  /*4e40*/  ISETP.GE.AND P4, PT, R114, R103, PT ;  /* 0x000000677200720c */ /* 0x020fda0003f86270 */
        /* <DEDUP_REMOVED lines=21> */
[----:B------:R-:W-:Y:S02]  /*4fa0*/  HADD2.F32 R115, -RZ, R126.H1_H1 ;  /* 0x3000007eff737230 */ /* 0x000fe40000004100 */
[-C--:B------:R-:W-:Y:S01]  /*4fb0*/  FMUL.FTZ R114, R52, R116.reuse ;  /* 0x0000007434727220 */ /* 0x080fe20000410000 */
[----:B------:R-:W-:Y:S02]  /*4fc0*/  HADD2.F32 R113, -RZ, R113.H0_H0 ;  /* 0x20000071ff717230 */ /* 0x000fe40000004100 */
[C---:B------:R-:W-:Y:S01]  /*4fd0*/  FMUL.FTZ R116, R53.reuse, R116 ;  /* 0x0000007435747220 */ /* 0x040fe20000410000 */
[----:B------:R-:W-:Y:S01]  /*4fe0*/  FFMA.FTZ R53, R53, R41, -R114 ;  /* 0x0000002935357223 */ /* 0x000fe20000010872 */
[----:B------:R-:W-:-:S02]  /*4ff0*/  HADD2.F32 R114, -RZ, R128.H0_H0 ;  /* 0x20000080ff727230 */ /* 0x000fc40000004100 */
[----:B------:R-:W-:Y:S01]  /*5000*/  FFMA.FTZ R41, R52, R41, R116 ;  /* 0x0000002934297223 */ /* 0x000fe20000010074 */
[----:B------:R-:W-:Y:S02]  /*5010*/  IMAD.MOV.U32 R52, RZ, RZ, R59 ;  /* 0x000000ffff347224 */ /* 0x000fe400078e003b */
[----:B------:R-:W-:Y:S01]  /*5020*/  HADD2.F32 R59, -RZ, R63.H0_H0 ;  /* 0x2000003fff3b7230 */ /* 0x000fe20000004100 */
[----:B------:R-:W-:Y:S02]  /*5030*/  F2FP.F16.F32.PACK_AB R53, R53, R61 ;  /* 0x0000003d3535723e */ /* 0x000fe400000000ff */
[--C-:B------:R-:W-:Y:S01]  /*5040*/  HADD2.F32 R116, -RZ, R52.reuse.H0_H0 ;  /* 0x20000034ff747230 */ /* 0x100fe20000004100 */
[----:B------:R-:W-:Y:S01]  /*5050*/  F2FP.F16.F32.PACK_AB R41, R41, R57 ;  /* 0x000000392929723e */ /* 0x000fe200000000ff */
[-C--:B------:R-:W-:Y:S01]  /*5060*/  FMUL.FTZ R117, R59, R114.reuse ;  /* 0x000000723b757220 */ /* 0x080fe20000410000 */
[----:B------:R-:W-:Y:S02]  /*5070*/  HADD2.F32 R52, -RZ, R52.H1_H1 ;  /* 0x30000034ff347230 */ /* 0x000fe40000004100 */
[C---:B------:R-:W-:Y:S01]  /*5080*/  FMUL.FTZ R114, R116.reuse, R114 ;  /* 0x0000007274727220 */ /* 0x040fe20000410000 */
[----:B------:R-:W-:Y:S01]  /*5090*/  FFMA.FTZ R117, R116, R115, -R117 ;  /* 0x0000007374757223 */ /* 0x000fe20000010875 */
[----:B------:R-:W-:-:S02]  /*50a0*/  HADD2.F32 R116, -RZ, R128.H1_H1 ;  /* 0x30000080ff747230 */ /* 0x000fc40000004100 */
[----:B------:R-:W-:Y:S01]  /*50b0*/  FFMA.FTZ R59, R59, R115, R114 ;  /* 0x000000733b3b7223 */ /* 0x000fe20000010072 */
[----:B------:R-:W-:Y:S01]  /*50c0*/  SHF.R.U32.HI R114, RZ, 0x10, R43 ;  /* 0x00000010ff727819 */ /* 0x000fe2000001162b */
[----:B------:R-:W-:Y:S01]  /*50d0*/  IMAD.MOV.U32 R57, RZ, RZ, R53 ;  /* 0x000000ffff397224 */ /* 0x000fe200078e0035 */
[--C-:B------:R-:W-:Y:S01]  /*50e0*/  SHF.R.U64 R43, R54, 0x10, R55.reuse ;  /* 0x00000010362b7819 */ /* 0x100fe20000001237 */
[----:B------:R-:W-:Y:S01]  /*50f0*/  HADD2.F32 R54, -RZ, R63.H1_H1 ;  /* 0x3000003fff367230 */ /* 0x000fe20000004100 */
[----:B------:R-:W-:Y:S01]  /*5100*/  SHF.R.U32.HI R55, RZ, 0x10, R55 ;  /* 0x00000010ff377819 */ /* 0x000fe20000011637 */
[----:B------:R-:W-:Y:S02]  /*5110*/  HADD2.F32 R114, -RZ, R114.H0_H0 ;  /* 0x20000072ff727230 */ /* 0x000fe40000004100 */
[----:B------:R-:W-:Y:S02]  /*5120*/  HADD2.F32 R43, -RZ, R43.H0_H0 ;  /* 0x2000002bff2b7230 */ /* 0x000fe40000004100 */
[----:B------:R-:W-:-:S02]  /*5130*/  HADD2.F32 R55, -RZ, R55.H0_H0 ;  /* 0x20000037ff377230 */ /* 0x000fc40000004100 */
[----:B------:R-:W-:-:S03]  /*5140*/  IMAD.MOV.U32 R61, RZ, RZ, R41 ;  /* 0x000000ffff3d7224 */ /* 0x000fc600078e0029 */
        /* <DEDUP_REMOVED lines=11> */
[----:B------:R-:W-:Y:S01]  /*5200*/  FMUL.FTZ R116, R114, R116 ;  /* 0x0000007472747220 */ /* 0x000fe20000410000 */
[----:B------:R-:W-:-:S02]  /*5210*/  IMAD.MOV.U32 R59, RZ, RZ, R63 ;  /* 0x000000ffff3b7224 */ /* 0x000fc400078e003f */
[-C--:B------:R-:W-:Y:S01]  /*5220*/  FFMA.FTZ R115, R114, R55.reuse, -R115 ;  /* 0x0000003772737223 */ /* 0x080fe20000010873 */
[----:B------:R-:W-:Y:S02]  /*5230*/  HADD2.F32 R114, -RZ, R127.H1_H1 ;  /* 0x3000007fff727230 */ /* 0x000fe40000004100 */
[----:B------:R-:W-:Y:S01]  /*5240*/  FFMA.FTZ R116, R54, R55, R116 ;  /* 0x0000003736747223 */ /* 0x000fe20000010074 */
[----:B------:R-:W-:Y:S02]  /*5250*/  HADD2.F32 R54, -RZ, R60.H1_H1 ;  /* 0x3000003cff367230 */ /* 0x000fe40000004100 */
[----:B------:R-:W-:Y:S02]  /*5260*/  HADD2.F32 R55, -RZ, R40.H0_H0 ;  /* 0x20000028ff377230 */ /* 0x000fe40000004100 */
[--C-:B------:R-:W-:Y:S02]  /*5270*/  HADD2.F32 R60, -RZ, R58.reuse.H0_H0 ;  /* 0x2000003aff3c7230 */ /* 0x100fe40000004100 */
[-C--:B------:R-:W-:Y:S01]  /*5280*/  FMUL.FTZ R40, R54, R113.reuse ;  /* 0x0000007136287220 */ /* 0x080fe20000410000 */
[----:B------:R-:W-:Y:S01]  /*5290*/  FMUL.FTZ R113, R56, R113 ;  /* 0x0000007138717220 */ /* 0x000fe20000410000 */
[----:B------:R-:W-:-:S02]  /*52a0*/  HADD2.F32 R58, -RZ, R58.H1_H1 ;  /* 0x3000003aff3a7230 */ /* 0x000fc40000004100 */
[-C--:B------:R-:W-:Y:S01]  /*52b0*/  FFMA.FTZ R40, R56, R55.reuse, -R40 ;  /* 0x0000003738287223 */ /* 0x080fe20000010828 */
[----:B------:R-:W-:Y:S01]  /*52c0*/  FFMA.FTZ R54, R54, R55, R113 ;  /* 0x0000003736367223 */ /* 0x000fe20000010071 */
[----:B------:R-:W-:Y:S02]  /*52d0*/  HADD2.F32 R55, -RZ, R62.H0_H0 ;  /* 0x2000003eff377230 */ /* 0x000fe40000004100 */
[----:B------:R-:W-:Y:S01]  /*52e0*/  HADD2.F32 R56, -RZ, R126.H0_H0 ;  /* 0x2000007eff387230 */ /* 0x000fe20000004100 */
[----:B------:R-:W-:Y:S01]  /*52f0*/  F2FP.F16.F32.PACK_AB R40, R40, R115 ;  /* 0x000000732828723e */ /* 0x000fe200000000ff */
[----:B------:R-:W-:Y:S02]  /*5300*/  HADD2.F32 R62, -RZ, R62.H1_H1 ;  /* 0x3000003eff3e7230 */ /* 0x000fe40000004100 */
[-C--:B------:R-:W-:Y:S01]  /*5310*/  FMUL.FTZ R113, R55, R114.reuse ;  /* 0x0000007237717220 */ /* 0x080fe20000410000 */
[----:B------:R-:W-:Y:S01]  /*5320*/  FMUL.FTZ R114, R60, R114 ;  /* 0x000000723c727220 */ /* 0x000fe20000410000 */
[----:B------:R-:W-:Y:S01]  /*5330*/  F2FP.F16.F32.PACK_AB R54, R54, R116 ;  /* 0x000000743636723e */ /* 0x000fe200000000ff */
[----:B------:R-:W-:-:S02]  /*5340*/  IMAD.MOV.U32 R63, RZ, RZ, R52 ;  /* 0x000000ffff3f7224 */ /* 0x000fc400078e0034 */
        /* <DEDUP_REMOVED lines=8> */
[----:B------:R-:W-:Y:S02]  /*53d0*/  F2FP.F16.F32.PACK_AB R55, R55, R113 ;  /* 0x000000713737723e */ /* 0x000fe400000000ff */
[----:B------:R-:W-:-:S03]  /*53e0*/  F2FP.F16.F32.PACK_AB R43, R43, R114 ;  /* 0x000000722b2b723e */ /* 0x000fc600000000ff */
[----:B------:R-:W-:Y:S02]  /*53f0*/  IMAD.MOV.U32 R58, RZ, RZ, R55 ;  /* 0x000000ffff3a7224 */ /* 0x000fe400078e0037 */
[----:B------:R-:W-:-:S07]  /*5400*/  IMAD.MOV.U32 R62, RZ, RZ, R43 ;  /* 0x000000ffff3e7224 */ /* 0x000fce00078e002b */
.L_x_2359:
[----:B------:R-:W-:Y:S05]  /*5410*/  BSYNC B2 ;  /* 0x0000000000027941 */ /* 0x000fea0003800000 */
.L_x_2358:
        /* <DEDUP_REMOVED lines=12> */
.L_x_2357:
[----:B------:R-:W-:Y:S05]  /*54e0*/  BSYNC B1 ;  /* 0x0000000000017941 */ /* 0x000fea0003800000 */
.L_x_2356:
        /* <DEDUP_REMOVED lines=11> */
[----:B------:R-:W-:Y:S01]  /*55a0*/  SHF.R.S32.HI R40, RZ, 0x1f, R41 ;  /* 0x0000001fff287819 */ /* 0x000fe20000011429 */
[----:B------:R-:W-:-:S03]  /*55b0*/  IMAD.SHL.U32 R56, R41, 0x8, RZ ;  /* 0x0000000829387824 */ /* 0x000fc600078e00ff */
[----:B------:R-:W-:-:S04]  /*55c0*/  LEA.HI R40, R40, R41, RZ, 0x2 ;  /* 0x0000002928287211 */ /* 0x000fc800078f10ff */
[----:B------:R-:W-:Y:S02]  /*55d0*/  SHF.R.S32.HI R41, RZ, 0x2, R40 ;  /* 0x00000002ff297819 */ /* 0x000fe40000011428 */
[----:B------:R-:W-:Y:S01]  /*55e0*/  ISETP.GE.AND P4, PT, R0, R103, PT ;  /* 0x000000670000720c */ /* 0x000fe20003f86270 */
[----:B------:R-:W-:Y:S01]  /*55f0*/  BSSY B2, `(.L_x_2362) ;  /* 0x0000063000027945 */ /* 0x000fe20003800000 */
[----:B---3--:R-:W-:-:S04]  /*5600*/  LOP3.LUT R40, R52, 0x18, R56, 0xf8, !PT ;  /* 0x0000001834287812 */ /* 0x008fc800078ef838 */
[----:B--2---:R-:W-:Y:S01]  /*5610*/  LOP3.LUT R40, R40, R42, RZ, 0x3c, !PT ;  /* 0x0000002a28287212 */ /* 0x004fe200078e3cff */
[----:B----4-:R-:W-:-:S04]  /*5620*/  IMAD R41, R41, 0x1200, R43 ;  /* 0x0000120029297824 */ /* 0x010fc800078e022b */
[----:B------:R-:W-:Y:S02]  /*5630*/  IMAD.IADD R43, R41, 0x1, R40 ;  /* 0x00000001292b7824 */ /* 0x000fe400078e0228 */
[C---:B------:R-:W-:Y:S02]  /*5640*/  IMAD R41, R144.reuse, 0x3600, R100 ;  /* 0x0000360090297824 */ /* 0x040fe400078e0264 */
        /* <DEDUP_REMOVED lines=12> */
[----:B------:R-:W-:Y:S01]  /*5710*/  HADD2.F32 R57, -RZ, R59.H0_H0 ;  /* 0x2000003bff397230 */ /* 0x000fe20000004100 */
[----:B------:R-:W-:Y:S01]  /*5720*/  SHF.R.U64 R38, R38, 0x10, R39 ;  /* 0x0000001026267819 */ /* 0x000fe20000001227 */
        /* <DEDUP_REMOVED lines=12> */
[----:B------:R-:W-:-:S02]  /*57f0*/  IMAD.MOV.U32 R37, RZ, RZ, R55 ;  /* 0x000000ffff257224 */ /* 0x000fc400078e0037 */
[----:B------:R-:W-:Y:S02]  /*5800*/  HADD2.F32 R60, -RZ, R60.H0_H0 ;  /* 0x2000003cff3c7230 */ /* 0x000fe40000004100 */
[----:B------:R-:W-:Y:S02]  /*5810*/  HADD2.F32 R59, -RZ, R59.H0_H0 ;  /* 0x2000003bff3b7230 */ /* 0x000fe40000004100 */
[----:B------:R-:W-:Y:S02]  /*5820*/  HADD2.F32 R55, -RZ, R37.H0_H0 ;  /* 0x20000025ff377230 */ /* 0x000fe40000004100 */
[-C--:B------:R-:W-:Y:S01]  /*5830*/  FMUL.FTZ R61, R41, R60.reuse ;  /* 0x0000003c293d7220 */ /* 0x080fe20000410000 */
[C---:B------:R-:W-:Y:S01]  /*5840*/  FMUL.FTZ R60, R53.reuse, R60 ;  /* 0x0000003c353c7220 */ /* 0x040fe20000410000 */
[----:B------:R-:W-:Y:S02]  /*5850*/  HADD2.F32 R49, -RZ, R43.H0_H0 ;  /* 0x2000002bff317230 */ /* 0x000fe40000004100 */
[-C--:B------:R-:W-:Y:S01]  /*5860*/  FFMA.FTZ R53, R53, R59.reuse, -R61 ;  /* 0x0000003b35357223 */ /* 0x080fe2000001083d */
[----:B------:R-:W-:Y:S01]  /*5870*/  FFMA.FTZ R41, R41, R59, R60 ;  /* 0x0000003b29297223 */ /* 0x000fe2000001003c */
[----:B------:R-:W-:-:S02]  /*5880*/  HADD2.F32 R60, -RZ, R124.H1_H1 ;  /* 0x3000007cff3c7230 */ /* 0x000fc40000004100 */
[----:B------:R-:W-:Y:S01]  /*5890*/  HADD2.F32 R59, -RZ, R124.H0_H0 ;  /* 0x2000007cff3b7230 */ /* 0x000fe20000004100 */
[----:B------:R-:W-:Y:S01]  /*58a0*/  F2FP.F16.F32.PACK_AB R53, R53, R58 ;  /* 0x0000003a3535723e */ /* 0x000fe200000000ff */
[----:B------:R-:W-:Y:S02]  /*58b0*/  HADD2.F32 R37, -RZ, R37.H1_H1 ;  /* 0x30000025ff257230 */ /* 0x000fe40000004100 */
[-C--:B------:R-:W-:Y:S01]  /*58c0*/  FMUL.FTZ R61, R55, R60.reuse ;  /* 0x0000003c373d7220 */ /* 0x080fe20000410000 */
[----:B------:R-:W-:Y:S01]  /*58d0*/  FMUL.FTZ R60, R49, R60 ;  /* 0x0000003c313c7220 */ /* 0x000fe20000410000 */
[----:B------:R-:W-:Y:S01]  /*58e0*/  HADD2.F32 R43, -RZ, R43.H1_H1 ;  /* 0x3000002bff2b7230 */ /* 0x000fe20000004100 */
[----:B------:R-:W-:Y:S01]  /*58f0*/  F2FP.F16.F32.PACK_AB R57, R41, R57 ;  /* 0x000000392939723e */ /* 0x000fe200000000ff */
[-C--:B------:R-:W-:Y:S01]  /*5900*/  FFMA.FTZ R49, R49, R59.reuse, -R61 ;  /* 0x0000003b31317223 */ /* 0x080fe2000001083d */
[----:B------:R-:W-:Y:S01]  /*5910*/  FFMA.FTZ R60, R55, R59, R60 ;  /* 0x0000003b373c7223 */ /* 0x000fe2000001003c */
[----:B------:R-:W-:Y:S01]  /*5920*/  SHF.R.U32.HI R59, RZ, 0x10, R51 ;  /* 0x00000010ff3b7819 */ /* 0x000fe20000011633 */
[----:B------:R-:W-:Y:S01]  /*5930*/  HADD2.F32 R36, -RZ, R36.H0_H0 ;  /* 0x20000024ff247230 */ /* 0x000fe20000004100 */
[----:B------:R-:W-:Y:S01]  /*5940*/  SHF.R.U32.HI R55, RZ, 0x10, R39 ;  /* 0x00000010ff377819 */ /* 0x000fe20000011627 */
[----:B------:R-:W-:-:S02]  /*5950*/  HADD2.F32 R51, -RZ, R122.H1_H1 ;  /* 0x3000007aff337230 */ /* 0x000fc40000004100 */
        /* <DEDUP_REMOVED lines=8> */
[----:B------:R-:W-:-:S02]  /*59e0*/  HADD2.F32 R55, -RZ, R52.H0_H0 ;  /* 0x20000034ff377230 */ /* 0x000fc40000004100 */
[----:B------:R-:W-:Y:S01]  /*59f0*/  HADD2.F32 R61, -RZ, R40.H0_H0 ;  /* 0x20000028ff3d7230 */ /* 0x000fe20000004100 */
[----:B------:R-:W-:Y:S01]  /*5a00*/  F2FP.F16.F32.PACK_AB R43, R43, R49 ;  /* 0x000000312b2b723e */ /* 0x000fe200000000ff */
[----:B------:R-:W-:Y:S02]  /*5a10*/  HADD2.F32 R59, -RZ, R123.H0_H0 ;  /* 0x2000007bff3b7230 */ /* 0x000fe40000004100 */
[-C--:B------:R-:W-:Y:S01]  /*5a20*/  FMUL.FTZ R62, R55, R63.reuse ;  /* 0x0000003f373e7220 */ /* 0x080fe20000410000 */
[----:B------:R-:W-:Y:S02]  /*5a30*/  HADD2.F32 R52, -RZ, R52.H1_H1 ;  /* 0x30000034ff347230 */ /* 0x000fe40000004100 */
[C---:B------:R-:W-:Y:S01]  /*5a40*/  FMUL.FTZ R63, R61.reuse, R63 ;  /* 0x0000003f3d3f7220 */ /* 0x040fe20000410000 */
[----:B------:R-:W-:Y:S02]  /*5a50*/  HADD2.F32 R40, -RZ, R40.H1_H1 ;  /* 0x30000028ff287230 */ /* 0x000fe40000004100 */
[----:B------:R-:W-:Y:S01]  /*5a60*/  FFMA.FTZ R62, R61, R59, -R62 ;  /* 0x0000003b3d3e7223 */ /* 0x000fe2000001083e */
[----:B------:R-:W-:-:S02]  /*5a70*/  HADD2.F32 R39, -RZ, R54.H1_H1 ;  /* 0x30000036ff277230 */ /* 0x000fc40000004100 */
[----:B------:R-:W-:Y:S01]  /*5a80*/  FFMA.FTZ R63, R55, R59, R63 ;  /* 0x0000003b373f7223 */ /* 0x000fe2000001003f */
[-C--:B------:R-:W-:Y:S01]  /*5a90*/  FMUL.FTZ R55, R52, R48.reuse ;  /* 0x0000003034377220 */ /* 0x080fe20000410000 */
[C---:B------:R-:W-:Y:S01]  /*5aa0*/  FMUL.FTZ R48, R40.reuse, R48 ;  /* 0x0000003028307220 */ /* 0x040fe20000410000 */
[----:B------:R-:W-:Y:S01]  /*5ab0*/  HADD2.F32 R59, -RZ, R42.H1_H1 ;  /* 0x3000002aff3b7230 */ /* 0x000fe20000004100 */
[----:B------:R-:W-:Y:S01]  /*5ac0*/  F2FP.F16.F32.PACK_AB R37, R37, R60 ;  /* 0x0000003c2525723e */ /* 0x000fe200000000ff */
[-C--:B------:R-:W-:Y:S01]  /*5ad0*/  FFMA.FTZ R55, R40, R36.reuse, -R55 ;  /* 0x0000002428377223 */ /* 0x080fe20000010837 */
[----:B------:R-:W-:Y:S01]  /*5ae0*/  FFMA.FTZ R48, R52, R36, R48 ;  /* 0x0000002434307223 */ /* 0x000fe20000010030 */
[----:B------:R-:W-:Y:S02]  /*5af0*/  HADD2.F32 R36, -RZ, R54.H0_H0 ;  /* 0x20000036ff247230 */ /* 0x000fe40000004100 */
[----:B------:R-:W-:Y:S02]  /*5b00*/  HADD2.F32 R40, -RZ, R42.H0_H0 ;  /* 0x2000002aff287230 */ /* 0x000fe40000004100 */
[----:B------:R-:W-:-:S02]  /*5b10*/  HADD2.F32 R38, -RZ, R38.H0_H0 ;  /* 0x20000026ff267230 */ /* 0x000fc40000004100 */
[----:B------:R-:W-:Y:S01]  /*5b20*/  FMUL.FTZ R52, R36, R51 ;  /* 0x0000003324347220 */ /* 0x000fe20000410000 */
[----:B------:R-:W-:Y:S01]  /*5b30*/  F2FP.F16.F32.PACK_AB R48, R48, R63 ;  /* 0x0000003f3030723e */ /* 0x000fe200000000ff */
[C---:B------:R-:W-:Y:S01]  /*5b40*/  FMUL.FTZ R51, R40.reuse, R51 ;  /* 0x0000003328337220 */ /* 0x040fe20000410000 */
[----:B------:R-:W-:Y:S02]  /*5b50*/  IMAD.MOV.U32 R41, RZ, RZ, R53 ;  /* 0x000000ffff297224 */ /* 0x000fe400078e0035 */
[----:B------:R-:W-:Y:S01]  /*5b60*/  FFMA.FTZ R52, R40, R122, -R52 ;  /* 0x0000007a28347223 */ /* 0x000fe20000010834 */
[----:B------:R-:W-:Y:S01]  /*5b70*/  F2FP.F16.F32.PACK_AB R40, R55, R62 ;  /* 0x0000003e3728723e */ /* 0x000fe200000000ff */
[----:B------:R-:W-:Y:S01]  /*5b80*/  FFMA.FTZ R51, R36, R122, R51 ;  /* 0x0000007a24337223 */ /* 0x000fe20000010033 */
[-C--:B------:R-:W-:Y:S01]  /*5b90*/  FMUL.FTZ R36, R39, R50.reuse ;  /* 0x0000003227247220 */ /* 0x080fe20000410000 */
[----:B------:R-:W-:Y:S01]  /*5ba0*/  FMUL.FTZ R50, R59, R50 ;  /* 0x000000323b327220 */ /* 0x000fe20000410000 */
[----:B------:R-:W-:-:S02]  /*5bb0*/  IMAD.MOV.U32 R53, RZ, RZ, R57 ;  /* 0x000000ffff357224 */ /* 0x000fc400078e0039 */
[-C--:B------:R-:W-:Y:S01]  /*5bc0*/  FFMA.FTZ R59, R59, R38.reuse, -R36 ;  /* 0x000000263b3b7223 */ /* 0x080fe20000010824 */
[----:B------:R-:W-:Y:S01]  /*5bd0*/  FFMA.FTZ R38, R39, R38, R50 ;  /* 0x0000002627267223 */ /* 0x000fe20000010032 */
[----:B------:R-:W-:-:S03]  /*5be0*/  IMAD.MOV.U32 R55, RZ, RZ, R37 ;  /* 0x000000ffff377224 */ /* 0x000fc600078e0025 */
[----:B------:R-:W-:Y:S01]  /*5bf0*/  F2FP.F16.F32.PACK_AB R42, R59, R52 ;  /* 0x000000343b2a723e */ /* 0x000fe200000000ff */
[----:B------:R-:W-:Y:S01]  /*5c00*/  IMAD.MOV.U32 R52, RZ, RZ, R48 ;  /* 0x000000ffff347224 */ /* 0x000fe200078e0030 */
[----:B------:R-:W-:-:S07]  /*5c10*/  F2FP.F16.F32.PACK_AB R54, R38, R51 ;  /* 0x000000332636723e */ /* 0x000fce00000000ff */
.L_x_2363:
[----:B------:R-:W-:Y:S05]  /*5c20*/  BSYNC B2 ;  /* 0x0000000000027941 */ /* 0x000fea0003800000 */
.L_x_2362:
        /* <DEDUP_REMOVED lines=12> */
.L_x_2361:
[----:B------:R-:W-:Y:S05]  /*5cf0*/  BSYNC B1 ;  /* 0x0000000000017941 */ /* 0x000fea0003800000 */
.L_x_2360:
[----:B------:R-:W-:-:S13]  /*5d00*/  ISETP.NE.AND P4, PT, R15, RZ, PT ;  /* 0x000000ff0f00720c */ /* 0x000fda0003f85270 */
[----:B------:R-:W-:Y:S05]  /*5d10*/  @!P4 BRA `(.L_x_2328) ;  /* 0x000000080098c947 */ /* 0x000fea0003800000 */
[----:B-1----:R-:W3:Y:S04]  /*5d20*/  LDL R36, [R1] ;  /* 0x0000000001247983 */ /* 0x002ee80000100800 */
        /* <DEDUP_REMOVED lines=36> */
[----:B-1----:R-:W-:Y:S01]  /*5f70*/  HADD2.F32 R52, -RZ, R37.H1_H1 ;  /* 0x30000025ff347230 */ /* 0x002fe20000004100 */
[----:B------:R-:W-:Y:S01]  /*5f80*/  SHF.R.U64 R33, R44, 0x10, R45 ;  /* 0x000000102c217819 */ /* 0x000fe2000000122d */
[----:B------:R-:W-:Y:S01]  /*5f90*/  HADD2.F32 R54, -RZ, R119.H1_H1 ;  /* 0x30000077ff367230 */ /* 0x000fe20000004100 */
[--C-:B------:R-:W-:Y:S01]  /*5fa0*/  SHF.R.U64 R34, R34, 0x10, R35.reuse ;  /* 0x0000001022227819 */ /* 0x100fe20000001223 */
[----:B------:R-:W-:Y:S01]  /*5fb0*/  HADD2.F32 R50, -RZ, R50.H0_H0 ;  /* 0x20000032ff327230 */ /* 0x000fe20000004100 */
[----:B------:R-:W-:Y:S02]  /*5fc0*/  SHF.R.U32.HI R44, RZ, 0x10, R35 ;  /* 0x00000010ff2c7819 */ /* 0x000fe40000011623 */
[----:B------:R-:W-:-:S02]  /*5fd0*/  SHF.R.U64 R35, R46, 0x10, R47 ;  /* 0x000000102e237819 */ /* 0x000fc4000000122f */
[----:B------:R-:W-:Y:S01]  /*5fe0*/  SHF.R.U32.HI R46, RZ, 0x10, R47 ;  /* 0x00000010ff2e7819 */ /* 0x000fe2000001162f */
[----:B--2---:R-:W-:Y:S01]  /*5ff0*/  IMAD.MOV.U32 R47, RZ, RZ, R41 ;  /* 0x000000ffff2f7224 */ /* 0x004fe200078e0029 */
[----:B------:R-:W-:Y:S01]  /*6000*/  SHF.R.U32.HI R45, RZ, 0x10, R45 ;  /* 0x00000010ff2d7819 */ /* 0x000fe2000001162d */
[----:B------:R-:W-:Y:S02]  /*6010*/  IMAD.MOV.U32 R41, RZ, RZ, R39 ;  /* 0x000000ffff297224 */ /* 0x000fe400078e0027 */
[----:B------:R-:W-:Y:S02]  /*6020*/  HADD2.F32 R39, -RZ, R37.H0_H0 ;  /* 0x20000025ff277230 */ /* 0x000fe40000004100 */
[--C-:B------:R-:W-:Y:S02]  /*6030*/  HADD2.F32 R53, -RZ, R47.reuse.H0_H0 ;  /* 0x2000002fff357230 */ /* 0x100fe40000004100 */
[----:B------:R-:W-:Y:S02]  /*6040*/  HADD2.F32 R47, -RZ, R47.H1_H1 ;  /* 0x3000002fff2f7230 */ /* 0x000fe40000004100 */
[----:B------:R-:W-:-:S02]  /*6050*/  HADD2.F32 R45, -RZ, R45.H0_H0 ;  /* 0x2000002dff2d7230 */ /* 0x000fc40000004100 */
[-C--:B------:R-:W-:Y:S01]  /*6060*/  FMUL.FTZ R58, R53, R56.reuse ;  /* 0x00000038353a7220 */ /* 0x080fe20000410000 */
[----:B------:R-:W-:Y:S02]  /*6070*/  FMUL.FTZ R56, R39, R56 ;  /* 0x0000003827387220 */ /* 0x000fe40000410000 */
[-C--:B------:R-:W-:Y:S01]  /*6080*/  FMUL.FTZ R55, R47, R45.reuse ;  /* 0x0000002d2f377220 */ /* 0x080fe20000410000 */
[C---:B------:R-:W-:Y:S01]  /*6090*/  FMUL.FTZ R60, R52.reuse, R45 ;  /* 0x0000002d343c7220 */ /* 0x040fe20000410000 */
[-C--:B------:R-:W-:Y:S01]  /*60a0*/  FFMA.FTZ R37, R53, R54.reuse, R56 ;  /* 0x0000003635257223 */ /* 0x080fe20000010038 */
[----:B------:R-:W-:Y:S01]  /*60b0*/  FFMA.FTZ R39, R39, R54, -R58 ;  /* 0x0000003627277223 */ /* 0x000fe2000001083a */
[-C--:B------:R-:W-:Y:S01]  /*60c0*/  FFMA.FTZ R52, R52, R50.reuse, -R55 ;  /* 0x0000003234347223 */ /* 0x080fe20000010837 */
[----:B------:R-:W-:Y:S01]  /*60d0*/  FFMA.FTZ R50, R47, R50, R60 ;  /* 0x000000322f327223 */ /* 0x000fe2000001003c */
[----:B------:R-:W-:Y:S02]  /*60e0*/  HADD2.F32 R56, -RZ, R120.H1_H1 ;  /* 0x30000078ff387230 */ /* 0x000fe40000004100 */
[--C-:B------:R-:W-:Y:S01]  /*60f0*/  HADD2.F32 R47, -RZ, R43.reuse.H0_H0 ;  /* 0x2000002bff2f7230 */ /* 0x100fe20000004100 */
[----:B------:R-:W-:Y:S01]  /*6100*/  F2FP.F16.F32.PACK_AB R39, R52, R39 ;  /* 0x000000273427723e */ /* 0x000fe200000000ff */
[----:B------:R-:W-:-:S02]  /*6110*/  HADD2.F32 R53, -RZ, R43.H1_H1 ;  /* 0x3000002bff357230 */ /* 0x000fc40000004100 */
[----:B------:R-:W-:Y:S02]  /*6120*/  HADD2.F32 R58, -RZ, R46.H0_H0 ;  /* 0x2000002eff3a7230 */ /* 0x000fe40000004100 */
[--C-:B------:R-:W-:Y:S02]  /*6130*/  HADD2.F32 R43, -RZ, R41.reuse.H0_H0 ;  /* 0x20000029ff2b7230 */ /* 0x100fe40000004100 */
[----:B------:R-:W-:Y:S02]  /*6140*/  HADD2.F32 R45, -RZ, R41.H1_H1 ;  /* 0x30000029ff2d7230 */ /* 0x000fe40000004100 */
[----:B------:R-:W-:Y:S01]  /*6150*/  FMUL.FTZ R60, R53, R58 ;  /* 0x0000003a353c7220 */ /* 0x000fe20000410000 */
[----:B------:R-:W-:Y:S02]  /*6160*/  HADD2.F32 R54, -RZ, R118.H1_H1 ;  /* 0x30000076ff367230 */ /* 0x000fe40000004100 */
[----:B------:R-:W-:Y:S02]  /*6170*/  HADD2.F32 R46, -RZ, R44.H0_H0 ;  /* 0x2000002cff2e7230 */ /* 0x000fe40000004100 */
[-C--:B------:R-:W-:Y:S01]  /*6180*/  FMUL.FTZ R44, R47, R56.reuse ;  /* 0x000000382f2c7220 */ /* 0x080fe20000410000 */
[----:B------:R-:W-:Y:S01]  /*6190*/  FMUL.FTZ R56, R43, R56 ;  /* 0x000000382b387220 */ /* 0x000fe20000410000 */
[----:B------:R-:W-:Y:S01]  /*61a0*/  FMUL.FTZ R58, R45, R58 ;  /* 0x0000003a2d3a7220 */ /* 0x000fe20000410000 */
[----:B------:R-:W-:-:S02]  /*61b0*/  HADD2.F32 R120, -RZ, R120.H0_H0 ;  /* 0x20000078ff787230 */ /* 0x000fc40000004100 */
        /* <DEDUP_REMOVED lines=24> */
[--C-:B------:R-:W-:Y:S02]  /*6340*/  HADD2.F32 R40, -RZ, R42.reuse.H0_H0 ;  /* 0x2000002aff287230 */ /* 0x100fe40000004100 */
[----:B------:R-:W-:Y:S02]  /*6350*/  HADD2.F32 R53, -RZ, R35.H0_H0 ;  /* 0x20000023ff357230 */ /* 0x000fe40000004100 */
[----:B------:R-:W-:Y:S02]  /*6360*/  HADD2.F32 R42, -RZ, R42.H1_H1 ;  /* 0x3000002aff2a7230 */ /* 0x000fe40000004100 */
[----:B------:R-:W-:-:S02]  /*6370*/  HADD2.F32 R35, -RZ, R38.H0_H0 ;  /* 0x20000026ff237230 */ /* 0x000fc40000004100 */
[----:B------:R-:W-:Y:S02]  /*6380*/  HADD2.F32 R38, -RZ, R38.H1_H1 ;  /* 0x30000026ff267230 */ /* 0x000fe40000004100 */
[-C--:B------:R-:W-:Y:S01]  /*6390*/  FMUL.FTZ R57, R42, R53.reuse ;  /* 0x000000352a397220 */ /* 0x080fe20000410000 */
[----:B------:R-:W-:Y:S02]  /*63a0*/  HADD2.F32 R47, -RZ, R34.H0_H0 ;  /* 0x20000022ff2f7230 */ /* 0x000fe40000004100 */
[-C--:B------:R-:W-:Y:S01]  /*63b0*/  FMUL.FTZ R34, R40, R120.reuse ;  /* 0x0000007828227220 */ /* 0x080fe20000410000 */
[C---:B------:R-:W-:Y:S01]  /*63c0*/  FMUL.FTZ R55, R35.reuse, R120 ;  /* 0x0000007823377220 */ /* 0x040fe20000410000 */
[C---:B------:R-:W-:Y:S01]  /*63d0*/  FMUL.FTZ R53, R38.reuse, R53 ;  /* 0x0000003526357220 */ /* 0x040fe20000410000 */
[----:B------:R-:W-:Y:S02]  /*63e0*/  IMAD.MOV.U32 R37, RZ, RZ, R39 ;  /* 0x000000ffff257224 */ /* 0x000fe400078e0027 */
[----:B------:R-:W-:Y:S01]  /*63f0*/  FFMA.FTZ R34, R35, R118, -R34 ;  /* 0x0000007623227223 */ /* 0x000fe20000010822 */
[-C--:B------:R-:W-:Y:S01]  /*6400*/  FFMA.FTZ R57, R38, R47.reuse, -R57 ;  /* 0x0000002f26397223 */ /* 0x080fe20000010839 */
[----:B------:R-:W-:Y:S01]  /*6410*/  F2FP.F16.F32.PACK_AB R38, R45, R32 ;  /* 0x000000202d26723e */ /* 0x000fe200000000ff */
[----:B------:R-:W-:Y:S01]  /*6420*/  FFMA.FTZ R55, R40, R118, R55 ;  /* 0x0000007628377223 */ /* 0x000fe20000010037 */
[----:B------:R-:W-:Y:S01]  /*6430*/  FFMA.FTZ R42, R42, R47, R53 ;  /* 0x0000002f2a2a7223 */ /* 0x000fe20000010035 */
[----:B------:R-:W-:Y:S01]  /*6440*/  F2FP.F16.F32.PACK_AB R40, R36, R33 ;  /* 0x000000212428723e */ /* 0x000fe200000000ff */
[----:B------:R-:W-:Y:S01]  /*6450*/  IMAD.MOV.U32 R39, RZ, RZ, R44 ;  /* 0x000000ffff277224 */ /* 0x000fe200078e002c */
[----:B------:R-:W-:Y:S01]  /*6460*/  F2FP.F16.F32.PACK_AB R57, R57, R34 ;  /* 0x000000223939723e */ /* 0x000fe200000000ff */
[----:B------:R-:W-:Y:S01]  /*6470*/  IMAD.MOV.U32 R36, RZ, RZ, R38 ;  /* 0x000000ffff247224 */ /* 0x000fe200078e0026 */
[----:B------:R-:W-:-:S03]  /*6480*/  F2FP.F16.F32.PACK_AB R42, R42, R55 ;  /* 0x000000372a2a723e */ /* 0x000fc600000000ff */
[----:B------:R-:W-:-:S07]  /*6490*/  IMAD.MOV.U32 R38, RZ, RZ, R57 ;  /* 0x000000ffff267224 */ /* 0x000fce00078e0039 */
.L_x_2365:
[----:B------:R-:W-:Y:S05]  /*64a0*/  BSYNC B1 ;  /* 0x0000000000017941 */ /* 0x000fea0003800000 */
.L_x_2364:
        /* <DEDUP_REMOVED lines=10> */
.L_x_2321:
[----:B------:R-:W2:Y:S02]  /*6550*/  LDL R32, [R1+0x2c] ;  /* 0x00002c0001207983 */ /* 0x000ea40000100800 */
[----:B--2---:R-:W-:-:S13]  /*6560*/  R2UR UR4, R32 ;  /* 0x00000000200472ca */ /* 0x004fda00000e0000 */
[----:B------:R-:W-:-:S06]  /*6570*/  UISETP.NE.AND UP0, UPT, UR4, 0x3, UPT ;  /* 0x000000030400788c */ /* 0x000fcc000bf05270 */
[----:B------:R-:W-:-:S13]  /*6580*/  PLOP3.LUT P3, PT, PT, PT, UP0, 0x80, 0x0 ;  /* 0x000000000000781c */ /* 0x000fda0003f6f008 */
[----:B------:R-:W-:Y:S05]  /*6590*/  @!P3 BRA `(.L_x_2366) ;  /* 0x000000000004b947 */ /* 0x000fea0003800000 */
[----:B------:R-:W-:Y:S01]  /*65a0*/  BPT.TRAP 0x1 ;  /* 0x000000040000795c */ /* 0x000fe20000300000 */
.L_x_2366:
[----:B------:R-:W2:Y:S01]  /*65b0*/  LDL R32, [R1+0x10] ;  /* 0x0000100001207983 */ /* 0x000ea20000100800 */
[----:B------:R-:W-:Y:S01]  /*65c0*/  IMAD R21, R144, 0x8, R22 ;  /* 0x0000000890157824 */ /* 0x000fe200078e0216 */
[----:B------:R-:W-:Y:S01]  /*65d0*/  BSSY B1, `(.L_x_2367) ;  /* 0x0000006000017945 */ /* 0x000fe20003800000 */
[----:B------:R-:W-:-:S05]  /*65e0*/  IMAD R86, R16, -0x90, R2 ;  /* 0xffffff7010567824 */ /* 0x000fca00078e0202 */
[----:B------:R-:W-:Y:S02]  /*65f0*/  VIMNMX R86, R86, 0x90, PT ;  /* 0x0000009056567848 */ /* 0x000fe40003fe0100 */
[----:B--2---:R-:W-:-:S04]  /*6600*/  SHF.L.U32 R87, R32, 0x1f, RZ ;  /* 0x0000001f20577819 */ /* 0x004fc800000006ff */
[----:B------:R-:W0:Y:S02]  /*6610*/  SYNCS.PHASECHK.TRANS64.TRYWAIT P4, [R21+URZ+0x31c90], R87 ;  /* 0x031c9057150075a7 */ /* 0x000e24000808017f */
[----:B0-----:R-:W-:Y:S05]  /*6620*/  @!P4 BRA `(.L_x_2368) ;  /* 0x000001c800c4c947 */ /* 0x001fea0003800000 */
.L_x_2625:
[----:B------:R-:W-:Y:S05]  /*6630*/  BSYNC B1 ;  /* 0x0000000000017941 */ /* 0x000fea0003800000 */
.L_x_2367:
        /* <DEDUP_REMOVED lines=20> */
.L_x_2328:
[----:B------:R-:W-:Y:S05]  /*6780*/  BSYNC B0 ;  /* 0x0000000000007941 */ /* 0x000fea0003800000 */
.L_x_2320:
        /* <DEDUP_REMOVED lines=17> */
.L_x_2370:
[----:B------:R-:W-:Y:S05]  /*68a0*/  BSYNC B0 ;  /* 0x0000000000007941 */ /* 0x000fea0003800000 */
.L_x_2369:
[----:B------:R-:W2:Y:S01]  /*68b0*/  SYNCS.PHASECHK.TRANS64.TRYWAIT P3, [R21+URZ+0x31cb0], R87 ;  /* 0x031cb057150075a7 */ /* 0x000ea2000806017f */
[----:B------:R-:W-:Y:S04]  /*68c0*/  BSSY B0, `(.L_x_2371) ;  /* 0x0000002000007945 */ /* 0x000fe80003800000 */
[----:B--2---:R-:W-:Y:S05]  /*68d0*/  @!P3 BRA `(.L_x_2372) ;  /* 0x000001c8002cb947 */ /* 0x004fea0003800000 */
.L_x_2626:
[----:B------:R-:W-:Y:S05]  /*68e0*/  BSYNC B0 ;  /* 0x0000000000007941 */ /* 0x000fea0003800000 */
.L_x_2371:
[----:B------:R-:W-:Y:S01]  /*68f0*/  ISETP.GE.AND P3, PT, R156, R86, PT ;  /* 0x000000569c00720c */ /* 0x000fe20003f66270 */
[----:B------:R-:W-:-:S12]  /*6900*/  BSSY B0, `(.L_x_2373) ;  /* 0x0000021000007945 */ /* 0x000fd80003800000 */
[----:B------:R-:W-:Y:S05]  /*6910*/  @P3 BRA `(.L_x_2374) ;  /* 0x00000000007c3947 */ /* 0x000fea0003800000 */
[----:B------:R-:W3:Y:S01]  /*6920*/  LDL.64 R38, [R1+0x8] ;  /* 0x0000080001267983 */ /* 0x000ee20000100a00 */
        /* <DEDUP_REMOVED lines=12> */
[----:B---3--:R-:W-:-:S13]  /*69f0*/  ISETP.GE.AND P3, PT, R38, UR4, PT ;  /* 0x0000000426007c0c */ /* 0x008fda000bf66270 */
        /* <DEDUP_REMOVED lines=17> */
.L_x_2374:
[----:B------:R-:W-:Y:S05]  /*6b10*/  BSYNC B0 ;  /* 0x0000000000007941 */ /* 0x000fea0003800000 */
.L_x_2373:
[----:B------:R-:W4:Y:S01]  /*6b20*/  LDL.LU R24, [R1+0x10] ;  /* 0x0000100001187983 */ /* 0x000f220000300800 */
[----:B0-2---:R-:W-:Y:S02]  /*6b30*/  @!P4 VIADD R21, R21, 0x31cc0 ;  /* 0x00031cc01515c836 */ /* 0x005fe40000000000 */
[----:B------:R-:W-:Y:S01]  /*6b40*/  VIADD R144, R144, 0x1 ;  /* 0x0000000190907836 */ /* 0x000fe20000000000 */
[----:B------:R-:W-:Y:S01]  /*6b50*/  @!PT LDS RZ, [RZ] ;  /* 0x00000000fffff984 */ /* 0x000fe20000000800 */
[----:B------:R-:W-:Y:S01]  /*6b60*/  @!PT LDS RZ, [RZ] ;  /* 0x00000000fffff984 */ /* 0x000fe20000000800 */
[----:B------:R-:W-:Y:S01]  /*6b70*/  @!PT LDS RZ, [RZ] ;  /* 0x00000000fffff984 */ /* 0x000fe20000000800 */
[----:B------:R-:W-:Y:S01]  /*6b80*/  @!PT LDS RZ, [RZ] ;  /* 0x00000000fffff984 */ /* 0x000fe20000000800 */
[----:B------:R0:W-:Y:S06]  /*6b90*/  MEMBAR.ALL.CTA ;  /* 0x0000000000007992 */ /* 0x0001ec0000008000 */
[----:B0-----:R-:W0:Y:S01]  /*6ba0*/  FENCE.VIEW.ASYNC.S ;  /* 0x00000000000073c6 */ /* 0x001e220000000000 */
[----:B------:R-:W-:Y:S01]  /*6bb0*/  @!P4 PRMT R21, RZ, 0x654, R21 ;  /* 0x00000654ff15c816 */ /* 0x000fe20000000015 */
[----:B0-----:R0:W-:Y:S01]  /*6bc0*/  BAR.SYNC.DEFER_BLOCKING R108, 0x80 ;  /* 0x0002006c0000751d */ /* 0x0011e20000010000 */
[----:B------:R-:W-:-:S04]  /*6bd0*/  ISETP.NE.AND P3, PT, R144, 0x2, PT ;  /* 0x000000029000780c */ /* 0x000fc80003f65270 */
[----:B------:R-:W-:Y:S01]  /*6be0*/  SEL R144, R144, RZ, P3 ;  /* 0x000000ff90907207 */ /* 0x000fe20001800000 */
[----:B------:R2:W-:Y:S02]  /*6bf0*/  @!P4 SYNCS.ARRIVE.TRANS64.RED.A1T0 RZ, [R21+URZ], RZ ;  /* 0x000000ff15ffc9a7 */ /* 0x0005e4000810043f */
[----:B--2---:R-:W-:-:S04]  /*6c00*/  SEL R21, RZ, 0x1, P3 ;  /* 0x00000001ff157807 */ /* 0x004fc80001800000 */
[----:B----4-:R-:W-:-:S05]  /*6c10*/  LOP3.LUT R24, R24, R21, RZ, 0x3c, !PT ;  /* 0x0000001518187212 */ /* 0x010fca00078e3cff */
[----:B------:R0:W-:Y:S01]  /*6c20*/  STL [R1+0x10], R24 ;  /* 0x0000101801007387 */ /* 0x0001e20000100800 */
[----:B------:R-:W-:Y:S05]  /*6c30*/  @P2 BRA `(.L_x_2375) ;  /* 0xffffffb800f02947 */ /* 0x000fea000383ffff */
[----:B0-----:R-:W0:Y:S01]  /*6c40*/  S2R R24, SR_TID.X ;  /* 0x0000000000187919 */ /* 0x001e220000002100 */
[----:B------:R-:W-:Y:S02]  /*6c50*/  PLOP3.LUT P0, PT, PT, PT, PT, 0x8, 0x0 ;  /* 0x000000000000781c */ /* 0x000fe40003f0e170 */
[----:B0-----:R-:W-:-:S04]  /*6c60*/  SHF.R.U32.HI R24, RZ, 0x7, R24 ;  /* 0x00000007ff187819 */ /* 0x001fc80000011618 */
[----:B------:R-:W-:-:S13]  /*6c70*/  ISETP.NE.AND P5, PT, R24, 0x1, PT ;  /* 0x000000011800780c */ /* 0x000fda0003fa5270 */
[----:B------:R-:W-:Y:S06]  /*6c80*/  @!P5 BAR.ARV 0x9, 0x100 ;  /* 0x024400000000db1d */ /* 0x000fec0000002000 */
.L_x_2315:
[----:B------:R-:W2:Y:S01]  /*6c90*/  LDL R4, [R1+0x58] ;  /* 0x0000580001047983 */ /* 0x000ea20000100800 */
[----:B------:R-:W0:Y:S01]  /*6ca0*/  LDC R0, c[0x0][0x448] ;  /* 0x00011200ff007b82 */ /* 0x000e220000000800 */
        /* <DEDUP_REMOVED lines=20> */
[----:B------:R-:W-:Y:S01]  /*6df0*/  CS2R R24, SRZ ;  /* 0x0000000000187805 */ /* 0x000fe2000001ff00 */
[----:B------:R-:W-:Y:S01]  /*6e00*/  IMAD.MOV.U32 R76, RZ, RZ, RZ ;  /* 0x000000ffff4c7224 */ /* 0x000fe200078e00ff */
[----:B0-----:R-:W-:Y:S01]  /*6e10*/  ISETP.NE.AND P1, PT, R0, 0x1, PT ;  /* 0x000000010000780c */ /* 0x001fe20003f25270 */
[----:B---3--:R-:W-:Y:S02]  /*6e20*/  IMAD.MOV.U32 R37, RZ, RZ, RZ ;  /* 0x000000ffff257224 */ /* 0x008fe400078e00ff */
[----:B------:R-:W-:Y:S02]  /*6e30*/  IMAD.MOV.U32 R6, RZ, RZ, RZ ;  /* 0x000000ffff067224 */ /* 0x000fe400078e00ff */
[----:B------:R-:W-:-:S02]  /*6e40*/  IMAD.MOV.U32 R74, RZ, RZ, RZ ;  /* 0x000000ffff4a7224 */ /* 0x000fc400078e00ff */
[----:B------:R-:W-:-:S06]  /*6e50*/  IMAD.MOV.U32 R73, RZ, RZ, RZ ;  /* 0x000000ffff497224 */ /* 0x000fcc00078e00ff */
[----:B------:R-:W0:Y:S08]  /*6e60*/  @P1 LDC R3, c[0x0][0x44c] ;  /* 0x00011300ff031b82 */ /* 0x000e300000000800 */
[----:B------:R-:W3:Y:S01]  /*6e70*/  @P1 LDC R2, c[0x0][0x450] ;  /* 0x00011400ff021b82 */ /* 0x000ee20000000800 */
[----:B--2---:R-:W-:-:S04]  /*6e80*/  VIADD R0, R4, 0xbf ;  /* 0x000000bf04007836 */ /* 0x004fc80000000000 */
[----:B0-----:R-:W-:-:S05]  /*6e90*/  @P1 IMAD.HI.U32 R3, R0, R3, RZ ;  /* 0x0000000300031227 */ /* 0x001fca00078e00ff */
[----:B---3--:R-:W-:Y:S02]  /*6ea0*/  @P1 SHF.R.U32.HI R0, RZ, R2, R3 ;  /* 0x00000002ff001219 */ /* 0x008fe40000011603 */
[----:B------:R-:W-:-:S03]  /*6eb0*/  PLOP3.LUT P1, PT, PT, PT, PT, 0x80, 0x0 ;  /* 0x000000000000781c */ /* 0x000fc60003f2f070 */
[----:B------:R-:W-:-:S04]  /*6ec0*/  IMAD.IADD R0, R109, 0x1, R0 ;  /* 0x000000016d007824 */ /* 0x000fc800078e0200 */
[----:B------:R-:W-:-:S05]  /*6ed0*/  IMAD.HI R0, R0, 0x38e38e39, RZ ;  /* 0x38e38e3900007827 */ /* 0x000fca00078e02ff */
[----:B------:R-:W-:-:S04]  /*6ee0*/  SHF.R.U32.HI R3, RZ, 0x1f, R0 ;  /* 0x0000001fff037819 */ /* 0x000fc80000011600 */
[----:B------:R-:W-:-:S04]  /*6ef0*/  LEA.HI.SX32 R3, R0, R3, 0x1b ;  /* 0x0000000300037211 */ /* 0x000fc800078fdaff */
[----:B------:R-:W-:Y:S02]  /*6f00*/  VIMNMX R96, R110, R3, PT ;  /* 0x000000036e607248 */ /* 0x000fe40003fe0100 */
[----:B------:R-:W-:Y:S02]  /*6f10*/  CS2R R2, SRZ ;  /* 0x0000000000027805 */ /* 0x000fe4000001ff00 */
[----:B------:R-:W-:Y:S01]  /*6f20*/  ISETP.GE.AND P2, PT, R96, 0x1, PT ;  /* 0x000000016000780c */ /* 0x000fe20003f46270 */
[----:B------:R-:W-:-:S12]  /*6f30*/  @P0 BRA `(.L_x_2376) ;  /* 0x00000000000c0947 */ /* 0x000fd80003800000 */
[----:B------:R-:W0:Y:S01]  /*6f40*/  FENCE.VIEW.ASYNC.G ;  /* 0x00000000000073c6 */ /* 0x000e220000000100 */
[----:B------:R-:W-:Y:S05]  /*6f50*/  WARPSYNC.ALL ;  /* 0x0000000000007948 */ /* 0x000fea0003800000 */
[----:B0-----:R-:W-:Y:S06]  /*6f60*/  BAR.ARV 0xc, 0x200 ;  /* 0x0308000000007b1d */ /* 0x001fec0000002000 */
.L_x_2376:
[----:B------:R-:W-:Y:S02]  /*6f70*/  IMAD.MOV.U32 R72, RZ, RZ, RZ ;  /* 0x000000ffff487224 */ /* 0x000fe400078e00ff */
[----:B------:R-:W-:Y:S01]  /*6f80*/  IMAD.MOV.U32 R7, RZ, RZ, RZ ;  /* 0x000000ffff077224 */ /* 0x000fe200078e00ff */
[----:B------:R-:W-:Y:S06]  /*6f90*/  @!P2 BRA `(.L_x_2377) ;  /* 0x000001280014a947 */ /* 0x000fec0003800000 */
[----:B------:R-:W-:-:S03]  /*6fa0*/  UMOV UR4, 0xffffffff ;  /* 0xffffffff00047882 */ /* 0x000fc60000000000 */
[----:B------:R-:W-:Y:S05]  /*6fb0*/  BRA.DIV UR4, `(.L_x_2378) ;  /* 0x000001c204887947 */ /* 0x000fea000b800000 */
[----:B------:R-:W0:Y:S02]  /*6fc0*/  S2R R0, SR_TID.X ;  /* 0x0000000000007919 */ /* 0x000e240000002100 */
[----:B0-----:R-:W-:-:S05]  /*6fd0*/  VIADD R2, R0, 0xffffff80 ;  /* 0xffffff8000027836 */ /* 0x001fca0000000000 */
[----:B------:R-:W-:-:S04]  /*6fe0*/  SHF.R.S32.HI R0, RZ, 0x1f, R2 ;  /* 0x0000001fff007819 */ /* 0x000fc80000011402 */
[----:B------:R-:W-:-:S04]  /*6ff0*/  LEA.HI R0, R0, R2, RZ, 0x7 ;  /* 0x0000000200007211 */ /* 0x000fc800078f38ff */
[----:B------:R-:W-:-:S06]  /*7000*/  SHF.R.S32.HI R0, RZ, 0x7, R0 ;  /* 0x00000007ff007819 */ /* 0x000fcc0000011400 */
[----:B------:R-:W0:Y:S04]  /*7010*/  SHFL.IDX PT, R0, R0, RZ, 0x1f ;  /* 0x00001fff00007589 */ /* 0x000e2800000e0000 */
[----:B0-----:R0:W-:Y:S02]  /*7020*/  STL [R1+0x28], R0 ;  /* 0x0000280001007387 */ /* 0x0011e40000100800 */
.L_x_2629:
[----:B------:R-:W0:Y:S01]  /*7030*/  LDL R3, [R1+0x28] ;  /* 0x0000280001037983 */ /* 0x000e220000100800 */
[----:B------:R-:W-:Y:S01]  /*7040*/  BSSY B6, `(.L_x_2379) ;  /* 0x000001b000067945 */ /* 0x000fe20003800000 */
[----:B0-----:R-:W-:-:S05]  /*7050*/  IMAD.HI R0, R3, 0x55555556, RZ ;  /* 0x5555555603007827 */ /* 0x001fca00078e02ff */
        /* <DEDUP_REMOVED lines=9> */
[----:B0-----:R-:W-:Y:S01]  /*70f0*/  MOV R0, 0x0 ;  /* 0x0000000000007802 */ /* 0x001fe20000000f00 */
        /* <DEDUP_REMOVED lines=14> */
[----:B-12--5:R-:W-:Y:S05]  /*71e0*/  CALL.ABS.NOINC R14 ;  /* 0x000000000e007343 */ /* 0x026fea0003c00000 */
.L_x_2380:
[----:B------:R-:W-:Y:S05]  /*71f0*/  BSYNC B6 ;  /* 0x0000000000067941 */ /* 0x000fea0003800000 */
.L_x_2379:
[----:B------:R-:W-:Y:S02]  /*7200*/  ULDC UR4, c[0x0][0x3f4] ;  /* 0x0000fd0000047ab9 */ /* 0x000fe40000000800 */
[----:B------:R-:W-:-:S13]  /*7210*/  ISETP.LT.AND P0, PT, RZ, UR4, PT ;  /* 0x00000004ff007c0c */ /* 0x000fda000bf01270 */
[----:B------:R-:W-:Y:S05]  /*7220*/  @P0 BRA `(.L_x_2381) ;  /* 0x0000000000400947 */ /* 0x000fea0003800000 */
[----:B------:R-:W0:Y:S02]  /*7230*/  LDL R16, [R1+0x74] ;  /* 0x0000740001107983 */ /* 0x000e240000100800 */
[----:B0-----:R-:W-:-:S04]  /*7240*/  LEA.HI R0, R16, R16, RZ, 0x1 ;  /* 0x0000001010007211 */ /* 0x001fc800078f08ff */
        /* <DEDUP_REMOVED lines=8> */
.L_x_2384:
[----:B---3--:R3:W4:Y:S02]  /*72d0*/  SYNCS.PHASECHK.TRANS64.TRYWAIT P0, [R22+URZ+0x31c00], R3 ;  /* 0x031c0003160075a7 */ /* 0x008724000800017f */
[----:B----4-:R-:W-:Y:S05]  /*72e0*/  @!P0 NANOSLEEP.SYNCS 0x989680 ;  /* 0x009896800000895d */ /* 0x010fea0003900000 */
[----:B------:R-:W4:Y:S02]  /*72f0*/  @!P0 SYNCS.PHASECHK.TRANS64 P0, [R22+URZ+0x31c00], R3 ;  /* 0x031c0003160085a7 */ /* 0x000f24000800007f */
[----:B----4-:R-:W-:Y:S05]  /*7300*/  @!P0 BRA `(.L_x_2384) ;  /* 0xfffffffc00f08947 */ /* 0x010fea000383ffff */
.L_x_2383:
[----:B------:R-:W-:Y:S05]  /*7310*/  BSYNC B0 ;  /* 0x0000000000007941 */ /* 0x000fea0003800000 */
.L_x_2382:
[----:B------:R-:W-:Y:S05]  /*7320*/  BRA `(.L_x_2385) ;  /* 0x0000003c008c7947 */ /* 0x000fea0003800000 */
.L_x_2381:
[----:B0-----:R-:W3:Y:S01]  /*7330*/  LDL R0, [R1+0x78] ;  /* 0x0000780001007983 */ /* 0x001ee20000100800 */
[----:B------:R-:W-:Y:S01]  /*7340*/  ULDC.64 UR6, c[0x0][0x408] ;  /* 0x0001020000067ab9 */ /* 0x000fe20000000a00 */
[----:B---3--:R-:W-:Y:S02]  /*7350*/  R2UR UR4, R0 ;  /* 0x00000000000472ca */ /* 0x008fe400000e0000 */
[----:B-----5:R-:W-:-:S05]  /*7360*/  SHF.R.S32.HI R0, RZ, 0x1f, R102 ;  /* 0x0000001fff007819 */ /* 0x020fca0000011466 */
[----:B------:R-:W-:-:S04]  /*7370*/  IMAD R5, R0, UR6, RZ ;  /* 0x0000000600057c24 */ /* 0x000fc8000f8e02ff */
[----:B------:R-:W-:Y:S02]  /*7380*/  IMAD R5, R102, UR7, R5 ;  /* 0x0000000766057c24 */ /* 0x000fe4000f8e0205 */
[----:B------:R-:W-:-:S03]  /*7390*/  ULOP3.LUT UP0, URZ, UR4, 0x1bf, URZ, 0xc0, !UPT ;  /* 0x000001bf043f7892 */ /* 0x000fc6000f80c03f */
[----:B------:R-:W-:Y:S02]  /*73a0*/  ULDC.64 UR4, c[0x0][0x3f8] ;  /* 0x0000fe0000047ab9 */ /* 0x000fe40000000a00 */
[----:B------:R-:W-:Y:S01]  /*73b0*/  IMAD R3, R0, UR4, RZ ;  /* 0x0000000400037c24 */ /* 0x000fe2000f8e02ff */
[----:B------:R-:W-:Y:S01]  /*73c0*/  PLOP3.LUT P0, PT, PT, PT, UP0, 0x80, 0x0 ;  /* 0x000000000000781c */ /* 0x000fe20003f0f008 */
[----:B------:R-:W-:-:S04]  /*73d0*/  IMAD.WIDE.U32 R16, R102, UR4, RZ ;  /* 0x0000000466107c25 */ /* 0x000fc8000f8e00ff */
        /* <DEDUP_REMOVED lines=20> */
[----:B-12---:R-:W-:Y:S05]  /*7520*/  CALL.ABS.NOINC R14 ;  /* 0x000000000e007343 */ /* 0x006fea0003c00000 */
.L_x_2386:
[----:B------:R-:W3:Y:S01]  /*7530*/  LDL R18, [R1+0x58] ;  /* 0x0000580001127983 */ /* 0x000ee20000100800 */
[----:B------:R-:W-:Y:S01]  /*7540*/  ULDC.U8 UR4, c[0x0][0x410] ;  /* 0x0001040000047ab9 */ /* 0x000fe20000000000 */
[----:B------:R-:W-:Y:S01]  /*7550*/  BSSY B0, `(.L_x_2387) ;  /* 0x00003b8000007945 */ /* 0x000fe20003800000 */
[----:B------:R-:W-:Y:S01]  /*7560*/  ISETP.NE.AND P0, PT, RZ, UR4, PT ;  /* 0x00000004ff007c0c */ /* 0x000fe2000bf05270 */
[----:B---3--:R-:W-:-:S12]  /*7570*/  IMAD.IADD R10, R156, 0x1, R18 ;  /* 0x000000019c0a7824 */ /* 0x008fd800078e0212 */
        /* <DEDUP_REMOVED lines=10> */
[----:B------:R-:W3:Y:S01]  /*7620*/  @P0 LDC R5, c[0x0][0x450] ;  /* 0x00011400ff050b82 */ /* 0x000ee20000000800 */
[----:B0-----:R-:W-:-:S04]  /*7630*/  @P0 IMAD.HI.U32 R0, R10, R3, RZ ;  /* 0x000000030a000227 */ /* 0x001fc800078e00ff */
[----:B------:R-:W-:Y:S01]  /*7640*/  IMAD.MOV.U32 R3, RZ, RZ, R10 ;  /* 0x000000ffff037224 */ /* 0x000fe200078e000a */
[----:B---3--:R-:W-:-:S04]  /*7650*/  @P0 SHF.R.U32.HI R3, RZ, R5, R0 ;  /* 0x00000005ff030219 */ /* 0x008fc80000011600 */
        /* <DEDUP_REMOVED lines=17> */
[----:B------:R0:W3:Y:S04]  /*7770*/  SHFL.IDX PT, R3, R13, RZ, 0x1e1f ;  /* 0x001e1fff0d037589 */ /* 0x0000e800000e0000 */
[----:B------:R-:W4:Y:S04]  /*7780*/  SHFL.IDX PT, R0, R0, RZ, 0x1e1f ;  /* 0x001e1fff00007589 */ /* 0x000f2800000e0000 */
[----:B------:R-:W0:Y:S04]  /*7790*/  SHFL.IDX PT, R5, R5, RZ, 0x1e1f ;  /* 0x001e1fff05057589 */ /* 0x000e2800000e0000 */
[----:B--2---:R2:W0:Y:S02]  /*77a0*/  SHFL.IDX PT, R14, R4, RZ, 0x1e1f ;  /* 0x001e1fff040e7589 */ /* 0x00442400000e0000 */
.L_x_2635:
[----:B--2---:R-:W2:Y:S04]  /*77b0*/  LDL R4, [R1+0x50] ;  /* 0x0000500001047983 */ /* 0x004ea80000100800 */
[----:B------:R-:W5:Y:S01]  /*77c0*/  LDL R49, [R1+0x74] ;  /* 0x0000740001317983 */ /* 0x000f620000100800 */
[----:B------:R-:W-:Y:S01]  /*77d0*/  BSSY B1, `(.L_x_2390) ;  /* 0x0000061000017945 */ /* 0x000fe20003800000 */
[----:B------:R-:W-:Y:S02]  /*77e0*/  CS2R R20, SRZ ;  /* 0x0000000000147805 */ /* 0x000fe4000001ff00 */
[----:B------:R-:W-:Y:S02]  /*77f0*/  CS2R R26, SRZ ;  /* 0x00000000001a7805 */ /* 0x000fe4000001ff00 */
[----:B------:R-:W-:-:S02]  /*7800*/  CS2R R30, SRZ ;  /* 0x00000000001e7805 */ /* 0x000fc4000001ff00 */
[----:B------:R-:W-:Y:S02]  /*7810*/  CS2R R34, SRZ ;  /* 0x0000000000227805 */ /* 0x000fe4000001ff00 */
[----:B0-----:R-:W-:Y:S02]  /*7820*/  CS2R R12, SRZ ;  /* 0x00000000000c7805 */ /* 0x001fe4000001ff00 */
[----:B------:R-:W-:Y:S02]  /*7830*/  CS2R R8, SRZ ;  /* 0x0000000000087805 */ /* 0x000fe4000001ff00 */
[----:B-1----:R-:W-:Y:S02]  /*7840*/  CS2R R32, SRZ ;  /* 0x0000000000207805 */ /* 0x002fe4000001ff00 */
[----:B------:R-:W-:Y:S02]  /*7850*/  CS2R R28, SRZ ;  /* 0x00000000001c7805 */ /* 0x000fe4000001ff00 */
[----:B------:R-:W-:-:S02]  /*7860*/  CS2R R24, SRZ ;  /* 0x0000000000187805 */ /* 0x000fc4000001ff00 */
[----:B------:R-:W-:Y:S01]  /*7870*/  CS2R R18, SRZ ;  /* 0x0000000000127805 */ /* 0x000fe2000001ff00 */
[----:B--2---:R-:W-:Y:S01]  /*7880*/  IMAD R4, R4, R17, RZ ;  /* 0x0000001104047224 */ /* 0x004fe200078e02ff */
[----:B------:R-:W-:-:S03]  /*7890*/  CS2R R16, SRZ ;  /* 0x0000000000107805 */ /* 0x000fc6000001ff00 */
[----:B------:R-:W-:Y:S01]  /*78a0*/  IMAD R105, R105, -0xc0, R4 ;  /* 0xffffff4069697824 */ /* 0x000fe200078e0204 */
[----:B------:R-:W-:Y:S02]  /*78b0*/  ISETP.GE.AND P1, PT, R10, R4, PT ;  /* 0x000000040a00720c */ /* 0x000fe40003f26270 */
[----:B------:R-:W-:Y:S02]  /*78c0*/  CS2R R10, SRZ ;  /* 0x00000000000a7805 */ /* 0x000fe4000001ff00 */
[----:B-----5:R-:W-:Y:S02]  /*78d0*/  LEA.HI R48, R49, R49, RZ, 0x1 ;  /* 0x0000003131307211 */ /* 0x020fe400078f08ff */
[----:B------:R-:W-:-:S04]  /*78e0*/  VIMNMX R105, R105, 0xc0, PT ;  /* 0x000000c069697848 */ /* 0x000fc80003fe0100 */
[----:B------:R-:W-:-:S03]  /*78f0*/  ISETP.GE.AND P0, PT, R156, R105, PT ;  /* 0x000000699c00720c */ /* 0x000fc60003f06270 */
[----:B------:R-:W-:Y:S10]  /*7900*/  @P1 BRA `(.L_x_2391) ;  /* 0x0000000400341947 */ /* 0x000ff40003800000 */
        /* <DEDUP_REMOVED lines=24> */
[----:B------:R-:W-:Y:S01]  /*7a90*/  ISETP.GE.AND P2, PT, R40, UR4, PT ;  /* 0x0000000428007c0c */ /* 0x000fe2000bf46270 */
        /* <DEDUP_REMOVED lines=12> */
[----:B------:R-:W-:Y:S01]  /*7b60*/  SHF.L.U64.HI R10, R40, 0x1, R10 ;  /* 0x00000001280a7819 */ /* 0x000fe2000001020a */
[----:B------:R-:W-:Y:S01]  /*7b70*/  IMAD.SHL.U32 R45, R15, 0x2, RZ ;  /* 0x000000020f2d7824 */ /* 0x000fe200078e00ff */
[-C--:B------:R-:W-:Y:S01]  /*7b80*/  @!P2 IADD3 R40, P4, R14, R41.reuse, RZ ;  /* 0x000000290e28a210 */ /* 0x080fe20007f9e0ff */
[----:B------:R-:W-:Y:S01]  /*7b90*/  @!P3 IMAD.X R37, R3, 0x1, R4, P5 ;  /* 0x000000010325b824 */ /* 0x000fe200028e0604 */
[----:B------:R-:W-:Y:S01]  /*7ba0*/  SHF.R.S32.HI R11, RZ, 0x1f, R15 ;  /* 0x0000001fff0b7819 */ /* 0x000fe2000001140f */
[----:B------:R-:W5:Y:S01]  /*7bb0*/  @!P3 LD.E.64 R26, desc[UR60][R38.64] ;  /* 0x0000003c261ab980 */ /* 0x000f62000c101b00 */
[C---:B0-----:R-:W-:Y:S01]  /*7bc0*/  @!P2 IADD3 R6, P5, R0.reuse, R41, RZ ;  /* 0x000000290006a210 */ /* 0x041fe20007fbe0ff */
        /* <DEDUP_REMOVED lines=33> */
.L_x_2391:
[----:B------:R-:W-:Y:S05]  /*7de0*/  BSYNC B1 ;  /* 0x0000000000017941 */ /* 0x000fea0003800000 */
.L_x_2390:
[----:B----45:R-:W-:Y:S01]  /*7df0*/  IMAD.MOV.U32 R0, RZ, RZ, R20 ;  /* 0x000000ffff007224 */ /* 0x030fe200078e0014 */
[----:B------:R-:W-:Y:S01]  /*7e00*/  LOP3.LUT R48, R48, 0xfffffffe, RZ, 0xc0, !PT ;  /* 0xfffffffe30307812 */ /* 0x000fe200078ec0ff */
[----:B---3--:R-:W-:Y:S01]  /*7e10*/  IMAD.MOV.U32 R3, RZ, RZ, R21 ;  /* 0x000000ffff037224 */ /* 0x008fe200078e0015 */
[----:B------:R-:W-:Y:S01]  /*7e20*/  BSSY B1, `(.L_x_2392) ;  /* 0x000002a000017945 */ /* 0x000fe20003800000 */
[----:B------:R-:W-:Y:S02]  /*7e30*/  IMAD.MOV.U32 R4, RZ, RZ, R26 ;  /* 0x000000ffff047224 */ /* 0x000fe400078e001a */
[----:B------:R-:W-:Y:S01]  /*7e40*/  IMAD.MOV.U32 R5, RZ, RZ, R31 ;  /* 0x000000ffff057224 */ /* 0x000fe200078e001f */
[----:B------:R-:W-:Y:S01]  /*7e50*/  PRMT R38, R0, 0x5410, R3 ;  /* 0x0000541000267816 */ /* 0x000fe20000000003 */
        /* <DEDUP_REMOVED lines=8> */
[----:B------:R-:W1:Y:S01]  /*7ee0*/  SYNCS.PHASECHK.TRANS64.TRYWAIT P1, [R22+URZ+0x31c00], R3 ;  /* 0x031c0003160075a7 */ /* 0x000e62000802017f */
[----:B------:R-:W-:Y:S01]  /*7ef0*/  PRMT R52, R4, 0x5410, R5 ;  /* 0x0000541004347816 */ /* 0x000fe20000000005 */
[----:B------:R-:W-:Y:S02]  /*7f00*/  IMAD.MOV.U32 R4, RZ, RZ, R35 ;  /* 0x000000ffff047224 */ /* 0x000fe400078e0023 */
[----:B------:R-:W-:Y:S01]  /*7f10*/  IMAD.MOV.U32 R5, RZ, RZ, R12 ;  /* 0x000000ffff057224 */ /* 0x000fe200078e000c */
[----:B0-----:R-:W-:Y:S01]  /*7f20*/  PRMT R44, R0, 0x7610, R44 ;  /* 0x00007610002c7816 */ /* 0x001fe2000000002c */
        /* <DEDUP_REMOVED lines=24> */
[----:B-1----:R-:W-:Y:S06]  /*80b0*/  @!P1 BRA `(.L_x_2393) ;  /* 0x000001b000f49947 */ /* 0x002fec0003800000 */
.L_x_2636:
[----:B------:R-:W-:Y:S05]  /*80c0*/  BSYNC B1 ;  /* 0x0000000000017941 */ /* 0x000fea0003800000 */
.L_x_2392:
        /* <DEDUP_REMOVED lines=45> */
[----:B------:R-:W-:Y:S02]  /*83a0*/  HADD2.F32 R42, -RZ, R53.H0_H0 ;  /* 0x20000035ff2a7230 */ /* 0x000fe40000004100 */
        /* <DEDUP_REMOVED lines=18> */
.L_x_2396:
[----:B------:R-:W-:Y:S05]  /*84d0*/  BSYNC B1 ;  /* 0x0000000000017941 */ /* 0x000fea0003800000 */
.L_x_2395:
        /* <DEDUP_REMOVED lines=45> */
.L_x_2398:
[----:B------:R-:W-:Y:S05]  /*87b0*/  BSYNC B1 ;  /* 0x0000000000017941 */ /* 0x000fea0003800000 */
.L_x_2397:
        /* <DEDUP_REMOVED lines=21> */
[--C-:B------:R-:W-:Y:S02]  /*8910*/  HADD2.F32 R27, -RZ, R40.reuse.H1_H1 ;  /* 0x30000028ff1b7230 */ /* 0x100fe40000004100 */
[----:B------:R-:W-:Y:S01]  /*8920*/  FFMA.FTZ R31, R26, R29, -R31 ;  /* 0x0000001d1a1f7223 */ /* 0x000fe2000001081f */
        /* <DEDUP_REMOVED lines=21> */
.L_x_2400:
[----:B------:R-:W-:Y:S05]  /*8a80*/  BSYNC B1 ;  /* 0x0000000000017941 */ /* 0x000fea0003800000 */
.L_x_2399:
        /* <DEDUP_REMOVED lines=44> */
.L_x_2402:
[----:B------:R-:W-:Y:S05]  /*8d50*/  BSYNC B1 ;  /* 0x0000000000017941 */ /* 0x000fea0003800000 */
.L_x_2401:
        /* <DEDUP_REMOVED lines=44> */
.L_x_2404:
[----:B------:R-:W-:Y:S05]  /*9020*/  BSYNC B1 ;  /* 0x0000000000017941 */ /* 0x000fea0003800000 */
.L_x_2403:
        /* <DEDUP_REMOVED lines=44> */
.L_x_2388:
[----:B------:R-:W3:Y:S01]  /*92f0*/  LDL R12, [R1+0x38] ;  /* 0x00003800010c7983 */ /* 0x000ee20000100800 */
[----:B------:R-:W0:Y:S01]  /*9300*/  LDC R17, c[0x0][0x448] ;  /* 0x00011200ff117b82 */ /* 0x000e220000000800 */
[----:B------:R-:W-:Y:S01]  /*9310*/  ULDC.64 UR4, c[0x0][0x3f8] ;  /* 0x0000fe0000047ab9 */ /* 0x000fe20000000a00 */
[----:B------:R-:W-:Y:S01]  /*9320*/  ULDC.64 UR6, c[0x0][0x408] ;  /* 0x0001020000067ab9 */ /* 0x000fe20000000a00 */
[----:B------:R-:W4:Y:S04]  /*9330*/  LDL R11, [R1+0x3c] ;  /* 0x00003c00010b7983 */ /* 0x000f280000100800 */
[----:B--2---:R-:W3:Y:S01]  /*9340*/  LDL.64 R14, [R1+0x18] ;  /* 0x00001800010e7983 */ /* 0x004ee20000100a00 */
[----:B------:R-:W-:Y:S02]  /*9350*/  IMAD.MOV.U32 R6, RZ, RZ, R16 ;  /* 0x000000ffff067224 */ /* 0x000fe400078e0010 */
[----:B------:R-:W-:-:S02]  /*9360*/  IMAD.MOV.U32 R7, RZ, RZ, R19 ;  /* 0x000000ffff077224 */ /* 0x000fc400078e0013 */
[----:B------:R-:W-:Y:S02]  /*9370*/  IMAD.MOV.U32 R8, RZ, RZ, R102 ;  /* 0x000000ffff087224 */ /* 0x000fe400078e0066 */
[----:B------:R-:W-:Y:S01]  /*9380*/  IMAD.MOV.U32 R9, RZ, RZ, R25 ;  /* 0x000000ffff097224 */ /* 0x000fe200078e0019 */
[----:B0-----:R-:W-:-:S13]  /*9390*/  ISETP.NE.AND P0, PT, R17, 0x1, PT ;  /* 0x000000011100780c */ /* 0x001fda0003f05270 */
[----:B------:R-:W0:Y:S08]  /*93a0*/  @P0 LDC R3, c[0x0][0x44c] ;  /* 0x00011300ff030b82 */ /* 0x000e300000000800 */
[----:B------:R-:W2:Y:S01]  /*93b0*/  @P0 LDC R5, c[0x0][0x450] ;  /* 0x00011400ff050b82 */ /* 0x000ea20000000800 */
[----:B0-----:R-:W-:-:S04]  /*93c0*/  @P0 IMAD.HI.U32 R0, R10, R3, RZ ;  /* 0x000000030a000227 */ /* 0x001fc800078e00ff */
[----:B------:R-:W-:Y:S01]  /*93d0*/  IMAD.MOV.U32 R3, RZ, RZ, R10 ;  /* 0x000000ffff037224 */ /* 0x000fe200078e000a */
[----:B--2---:R-:W-:-:S04]  /*93e0*/  @P0 SHF.R.U32.HI R3, RZ, R5, R0 ;  /* 0x00000005ff030219 */ /* 0x004fc80000011600 */
        /* <DEDUP_REMOVED lines=16> */
[----:B---3--:R-:W-:-:S02]  /*94f0*/  IMAD.IADD R20, R14, 0x1, R12 ;  /* 0x000000010e147824 */ /* 0x008fc400078e020c */
[----:B----4-:R-:W-:-:S03]  /*9500*/  IMAD.IADD R44, R14, 0x1, R11 ;  /* 0x000000010e2c7824 */ /* 0x010fc600078e020b */
        /* <DEDUP_REMOVED lines=13> */
.L_x_2642:
[----:B------:R-:W3:Y:S04]  /*95e0*/  LDL R0, [R1+0x50] ;  /* 0x0000500001007983 */ /* 0x000ee80000100800 */
[----:B------:R-:W5:Y:S01]  /*95f0*/  LDL R50, [R1+0x74] ;  /* 0x0000740001327983 */ /* 0x000f620000100800 */
[----:B------:R-:W-:Y:S01]  /*9600*/  BSSY B1, `(.L_x_2406) ;  /* 0x0000037000017945 */ /* 0x000fe20003800000 */
[----:B----4-:R-:W-:Y:S01]  /*9610*/  IMAD.MOV.U32 R34, RZ, RZ, R14 ;  /* 0x000000ffff227224 */ /* 0x010fe200078e000e */
[----:B------:R-:W-:Y:S01]  /*9620*/  CS2R R6, SRZ ;  /* 0x0000000000067805 */ /* 0x000fe2000001ff00 */
[----:B--2---:R-:W-:Y:S01]  /*9630*/  IMAD.MOV.U32 R35, RZ, RZ, R5 ;  /* 0x000000ffff237224 */ /* 0x004fe200078e0005 */
        /* <DEDUP_REMOVED lines=9> */
[----:B---3--:R-:W-:-:S04]  /*96d0*/  IMAD R17, R0, R17, RZ ;  /* 0x0000001100117224 */ /* 0x008fc800078e02ff */
[----:B------:R-:W-:Y:S01]  /*96e0*/  IMAD R105, R105, -0xc0, R17 ;  /* 0xffffff4069697824 */ /* 0x000fe200078e0211 */
[----:B------:R-:W-:Y:S02]  /*96f0*/  ISETP.GE.AND P1, PT, R10, R17, PT ;  /* 0x000000110a00720c */ /* 0x000fe40003f26270 */
[----:B------:R-:W-:Y:S02]  /*9700*/  CS2R R10, SRZ ;  /* 0x00000000000a7805 */ /* 0x000fe4000001ff00 */
[----:B-----5:R-:W-:Y:S02]  /*9710*/  LEA.HI R0, R50, R50, RZ, 0x1 ;  /* 0x0000003232007211 */ /* 0x020fe400078f08ff */
[----:B------:R-:W-:Y:S02]  /*9720*/  CS2R R16, SRZ ;  /* 0x0000000000107805 */ /* 0x000fe4000001ff00 */
[----:B------:R-:W-:-:S04]  /*9730*/  VIMNMX R105, R105, 0xc0, PT ;  /* 0x000000c069697848 */ /* 0x000fc80003fe0100 */
[----:B------:R-:W-:Y:S01]  /*9740*/  ISETP.GE.AND P0, PT, R156, R105, PT ;  /* 0x000000699c00720c */ /* 0x000fe20003f06270 */
[----:B------:R-:W-:-:S12]  /*9750*/  @P1 BRA `(.L_x_2407) ;  /* 0x0000000000841947 */ /* 0x000fd80003800000 */
[----:B------:R-:W2:Y:S01]  /*9760*/  LDL.64 R48, [R1+0x8] ;  /* 0x0000080001307983 */ /* 0x000ea20000100a00 */
[----:B------:R-:W-:Y:S01]  /*9770*/  ULDC UR4, c[0x0][0x3f4] ;  /* 0x0000fd0000047ab9 */ /* 0x000fe20000000800 */
        /* <DEDUP_REMOVED lines=9> */
[----:B------:R-:W-:Y:S01]  /*9810*/  CS2R R14, SRZ ;  /* 0x00000000000e7805 */ /* 0x000fe2000001ff00 */
[C---:B--2---:R-:W-:Y:S01]  /*9820*/  VIADD R3, R48.reuse, 0x10 ;  /* 0x0000001030037836 */ /* 0x044fe20000000000 */
[C---:B------:R-:W-:Y:S01]  /*9830*/  ISETP.GE.AND P1, PT, R48.reuse, UR4, PT ;  /* 0x0000000430007c0c */ /* 0x040fe2000bf26270 */
[----:B------:R-:W-:-:S03]  /*9840*/  VIADD R4, R48, 0x20 ;  /* 0x0000002030047836 */ /* 0x000fc60000000000 */
[----:B------:R-:W-:Y:S02]  /*9850*/  ISETP.GE.AND P2, PT, R3, UR4, PT ;  /* 0x0000000403007c0c */ /* 0x000fe4000bf46270 */
[----:B------:R-:W-:Y:S02]  /*9860*/  ISETP.GE.AND P3, PT, R4, UR4, PT ;  /* 0x0000000404007c0c */ /* 0x000fe4000bf66270 */
[----:B------:R-:W-:-:S05]  /*9870*/  CS2R R4, SRZ ;  /* 0x0000000000047805 */ /* 0x000fca000001ff00 */
[----:B------:R-:W-:-:S04]  /*9880*/  @!P1 IMAD.WIDE R12, R48, 0x2, R32 ;  /* 0x00000002300c9825 */ /* 0x000fc800078e0220 */
[----:B------:R-:W-:Y:S01]  /*9890*/  @!P2 IMAD.SHL.U32 R3, R45, 0x8, RZ ;  /* 0x000000082d03a824 */ /* 0x000fe200078e00ff */
[----:B------:R0:W5:Y:S01]  /*98a0*/  @!P1 LD.E.128 R16, desc[UR60][R12.64] ;  /* 0x0000003c0c109980 */ /* 0x000162000c101d00 */
[----:B------:R-:W-:Y:S02]  /*98b0*/  @!P3 IMAD.SHL.U32 R47, R41, 0x8, RZ ;  /* 0x00000008292fb824 */ /* 0x000fe400078e00ff */
[----:B------:R-:W-:-:S04]  /*98c0*/  @!P2 IMAD.WIDE R36, R3, 0x2, R32 ;  /* 0x000000020324a825 */ /* 0x000fc800078e0220 */
[----:B------:R-:W-:Y:S01]  /*98d0*/  @!P3 IMAD.WIDE R38, R47, 0x2, R32 ;  /* 0x000000022f26b825 */ /* 0x000fe200078e0220 */
[----:B------:R1:W5:Y:S01]  /*98e0*/  @!P2 LD.E.128 R24, desc[UR60][R36.64] ;  /* 0x0000003c2418a980 */ /* 0x000362000c101d00 */
[----:B0-----:R-:W-:Y:S02]  /*98f0*/  CS2R R12, SRZ ;  /* 0x00000000000c7805 */ /* 0x001fe4000001ff00 */
[--C-:B------:R-:W-:Y:S01]  /*9900*/  @!P2 IMAD.WIDE R32, R3, 0x2, R34.reuse ;  /* 0x000000020320a825 */ /* 0x100fe200078e0222 */
[----:B------:R1:W5:Y:S03]  /*9910*/  @!P3 LD.E.128 R28, desc[UR60][R38.64] ;  /* 0x0000003c261cb980 */ /* 0x000366000c101d00 */
[--C-:B------:R-:W-:Y:S01]  /*9920*/  @!P3 IMAD.WIDE R46, R47, 0x2, R34.reuse ;  /* 0x000000022f2eb825 */ /* 0x100fe200078e0222 */
[----:B------:R1:W5:Y:S03]  /*9930*/  @!P2 LD.E.128 R8, desc[UR60][R32.64] ;  /* 0x0000003c2008a980 */ /* 0x000366000c101d00 */
[----:B------:R-:W-:Y:S01]  /*9940*/  @!P1 IMAD.WIDE R34, R48, 0x2, R34 ;  /* 0x0000000230229825 */ /* 0x000fe200078e0222 */
[----:B------:R1:W5:Y:S04]  /*9950*/  @!P3 LD.E.128 R12, desc[UR60][R46.64] ;  /* 0x0000003c2e0cb980 */ /* 0x000368000c101d00 */
[----:B------:R1:W5:Y:S02]  /*9960*/  @!P1 LD.E.128 R4, desc[UR60][R34.64] ;  /* 0x0000003c22049980 */ /* 0x000364000c101d00 */
.L_x_2407:
[----:B------:R-:W-:Y:S05]  /*9970*/  BSYNC B1 ;  /* 0x0000000000017941 */ /* 0x000fea0003800000 */
.L_x_2406:
[----:B------:R-:W-:Y:S01]  /*9980*/  LOP3.LUT R0, R0, 0xfffffffe, RZ, 0xc0, !PT ;  /* 0xfffffffe00007812 */ /* 0x000fe200078ec0ff */
[----:B-----5:R-:W-:Y:S01]  /*9990*/  IMAD.MOV.U32 R3, RZ, RZ, R4 ;  /* 0x000000ffff037224 */ /* 0x020fe200078e0004 */
[----:B------:R-:W-:Y:S01]  /*99a0*/  BSSY B1, `(.L_x_2408) ;  /* 0x000002a000017945 */ /* 0x000fe20003800000 */
[----:B-1----:R-:W-:Y:S02]  /*99b0*/  IMAD.MOV.U32 R32, RZ, RZ, R5 ;  /* 0x000000ffff207224 */ /* 0x002fe400078e0005 */
        /* <DEDUP_REMOVED lines=40> */
.L_x_2643:
[----:B------:R-:W-:Y:S05]  /*9c40*/  BSYNC B1 ;  /* 0x0000000000017941 */ /* 0x000fea0003800000 */
.L_x_2408:
[----:B------:R-:W-:Y:S01]  /*9c50*/  PRMT R50, R0, 0x5410, R32 ;  /* 0x0000541000327816 */ /* 0x000fe20000000020 */
[----:B------:R-:W-:Y:S06]  /*9c60*/  @P0 BRA `(.L_x_2394) ;  /* 0x0000001400180947 */ /* 0x000fec0003800000 */
[----:B------:R-:W2:Y:S01]  /*9c70*/  LDL.64 R34, [R1+0x8] ;  /* 0x0000080001227983 */ /* 0x000ea20000100a00 */
[----:B------:R-:W2:Y:S03]  /*9c80*/  LDC R0, c[0x0][0x3f4] ;  /* 0x0000fd00ff007b82 */ /* 0x000ea60000000800 */
[----:B------:R1:W5:Y:S04]  /*9c90*/  LDL R76, [R1+0x78] ;  /* 0x00007800014c7983 */ /* 0x0003680000100800 */
[----:B------:R1:W5:Y:S04]  /*9ca0*/  LDL R75, [R1+0x14] ;  /* 0x00001400014b7983 */ /* 0x0003680000100800 */
[----:B------:R1:W5:Y:S04]  /*9cb0*/  LDL R74, [R1+0x24] ;  /* 0x00002400014a7983 */ /* 0x0003680000100800 */
[----:B------:R1:W5:Y:S01]  /*9cc0*/  LDL R73, [R1+0x20] ;  /* 0x0000200001497983 */ /* 0x0003620000100800 */
[----:B------:R-:W-:Y:S01]  /*9cd0*/  BSSY B1, `(.L_x_2410) ;  /* 0x000006f000017945 */ /* 0x000fe20003800000 */
[C---:B--2---:R-:W-:Y:S01]  /*9ce0*/  ISETP.GE.AND P0, PT, R34.reuse, R0, PT ;  /* 0x000000002200720c */ /* 0x044fe20003f06270 */
[----:B0-----:R-:W-:-:S02]  /*9cf0*/  VIADD R3, R34, 0x10 ;  /* 0x0000001022037836 */ /* 0x001fc40000000000 */
[----:B------:R-:W-:-:S03]  /*9d00*/  VIADD R33, R34, 0x20 ;  /* 0x0000002022217836 */ /* 0x000fc60000000000 */
[-C--:B------:R-:W-:Y:S02]  /*9d10*/  ISETP.GE.AND P1, PT, R3, R0.reuse, PT ;  /* 0x000000000300720c */ /* 0x080fe40003f26270 */
[----:B------:R-:W-:-:S05]  /*9d20*/  ISETP.GE.AND P2, PT, R33, R0, PT ;  /* 0x000000002100720c */ /* 0x000fca0003f46270 */
[----:B-1----:R-:W-:Y:S08]  /*9d30*/  @P0 BRA `(.L_x_2411) ;  /* 0x0000000400a00947 */ /* 0x002ff00003800000 */
[----:B------:R-:W0:Y:S01]  /*9d40*/  S2R R36, SR_TID.X ;  /* 0x0000000000247919 */ /* 0x000e220000002100 */
[----:B-----5:R-:W-:Y:S01]  /*9d50*/  LOP3.LUT R33, R75, 0x18, R34, 0xf8, !PT ;  /* 0x000000184b217812 */ /* 0x020fe200078ef822 */
[----:B------:R-:W-:Y:S01]  /*9d60*/  HADD2.F32 R63, -RZ, R63.H0_H0 ;  /* 0x2000003fff3f7230 */ /* 0x000fe20000004100 */
[----:B------:R-:W-:Y:S01]  /*9d70*/  R2UR UR4, R76 ;  /* 0x000000004c0472ca */ /* 0x000fe200000e0000 */
[----:B------:R-:W-:Y:S01]  /*9d80*/  HADD2.F32 R61, -RZ, R61.H0_H0 ;  /* 0x2000003dff3d7230 */ /* 0x000fe20000004100 */
[----:B------:R-:W-:Y:S01]  /*9d90*/  LOP3.LUT R33, R33, R73, RZ, 0x3c, !PT ;  /* 0x0000004921217212 */ /* 0x000fe200078e3cff */
[----:B------:R-:W-:Y:S01]  /*9da0*/  HADD2.F32 R64, -RZ, R64.H0_H0 ;  /* 0x20000040ff407230 */ /* 0x000fe20000004100 */
[--C-:B------:R-:W-:Y:S01]  /*9db0*/  SHF.R.U64 R16, R16, 0x10, R17.reuse ;  /* 0x0000001010107819 */ /* 0x100fe20000001211 */
[----:B------:R-:W-:Y:S01]  /*9dc0*/  HADD2.F32 R60, -RZ, R60.H0_H0 ;  /* 0x2000003cff3c7230 */ /* 0x000fe20000004100 */
[----:B------:R-:W-:Y:S01]  /*9dd0*/  SHF.R.U32.HI R62, RZ, 0x10, R17 ;  /* 0x00000010ff3e7819 */ /* 0x000fe20000011611 */
[----:B------:R-:W-:Y:S01]  /*9de0*/  IMAD.IADD R34, R74, 0x1, R33 ;  /* 0x000000014a227824 */ /* 0x000fe200078e0221 */
[----:B------:R-:W-:-:S02]  /*9df0*/  SHF.R.U32.HI R66, RZ, 0x10, R5 ;  /* 0x00000010ff427819 */ /* 0x000fc40000011605 */
[----:B------:R-:W-:Y:S01]  /*9e00*/  SHF.R.U64 R17, R4, 0x10, R5 ;  /* 0x0000001004117819 */ /* 0x000fe20000001205 */
[----:B------:R-:W-:Y:S01]  /*9e10*/  HADD2.F32 R62, -RZ, R62.H0_H0 ;  /* 0x2000003eff3e7230 */ /* 0x000fe20000004100 */
[----:B------:R-:W-:Y:S01]  /*9e20*/  SHF.R.U64 R5, R6, 0x10, R7 ;  /* 0x0000001006057819 */ /* 0x000fe20000001207 */
[----:B------:R-:W-:Y:S01]  /*9e30*/  HADD2.F32 R66, -RZ, R66.H0_H0 ;  /* 0x20000042ff427230 */ /* 0x000fe20000004100 */
[--C-:B------:R-:W-:Y:S01]  /*9e40*/  SHF.R.U64 R4, R18, 0x10, R19.reuse ;  /* 0x0000001012047819 */ /* 0x100fe20000001213 */
        /* <DEDUP_REMOVED lines=31> */
[C---:B------:R-:W-:Y:S01]  /*a040*/  FMUL.FTZ R68, R57.reuse, R66 ;  /* 0x0000004239447220 */ /* 0x040fe20000410000 */
[-C--:B------:R-:W-:Y:S01]  /*a050*/  FMUL.FTZ R70, R57, R62.reuse ;  /* 0x0000003e39467220 */ /* 0x080fe20000410000 */
[C---:B------:R-:W-:Y:S01]  /*a060*/  FFMA.FTZ R6, R18.reuse, R61, -R65 ;  /* 0x0000003d12067223 */ /* 0x040fe20000010841 */
[----:B------:R-:W-:Y:S01]  /*a070*/  FFMA.FTZ R18, R18, R63, R67 ;  /* 0x0000003f12127223 */ /* 0x000fe20000010043 */
[----:B------:R-:W-:Y:S01]  /*a080*/  FFMA.FTZ R63, R55, R62, -R68 ;  /* 0x0000003e373f7223 */ /* 0x000fe20000010844 */
[----:B------:R-:W-:Y:S01]  /*a090*/  FMUL.FTZ R62, R37, R64 ;  /* 0x00000040253e7220 */ /* 0x000fe20000410000 */
[----:B------:R-:W-:Y:S01]  /*a0a0*/  FFMA.FTZ R65, R55, R66, R70 ;  /* 0x0000004237417223 */ /* 0x000fe20000010046 */
[----:B------:R-:W-:-:S02]  /*a0b0*/  HADD2.F32 R59, -RZ, R39.H0_H0 ;  /* 0x20000027ff3b7230 */ /* 0x000fc40000004100 */
[-C--:B------:R-:W-:Y:S01]  /*a0c0*/  FMUL.FTZ R61, R37, R60.reuse ;  /* 0x0000003c253d7220 */ /* 0x080fe20000410000 */
[C---:B------:R-:W-:Y:S01]  /*a0d0*/  FFMA.FTZ R55, R33.reuse, R60, -R62 ;  /* 0x0000003c21377223 */ /* 0x040fe2000001083e */
[--C-:B------:R-:W-:Y:S02]  /*a0e0*/  HADD2.F32 R62, -RZ, R71.reuse.H1_H1 ;  /* 0x30000047ff3e7230 */ /* 0x100fe40000004100 */
[----:B------:R-:W-:Y:S02]  /*a0f0*/  HADD2.F32 R58, -RZ, R38.H0_H0 ;  /* 0x20000026ff3a7230 */ /* 0x000fe40000004100 */
[----:B------:R-:W-:Y:S01]  /*a100*/  FFMA.FTZ R61, R33, R64, R61 ;  /* 0x00000040213d7223 */ /* 0x000fe2000001003d */
[----:B------:R-:W-:Y:S02]  /*a110*/  HADD2.F32 R57, -RZ, R71.H0_H0 ;  /* 0x20000047ff397230 */ /* 0x000fe40000004100 */
[----:B------:R-:W-:Y:S01]  /*a120*/  FMUL.FTZ R66, R59, R62 ;  /* 0x0000003e3b427220 */ /* 0x000fe20000410000 */
[----:B------:R-:W-:-:S02]  /*a130*/  HADD2.F32 R37, -RZ, R72.H0_H0 ;  /* 0x20000048ff257230 */ /* 0x000fc40000004100 */
[----:B------:R-:W-:Y:S02]  /*a140*/  HADD2.F32 R60, -RZ, R72.H1_H1 ;  /* 0x30000048ff3c7230 */ /* 0x000fe40000004100 */
[C---:B------:R-:W-:Y:S01]  /*a150*/  FMUL.FTZ R33, R58.reuse, R57 ;  /* 0x000000393a217220 */ /* 0x040fe20000410000 */
[----:B------:R-:W-:Y:S02]  /*a160*/  HADD2.F32 R39, -RZ, R39.H1_H1 ;  /* 0x30000027ff277230 */ /* 0x000fe40000004100 */
[----:B------:R-:W-:Y:S01]  /*a170*/  FMUL.FTZ R67, R58, R37 ;  /* 0x000000253a437220 */ /* 0x000fe20000410000 */
[----:B------:R-:W-:Y:S02]  /*a180*/  HADD2.F32 R64, -RZ, R69.H0_H0 ;  /* 0x20000045ff407230 */ /* 0x000fe40000004100 */
[-C--:B------:R-:W-:Y:S01]  /*a190*/  FMUL.FTZ R59, R59, R60.reuse ;  /* 0x0000003c3b3b7220 */ /* 0x080fe20000410000 */
[----:B------:R-:W-:Y:S02]  /*a1a0*/  HADD2.F32 R58, -RZ, R19.H0_H0 ;  /* 0x20000013ff3a7230 */ /* 0x000fe40000004100 */
[----:B------:R-:W-:Y:S01]  /*a1b0*/  FFMA.FTZ R66, R7, R60, -R66 ;  /* 0x0000003c07427223 */ /* 0x000fe20000010842 */
[----:B------:R-:W-:-:S02]  /*a1c0*/  HADD2.F32 R36, -RZ, R36.H1_H1 ;  /* 0x30000024ff247230 */ /* 0x000fc40000004100 */
[----:B------:R-:W-:Y:S01]  /*a1d0*/  FFMA.FTZ R59, R7, R62, R59 ;  /* 0x0000003e073b7223 */ /* 0x000fe2000001003b */
[C---:B------:R-:W-:Y:S01]  /*a1e0*/  FFMA.FTZ R37, R56.reuse, R37, -R33 ;  /* 0x0000002538257223 */ /* 0x040fe20000010821 */
[----:B------:R-:W-:Y:S01]  /*a1f0*/  FFMA.FTZ R67, R56, R57, R67 ;  /* 0x0000003938437223 */ /* 0x000fe20000010043 */
[----:B------:R-:W-:Y:S02]  /*a200*/  HADD2.F32 R7, -RZ, R16.H0_H0 ;  /* 0x20000010ff077230 */ /* 0x000fe40000004100 */
[C---:B------:R-:W-:Y:S01]  /*a210*/  FMUL.FTZ R56, R39.reuse, R64 ;  /* 0x0000004027387220 */ /* 0x040fe20000410000 */
[----:B------:R-:W-:Y:S02]  /*a220*/  HADD2.F32 R38, -RZ, R38.H1_H1 ;  /* 0x30000026ff267230 */ /* 0x000fe40000004100 */
[----:B------:R-:W-:Y:S01]  /*a230*/  FMUL.FTZ R60, R39, R58 ;  /* 0x0000003a273c7220 */ /* 0x000fe20000410000 */
[----:B------:R-:W-:Y:S02]  /*a240*/  HADD2.F32 R19, -RZ, R5.H0_H0 ;  /* 0x20000005ff137230 */ /* 0x000fe40000004100 */
[----:B------:R-:W-:Y:S01]  /*a250*/  FMUL.FTZ R33, R36, R17 ;  /* 0x0000001124217220 */ /* 0x000fe20000410000 */
[----:B------:R-:W-:-:S02]  /*a260*/  HADD2.F32 R5, -RZ, R4.H0_H0 ;  /* 0x20000004ff057230 */ /* 0x000fc40000004100 */
[C---:B------:R-:W-:Y:S01]  /*a270*/  FFMA.FTZ R39, R35.reuse, R58, -R56 ;  /* 0x0000003a23277223 */ /* 0x040fe20000010838 */
[----:B------:R-:W-:Y:S02]  /*a280*/  HADD2.F32 R32, -RZ, R32.H1_H1 ;  /* 0x30000020ff207230 */ /* 0x000fe40000004100 */
[----:B------:R-:W-:Y:S01]  /*a290*/  FFMA.FTZ R60, R35, R64, R60 ;  /* 0x00000040233c7223 */ /* 0x000fe2000001003c */
        /* <DEDUP_REMOVED lines=18> */
.L_x_2411:
[----:B------:R-:W-:Y:S05]  /*a3c0*/  BSYNC B1 ;  /* 0x0000000000017941 */ /* 0x000fea0003800000 */
.L_x_2410:
[----:B------:R-:W-:Y:S04]  /*a3d0*/  BSSY B1, `(.L_x_2412) ;  /* 0x0000068000017945 */ /* 0x000fe80003800000 */
[----:B------:R-:W-:Y:S05]  /*a3e0*/  @P1 BRA `(.L_x_2413) ;  /* 0x0000000400981947 */ /* 0x000fea0003800000 */
[----:B------:R-:W-:Y:S01]  /*a3f0*/  LEA.HI R45, R0, R45, RZ, 0x1d ;  /* 0x0000002d002d7211 */ /* 0x000fe200078fe8ff */
[----:B------:R-:W-:Y:S01]  /*a400*/  HADD2.F32 R33, -RZ, R53.H1_H1 ;  /* 0x30000035ff217230 */ /* 0x000fe20000004100 */
[----:B------:R-:W-:Y:S01]  /*a410*/  LEA.HI R43, R43, R44, RZ, 0x5 ;  /* 0x0000002c2b2b7211 */ /* 0x000fe200078f28ff */
[----:B------:R-:W-:Y:S01]  /*a420*/  HADD2.F32 R35, -RZ, R51.H1_H1 ;  /* 0x30000033ff237230 */ /* 0x000fe20000004100 */
[----:B0-----:R-:W-:Y:S02]  /*a430*/  SHF.R.S32.HI R4, RZ, 0x1f, R45 ;  /* 0x0000001fff047819 */ /* 0x001fe4000001142d */
[----:B------:R-:W-:Y:S02]  /*a440*/  SHF.R.S32.HI R43, RZ, 0x5, R43 ;  /* 0x00000005ff2b7819 */ /* 0x000fe4000001142b */
[----:B------:R-:W-:Y:S01]  /*a450*/  LEA.HI R4, R4, R45, RZ, 0x2 ;  /* 0x0000002d04047211 */ /* 0x000fe200078f10ff */
[----:B------:R-:W-:Y:S01]  /*a460*/  IMAD.SHL.U32 R45, R45, 0x8, RZ ;  /* 0x000000082d2d7824 */ /* 0x000fe200078e00ff */
[----:B-----5:R-:W-:Y:S01]  /*a470*/  LOP3.LUT R42, R75, 0x18, R42, 0xf8, !PT ;  /* 0x000000184b2a7812 */ /* 0x020fe200078ef82a */
[----:B------:R-:W-:Y:S01]  /*a480*/  IMAD R43, R43, 0x1800, R74 ;  /* 0x000018002b2b7824 */ /* 0x000fe200078e024a */
[----:B------:R-:W-:-:S02]  /*a490*/  SHF.R.S32.HI R4, RZ, 0x2, R4 ;  /* 0x00000002ff047819 */ /* 0x000fc40000011404 */
[----:B------:R-:W-:Y:S02]  /*a4a0*/  LOP3.LUT R45, R75, 0x18, R45, 0xf8, !PT ;  /* 0x000000184b2d7812 */ /* 0x000fe400078ef82d */
[----:B------:R-:W-:Y:S01]  /*a4b0*/  R2UR UR4, R76 ;  /* 0x000000004c0472ca */ /* 0x000fe200000e0000 */
[----:B------:R-:W-:Y:S01]  /*a4c0*/  IMAD R16, R4, 0x1800, R74 ;  /* 0x0000180004107824 */ /* 0x000fe200078e024a */
[-C--:B------:R-:W-:Y:S02]  /*a4d0*/  LOP3.LUT R45, R45, R73.reuse, RZ, 0x3c, !PT ;  /* 0x000000492d2d7212 */ /* 0x080fe400078e3cff */
[----:B------:R-:W-:Y:S02]  /*a4e0*/  LOP3.LUT R42, R42, R73, RZ, 0x3c, !PT ;  /* 0x000000492a2a7212 */ /* 0x000fe400078e3cff */
[----:B------:R-:W-:Y:S01]  /*a4f0*/  SHF.R.U64 R57, R24, 0x10, R25 ;  /* 0x0000001018397819 */ /* 0x000fe20000001219 */
[----:B------:R-:W-:Y:S01]  /*a500*/  IMAD.IADD R45, R16, 0x1, R45 ;  /* 0x00000001102d7824 */ /* 0x000fe200078e022d */
[----:B------:R-:W-:Y:S01]  /*a510*/  SHF.R.U32.HI R36, RZ, 0x10, R9 ;  /* 0x00000010ff247819 */ /* 0x000fe20000011609 */
[----:B------:R-:W-:Y:S01]  /*a520*/  IMAD.IADD R3, R43, 0x1, R42 ;  /* 0x000000012b037824 */ /* 0x000fe200078e022a */
[----:B------:R-:W-:Y:S01]  /*a530*/  SHF.R.U32.HI R34, RZ, 0x10, R25 ;  /* 0x00000010ff227819 */ /* 0x000fe20000011619 */
[----:B------:R-:W-:Y:S01]  /*a540*/  IMAD R32, R45, 0x2, R22 ;  /* 0x000000022d207824 */ /* 0x000fe200078e0216 */
[----:B------:R-:W-:Y:S01]  /*a550*/  SHF.R.U64 R55, R8, 0x10, R9 ;  /* 0x0000001008377819 */ /* 0x000fe20000001209 */
[----:B------:R-:W-:Y:S01]  /*a560*/  HADD2.F32 R36, -RZ, R36.H0_H0 ;  /* 0x20000024ff247230 */ /* 0x000fe20000004100 */
[----:B------:R-:W-:-:S02]  /*a570*/  LEA R3, R3, UR4, 0x1 ;  /* 0x0000000403037c11 */ /* 0x000fc4000f8e08ff */
[----:B------:R-:W0:Y:S01]  /*a580*/  LDS.128 R16, [R32+0xda00] ;  /* 0x00da000020107984 */ /* 0x000e220000000c00 */
[--C-:B------:R-:W-:Y:S02]  /*a590*/  SHF.R.U64 R56, R26, 0x10, R27.reuse ;  /* 0x000000101a387819 */ /* 0x100fe4000000121b */
[----:B------:R-:W-:Y:S01]  /*a5a0*/  SHF.R.U32.HI R44, RZ, 0x10, R27 ;  /* 0x00000010ff2c7819 */ /* 0x000fe2000001161b */
[----:B------:R-:W1:Y:S01]  /*a5b0*/  LDS.128 R4, [R3] ;  /* 0x0000000003047984 */ /* 0x000e620000000c00 */
[--C-:B------:R-:W-:Y:S02]  /*a5c0*/  SHF.R.U32.HI R43, RZ, 0x10, R11.reuse ;  /* 0x00000010ff2b7819 */ /* 0x100fe4000001160b */
[----:B------:R-:W-:Y:S01]  /*a5d0*/  SHF.R.U64 R45, R10, 0x10, R11 ;  /* 0x000000100a2d7819 */ /* 0x000fe2000000120b */
[--C-:B0-----:R-:W-:Y:S02]  /*a5e0*/  HADD2.F32 R24, -RZ, R17.reuse.H0_H0 ;  /* 0x20000011ff187230 */ /* 0x101fe40000004100 */
[----:B------:R-:W-:-:S02]  /*a5f0*/  HADD2.F32 R25, -RZ, R17.H1_H1 ;  /* 0x30000011ff197230 */ /* 0x000fc40000004100 */
[--C-:B-1----:R-:W-:Y:S02]  /*a600*/  HADD2.F32 R8, -RZ, R5.reuse.H0_H0 ;  /* 0x20000005ff087230 */ /* 0x102fe40000004100 */
[C---:B------:R-:W-:Y:S01]  /*a610*/  FMUL.FTZ R37, R24.reuse, R35 ;  /* 0x0000002318257220 */ /* 0x040fe20000410000 */
[-C--:B------:R-:W-:Y:S01]  /*a620*/  FMUL.FTZ R39, R24, R33.reuse ;  /* 0x0000002118277220 */ /* 0x080fe20000410000 */
[----:B------:R-:W-:Y:S02]  /*a630*/  HADD2.F32 R24, -RZ, R34.H0_H0 ;  /* 0x20000022ff187230 */ /* 0x000fe40000004100 */
[----:B------:R-:W-:Y:S01]  /*a640*/  FMUL.FTZ R38, R25, R36 ;  /* 0x0000002419267220 */ /* 0x000fe20000410000 */
[----:B------:R-:W-:Y:S02]  /*a650*/  HADD2.F32 R9, -RZ, R5.H1_H1 ;  /* 0x30000005ff097230 */ /* 0x000fe40000004100 */
[----:B------:R-:W-:Y:S01]  /*a660*/  FFMA.FTZ R37, R8, R33, -R37 ;  /* 0x0000002108257223 */ /* 0x000fe20000010825 */
[----:B------:R-:W-:-:S02]  /*a670*/  HADD2.F32 R17, -RZ, R16.H0_H0 ;  /* 0x20000010ff117230 */ /* 0x000fc40000004100 */
[----:B------:R-:W-:Y:S01]  /*a680*/  FFMA.FTZ R39, R8, R35, R39 ;  /* 0x0000002308277223 */ /* 0x000fe20000010027 */
[----:B------:R-:W-:Y:S02]  /*a690*/  HADD2.F32 R34, -RZ, R51.H0_H0 ;  /* 0x20000033ff227230 */ /* 0x000fe40000004100 */
[-C--:B------:R-:W-:Y:S01]  /*a6a0*/  FMUL.FTZ R42, R25, R24.reuse ;  /* 0x00000018192a7220 */ /* 0x080fe20000410000 */
[----:B------:R-:W-:Y:S02]  /*a6b0*/  HADD2.F32 R8, -RZ, R53.H0_H0 ;  /* 0x20000035ff087230 */ /* 0x000fe40000004100 */
[----:B------:R-:W-:Y:S01]  /*a6c0*/  FFMA.FTZ R38, R9, R24, -R38 ;  /* 0x0000001809267223 */ /* 0x000fe20000010826 */
[----:B------:R-:W-:Y:S02]  /*a6d0*/  HADD2.F32 R5, -RZ, R4.H0_H0 ;  /* 0x20000004ff057230 */ /* 0x000fe40000004100 */
[----:B------:R-:W-:Y:S01]  /*a6e0*/  FMUL.FTZ R24, R17, R34 ;  /* 0x0000002211187220 */ /* 0x000fe20000410000 */
[----:B------:R-:W-:-:S02]  /*a6f0*/  HADD2.F32 R25, -RZ, R52.H0_H0 ;  /* 0x20000034ff197230 */ /* 0x000fc40000004100 */
[----:B------:R-:W-:Y:S01]  /*a700*/  FFMA.FTZ R42, R9, R36, R42 ;  /* 0x00000024092a7223 */ /* 0x000fe2000001002a */
[----:B------:R-:W-:Y:S02]  /*a710*/  HADD2.F32 R26, -RZ, R18.H0_H0 ;  /* 0x20000012ff1a7230 */ /* 0x000fe40000004100 */
[-C--:B------:R-:W-:Y:S01]  /*a720*/  FMUL.FTZ R17, R17, R8.reuse ;  /* 0x0000000811117220 */ /* 0x080fe20000410000 */
[----:B------:R-:W-:Y:S02]  /*a730*/  HADD2.F32 R27, -RZ, R19.H0_H0 ;  /* 0x20000013ff1b7230 */ /* 0x000fe40000004100 */
[C---:B------:R-:W-:Y:S01]  /*a740*/  FFMA.FTZ R33, R5.reuse, R8, -R24 ;  /* 0x0000000805217223 */ /* 0x040fe20000010818 */
[----:B------:R-:W-:Y:S02]  /*a750*/  HADD2.F32 R9, -RZ, R54.H0_H0 ;  /* 0x20000036ff097230 */ /* 0x000fe40000004100 */
[----:B------:R-:W-:Y:S01]  /*a760*/  FFMA.FTZ R34, R5, R34, R17 ;  /* 0x0000002205227223 */ /* 0x000fe20000010011 */
[----:B------:R-:W-:-:S02]  /*a770*/  HADD2.F32 R52, -RZ, R52.H1_H1 ;  /* 0x30000034ff347230 */ /* 0x000fc40000004100 */
[C---:B------:R-:W-:Y:S01]  /*a780*/  FMUL.FTZ R5, R26.reuse, R25 ;  /* 0x000000191a057220 */ /* 0x040fe20000410000 */
[----:B------:R-:W-:Y:S02]  /*a790*/  HADD2.F32 R54, -RZ, R54.H1_H1 ;  /* 0x30000036ff367230 */ /* 0x000fe40000004100 */
[----:B------:R-:W-:Y:S01]  /*a7a0*/  FMUL.FTZ R17, R26, R9 ;  /* 0x000000091a117220 */ /* 0x000fe20000410000 */
[----:B------:R-:W-:Y:S02]  /*a7b0*/  HADD2.F32 R10, -RZ, R6.H0_H0 ;  /* 0x20000006ff0a7230 */ /* 0x000fe40000004100 */
[C---:B------:R-:W-:Y:S01]  /*a7c0*/  FMUL.FTZ R36, R27.reuse, R52 ;  /* 0x000000341b247220 */ /* 0x040fe20000410000 */
[----:B------:R-:W-:Y:S02]  /*a7d0*/  HADD2.F32 R11, -RZ, R7.H0_H0 ;  /* 0x20000007ff0b7230 */ /* 0x000fe40000004100 */
[----:B------:R-:W-:Y:S01]  /*a7e0*/  FMUL.FTZ R27, R27, R54 ;  /* 0x000000361b1b7220 */ /* 0x000fe20000410000 */
[----:B------:R-:W-:-:S02]  /*a7f0*/  HADD2.F32 R19, -RZ, R19.H1_H1 ;  /* 0x30000013ff137230 */ /* 0x000fc40000004100 */
[C---:B------:R-:W-:Y:S01]  /*a800*/  FFMA.FTZ R26, R10.reuse, R9, -R5 ;  /* 0x000000090a1a7223 */ /* 0x040fe20000010805 */
[----:B------:R-:W-:Y:S02]  /*a810*/  HADD2.F32 R24, -RZ, R43.H0_H0 ;  /* 0x2000002bff187230 */ /* 0x000fe40000004100 */
[----:B------:R-:W-:Y:S01]  /*a820*/  FFMA.FTZ R10, R10, R25, R17 ;  /* 0x000000190a0a7223 */ /* 0x000fe20000010011 */
[----:B------:R-:W-:Y:S02]  /*a830*/  HADD2.F32 R8, -RZ, R44.H0_H0 ;  /* 0x2000002cff087230 */ /* 0x000fe40000004100 */
[C---:B------:R-:W-:Y:S01]  /*a840*/  FFMA.FTZ R36, R11.reuse, R54, -R36 ;  /* 0x000000360b247223 */ /* 0x040fe20000010824 */
[----:B------:R-:W-:Y:S02]  /*a850*/  HADD2.F32 R7, -RZ, R7.H1_H1 ;  /* 0x30000007ff077230 */ /* 0x000fe40000004100 */
        /* <DEDUP_REMOVED lines=14> */
[----:B------:R-:W-:Y:S01]  /*a940*/  FMUL.FTZ R16, R16, R5 ;  /* 0x0000000510107220 */ /* 0x000fe20000410000 */
[----:B------:R-:W-:Y:S02]  /*a950*/  HADD2.F32 R6, -RZ, R6.H1_H1 ;  /* 0x30000006ff067230 */ /* 0x000fe40000004100 */
        /* <DEDUP_REMOVED lines=10> */
[----:B------:R-:W-:Y:S01]  /*aa00*/  F2FP.F16.F32.PACK_AB R9, R42, R39 ;  /* 0x000000272a09723e */ /* 0x000fe200000000ff */
[----:B------:R1:W-:Y:S01]  /*aa10*/  STS.128 [R3], R4 ;  /* 0x0000000403007388 */ /* 0x0003e20000000c00 */
[----:B------:R-:W-:-:S02]  /*aa20*/  F2FP.F16.F32.PACK_AB R8, R19, R34 ;  /* 0x000000221308723e */ /* 0x000fc400000000ff */
[----:B------:R-:W-:-:S05]  /*aa30*/  F2FP.F16.F32.PACK_AB R10, R17, R10 ;  /* 0x0000000a110a723e */ /* 0x000fca00000000ff */
[----:B------:R1:W-:Y:S02]  /*aa40*/  STS.128 [R32+0xda00], R8 ;  /* 0x00da000820007388 */ /* 0x0003e40000000c00 */
.L_x_2413:
[----:B------:R-:W-:Y:S05]  /*aa50*/  BSYNC B1 ;  /* 0x0000000000017941 */ /* 0x000fea0003800000 */
.L_x_2412:
[----:B------:R-:W-:Y:S05]  /*aa60*/  @P2 BRA `(.L_x_2394) ;  /* 0x0000000400982947 */ /* 0x000fea0003800000 */
[----:B------:R-:W-:Y:S01]  /*aa70*/  LEA.HI R0, R0, R41, RZ, 0x1d ;  /* 0x0000002900007211 */ /* 0x000fe200078fe8ff */
[----:B------:R-:W-:Y:S01]  /*aa80*/  HADD2.F32 R25, -RZ, R47.H1_H1 ;  /* 0x3000002fff197230 */ /* 0x000fe20000004100 */
[----:B------:R-:W-:Y:S01]  /*aa90*/  LEA.HI R20, R21, R20, RZ, 0x5 ;  /* 0x0000001415147211 */ /* 0x000fe200078f28ff */
[----:B------:R-:W-:Y:S01]  /*aaa0*/  HADD2.F32 R21, -RZ, R49.H1_H1 ;  /* 0x30000031ff157230 */ /* 0x000fe20000004100 */
[----:B01----:R-:W-:Y:S02]  /*aab0*/  SHF.R.S32.HI R3, RZ, 0x1f, R0 ;  /* 0x0000001fff037819 */ /* 0x003fe40000011400 */
        /* <DEDUP_REMOVED lines=11> */
[----:B------:R-:W-:Y:S01]  /*ab70*/  SHF.R.U32.HI R24, RZ, 0x10, R13 ;  /* 0x00000010ff187819 */ /* 0x000fe2000001160d */
[----:B------:R-:W-:Y:S01]  /*ab80*/  IMAD.IADD R3, R8, 0x1, R3 ;  /* 0x0000000108037824 */ /* 0x000fe200078e0203 */
[----:B------:R-:W-:Y:S01]  /*ab90*/  SHF.R.U64 R35, R28, 0x10, R29 ;  /* 0x000000101c237819 */ /* 0x000fe2000000121d */
[----:B------:R-:W-:Y:S01]  /*aba0*/  IMAD.IADD R5, R20, 0x1, R5 ;  /* 0x0000000114057824 */ /* 0x000fe200078e0205 */
[----:B------:R-:W-:Y:S01]  /*abb0*/  SHF.R.U64 R32, R12, 0x10, R13 ;  /* 0x000000100c207819 */ /* 0x000fe2000000120d */
[----:B------:R-:W-:Y:S01]  /*abc0*/  IMAD R3, R3, 0x2, R22 ;  /* 0x0000000203037824 */ /* 0x000fe200078e0216 */
[----:B------:R-:W-:Y:S01]  /*abd0*/  SHF.R.U32.HI R28, RZ, 0x10, R29 ;  /* 0x00000010ff1c7819 */ /* 0x000fe2000001161d */
[----:B------:R-:W-:Y:S01]  /*abe0*/  HADD2.F32 R24, -RZ, R24.H0_H0 ;  /* 0x20000018ff187230 */ /* 0x000fe20000004100 */
[----:B------:R-:W-:Y:S01]  /*abf0*/  LEA R0, R5, UR4, 0x1 ;  /* 0x0000000405007c11 */ /* 0x000fe2000f8e08ff */
[----:B------:R-:W-:Y:S01]  /*ac00*/  HADD2.F32 R20, -RZ, R47.H0_H0 ;  /* 0x2000002fff147230 */ /* 0x000fe20000004100 */
[----:B------:R-:W0:Y:S01]  /*ac10*/  LDS.128 R8, [R3+0xda00] ;  /* 0x00da000003087984 */ /* 0x000e220000000c00 */
[----:B------:R-:W-:-:S02]  /*ac20*/  SHF.R.U64 R34, R30, 0x10, R31 ;  /* 0x000000101e227819 */ /* 0x000fc4000000121f */
[----:B------:R-:W-:Y:S01]  /*ac30*/  SHF.R.U32.HI R33, RZ, 0x10, R31 ;  /* 0x00000010ff217819 */ /* 0x000fe2000001161f */
[----:B------:R-:W1:Y:S01]  /*ac40*/  LDS.128 R4, [R0] ;  /* 0x0000000000047984 */ /* 0x000e620000000c00 */
[--C-:B------:R-:W-:Y:S02]  /*ac50*/  SHF.R.U32.HI R30, RZ, 0x10, R15.reuse ;  /* 0x00000010ff1e7819 */ /* 0x100fe4000001160f */
[----:B------:R-:W-:Y:S01]  /*ac60*/  SHF.R.U64 R31, R14, 0x10, R15 ;  /* 0x000000100e1f7819 */ /* 0x000fe2000000120f */
[--C-:B0-----:R-:W-:Y:S02]  /*ac70*/  HADD2.F32 R16, -RZ, R9.reuse.H0_H0 ;  /* 0x20000009ff107230 */ /* 0x101fe40000004100 */
[----:B------:R-:W-:Y:S02]  /*ac80*/  HADD2.F32 R17, -RZ, R9.H1_H1 ;  /* 0x30000009ff117230 */ /* 0x000fe40000004100 */
[--C-:B-1----:R-:W-:Y:S02]  /*ac90*/  HADD2.F32 R12, -RZ, R5.reuse.H0_H0 ;  /* 0x20000005ff0c7230 */ /* 0x102fe40000004100 */
[C---:B------:R-:W-:Y:S01]  /*aca0*/  FMUL.FTZ R27, R16.reuse, R25 ;  /* 0x00000019101b7220 */ /* 0x040fe20000410000 */
[----:B------:R-:W-:Y:S01]  /*acb0*/  FMUL.FTZ R29, R16, R21 ;  /* 0x00000015101d7220 */ /* 0x000fe20000410000 */
[----:B------:R-:W-:-:S02]  /*acc0*/  HADD2.F32 R13, -RZ, R5.H1_H1 ;  /* 0x30000005ff0d7230 */ /* 0x000fc40000004100 */
[C---:B------:R-:W-:Y:S01]  /*acd0*/  FMUL.FTZ R26, R17.reuse, R24 ;  /* 0x00000018111a7220 */ /* 0x040fe20000410000 */
[C---:B------:R-:W-:Y:S01]  /*ace0*/  FFMA.FTZ R27, R12.reuse, R21, -R27 ;  /* 0x000000150c1b7223 */ /* 0x040fe2000001081b */
[----:B------:R-:W-:Y:S02]  /*acf0*/  HADD2.F32 R16, -RZ, R28.H0_H0 ;  /* 0x2000001cff107230 */ /* 0x000fe40000004100 */
[----:B------:R-:W-:Y:S01]  /*ad00*/  FFMA.FTZ R29, R12, R25, R29 ;  /* 0x000000190c1d7223 */ /* 0x000fe2000001001d */
[----:B------:R-:W-:Y:S02]  /*ad10*/  HADD2.F32 R9, -RZ, R8.H0_H0 ;  /* 0x20000008ff097230 */ /* 0x000fe40000004100 */
[----:B------:R-:W-:Y:S02]  /*ad20*/  HADD2.F32 R12, -RZ, R49.H0_H0 ;  /* 0x20000031ff0c7230 */ /* 0x000fe40000004100 */
[----:B------:R-:W-:Y:S01]  /*ad30*/  FMUL.FTZ R28, R17, R16 ;  /* 0x00000010111c7220 */ /* 0x000fe20000410000 */
[----:B------:R-:W-:-:S02]  /*ad40*/  HADD2.F32 R5, -RZ, R4.H0_H0 ;  /* 0x20000004ff057230 */ /* 0x000fc40000004100 */
[----:B------:R-:W-:Y:S01]  /*ad50*/  FFMA.FTZ R26, R13, R16, -R26 ;  /* 0x000000100d1a7223 */ /* 0x000fe2000001081a */
[----:B------:R-:W-:Y:S02]  /*ad60*/  HADD2.F32 R18, -RZ, R10.H0_H0 ;  /* 0x2000000aff127230 */ /* 0x000fe40000004100 */
[C---:B------:R-:W-:Y:S01]  /*ad70*/  FMUL.FTZ R16, R9.reuse, R20 ;  /* 0x0000001409107220 */ /* 0x040fe20000410000 */
[----:B------:R-:W-:Y:S02]  /*ad80*/  HADD2.F32 R17, -RZ, R48.H0_H0 ;  /* 0x20000030ff117230 */ /* 0x000fe40000004100 */
[-C--:B------:R-:W-:Y:S01]  /*ad90*/  FMUL.FTZ R25, R9, R12.reuse ;  /* 0x0000000c09197220 */ /* 0x080fe20000410000 */
[----:B------:R-:W-:Y:S02]  /*ada0*/  HADD2.F32 R9, -RZ, R50.H0_H0 ;  /* 0x20000032ff097230 */ /* 0x000fe40000004100 */
[----:B------:R-:W-:Y:S01]  /*adb0*/  FFMA.FTZ R21, R5, R12, -R16 ;  /* 0x0000000c05157223 */ /* 0x000fe20000010810 */
[----:B------:R-:W-:-:S02]  /*adc0*/  HADD2.F32 R14, -RZ, R6.H0_H0 ;  /* 0x20000006ff0e7230 */ /* 0x000fc40000004100 */
[----:B------:R-:W-:Y:S01]  /*add0*/  FFMA.FTZ R25, R5, R20, R25 ;  /* 0x0000001405197223 */ /* 0x000fe20000010019 */
[--C-:B------:R-:W-:Y:S02]  /*ade0*/  HADD2.F32 R19, -RZ, R11.reuse.H0_H0 ;  /* 0x2000000bff137230 */ /* 0x100fe40000004100 */
[----:B------:R-:W-:Y:S01]  /*adf0*/  FFMA.FTZ R28, R13, R24, R28 ;  /* 0x000000180d1c7223 */ /* 0x000fe2000001001c */
[----:B------:R-:W-:Y:S02]  /*ae00*/  HADD2.F32 R11, -RZ, R11.H1_H1 ;  /* 0x3000000bff0b7230 */ /* 0x000fe40000004100 */
[C---:B------:R-:W-:Y:S01]  /*ae10*/  FMUL.FTZ R5, R18.reuse, R17 ;  /* 0x0000001112057220 */ /* 0x040fe20000410000 */
[----:B------:R-:W-:Y:S02]  /*ae20*/  HADD2.F32 R48, -RZ, R48.H1_H1 ;  /* 0x30000030ff307230 */ /* 0x000fe40000004100 */
[----:B------:R-:W-:Y:S01]  /*ae30*/  FMUL.FTZ R13, R18, R9 ;  /* 0x00000009120d7220 */ /* 0x000fe20000410000 */
[----:B------:R-:W-:-:S02]  /*ae40*/  HADD2.F32 R16, -RZ, R30.H0_H0 ;  /* 0x2000001eff107230 */ /* 0x000fc40000004100 */
[C---:B------:R-:W-:Y:S01]  /*ae50*/  FFMA.FTZ R18, R14.reuse, R9, -R5 ;  /* 0x000000090e127223 */ /* 0x040fe20000010805 */
[----:B------:R-:W-:Y:S02]  /*ae60*/  HADD2.F32 R12, -RZ, R33.H0_H0 ;  /* 0x20000021ff0c7230 */ /* 0x000fe40000004100 */
[----:B------:R-:W-:Y:S01]  /*ae70*/  FMUL.FTZ R20, R19, R48 ;  /* 0x0000003013147220 */ /* 0x000fe20000410000 */
[----:B------:R-:W-:Y:S02]  /*ae80*/  HADD2.F32 R50, -RZ, R50.H1_H1 ;  /* 0x30000032ff327230 */ /* 0x000fe40000004100 */
[----:B------:R-:W-:Y:S01]  /*ae90*/  FFMA.FTZ R14, R14, R17, R13 ;  /* 0x000000110e0e7223 */ /* 0x000fe2000001000d */
[--C-:B------:R-:W-:Y:S02]  /*aea0*/  HADD2.F32 R15, -RZ, R7.reuse.H0_H0 ;  /* 0x20000007ff0f7230 */ /* 0x100fe40000004100 */
[----:B------:R-:W-:Y:S01]  /*aeb0*/  FMUL.FTZ R24, R11, R16 ;  /* 0x000000100b187220 */ /* 0x000fe20000410000 */
[----:B------:R-:W-:-:S02]  /*aec0*/  HADD2.F32 R7, -RZ, R7.H1_H1 ;  /* 0x30000007ff077230 */ /* 0x000fc40000004100 */
[----:B------:R-:W-:Y:S01]  /*aed0*/  FMUL.FTZ R30, R11, R12 ;  /* 0x0000000c0b1e7220 */ /* 0x000fe20000410000 */
[----:B------:R-:W-:Y:S02]  /*aee0*/  HADD2.F32 R8, -RZ, R8.H1_H1 ;  /* 0x30000008ff087230 */ /* 0x000fe40000004100 */
[-C--:B------:R-:W-:Y:S01]  /*aef0*/  FMUL.FTZ R19, R19, R50.reuse ;  /* 0x0000003213137220 */ /* 0x080fe20000410000 */
[----:B------:R-:W-:Y:S02]  /*af00*/  HADD2.F32 R10, -RZ, R10.H1_H1 ;  /* 0x3000000aff0a7230 */ /* 0x000fe40000004100 */
[C---:B------:R-:W-:Y:S01]  /*af10*/  FFMA.FTZ R20, R15.reuse, R50, -R20 ;  /* 0x000000320f147223 */ /* 0x040fe20000010814 */
[----:B------:R-:W-:Y:S02]  /*af20*/  HADD2.F32 R11, -RZ, R32.H0_H0 ;  /* 0x20000020ff0b7230 */ /* 0x000fe40000004100 */
[----:B------:R-:W-:Y:S01]  /*af30*/  FFMA.FTZ R19, R15, R48, R19 ;  /* 0x000000300f137223 */ /* 0x000fe20000010013 */
[----:B------:R-:W-:-:S02]  /*af40*/  HADD2.F32 R13, -RZ, R31.H0_H0 ;  /* 0x2000001fff0d7230 */ /* 0x000fc40000004100 */
[C---:B------:R-:W-:Y:S01]  /*af50*/  FFMA.FTZ R17, R7.reuse, R12, -R24 ;  /* 0x0000000c07117223 */ /* 0x040fe20000010818 */
[----:B------:R-:W-:Y:S02]  /*af60*/  HADD2.F32 R5, -RZ, R35.H0_H0 ;  /* 0x20000023ff057230 */ /* 0x000fe40000004100 */
[----:B------:R-:W-:Y:S01]  /*af70*/  FFMA.FTZ R30, R7, R16, R30 ;  /* 0x00000010071e7223 */ /* 0x000fe2000001001e */
[----:B------:R-:W-:Y:S02]  /*af80*/  HADD2.F32 R9, -RZ, R34.H0_H0 ;  /* 0x20000022ff097230 */ /* 0x000fe40000004100 */
[----:B------:R-:W-:Y:S01]  /*af90*/  FMUL.FTZ R7, R8, R11 ;  /* 0x0000000b08077220 */ /* 0x000fe20000410000 */
[----:B------:R-:W-:Y:S02]  /*afa0*/  HADD2.F32 R4, -RZ, R4.H1_H1 ;  /* 0x30000004ff047230 */ /* 0x000fe40000004100 */
[----:B------:R-:W-:Y:S01]  /*afb0*/  FMUL.FTZ R15, R10, R13 ;  /* 0x0000000d0a0f7220 */ /* 0x000fe20000410000 */
[----:B------:R-:W-:-:S02]  /*afc0*/  HADD2.F32 R6, -RZ, R6.H1_H1 ;  /* 0x30000006ff067230 */ /* 0x000fc40000004100 */
[----:B------:R-:W-:Y:S01]  /*afd0*/  FMUL.FTZ R12, R8, R5 ;  /* 0x00000005080c7220 */ /* 0x000fe20000410000 */
[----:B------:R-:W-:Y:S01]  /*afe0*/  FMUL.FTZ R10, R10, R9 ;  /* 0x000000090a0a7220 */ /* 0x000fe20000410000 */
[----:B------:R-:W-:Y:S01]  /*aff0*/  FFMA.FTZ R8, R4, R5, -R7 ;  /* 0x0000000504087223 */ /* 0x000fe20000010807 */
[----:B------:R-:W-:Y:S01]  /*b000*/  F2FP.F16.F32.PACK_AB R7, R17, R20 ;  /* 0x000000141107723e */ /* 0x000fe200000000ff */
[----:B------:R-:W-:Y:S01]  /*b010*/  FFMA.FTZ R15, R6, R9, -R15 ;  /* 0x00000009060f7223 */ /* 0x000fe2000001080f */
[----:B------:R-:W-:Y:S01]  /*b020*/  FFMA.FTZ R12, R4, R11, R12 ;  /* 0x0000000b040c7223 */ /* 0x000fe2000001000c */
[----:B------:R-:W-:Y:S01]  /*b030*/  FFMA.FTZ R13, R6, R13, R10 ;  /* 0x0000000d060d7223 */ /* 0x000fe2000001000a */
[----:B------:R-:W-:Y:S02]  /*b040*/  F2FP.F16.F32.PACK_AB R5, R26, R27 ;  /* 0x0000001b1a05723e */ /* 0x000fe400000000ff */
[----:B------:R-:W-:Y:S02]  /*b050*/  F2FP.F16.F32.PACK_AB R4, R8, R21 ;  /* 0x000000150804723e */ /* 0x000fe400000000ff */
[----:B------:R-:W-:-:S02]  /*b060*/  F2FP.F16.F32.PACK_AB R6, R15, R18 ;  /* 0x000000120f06723e */ /* 0x000fc400000000ff */
[----:B------:R-:W-:Y:S02]  /*b070*/  F2FP.F16.F32.PACK_AB R11, R30, R19 ;  /* 0x000000131e0b723e */ /* 0x000fe400000000ff */
[----:B------:R-:W-:Y:S01]  /*b080*/  F2FP.F16.F32.PACK_AB R9, R28, R29 ;  /* 0x0000001d1c09723e */ /* 0x000fe200000000ff */
[----:B------:R0:W-:Y:S01]  /*b090*/  STS.128 [R0], R4 ;  /* 0x0000000400007388 */ /* 0x0001e20000000c00 */
[----:B------:R-:W-:Y:S02]  /*b0a0*/  F2FP.F16.F32.PACK_AB R8, R12, R25 ;  /* 0x000000190c08723e */ /* 0x000fe400000000ff */
[----:B------:R-:W-:-:S05]  /*b0b0*/  F2FP.F16.F32.PACK_AB R10, R13, R14 ;  /* 0x0000000e0d0a723e */ /* 0x000fca00000000ff */
[----:B------:R0:W-:Y:S02]  /*b0c0*/  STS.128 [R3+0xda00], R8 ;  /* 0x00da000803007388 */ /* 0x0001e40000000c00 */
.L_x_2394:
[----:B------:R-:W-:Y:S05]  /*b0d0*/  BSYNC B0 ;  /* 0x0000000000007941 */ /* 0x000fea0003800000 */
.L_x_2387:
        /* <DEDUP_REMOVED lines=8> */
.L_x_2385:
[----:B0--3--:R-:W3:Y:S02]  /*b160*/  LDL R0, [R1+0x2c] ;  /* 0x00002c0001007983 */ /* 0x009ee40000100800 */
[----:B---3--:R-:W-:-:S13]  /*b170*/  R2UR UR4, R0 ;  /* 0x00000000000472ca */ /* 0x008fda00000e0000 */
[----:B------:R-:W-:-:S05]  /*b180*/  IMAD.U32 R0, RZ, RZ, UR4 ;  /* 0x00000004ff007e24 */ /* 0x000fca000f8e00ff */
[----:B------:R-:W-:-:S13]  /*b190*/  ISETP.NE.AND P0, PT, R0, 0x3, PT ;  /* 0x000000030000780c */ /* 0x000fda0003f05270 */
[----:B------:R-:W-:Y:S05]  /*b1a0*/  @!P0 BRA `(.L_x_2414) ;  /* 0x0000000000048947 */ /* 0x000fea0003800000 */
[----:B------:R-:W-:Y:S01]  /*b1b0*/  BPT.TRAP 0x1 ;  /* 0x000000040000795c */ /* 0x000fe20000300000 */
.L_x_2414:
[----:B------:R-:W3:Y:S01]  /*b1c0*/  LDL R0, [R1+0x4] ;  /* 0x0000040001007983 */ /* 0x000ee20000100800 */
[----:B------:R-:W-:Y:S01]  /*b1d0*/  IMAD R21, R145, 0x8, R22 ;  /* 0x0000000891157824 */ /* 0x000fe200078e0216 */
[----:B---3--:R-:W-:-:S04]  /*b1e0*/  SHF.L.U32 R0, R0, 0x1f, RZ ;  /* 0x0000001f00007819 */ /* 0x008fc800000006ff */
[----:B------:R0:W3:Y:S01]  /*b1f0*/  SYNCS.PHASECHK.TRANS64.TRYWAIT P2, [R21+URZ+0x31c30], R0 ;  /* 0x031c3000150075a7 */ /* 0x0000e2000804017f */
[----:B------:R-:W-:Y:S05]  /*b200*/  @!P0 BRA `(.L_x_2415) ;  /* 0x0000000000048947 */ /* 0x000fea0003800000 */
[----:B------:R-:W-:Y:S01]  /*b210*/  BPT.TRAP 0x1 ;  /* 0x000000040000795c */ /* 0x000fe20000300000 */
.L_x_2415:
[----:B--2-4-:R-:W2:Y:S02]  /*b220*/  S2R R3, SR_TID.X ;  /* 0x0000000000037919 */ /* 0x014ea40000002100 */
[----:B--2---:R-:W-:-:S04]  /*b230*/  LOP3.LUT R3, R3, 0x7f, RZ, 0xc0, !PT ;  /* 0x0000007f03037812 */ /* 0x004fc800078ec0ff */
[----:B------:R-:W-:Y:S01]  /*b240*/  ISETP.NE.AND P1, PT, R3, RZ, PT ;  /* 0x000000ff0300720c */ /* 0x000fe20003f25270 */
[----:B---3--:R-:W-:-:S12]  /*b250*/  @P2 BRA `(.L_x_2416) ;  /* 0x0000000000082947 */ /* 0x008fd80003800000 */
[----:B------:R-:W2:Y:S02]  /*b260*/  SYNCS.PHASECHK.TRANS64.TRYWAIT P2, [R21+URZ+0x31c30], R0 ;  /* 0x031c3000150075a7 */ /* 0x000ea4000804017f */
[----:B--2---:R-:W-:Y:S05]  /*b270*/  @!P2 BRA `(.L_x_2417) ;  /* 0x000001840020a947 */ /* 0x004fea0003800000 */
.L_x_2416:
[----:B------:R-:W-:Y:S05]  /*b280*/  WARPSYNC.ALL ;  /* 0x0000000000007948 */ /* 0x000fea0003800000 */
[----:B0-2---:R-:W-:Y:S02]  /*b290*/  VIADD R0, R22, 0x16a00 ;  /* 0x00016a0016007836 */ /* 0x005fe40000000000 */
[----:B------:R-:W-:Y:S02]  /*b2a0*/  IMAD R2, R2, 0x1000, R22 ;  /* 0x0000100002027824 */ /* 0x000fe400078e0216 */
[----:B------:R-:W-:Y:S01]  /*b2b0*/  IMAD.MOV.U32 R15, RZ, RZ, -0x7fffffe0 ;  /* 0x80000020ff0f7424 */ /* 0x000fe200078e00ff */
[----:B------:R-:W-:Y:S01]  /*b2c0*/  SHF.R.U32.HI R0, RZ, 0x4, R0 ;  /* 0x00000004ff007819 */ /* 0x000fe20000011600 */
[----:B------:R-:W-:-:S02]  /*b2d0*/  VIADD R2, R2, 0xda00 ;  /* 0x0000da0002027836 */ /* 0x000fc40000000000 */
[----:B------:R-:W-:Y:S01]  /*b2e0*/  IMAD.MOV.U32 R3, RZ, RZ, -0x7fffffe0 ;  /* 0x80000020ff037424 */ /* 0x000fe200078e00ff */
[----:B------:R-:W-:Y:S01]  /*b2f0*/  LOP3.LUT R0, R0, 0x3fff, RZ, 0xc0, !PT ;  /* 0x00003fff00007812 */ /* 0x000fe200078ec0ff */
[----:B------:R-:W-:Y:S01]  /*b300*/  WARPGROUP.ARRIVE ;  /* 0x00000000000079c5 */ /* 0x000fe20000000000 */
[----:B------:R-:W-:Y:S01]  /*b310*/  SHF.R.U32.HI R2, RZ, 0x4, R2 ;  /* 0x00000004ff027819 */ /* 0x000fe20000011602 */
[----:B------:R-:W-:Y:S01]  /*b320*/  IMAD.MOV.U32 R5, RZ, RZ, -0x7fffffe0 ;  /* 0x80000020ff057424 */ /* 0x000fe200078e00ff */
[----:B------:R-:W-:Y:S01]  /*b330*/  LOP3.LUT R4, R0, 0x10000, RZ, 0xfc, !PT ;  /* 0x0001000000047812 */ /* 0x000fe200078efcff */
[----:B------:R-:W-:Y:S01]  /*b340*/  IMAD.MOV.U32 R7, RZ, RZ, -0x7fffffe0 ;  /* 0x80000020ff077424 */ /* 0x000fe200078e00ff */
[----:B------:R-:W-:Y:S01]  /*b350*/  LOP3.LUT R2, R2, 0x3fff, RZ, 0xc0, !PT ;  /* 0x00003fff02027812 */ /* 0x000fe200078ec0ff */
[----:B------:R-:W-:Y:S01]  /*b360*/  IMAD.MOV.U32 R9, RZ, RZ, -0x7fffffe0 ;  /* 0x80000020ff097424 */ /* 0x000fe200078e00ff */
[----:B------:R-:W0:Y:S01]  /*b370*/  LDC R18, c[0x0][0x448] ;  /* 0x00011200ff127b82 */ /* 0x000e220000000800 */
[----:B------:R-:W-:Y:S01]  /*b380*/  IMAD R14, R145, 0x6c0, R4 ;  /* 0x000006c0910e7824 */ /* 0x000fe200078e0204 */
[----:B------:R-:W-:Y:S01]  /*b390*/  LOP3.LUT R2, R2, 0x10000, RZ, 0xfc, !PT ;  /* 0x0001000002027812 */ /* 0x000fe200078efcff */
[----:B------:R2:W-:Y:S01]  /*b3a0*/  STL [R1+0x30], R4 ;  /* 0x0000300401007387 */ /* 0x0005e20000100800 */
[----:B------:R-:W-:-:S02]  /*b3b0*/  R2UR UR7, R15 ;  /* 0x000000000f0772ca */ /* 0x000fc400000e0000 */
[----:B------:R-:W-:Y:S02]  /*b3c0*/  R2UR UR6, R14 ;  /* 0x000000000e0672ca */ /* 0x000fe400000e0000 */
[----:B------:R-:W-:Y:S02]  /*b3d0*/  R2UR UR5, R3 ;  /* 0x00000000030572ca */ /* 0x000fe400000e0000 */
[----:B------:R-:W-:Y:S02]  /*b3e0*/  R2UR UR11, R5 ;  /* 0x00000000050b72ca */ /* 0x000fe400000e0000 */
[----:B------:R-:W-:Y:S01]  /*b3f0*/  R2UR UR4, R2 ;  /* 0x00000000020472ca */ /* 0x000fe200000e0000 */
[----:B--2---:R-:W-:Y:S01]  /*b400*/  VIADD R4, R14, 0x40 ;  /* 0x000000400e047836 */ /* 0x004fe20000000000 */
[----:B------:R-:W-:Y:S02]  /*b410*/  R2UR UR8, R2 ;  /* 0x00000000020872ca */ /* 0x000fe400000e0000 */
[----:B------:R-:W-:Y:S01]  /*b420*/  R2UR UR9, R3 ;  /* 0x00000000030972ca */ /* 0x000fe200000e0000 */
[----:B------:R-:W-:Y:S01]  /*b430*/  VIADD R6, R14, 0xc0 ;  /* 0x000000c00e067836 */ /* 0x000fe20000000000 */
[----:B------:R-:W-:-:S02]  /*b440*/  R2UR UR15, R7 ;  /* 0x00000000070f72ca */ /* 0x000fc400000e0000 */
[----:B------:R-:W-:Y:S01]  /*b450*/  R2UR UR13, R3 ;  /* 0x00000000030d72ca */ /* 0x000fe200000e0000 */
[----:B------:R-:W-:Y:S01]  /*b460*/  VIADD R8, R14, 0x100 ;  /* 0x000001000e087836 */ /* 0x000fe20000000000 */
[----:B------:R-:W-:Y:S02]  /*b470*/  R2UR UR12, R2 ;  /* 0x00000000020c72ca */ /* 0x000fe400000e0000 */
[----:B------:R-:W-:Y:S01]  /*b480*/  R2UR UR19, R9 ;  /* 0x00000000091372ca */ /* 0x000fe200000e0000 */
[----:B------:R-:W-:Y:S01]  /*b490*/  HGMMA.64x16x16.F32 R88, gdesc[UR4], RZ, !UPT, gsb0 ;  /* 0x00200000045879f0 */ /* 0x000fe2000c0008ff */
[----:B------:R-:W-:Y:S01]  /*b4a0*/  R2UR UR10, R4 ;  /* 0x00000000040a72ca */ /* 0x000fe200000e0000 */
[----:B------:R-:W-:Y:S01]  /*b4b0*/  VIADD R4, R14, 0x80 ;  /* 0x000000800e047836 */ /* 0x000fe20000000000 */
[----:B------:R-:W-:Y:S01]  /*b4c0*/  R2UR UR16, R2 ;  /* 0x00000000021072ca */ /* 0x000fe200000e0000 */
[----:B------:R-:W-:Y:S01]  /*b4d0*/  IMAD.MOV.U32 R5, RZ, RZ, -0x7fffffe0 ;  /* 0x80000020ff057424 */ /* 0x000fe200078e00ff */
[----:B------:R-:W-:-:S02]  /*b4e0*/  R2UR UR17, R3 ;  /* 0x00000000031172ca */ /* 0x000fc400000e0000 */
[C---:B------:R-:W-:Y:S02]  /*b4f0*/  R2UR UR21, R3.reuse ;  /* 0x00000000031572ca */ /* 0x040fe400000e0000 */
[----:B------:R-:W-:Y:S01]  /*b500*/  R2UR UR25, R3 ;  /* 0x00000000031972ca */ /* 0x000fe200000e0000 */
[----:B------:R-:W-:Y:S01]  /*b510*/  VIADD R10, R14, 0xc2 ;  /* 0x000000c20e0a7836 */ /* 0x000fe20000000000 */
[C---:B------:R-:W-:Y:S01]  /*b520*/  R2UR UR20, R2.reuse ;  /* 0x00000000021472ca */ /* 0x040fe200000e0000 */
[----:B------:R-:W-:Y:S01]  /*b530*/  IMAD.MOV.U32 R11, RZ, RZ, -0x7fffffe0 ;  /* 0x80000020ff0b7424 */ /* 0x000fe200078e00ff */
[C---:B------:R-:W-:Y:S01]  /*b540*/  R2UR UR24, R2.reuse ;  /* 0x00000000021872ca */ /* 0x040fe200000e0000 */
[----:B------:R-:W-:Y:S02]  /*b550*/  VIADD R12, R2, 0x300 ;  /* 0x00000300020c7836 */ /* 0x000fe40000000000 */
[----:B------:R-:W-:Y:S02]  /*b560*/  IMAD.MOV.U32 R13, RZ, RZ, -0x7fffffe0 ;  /* 0x80000020ff0d7424 */ /* 0x000fe400078e00ff */
[----:B------:R-:W-:Y:S01]  /*b570*/  IMAD.MOV.U32 R17, RZ, RZ, -0x7fffffe0 ;  /* 0x80000020ff117424 */ /* 0x000fe200078e00ff */
[----:B0-----:R-:W-:Y:S01]  /*b580*/  ISETP.NE.AND P5, PT, R18, 0x1, PT ;  /* 0x000000011200780c */ /* 0x001fe20003fa5270 */
[----:B------:R-:W-:Y:S01]  /*b590*/  VIADD R16, R14, 0x302 ;  /* 0x000003020e107836 */ /* 0x000fe20000000000 */
[----:B------:R-:W2:Y:S01]  /*b5a0*/  LDL.LU R0, [R1] ;  /* 0x0000000001007983 */ /* 0x000ea20000300800 */
[----:B------:R-:W-:Y:S01]  /*b5b0*/  R2UR UR6, R4 ;  /* 0x00000000040672ca */ /* 0x000fe200000e0000 */
[----:B------:R-:W-:Y:S01]  /*b5c0*/  VIADD R4, R14, 0x140 ;  /* 0x000001400e047836 */ /* 0x000fe20000000000 */
[----:B------:R-:W-:Y:S01]  /*b5d0*/  R2UR UR7, R5 ;  /* 0x00000000050772ca */ /* 0x000fe200000e0000 */
[----:B------:R-:W-:Y:S01]  /*b5e0*/  IMAD.MOV.U32 R5, RZ, RZ, -0x7fffffe0 ;  /* 0x80000020ff057424 */ /* 0x000fe200078e00ff */
[----:B------:R-:W-:Y:S01]  /*b5f0*/  R2UR UR4, R2 ;  /* 0x00000000020472ca */ /* 0x000fe200000e0000 */
[----:B------:R-:W-:Y:S01]  /*b600*/  IMAD.MOV.U32 R7, RZ, RZ, -0x7fffffe0 ;  /* 0x80000020ff077424 */ /* 0x000fe200078e00ff */
[----:B------:R-:W-:Y:S01]  /*b610*/  R2UR UR5, R3 ;  /* 0x00000000030572ca */ /* 0x000fe200000e0000 */
[----:B------:R-:W-:Y:S01]  /*b620*/  IMAD.MOV.U32 R9, RZ, RZ, -0x7fffffe0 ;  /* 0x80000020ff097424 */ /* 0x000fe200078e00ff */
        /* <DEDUP_REMOVED lines=8> */
[----:B------:R-:W0:Y:S01]  /*b6b0*/  @P5 LDC R15, c[0x0][0x44c] ;  /* 0x00011300ff0f5b82 */ /* 0x000e220000000800 */
        /* <DEDUP_REMOVED lines=11> */
[----:B------:R-:W-:Y:S01]  /*b770*/  R2UR UR27, R5 ;  /* 0x00000000051b72ca */ /* 0x000fe200000e0000 */
[----:B------:R-:W-:Y:S01]  /*b780*/  IMAD.MOV.U32 R5, RZ, RZ, -0x7fffffe0 ;  /* 0x80000020ff057424 */ /* 0x000fe200078e00ff */
[----:B------:R-:W-:-:S02]  /*b790*/  WARPGROUP.DEPBAR.LE gsb0, 0x0 ;  /* 0x00008000000079c5 */ /* 0x000fc40000010000 */
[----:B-----5:R-:W-:-:S06]  /*b7a0*/  WARPGROUP.ARRIVE ;  /* 0x00000000000079c5 */ /* 0x020fcc0000000000 */
[----:B------:R-:W-:Y:S01]  /*b7b0*/  HGMMA.64x16x16.F32 R72, gdesc[UR4], RZ, !UPT, gsb0 ;  /* 0x00200000044879f0 */ /* 0x000fe2000c0008ff */
[----:B------:R-:W-:Y:S01]  /*b7c0*/  R2UR UR6, R6 ;  /* 0x00000000060672ca */ /* 0x000fe200000e0000 */
[----:B------:R-:W-:Y:S01]  /*b7d0*/  VIADD R6, R14, 0x82 ;  /* 0x000000820e067836 */ /* 0x000fe20000000000 */
[----:B------:R-:W-:Y:S01]  /*b7e0*/  R2UR UR7, R7 ;  /* 0x00000000070772ca */ /* 0x000fe200000e0000 */
[----:B------:R-:W-:Y:S01]  /*b7f0*/  IMAD.MOV.U32 R7, RZ, RZ, -0x7fffffe0 ;  /* 0x80000020ff077424 */ /* 0x000fe200078e00ff */
        /* <DEDUP_REMOVED lines=25> */
[----:B------:R-:W-:Y:S02]  /*b990*/  VIADD R18, R14, 0x500 ;  /* 0x000005000e127836 */ /* 0x000fe40000000000 */
[----:B------:R-:W-:Y:S01]  /*b9a0*/  IMAD.MOV.U32 R19, RZ, RZ, -0x7fffffe0 ;  /* 0x80000020ff137424 */ /* 0x000fe200078e00ff */
[----:B--2---:R-:W-:-:S04]  /*b9b0*/  LOP3.LUT R0, R0, 0xfffffff7, RZ, 0xc0, !PT ;  /* 0xfffffff700007812 */ /* 0x004fc800078ec0ff */
[----:B------:R-:W-:-:S05]  /*b9c0*/  @P5 LOP3.LUT R0, R0, 0x8, RZ, 0xfc, !PT ;  /* 0x0000000800005812 */ /* 0x000fca00078efcff */
[----:B------:R2:W-:Y:S04]  /*b9d0*/  STL [R1], R0 ;  /* 0x0000000001007387 */ /* 0x0005e80000100800 */
[----:B------:R-:W3:Y:S04]  /*b9e0*/  LDL R103, [R1+0x58] ;  /* 0x0000580001677983 */ /* 0x000ee80000100800 */
[----:B------:R-:W4:Y:S04]  /*b9f0*/  LDL R101, [R1+0x54] ;  /* 0x0000540001657983 */ /* 0x000f280000100800 */
[----:B--2---:R-:W3:Y:S04]  /*ba00*/  LDL R0, [R1+0x68] ;  /* 0x0000680001007983 */ /* 0x004ee80000100800 */
[----:B------:R-:W2:Y:S04]  /*ba10*/  LDL R97, [R1+0x64] ;  /* 0x0000640001617983 */ /* 0x000ea80000100800 */
[----:B------:R-:W2:Y:S01]  /*ba20*/  LDL R102, [R1+0x50] ;  /* 0x0000500001667983 */ /* 0x000ea20000100800 */
[----:B------:R-:W-:-:S02]  /*ba30*/  WARPGROUP.DEPBAR.LE gsb0, 0x0 ;  /* 0x00008000000079c5 */ /* 0x000fc40000010000 */
[----:B------:R-:W-:-:S06]  /*ba40*/  WARPGROUP.ARRIVE ;  /* 0x00000000000079c5 */ /* 0x000fcc0000000000 */
[----:B------:R-:W-:Y:S01]  /*ba50*/  HGMMA.64x16x16.F32 R40, gdesc[UR20], RZ, !UPT, gsb0 ;  /* 0x00200000142879f0 */ /* 0x000fe2000c0008ff */
[----:B------:R-:W-:Y:S02]  /*ba60*/  R2UR UR20, R8 ;  /* 0x00000000081472ca */ /* 0x000fe400000e0000 */
[----:B------:R-:W-:Y:S01]  /*ba70*/  R2UR UR21, R9 ;  /* 0x00000000091572ca */ /* 0x000fe200000e0000 */
[----:B------:R-:W-:Y:S02]  /*ba80*/  WARPGROUP.DEPBAR.LE gsb0, 0x0 ;  /* 0x00008000000079c5 */ /* 0x000fe40000010000 */
[----:B-1----:R-:W-:-:S06]  /*ba90*/  WARPGROUP.ARRIVE ;  /* 0x00000000000079c5 */ /* 0x002fcc0000000000 */
        /* <DEDUP_REMOVED lines=15> */
[----:B------:R-:W-:-:S03]  /*bb90*/  IMAD.MOV.U32 R5, RZ, RZ, -0x7fffffe0 ;  /* 0x80000020ff057424 */ /* 0x000fc600078e00ff */
        /* <DEDUP_REMOVED lines=291> */
[----:B------:R-:W-:Y:S02]  /*cdd0*/  IMAD.MOV.U32 R19, RZ, RZ, -0x7fffffe0 ;  /* 0x80000020ff137424 */ /* 0x000fe400078e00ff */
[----:B------:R-:W-:Y:S02]  /*cde0*/  VIADD R4, R2, 0x602 ;  /* 0x0000060202047836 */ /* 0x000fe40000000000 */
[----:B------:R-:W-:Y:S01]  /*cdf0*/  IMAD.MOV.U32 R5, RZ, RZ, -0x7fffffe0 ;  /* 0x80000020ff057424 */ /* 0x000fe200078e00ff */
[----:B------:R-:W-:Y:S02]  /*ce00*/  R2UR UR34, R18 ;  /* 0x00000000122272ca */ /* 0x000fe400000e0000 */
[----:B------:R-:W-:-:S02]  /*ce10*/  R2UR UR35, R19 ;  /* 0x00000000132372ca */ /* 0x000fc400000e0000 */
[----:B------:R-:W-:Y:S01]  /*ce20*/  R2UR UR32, R4 ;  /* 0x00000000042072ca */ /* 0x000fe200000e0000 */
[----:B------:R-:W-:Y:S01]  /*ce30*/  VIADD R16, R14, 0x4c2 ;  /* 0x000004c20e107836 */ /* 0x000fe20000000000 */
[----:B------:R-:W-:Y:S01]  /*ce40*/  R2UR UR33, R5 ;  /* 0x00000000052172ca */ /* 0x000fe200000e0000 */
[----:B------:R-:W-:Y:S01]  /*ce50*/  IMAD.MOV.U32 R17, RZ, RZ, -0x7fffffe0 ;  /* 0x80000020ff117424 */ /* 0x000fe200078e00ff */
[----:B------:R-:W-:Y:S02]  /*ce60*/  WARPGROUP.DEPBAR.LE gsb0, 0x0 ;  /* 0x00008000000079c5 */ /* 0x000fe40000010000 */
[----:B------:R-:W-:Y:S01]  /*ce70*/  WARPGROUP.ARRIVE ;  /* 0x00000000000079c5 */ /* 0x000fe20000000000 */
[----:B------:R-:W-:Y:S01]  /*ce80*/  R2UR UR4, R4 ;  /* 0x00000000040472ca */ /* 0x000fe200000e0000 */
[----:B------:R-:W1:Y:S07]  /*ce90*/  @P5 LDC R19, c[0x0][0x450] ;  /* 0x00011400ff135b82 */ /* 0x000e6e0000000800 */
[----:B------:R-:W-:Y:S01]  /*cea0*/  HGMMA.64x16x16.F32 R88, gdesc[UR32], R88, gsb0 ;  /* 0x00200000205879f0 */ /* 0x000fe20008000858 */
        /* <DEDUP_REMOVED lines=30> */
[----:B---3--:R-:W-:Y:S01]  /*d090*/  IMAD.IADD R20, R0, 0x1, R103 ;  /* 0x0000000100147824 */ /* 0x008fe200078e0267 */
[----:B------:R-:W-:-:S02]  /*d0a0*/  WARPGROUP.DEPBAR.LE gsb0, 0x0 ;  /* 0x00008000000079c5 */ /* 0x000fc40000010000 */
[----:B------:R-:W-:-:S09]  /*d0b0*/  WARPGROUP.ARRIVE ;  /* 0x00000000000079c5 */ /* 0x000fd20000000000 */
[----:B------:R-:W-:Y:S01]  /*d0c0*/  HGMMA.64x16x16.F32 R56, gdesc[UR8], R56, gsb0 ;  /* 0x00200000083879f0 */ /* 0x000fe20008000838 */
[----:B0-----:R-:W-:-:S04]  /*d0d0*/  @P5 IMAD.HI.U32 R0, R20, R15, RZ ;  /* 0x0000000f14005227 */ /* 0x001fc800078e00ff */
[----:B------:R-:W-:Y:S01]  /*d0e0*/  VIADD R18, R14, 0x5c2 ;  /* 0x000005c20e127836 */ /* 0x000fe20000000000 */
[----:B-1----:R-:W-:Y:S01]  /*d0f0*/  @P5 SHF.R.U32.HI R20, RZ, R19, R0 ;  /* 0x00000013ff145219 */ /* 0x002fe20000011600 */
        /* <DEDUP_REMOVED lines=14> */
[----:B------:R-:W0:Y:S01]  /*d1e0*/  SHFL.IDX PT, R99, R20, RZ, 0x1c1f ;  /* 0x001c1fff14637589 */ /* 0x000e2200000e0000 */
[----:B------:R-:W-:-:S02]  /*d1f0*/  IMAD.MOV.U32 R15, RZ, RZ, -0x90 ;  /* 0xffffff70ff0f7424 */ /* 0x000fc400078e00ff */
[C---:B----4-:R-:W-:Y:S02]  /*d200*/  IMAD R0, R96.reuse, -0x90, R101 ;  /* 0xffffff7060007824 */ /* 0x050fe400078e0265 */
[----:B------:R-:W-:Y:S01]  /*d210*/  IMAD R15, R96, R15, 0x91 ;  /* 0x00000091600f7424 */ /* 0x000fe200078e020f */
[----:B------:R-:W-:Y:S02]  /*d220*/  WARPGROUP.DEPBAR.LE gsb0, 0x0 ;  /* 0x00008000000079c5 */ /* 0x000fe40000010000 */
[----:B------:R-:W-:-:S06]  /*d230*/  WARPGROUP.ARRIVE ;  /* 0x00000000000079c5 */ /* 0x000fcc0000000000 */
[----:B------:R-:W-:Y:S01]  /*d240*/  HGMMA.64x16x16.F32 R40, gdesc[UR8], R40, gsb0 ;  /* 0x00200000082879f0 */ /* 0x000fe20008000828 */
[----:B------:R-:W-:Y:S02]  /*d250*/  VIADD R0, R0, 0x90 ;  /* 0x0000009000007836 */ /* 0x000fe40000000000 */
[C---:B--2---:R-:W-:Y:S02]  /*d260*/  IMAD R15, R97.reuse, -0x2, R15 ;  /* 0xfffffffe610f7824 */ /* 0x044fe400078e020f */
[----:B------:R-:W-:-:S03]  /*d270*/  IMAD R98, R97, -0x2, R0 ;  /* 0xfffffffe61627824 */ /* 0x000fc600078e0200 */
[----:B------:R-:W-:Y:S01]  /*d280*/  IADD3 R97, -R102, R15, R101 ;  /* 0x0000000f66617210 */ /* 0x000fe20007ffe165 */
[----:B------:R-:W-:-:S03]  /*d290*/  VIADD R18, R14, 0x642 ;  /* 0x000006420e127836 */ /* 0x000fc60000000000 */
[----:B0-----:R-:W-:Y:S01]  /*d2a0*/  VIADDMNMX R0, R99, R97, R98, PT ;  /* 0x0000006163007246 */ /* 0x001fe20003800162 */
[----:B------:R-:W-:-:S03]  /*d2b0*/  IMAD.MOV.U32 R19, RZ, RZ, -0x7fffffe0 ;  /* 0x80000020ff137424 */ /* 0x000fc600078e00ff */
[C---:B------:R-:W-:Y:S02]  /*d2c0*/  ISETP.GT.AND P3, PT, R0.reuse, RZ, PT ;  /* 0x000000ff0000720c */ /* 0x040fe40003f64270 */
[----:B------:R-:W-:Y:S02]  /*d2d0*/  ISETP.GT.AND P4, PT, R0, 0x1, PT ;  /* 0x000000010000780c */ /* 0x000fe40003f84270 */
[----:B------:R-:W-:Y:S02]  /*d2e0*/  R2UR UR6, R18 ;  /* 0x00000000120672ca */ /* 0x000fe400000e0000 */
[----:B------:R-:W-:Y:S02]  /*d2f0*/  R2UR UR7, R19 ;  /* 0x00000000130772ca */ /* 0x000fe400000e0000 */
[----:B------:R-:W-:Y:S02]  /*d300*/  R2UR UR4, R4 ;  /* 0x00000000040472ca */ /* 0x000fe400000e0000 */
[----:B------:R-:W-:-:S02]  /*d310*/  R2UR UR5, R5 ;  /* 0x00000000050572ca */ /* 0x000fc400000e0000 */
[----:B------:R-:W-:Y:S02]  /*d320*/  ISETP.GT.AND P2, PT, R0, 0x8, PT ;  /* 0x000000080000780c */ /* 0x000fe40003f44270 */
[----:B------:R-:W-:Y:S02]  /*d330*/  FSEL R88, R88, -INF , P3 ;  /* 0xff80000058587808 */ /* 0x000fe40001800000 */
[----:B------:R-:W-:Y:S02]  /*d340*/  FSEL R89, R89, -INF , P4 ;  /* 0xff80000059597808 */ /* 0x000fe40002000000 */
[----:B------:R-:W-:Y:S02]  /*d350*/  ISETP.GT.AND P3, PT, R0, 0x9, PT ;  /* 0x000000090000780c */ /* 0x000fe40003f64270 */
[----:B------:R-:W-:Y:S02]  /*d360*/  FSEL R92, R92, -INF , P2 ;  /* 0xff8000005c5c7808 */ /* 0x000fe40001000000 */
[----:B------:R-:W-:-:S02]  /*d370*/  FMNMX.FTZ R15, R88, R89, !PT ;  /* 0x00000059580f7209 */ /* 0x000fc40007810000 */
[----:B------:R-:W-:Y:S02]  /*d380*/  ISETP.GT.AND P2, PT, R0, 0x10, PT ;  /* 0x000000100000780c */ /* 0x000fe40003f44270 */
[----:B------:R-:W-:Y:S02]  /*d390*/  FSEL R93, R93, -INF , P3 ;  /* 0xff8000005d5d7808 */ /* 0x000fe40001800000 */
[----:B------:R-:W-:Y:S01]  /*d3a0*/  FMNMX.FTZ R100, R92, R15, !PT ;  /* 0x0000000f5c647209 */ /* 0x000fe20007810000 */
[----:B------:R-:W-:Y:S02]  /*d3b0*/  WARPGROUP.DEPBAR.LE gsb0, 0x0 ;  /* 0x00008000000079c5 */ /* 0x000fe40000010000 */
[----:B------:R-:W-:Y:S01]  /*d3c0*/  WARPGROUP.ARRIVE ;  /* 0x00000000000079c5 */ /* 0x000fe20000000000 */
[----:B------:R-:W-:Y:S02]  /*d3d0*/  ISETP.GT.AND P3, PT, R0, 0x11, PT ;  /* 0x000000110000780c */ /* 0x000fe40003f64270 */
[----:B------:R-:W-:-:S02]  /*d3e0*/  FSEL R80, R80, -INF , P2 ;  /* 0xff80000050507808 */ /* 0x000fc40001000000 */
[----:B------:R-:W-:Y:S01]  /*d3f0*/  FMNMX.FTZ R15, R93, R100, !PT ;  /* 0x000000645d0f7209 */ /* 0x000fe20007810000 */
[----:B------:R-:W-:Y:S01]  /*d400*/  HGMMA.64x16x16.F32 R32, gdesc[UR4], R32, gsb0 ;  /* 0x00200000042079f0 */ /* 0x000fe20008000820 */
[----:B------:R-:W-:Y:S01]  /*d410*/  ISETP.GT.AND P2, PT, R0, 0x18, PT ;  /* 0x000000180000780c */ /* 0x000fe20003f44270 */
[----:B------:R-:W-:Y:S01]  /*d420*/  VIADD R14, R14, 0x682 ;  /* 0x000006820e0e7836 */ /* 0x000fe20000000000 */
[----:B------:R-:W-:Y:S01]  /*d430*/  FSEL R81, R81, -INF , P3 ;  /* 0xff80000051517808 */ /* 0x000fe20001800000 */
[----:B------:R-:W-:Y:S01]  /*d440*/  SHFL.IDX PT, R20, R20, 0x1, 0x1c1f ;  /* 0x003c1f0014147f89 */ /* 0x000fe200000e0000 */
[----:B------:R-:W-:Y:S01]  /*d450*/  FMNMX.FTZ R16, R80, R15, !PT ;  /* 0x0000000f50107209 */ /* 0x000fe20007810000 */
[----:B------:R-:W-:Y:S01]  /*d460*/  ULDC UR4, c[0x0][0x988] ;  /* 0x0002620000047ab9 */ /* 0x000fe20000000800 */
        /* <DEDUP_REMOVED lines=21> */
[----:B------:R-:W-:Y:S01]  /*d5c0*/  IMAD.MOV.U32 R15, RZ, RZ, -0x7fffffe0 ;  /* 0x80000020ff0f7424 */ /* 0x000fe200078e00ff */
[----:B------:R-:W-:Y:S02]  /*d5d0*/  ISETP.GT.AND P2, PT, R0, 0x38, PT ;  /* 0x000000380000780c */ /* 0x000fe40003f44270 */
[----:B------:R-:W-:Y:S02]  /*d5e0*/  FSEL R65, R65, -INF , P3 ;  /* 0xff80000041417808 */ /* 0x000fe40001800000 */
[----:B------:R-:W-:Y:S02]  /*d5f0*/  FMNMX.FTZ R16, R64, R17, !PT ;  /* 0x0000001140107209 */ /* 0x000fe40007810000 */
[----:B------:R-:W-:Y:S02]  /*d600*/  R2UR UR11, R15 ;  /* 0x000000000f0b72ca */ /* 0x000fe400000e0000 */
[----:B------:R-:W-:-:S02]  /*d610*/  ISETP.GT.AND P3, PT, R0, 0x39, PT ;  /* 0x000000390000780c */ /* 0x000fc40003f64270 */
[----:B------:R-:W-:Y:S02]  /*d620*/  FSEL R68, R68, -INF , P2 ;  /* 0xff80000044447808 */ /* 0x000fe40001000000 */
[----:B------:R-:W-:Y:S02]  /*d630*/  FMNMX.FTZ R15, R65, R16, !PT ;  /* 0x00000010410f7209 */ /* 0x000fe40007810000 */
[----:B------:R-:W-:Y:S02]  /*d640*/  R2UR UR10, R14 ;  /* 0x000000000e0a72ca */ /* 0x000fe400000e0000 */
[----:B------:R-:W-:Y:S02]  /*d650*/  ISETP.GT.AND P2, PT, R0, 0x40, PT ;  /* 0x000000400000780c */ /* 0x000fe40003f44270 */
[----:B------:R-:W-:Y:S02]  /*d660*/  FSEL R69, R69, -INF , P3 ;  /* 0xff80000045457808 */ /* 0x000fe40001800000 */
[----:B------:R-:W-:-:S02]  /*d670*/  FMNMX.FTZ R14, R68, R15, !PT ;  /* 0x0000000f440e7209 */ /* 0x000fc40007810000 */
[----:B------:R-:W-:Y:S02]  /*d680*/  R2UR UR8, R4 ;  /* 0x00000000040872ca */ /* 0x000fe400000e0000 */
[----:B------:R-:W-:Y:S02]  /*d690*/  R2UR UR9, R5 ;  /* 0x00000000050972ca */ /* 0x000fe400000e0000 */
[----:B------:R-:W-:Y:S02]  /*d6a0*/  ISETP.GT.AND P3, PT, R0, 0x41, PT ;  /* 0x000000410000780c */ /* 0x000fe40003f64270 */
[----:B------:R-:W-:Y:S02]  /*d6b0*/  FSEL R56, R56, -INF , P2 ;  /* 0xff80000038387808 */ /* 0x000fe40001000000 */
[----:B------:R-:W-:Y:S01]  /*d6c0*/  FMNMX.FTZ R15, R69, R14, !PT ;  /* 0x0000000e450f7209 */ /* 0x000fe20007810000 */
[----:B------:R-:W-:Y:S02]  /*d6d0*/  WARPGROUP.DEPBAR.LE gsb0, 0x0 ;  /* 0x00008000000079c5 */ /* 0x000fe40000010000 */
[----:B------:R-:W-:Y:S01]  /*d6e0*/  ISETP.GT.AND P2, PT, R0, 0x48, PT ;  /* 0x000000480000780c */ /* 0x000fe20003f44270 */
[----:B------:R-:W-:Y:S01]  /*d6f0*/  WARPGROUP.ARRIVE ;  /* 0x00000000000079c5 */ /* 0x000fe20000000000 */
[----:B------:R-:W-:-:S02]  /*d700*/  FSEL R57, R57, -INF , P3 ;  /* 0xff80000039397808 */ /* 0x000fc40001800000 */
[----:B------:R-:W-:Y:S02]  /*d710*/  FMNMX.FTZ R14, R56, R15, !PT ;  /* 0x0000000f380e7209 */ /* 0x000fe40007810000 */
[----:B------:R-:W-:Y:S01]  /*d720*/  ISETP.GT.AND P3, PT, R0, 0x49, PT ;  /* 0x000000490000780c */ /* 0x000fe20003f64270 */
[----:B------:R-:W-:Y:S01]  /*d730*/  HGMMA.64x16x16.F32 R24, gdesc[UR8], R24, gsb0 ;  /* 0x00200000081879f0 */ /* 0x000fe20008000818 */
        /* <DEDUP_REMOVED lines=57> */
[----:B------:R-:W-:Y:S01]  /*dad0*/  IMAD.U32 R0, RZ, RZ, UR4 ;  /* 0x00000004ff007e24 */ /* 0x000fe2000f8e00ff */
[----:B------:R-:W-:-:S04]  /*dae0*/  VIADDMNMX R97, R20, R97, R98, PT ;  /* 0x0000006114617246 */ /* 0x000fc80003800162 */
[C---:B------:R-:W-:Y:S02]  /*daf0*/  ISETP.GT.AND P3, PT, R97.reuse, RZ, PT ;  /* 0x000000ff6100720c */ /* 0x040fe40003f64270 */
[----:B------:R-:W-:Y:S02]  /*db00*/  ISETP.GT.AND P4, PT, R97, 0x1, PT ;  /* 0x000000016100780c */ /* 0x000fe40003f84270 */
[----:B0-----:R-:W-:-:S04]  /*db10*/  FMNMX.FTZ R14, R17, R14, !PT ;  /* 0x0000000e110e7209 */ /* 0x001fc80007810000 */
[C---:B------:R-:W-:Y:S01]  /*db20*/  FSETP.NEU.FTZ.AND P2, PT, R14.reuse, -INF , PT ;  /* 0xff8000000e00780b */ /* 0x040fe20003f5d000 */
[----:B------:R-:W-:-:S05]  /*db30*/  FMUL.FTZ R15, R14, R0 ;  /* 0x000000000e0f7220 */ /* 0x000fca0000410000 */
[----:B------:R-:W-:Y:S02]  /*db40*/  FSEL R15, R15, RZ, P2 ;  /* 0x000000ff0f0f7208 */ /* 0x000fe40001000000 */
[----:B------:R-:W-:Y:S02]  /*db50*/  ISETP.GT.AND P2, PT, R97, 0x8, PT ;  /* 0x000000086100780c */ /* 0x000fe40003f44270 */
[----:B------:R-:W-:Y:S01]  /*db60*/  FSEL R90, R90, -INF , P3 ;  /* 0xff8000005a5a7808 */ /* 0x000fe20001800000 */
[-CC-:B------:R-:W-:Y:S01]  /*db70*/  FFMA.FTZ R89, R89, R0.reuse, -R15.reuse ;  /* 0x0000000059597223 */ /* 0x180fe2000001080f */
[----:B------:R-:W-:Y:S02]  /*db80*/  FSEL R91, R91, -INF , P4 ;  /* 0xff8000005b5b7808 */ /* 0x000fe40002000000 */
[----:B------:R-:W-:Y:S01]  /*db90*/  ISETP.GT.AND P3, PT, R97, 0x9, PT ;  /* 0x000000096100780c */ /* 0x000fe20003f64270 */
[----:B------:R0:W-:Y:S01]  /*dba0*/  MUFU.EX2 R17, R89 ;  /* 0x0000005900117308 */ /* 0x0001e20000000800 */
[----:B------:R-:W-:Y:S01]  /*dbb0*/  FSEL R94, R94, -INF , P2 ;  /* 0xff8000005e5e7808 */ /* 0x000fe20001000000 */
[----:B------:R-:W-:Y:S01]  /*dbc0*/  FFMA.FTZ R88, R88, R0, -R15 ;  /* 0x0000000058587223 */ /* 0x000fe2000001080f */
[----:B------:R-:W-:-:S02]  /*dbd0*/  FSEL R95, R95, -INF , P3 ;  /* 0xff8000005f5f7808 */ /* 0x000fc40001800000 */
[C---:B------:R-:W-:Y:S02]  /*dbe0*/  ISETP.GT.AND P2, PT, R97.reuse, 0x10, PT ;  /* 0x000000106100780c */ /* 0x040fe40003f44270 */
[----:B0-----:R-:W-:Y:S01]  /*dbf0*/  FMNMX.FTZ R89, R90, R91, !PT ;  /* 0x0000005b5a597209 */ /* 0x001fe20007810000 */
[----:B------:R0:W1:Y:S03]  /*dc00*/  MUFU.EX2 R16, R88 ;  /* 0x0000005800107308 */ /* 0x0000660000000800 */
[----:B------:R-:W-:Y:S02]  /*dc10*/  FMNMX.FTZ R20, R94, R89, !PT ;  /* 0x000000595e147209 */ /* 0x000fe40007810000 */
[----:B------:R-:W-:Y:S02]  /*dc20*/  ISETP.GT.AND P3, PT, R97, 0x11, PT ;  /* 0x000000116100780c */ /* 0x000fe40003f64270 */
[----:B------:R-:W-:-:S02]  /*dc30*/  FMNMX.FTZ R89, R95, R20, !PT ;  /* 0x000000145f597209 */ /* 0x000fc40007810000 */
[----:B0-----:R-:W-:Y:S01]  /*dc40*/  FSEL R88, R82, -INF , P2 ;  /* 0xff80000052587808 */ /* 0x001fe20001000000 */
[----:B------:R-:W-:Y:S01]  /*dc50*/  FFMA.FTZ R82, R84, R0, -R15 ;  /* 0x0000000054527223 */ /* 0x000fe2000001080f */
        /* <DEDUP_REMOVED lines=8> */
[----:B------:R-:W-:Y:S01]  /*dce0*/  FMNMX.FTZ R20, R86, R89, !PT ;  /* 0x0000005956147209 */ /* 0x000fe20007810000 */
[----:B------:R-:W-:Y:S01]  /*dcf0*/  FFMA.FTZ R83, R85, R0, -R15 ;  /* 0x0000000055537223 */ /* 0x000fe2000001080f */
        /* <DEDUP_REMOVED lines=10> */
[C---:B------:R-:W-:Y:S02]  /*dda0*/  ISETP.GT.AND P2, PT, R97.reuse, 0x30, PT ;  /* 0x000000306100780c */ /* 0x040fe40003f44270 */
[----:B------:R-:W-:Y:S02]  /*ddb0*/  FMNMX.FTZ R20, R78, R85, !PT ;  /* 0x000000554e147209 */ /* 0x000fe40007810000 */
[----:B------:R-:W-:Y:S02]  /*ddc0*/  ISETP.GT.AND P3, PT, R97, 0x31, PT ;  /* 0x000000316100780c */ /* 0x000fe40003f64270 */
[----:B------:R-:W-:-:S02]  /*ddd0*/  FSEL R85, R66, -INF , P2 ;  /* 0xff80000042557808 */ /* 0x000fc40001000000 */
[----:B------:R-:W-:Y:S01]  /*dde0*/  FMNMX.FTZ R20, R79, R20, !PT ;  /* 0x000000144f147209 */ /* 0x000fe20007810000 */
[--C-:B------:R-:W-:Y:S01]  /*ddf0*/  FFMA.FTZ R66, R76, R0, -R15.reuse ;  /* 0x000000004c427223 */ /* 0x100fe2000001080f */
[----:B------:R-:W-:Y:S02]  /*de00*/  FSEL R76, R67, -INF , P3 ;  /* 0xff800000434c7808 */ /* 0x000fe40001800000 */
[----:B------:R-:W-:Y:S02]  /*de10*/  ISETP.GT.AND P2, PT, R97, 0x38, PT ;  /* 0x000000386100780c */ /* 0x000fe40003f44270 */
[----:B------:R-:W-:Y:S01]  /*de20*/  FMNMX.FTZ R67, R85, R20, !PT ;  /* 0x0000001455437209 */ /* 0x000fe20007810000 */
[----:B------:R-:W-:Y:S01]  /*de30*/  FFMA.FTZ R89, R77, R0, -R15 ;  /* 0x000000004d597223 */ /* 0x000fe2000001080f */
        /* <DEDUP_REMOVED lines=13> */
[-CC-:B------:R-:W-:Y:S01]  /*df10*/  FFMA.FTZ R18, R92, R0.reuse, -R15.reuse ;  /* 0x000000005c127223 */ /* 0x180fe2000001080f */
[----:B------:R-:W-:Y:S01]  /*df20*/  FFMA.FTZ R92, R65, R0, -R15 ;  /* 0x00000000415c7223 */ /* 0x000fe2000001080f */
[----:B------:R-:W-:Y:S02]  /*df30*/  ISETP.GT.AND P3, PT, R97, 0x49, PT ;  /* 0x000000496100780c */ /* 0x000fe40003f64270 */
[----:B------:R-:W-:-:S02]  /*df40*/  FSEL R62, R62, -INF , P2 ;  /* 0xff8000003e3e7808 */ /* 0x000fc40001000000 */
[----:B------:R-:W-:Y:S01]  /*df50*/  FMNMX.FTZ R65, R64, R59, !PT ;  /* 0x0000003b40417209 */ /* 0x000fe20007810000 */
[----:B------:R0:W-:Y:S01]  /*df60*/  MUFU.EX2 R67, R89 ;  /* 0x0000005900437308 */ /* 0x0001e20000000800 */
[----:B------:R-:W-:Y:S02]  /*df70*/  ISETP.GT.AND P2, PT, R97, 0x50, PT ;  /* 0x000000506100780c */ /* 0x000fe40003f44270 */
[----:B------:R-:W-:Y:S02]  /*df80*/  FMNMX.FTZ R20, R62, R65, !PT ;  /* 0x000000413e147209 */ /* 0x000fe40007810000 */
[----:B------:R-:W-:Y:S02]  /*df90*/  FSEL R65, R50, -INF , P2 ;  /* 0xff80000032417808 */ /* 0x000fe40001000000 */
[----:B0-----:R-:W-:Y:S02]  /*dfa0*/  FSEL R89, R63, -INF , P3 ;  /* 0xff8000003f597808 */ /* 0x001fe40001800000 */
[----:B------:R-:W-:-:S02]  /*dfb0*/  ISETP.GT.AND P3, PT, R97, 0x51, PT ;  /* 0x000000516100780c */ /* 0x000fc40003f64270 */
[----:B------:R-:W-:Y:S02]  /*dfc0*/  FMNMX.FTZ R20, R89, R20, !PT ;  /* 0x0000001459147209 */ /* 0x000fe40007810000 */
[----:B------:R-:W-:Y:S02]  /*dfd0*/  ISETP.GT.AND P2, PT, R97, 0x58, PT ;  /* 0x000000586100780c */ /* 0x000fe40003f44270 */
[----:B------:R-:W-:Y:S02]  /*dfe0*/  FSEL R63, R51, -INF , P3 ;  /* 0xff800000333f7808 */ /* 0x000fe40001800000 */
[----:B------:R-:W-:Y:S01]  /*dff0*/  FMNMX.FTZ R20, R65, R20, !PT ;  /* 0x0000001441147209 */ /* 0x000fe20007810000 */
[----:B------:R-:W-:Y:S01]  /*e000*/  FFMA.FTZ R51, R69, R0, -R15 ;  /* 0x0000000045337223 */ /* 0x000fe2000001080f */
[----:B------:R-:W-:Y:S02]  /*e010*/  ISETP.GT.AND P3, PT, R97, 0x59, PT ;  /* 0x000000596100780c */ /* 0x000fe40003f64270 */
[----:B------:R-:W-:-:S02]  /*e020*/  FSEL R54, R54, -INF , P2 ;  /* 0xff80000036367808 */ /* 0x000fc40001000000 */
[----:B------:R-:W-:Y:S02]  /*e030*/  FMNMX.FTZ R69, R63, R20, !PT ;  /* 0x000000143f457209 */ /* 0x000fe40007810000 */
[----:B------:R-:W-:Y:S02]  /*e040*/  FSEL R55, R55, -INF , P3 ;  /* 0xff80000037377808 */ /* 0x000fe40001800000 */
[C---:B------:R-:W-:Y:S02]  /*e050*/  ISETP.GT.AND P2, PT, R97.reuse, 0x60, PT ;  /* 0x000000606100780c */ /* 0x040fe40003f44270 */
[----:B------:R-:W-:Y:S01]  /*e060*/  FMNMX.FTZ R20, R54, R69, !PT ;  /* 0x0000004536147209 */ /* 0x000fe20007810000 */
[----:B------:R-:W-:Y:S01]  /*e070*/  FFMA.FTZ R50, R68, R0, -R15 ;  /* 0x0000000044327223 */ /* 0x000fe2000001080f */
[----:B------:R-:W-:Y:S02]  /*e080*/  ISETP.GT.AND P3, PT, R97, 0x61, PT ;  /* 0x000000616100780c */ /* 0x000fe40003f64270 */
[----:B------:R-:W-:-:S02]  /*e090*/  FSEL R68, R42, -INF , P2 ;  /* 0xff8000002a447808 */ /* 0x000fc40001000000 */
[----:B------:R-:W-:Y:S01]  /*e0a0*/  FMNMX.FTZ R69, R55, R20, !PT ;  /* 0x0000001437457209 */ /* 0x000fe20007810000 */
[----:B------:R-:W-:Y:S01]  /*e0b0*/  FFMA.FTZ R42, R56, R0, -R15 ;  /* 0x00000000382a7223 */ /* 0x000fe2000001080f */
[----:B------:R-:W-:Y:S02]  /*e0c0*/  FSEL R56, R43, -INF , P3 ;  /* 0xff8000002b387808 */ /* 0x000fe40001800000 */
[C---:B------:R-:W-:Y:S02]  /*e0d0*/  ISETP.GT.AND P2, PT, R97.reuse, 0x68, PT ;  /* 0x000000686100780c */ /* 0x040fe40003f44270 */
[----:B------:R-:W-:Y:S02]  /*e0e0*/  FMNMX.FTZ R43, R68, R69, !PT ;  /* 0x00000045442b7209 */ /* 0x000fe40007810000 */
[----:B------:R-:W-:Y:S02]  /*e0f0*/  ISETP.GT.AND P3, PT, R97, 0x69, PT ;  /* 0x000000696100780c */ /* 0x000fe40003f64270 */
[----:B------:R-:W-:-:S02]  /*e100*/  FSEL R69, R46, -INF , P2 ;  /* 0xff8000002e457808 */ /* 0x000fc40001000000 */
[----:B------:R-:W-:Y:S01]  /*e110*/  FMNMX.FTZ R20, R56, R43, !PT ;  /* 0x0000002b38147209 */ /* 0x000fe20007810000 */
[----:B------:R-:W-:Y:S01]  /*e120*/  FFMA.FTZ R46, R57, R0, -R15 ;  /* 0x00000000392e7223 */ /* 0x000fe2000001080f */
[----:B------:R-:W-:Y:S02]  /*e130*/  FSEL R57, R47, -INF , P3 ;  /* 0xff8000002f397808 */ /* 0x000fe40001800000 */
[----:B------:R-:W-:Y:S02]  /*e140*/  ISETP.GT.AND P2, PT, R97, 0x70, PT ;  /* 0x000000706100780c */ /* 0x000fe40003f44270 */
[----:B------:R-:W-:Y:S01]  /*e150*/  FMNMX.FTZ R20, R69, R20, !PT ;  /* 0x0000001445147209 */ /* 0x000fe20007810000 */
[----:B------:R0:W-:Y:S01]  /*e160*/  MUFU.EX2 R59, R92 ;  /* 0x0000005c003b7308 */ /* 0x0001e20000000800 */
[----:B------:R-:W-:Y:S02]  /*e170*/  ISETP.GT.AND P3, PT, R97, 0x71, PT ;  /* 0x000000716100780c */ /* 0x000fe40003f64270 */
[----:B------:R-:W-:-:S02]  /*e180*/  FMNMX.FTZ R47, R57, R20, !PT ;  /* 0x00000014392f7209 */ /* 0x000fc40007810000 */
[----:B0-----:R-:W-:Y:S01]  /*e190*/  FSEL R92, R34, -INF , P2 ;  /* 0xff800000225c7808 */ /* 0x001fe20001000000 */
[-CC-:B------:R-:W-:Y:S01]  /*e1a0*/  FFMA.FTZ R34, R60, R0.reuse, -R15.reuse ;  /* 0x000000003c227223 */ /* 0x180fe2000001080f */
[----:B------:R-:W-:Y:S02]  /*e1b0*/  ISETP.GT.AND P2, PT, R97, 0x78, PT ;  /* 0x000000786100780c */ /* 0x000fe40003f44270 */
[----:B------:R-:W-:Y:S02]  /*e1c0*/  FSEL R60, R35, -INF , P3 ;  /* 0xff800000233c7808 */ /* 0x000fe40001800000 */
[----:B------:R-:W-:Y:S01]  /*e1d0*/  FMNMX.FTZ R47, R92, R47, !PT ;  /* 0x0000002f5c2f7209 */ /* 0x000fe20007810000 */
[----:B------:R-:W-:Y:S01]  /*e1e0*/  FFMA.FTZ R19, R93, R0, -R15 ;  /* 0x000000005d137223 */ /* 0x000fe2000001080f */
[----:B------:R-:W-:Y:S02]  /*e1f0*/  ISETP.GT.AND P3, PT, R97, 0x79, PT ;  /* 0x000000796100780c */ /* 0x000fe40003f64270 */
[----:B------:R-:W-:-:S02]  /*e200*/  FSEL R93, R38, -INF , P2 ;  /* 0xff800000265d7808 */ /* 0x000fc40001000000 */
[----:B------:R-:W-:Y:S01]  /*e210*/  FMNMX.FTZ R20, R60, R47, !PT ;  /* 0x0000002f3c147209 */ /* 0x000fe20007810000 */
[----:B------:R-:W-:Y:S01]  /*e220*/  FFMA.FTZ R35, R61, R0, -R15 ;  /* 0x000000003d237223 */ /* 0x000fe2000001080f */
[----:B------:R-:W-:Y:S02]  /*e230*/  FSEL R61, R39, -INF , P3 ;  /* 0xff800000273d7808 */ /* 0x000fe40001800000 */
[----:B------:R-:W-:Y:S02]  /*e240*/  ISETP.GT.AND P2, PT, R97, 0x80, PT ;  /* 0x000000806100780c */ /* 0x000fe40003f44270 */
        /* <DEDUP_REMOVED lines=11> */
[----:B------:R-:W-:-:S04]  /*e300*/  FMNMX.FTZ R20, R97, R20, !PT ;  /* 0x0000001461147209 */ /* 0x000fc80007810000 */
[----:B------:R-:W-:-:S05]  /*e310*/  FMNMX.FTZ R20, R31, R20, !PT ;  /* 0x000000141f147209 */ /* 0x000fca0007810000 */
[----:B------:R-:W0:Y:S01]  /*e320*/  SHFL.BFLY PT, R39, R20, 0x2, 0x1f ;  /* 0x0c401f0014277f89 */ /* 0x000e2200000e0000 */
[-CC-:B------:R-:W-:Y:S01]  /*e330*/  FFMA.FTZ R38, R48, R0.reuse, -R15.reuse ;  /* 0x0000000030267223 */ /* 0x180fe2000001080f */
[-CC-:B------:R-:W-:Y:S01]  /*e340*/  FFMA.FTZ R48, R49, R0.reuse, -R15.reuse ;  /* 0x0000000031307223 */ /* 0x180fe2000001080f */
[----:B------:R-:W-:Y:S01]  /*e350*/  FFMA.FTZ R49, R53, R0, -R15 ;  /* 0x0000000035317223 */ /* 0x000fe2000001080f */
[----:B0-----:R-:W-:-:S05]  /*e360*/  FMNMX.FTZ R30, R20, R39, !PT ;  /* 0x00000027141e7209 */ /* 0x001fca0007810000 */
[----:B------:R-:W0:Y:S01]  /*e370*/  SHFL.BFLY PT, R53, R30, 0x1, 0x1f ;  /* 0x0c201f001e357f89 */ /* 0x000e2200000e0000 */
[----:B------:R2:W-:Y:S01]  /*e380*/  MUFU.EX2 R43, R46 ;  /* 0x0000002e002b7308 */ /* 0x0005e20000000800 */
[-CC-:B------:R-:W-:Y:S01]  /*e390*/  FFMA.FTZ R47, R52, R0.reuse, -R15.reuse ;  /* 0x00000000342f7223 */ /* 0x180fe2000001080f */
[-CC-:B--2---:R-:W-:Y:S01]  /*e3a0*/  FFMA.FTZ R46, R40, R0.reuse, -R15.reuse ;  /* 0x00000000282e7223 */ /* 0x184fe2000001080f */
[-CC-:B------:R-:W-:Y:S01]  /*e3b0*/  FFMA.FTZ R40, R44, R0.reuse, -R15.reuse ;  /* 0x000000002c287223 */ /* 0x180fe2000001080f */
[-CC-:B------:R-:W-:Y:S01]  /*e3c0*/  FFMA.FTZ R44, R45, R0.reuse, -R15.reuse ;  /* 0x000000002d2c7223 */ /* 0x180fe2000001080f */
[-CC-:B------:R-:W-:Y:S01]  /*e3d0*/  FFMA.FTZ R45, R33, R0.reuse, -R15.reuse ;  /* 0x00000000212d7223 */ /* 0x180fe2000001080f */
[-CC-:B------:R-:W-:Y:S01]  /*e3e0*/  FFMA.FTZ R33, R24, R0.reuse, -R15.reuse ;  /* 0x0000000018217223 */ /* 0x180fe2000001080f */
[-CC-:B------:R-:W-:Y:S01]  /*e3f0*/  FFMA.FTZ R39, R32, R0.reuse, -R15.reuse ;  /* 0x0000000020277223 */ /* 0x180fe2000001080f */
[----:B0-----:R-:W-:Y:S01]  /*e400*/  FMNMX.FTZ R20, R30, R53, !PT ;  /* 0x000000351e147209 */ /* 0x001fe20007810000 */
[----:B------:R-:W-:-:S03]  /*e410*/  FFMA.FTZ R80, R80, R0, -R15 ;  /* 0x0000000050507223 */ /* 0x000fc6000001080f */
[C---:B------:R-:W-:Y:S01]  /*e420*/  FSETP.NEU.FTZ.AND P2, PT, R20.reuse, -INF , PT ;  /* 0xff8000001400780b */ /* 0x040fe20003f5d000 */
[-C--:B------:R-:W-:Y:S01]  /*e430*/  FMUL.FTZ R24, R20, R0.reuse ;  /* 0x0000000014187220 */ /* 0x080fe20000410000 */
        /* <DEDUP_REMOVED lines=9> */
[----:B------:R-:W-:-:S05]  /*e4d0*/  FSEL R15, R24, RZ, P2 ;  /* 0x000000ff180f7208 */ /* 0x000fca0001000000 */
[-CC-:B------:R-:W-:Y:S01]  /*e4e0*/  FFMA.FTZ R24, R90, R0.reuse, -R15.reuse ;  /* 0x000000005a187223 */ /* 0x180fe2000001080f */
[-CC-:B------:R-:W-:Y:S01]  /*e4f0*/  FFMA.FTZ R99, R91, R0.reuse, -R15.reuse ;  /* 0x000000005b637223 */ /* 0x180fe2000001080f */
[-CC-:B------:R-:W-:Y:S01]  /*e500*/  FFMA.FTZ R90, R94, R0.reuse, -R15.reuse ;  /* 0x000000005e5a7223 */ /* 0x180fe2000001080f */
[----:B------:R-:W-:-:S03]  /*e510*/  FFMA.FTZ R95, R95, R0, -R15 ;  /* 0x000000005f5f7223 */ /* 0x000fc6000001080f */
[----:B------:R-:W-:Y:S01]  /*e520*/  MUFU.EX2 R24, R24 ;  /* 0x0000001800187308 */ /* 0x000fe20000000800 */
[----:B------:R-:W-:-:S07]  /*e530*/  FFMA.FTZ R88, R88, R0, -R15 ;  /* 0x0000000058587223 */ /* 0x000fce000001080f */
[----:B------:R-:W0:Y:S01]  /*e540*/  MUFU.EX2 R99, R99 ;  /* 0x0000006300637308 */ /* 0x000e220000000800 */
[----:B------:R-:W-:-:S07]  /*e550*/  FFMA.FTZ R91, R84, R0, -R15 ;  /* 0x00000000545b7223 */ /* 0x000fce000001080f */
[----:B------:R-:W2:Y:S08]  /*e560*/  MUFU.EX2 R18, R18 ;  /* 0x0000001200127308 */ /* 0x000eb00000000800 */
[----:B------:R-:W3:Y:S01]  /*e570*/  MUFU.EX2 R90, R90 ;  /* 0x0000005a005a7308 */ /* 0x000ee20000000800 */
[----:B------:R-:W-:-:S07]  /*e580*/  FFMA.FTZ R25, R74, R0, -R15 ;  /* 0x000000004a197223 */ /* 0x000fce000001080f */
[----:B------:R-:W4:Y:S01]  /*e590*/  MUFU.EX2 R19, R19 ;  /* 0x0000001300137308 */ /* 0x000f220000000800 */
[-CC-:B------:R-:W-:Y:S01]  /*e5a0*/  FFMA.FTZ R30, R86, R0.reuse, -R15.reuse ;  /* 0x00000000561e7223 */ /* 0x180fe2000001080f */
[----:B------:R-:W-:-:S06]  /*e5b0*/  FFMA.FTZ R74, R75, R0, -R15 ;  /* 0x000000004b4a7223 */ /* 0x000fcc000001080f */
[----:B------:R-:W4:Y:S01]  /*e5c0*/  MUFU.EX2 R95, R95 ;  /* 0x0000005f005f7308 */ /* 0x000f220000000800 */
[-CC-:B------:R-:W-:Y:S01]  /*e5d0*/  FFMA.FTZ R75, R79, R0.reuse, -R15.reuse ;  /* 0x000000004f4b7223 */ /* 0x180fe2000001080f */
[----:B------:R-:W-:Y:S01]  /*e5e0*/  FFMA.FTZ R29, R85, R0, -R15 ;  /* 0x00000000551d7223 */ /* 0x000fe2000001080f */
[----:B-1----:R-:W-:-:S05]  /*e5f0*/  FADD.FTZ R79, R16, R17 ;  /* 0x00000011104f7221 */ /* 0x002fca0000010000 */
[----:B------:R-:W-:Y:S01]  /*e600*/  MUFU.EX2 R80, R80 ;  /* 0x0000005000507308 */ /* 0x000fe20000000800 */
[----:B0-----:R-:W-:Y:S01]  /*e610*/  FADD.FTZ R85, R24, R99 ;  /* 0x0000006318557221 */ /* 0x001fe20000010000 */
[----:B------:R-:W-:-:S06]  /*e620*/  FFMA.FTZ R87, R87, R0, -R15 ;  /* 0x0000000057577223 */ /* 0x000fcc000001080f */
[----:B------:R-:W0:Y:S01]  /*e630*/  MUFU.EX2 R88, R88 ;  /* 0x0000005800587308 */ /* 0x000e220000000800 */
[-CC-:B------:R-:W-:Y:S01]  /*e640*/  FFMA.FTZ R28, R78, R0.reuse, -R15.reuse ;  /* 0x000000004e1c7223 */ /* 0x180fe2000001080f */
[-CC-:B------:R-:W-:Y:S01]  /*e650*/  FFMA.FTZ R53, R77, R0.reuse, -R15.reuse ;  /* 0x000000004d357223 */ /* 0x180fe2000001080f */
[----:B------:R-:W-:-:S05]  /*e660*/  FFMA.FTZ R77, R62, R0, -R15 ;  /* 0x000000003e4d7223 */ /* 0x000fca000001080f */
[----:B------:R-:W1:Y:S01]  /*e670*/  MUFU.EX2 R81, R81 ;  /* 0x0000005100517308 */ /* 0x000e620000000800 */
[----:B--2---:R-:W-:Y:S01]  /*e680*/  FADD.FTZ R78, R18, R79 ;  /* 0x0000004f124e7221 */ /* 0x004fe20000010000 */
[----:B------:R-:W-:Y:S02]  /*e690*/  @!P1 VIADD R62, R21, 0x31c40 ;  /* 0x00031c40153e9836 */ /* 0x000fe40000000000 */
[----:B---3--:R-:W-:-:S04]  /*e6a0*/  FADD.FTZ R84, R90, R85 ;  /* 0x000000555a547221 */ /* 0x008fc80000010000 */
[----:B------:R-:W2:Y:S01]  /*e6b0*/  MUFU.EX2 R91, R91 ;  /* 0x0000005b005b7308 */ /* 0x000ea20000000800 */
[----:B------:R-:W-:Y:S01]  /*e6c0*/  F2FP.F16.F32.PACK_AB R16, R17, R16 ;  /* 0x000000101110723e */ /* 0x000fe200000000ff */
[----:B----4-:R-:W-:Y:S01]  /*e6d0*/  FADD.FTZ R85, R19, R78 ;  /* 0x0000004e13557221 */ /* 0x010fe20000010000 */
[----:B------:R-:W-:-:S05]  /*e6e0*/  F2FP.F16.F32.PACK_AB R17, R99, R24 ;  /* 0x000000186311723e */ /* 0x000fca00000000ff */
[----:B------:R-:W-:Y:S01]  /*e6f0*/  MUFU.EX2 R82, R82 ;  /* 0x0000005200527308 */ /* 0x000fe20000000800 */
[----:B------:R-:W-:Y:S01]  /*e700*/  FADD.FTZ R99, R95, R84 ;  /* 0x000000545f637221 */ /* 0x000fe20000010000 */
[----:B------:R-:W-:-:S06]  /*e710*/  @!P1 PRMT R62, RZ, 0x654, R62 ;  /* 0x00000654ff3e9816 */ /* 0x000fcc000000003e */
[----:B------:R-:W3:Y:S01]  /*e720*/  MUFU.EX2 R30, R30 ;  /* 0x0000001e001e7308 */ /* 0x000ee20000000800 */
[-CC-:B------:R-:W-:Y:S01]  /*e730*/  FFMA.FTZ R24, R63, R0.reuse, -R15.reuse ;  /* 0x000000003f187223 */ /* 0x180fe2000001080f */
[-CC-:B------:R-:W-:Y:S01]  /*e740*/  FFMA.FTZ R89, R89, R0.reuse, -R15.reuse ;  /* 0x0000000059597223 */ /* 0x180fe2000001080f */
[----:B------:R-:W-:-:S05]  /*e750*/  FFMA.FTZ R63, R60, R0, -R15 ;  /* 0x000000003c3f7223 */ /* 0x000fca000001080f */
[----:B------:R-:W-:Y:S01]  /*e760*/  MUFU.EX2 R83, R83 ;  /* 0x0000005300537308 */ /* 0x000fe20000000800 */
[----:B0-----:R-:W-:Y:S01]  /*e770*/  FADD.FTZ R60, R88, R99 ;  /* 0x00000063583c7221 */ /* 0x001fe20000010000 */
[----:B------:R0:W-:Y:S06]  /*e780*/  @!P1 SYNCS.ARRIVE.TRANS64.RED.A1T0 RZ, [R62+URZ], RZ ;  /* 0x000000ff3eff99a7 */ /* 0x0001ec000810043f */
[----:B------:R-:W4:Y:S08]  /*e790*/  MUFU.EX2 R87, R87 ;  /* 0x0000005700577308 */ /* 0x000f300000000800 */
[----:B------:R1:W-:Y:S01]  /*e7a0*/  MUFU.EX2 R21, R77 ;  /* 0x0000004d00157308 */ /* 0x0003e20000000800 */
[----:B------:R-:W-:-:S07]  /*e7b0*/  FFMA.FTZ R78, R54, R0, -R15 ;  /* 0x00000000364e7223 */ /* 0x000fce000001080f */
[----:B------:R-:W4:Y:S01]  /*e7c0*/  MUFU.EX2 R72, R72 ;  /* 0x0000004800487308 */ /* 0x000f220000000800 */
[----:B-1----:R-:W-:Y:S01]  /*e7d0*/  FFMA.FTZ R77, R56, R0, -R15 ;  /* 0x00000000384d7223 */ /* 0x002fe2000001080f */
[----:B------:R-:W-:-:S06]  /*e7e0*/  FADD.FTZ R56, R80, R85 ;  /* 0x0000005550387221 */ /* 0x000fcc0000010000 */
[----:B------:R-:W1:Y:S01]  /*e7f0*/  MUFU.EX2 R25, R25 ;  /* 0x0000001900197308 */ /* 0x000e620000000800 */
[----:B------:R-:W-:Y:S01]  /*e800*/  FADD.FTZ R85, R81, R56 ;  /* 0x0000003851557221 */ /* 0x000fe20000010000 */
[-CC-:B------:R-:W-:Y:S01]  /*e810*/  FFMA.FTZ R84, R68, R0.reuse, -R15.reuse ;  /* 0x0000000044547223 */ /* 0x180fe2000001080f */
[----:B------:R-:W-:-:S05]  /*e820*/  FFMA.FTZ R68, R57, R0, -R15 ;  /* 0x0000000039447223 */ /* 0x000fca000001080f */
[----:B------:R-:W1:Y:S01]  /*e830*/  MUFU.EX2 R73, R73 ;  /* 0x0000004900497308 */ /* 0x000e620000000800 */
[----:B------:R-:W-:-:S07]  /*e840*/  FFMA.FTZ R57, R26, R0, -R15 ;  /* 0x000000001a397223 */ /* 0x000fce000001080f */
[----:B------:R-:W1:Y:S01]  /*e850*/  MUFU.EX2 R74, R74 ;  /* 0x0000004a004a7308 */ /* 0x000e620000000800 */
[----:B------:R-:W-:-:S07]  /*e860*/  FFMA.FTZ R56, R27, R0, -R15 ;  /* 0x000000001b387223 */ /* 0x000fce000001080f */
[----:B0-----:R2:W-:Y:S02]  /*e870*/  MUFU.EX2 R62, R89 ;  /* 0x00000059003e7308 */ /* 0x0015e40000000800 */
[----:B--2---:R-:W-:-:S06]  /*e880*/  FADD.FTZ R89, R91, R60 ;  /* 0x0000003c5b597221 */ /* 0x004fcc0000010000 */
[----:B------:R-:W0:Y:S01]  /*e890*/  MUFU.EX2 R66, R66 ;  /* 0x0000004200427308 */ /* 0x000e220000000800 */
[----:B---3--:R-:W-:-:S07]  /*e8a0*/  FADD.FTZ R26, R30, R89 ;  /* 0x000000591e1a7221 */ /* 0x008fce0000010000 */
[----:B------:R2:W-:Y:S01]  /*e8b0*/  MUFU.EX2 R54, R24 ;  /* 0x0000001800367308 */ /* 0x0005e20000000800 */
[----:B----4-:R-:W-:Y:S01]  /*e8c0*/  FADD.FTZ R26, R87, R26 ;  /* 0x0000001a571a7221 */ /* 0x010fe20000010000 */
[----:B------:R-:W-:-:S06]  /*e8d0*/  FFMA.FTZ R76, R76, R0, -R15 ;  /* 0x000000004c4c7223 */ /* 0x000fcc000001080f */
[----:B------:R-:W3:Y:S01]  /*e8e0*/  MUFU.EX2 R28, R28 ;  /* 0x0000001c001c7308 */ /* 0x000ee20000000800 */
[----:B--2---:R-:W-:-:S04]  /*e8f0*/  FADD.FTZ R24, R82, R85 ;  /* 0x0000005552187221 */ /* 0x004fc80000010000 */
[----:B------:R-:W-:-:S03]  /*e900*/  FADD.FTZ R27, R83, R24 ;  /* 0x00000018531b7221 */ /* 0x000fc60000010000 */
[----:B------:R-:W2:Y:S01]  /*e910*/  MUFU.EX2 R75, R75 ;  /* 0x0000004b004b7308 */ /* 0x000ea20000000800 */
[----:B------:R-:W-:Y:S01]  /*e920*/  FADD.FTZ R24, R72, R27 ;  /* 0x0000001b48187221 */ /* 0x000fe20000010000 */
[----:B-1----:R-:W-:Y:S01]  /*e930*/  FADD.FTZ R27, R25, R26 ;  /* 0x0000001a191b7221 */ /* 0x002fe20000010000 */
[-CC-:B------:R-:W-:Y:S01]  /*e940*/  FFMA.FTZ R70, R70, R0.reuse, -R15.reuse ;  /* 0x0000000046467223 */ /* 0x180fe2000001080f */
[-CC-:B------:R-:W-:Y:S01]  /*e950*/  FFMA.FTZ R71, R71, R0.reuse, -R15.reuse ;  /* 0x0000000047477223 */ /* 0x180fe2000001080f */
[----:B------:R-:W-:-:S03]  /*e960*/  FFMA.FTZ R64, R64, R0, -R15 ;  /* 0x0000000040407223 */ /* 0x000fc6000001080f */
[----:B------:R-:W-:Y:S01]  /*e970*/  MUFU.EX2 R58, R58 ;  /* 0x0000003a003a7308 */ /* 0x000fe20000000800 */
[-CC-:B------:R-:W-:Y:S01]  /*e980*/  FFMA.FTZ R65, R65, R0.reuse, -R15.reuse ;  /* 0x0000000041417223 */ /* 0x180fe2000001080f */
[-CC-:B------:R-:W-:Y:S01]  /*e990*/  FFMA.FTZ R79, R55, R0.reuse, -R15.reuse ;  /* 0x00000000374f7223 */ /* 0x180fe2000001080f */
[-CC-:B------:R-:W-:Y:S01]  /*e9a0*/  FFMA.FTZ R69, R69, R0.reuse, -R15.reuse ;  /* 0x0000000045457223 */ /* 0x180fe2000001080f */
[-CC-:B------:R-:W-:Y:S01]  /*e9b0*/  FFMA.FTZ R92, R92, R0.reuse, -R15.reuse ;  /* 0x000000005c5c7223 */ /* 0x180fe2000001080f */
[-CC-:B------:R-:W-:Y:S01]  /*e9c0*/  FFMA.FTZ R93, R93, R0.reuse, -R15.reuse ;  /* 0x000000005d5d7223 */ /* 0x180fe2000001080f */
[-CC-:B------:R-:W-:Y:S02]  /*e9d0*/  FFMA.FTZ R61, R61, R0.reuse, -R15.reuse ;  /* 0x000000003d3d7223 */ /* 0x180fe4000001080f */
[----:B------:R-:W1:Y:S01]  /*e9e0*/  MUFU.EX2 R29, R29 ;  /* 0x0000001d001d7308 */ /* 0x000e620000000800 */
[-CC-:B------:R-:W-:Y:S01]  /*e9f0*/  FFMA.FTZ R97, R97, R0.reuse, -R15.reuse ;  /* 0x0000000061617223 */ /* 0x180fe2000001080f */
[----:B------:R-:W-:Y:S01]  /*ea00*/  FFMA.FTZ R15, R31, R0, -R15 ;  /* 0x000000001f0f7223 */ /* 0x000fe2000001080f */
[----:B------:R-:W-:Y:S01]  /*ea10*/  FADD.FTZ R31, R73, R24 ;  /* 0x00000018491f7221 */ /* 0x000fe20000010000 */
[----:B------:R-:W-:-:S04]  /*ea20*/  FADD.FTZ R27, R74, R27 ;  /* 0x0000001b4a1b7221 */ /* 0x000fc80000010000 */
[----:B------:R-:W4:Y:S01]  /*ea30*/  MUFU.EX2 R76, R76 ;  /* 0x0000004c004c7308 */ /* 0x000f220000000800 */
[----:B------:R-:W-:Y:S01]  /*ea40*/  F2FP.F16.F32.PACK_AB R18, R19, R18 ;  /* 0x000000121312723e */ /* 0x000fe200000000ff */
[----:B0-----:R-:W-:Y:S01]  /*ea50*/  FADD.FTZ R24, R66, R31 ;  /* 0x0000001f42187221 */ /* 0x001fe20000010000 */
[----:B------:R-:W-:Y:S01]  /*ea60*/  F2FP.F16.F32.PACK_AB R19, R95, R90 ;  /* 0x0000005a5f13723e */ /* 0x000fe200000000ff */
[----:B---3--:R-:W-:-:S04]  /*ea70*/  FADD.FTZ R26, R28, R27 ;  /* 0x0000001b1c1a7221 */ /* 0x008fc80000010000 */
[----:B------:R-:W0:Y:S01]  /*ea80*/  MUFU.EX2 R50, R50 ;  /* 0x0000003200327308 */ /* 0x000e220000000800 */
[----:B------:R-:W-:Y:S01]  /*ea90*/  FADD.FTZ R27, R67, R24 ;  /* 0x00000018431b7221 */ /* 0x000fe20000010000 */
[----:B--2---:R-:W-:-:S06]  /*eaa0*/  FADD.FTZ R26, R75, R26 ;  /* 0x0000001a4b1a7221 */ /* 0x004fcc0000010000 */
[----:B------:R-:W2:Y:S01]  /*eab0*/  MUFU.EX2 R70, R70 ;  /* 0x0000004600467308 */ /* 0x000ea20000000800 */
[----:B------:R3:W-:Y:S01]  /*eac0*/  STSM.16.M88.4 [R23+0x24300], R16 ;  /* 0x0243001017007844 */ /* 0x0007e20000000200 */
[----:B-1----:R-:W-:-:S06]  /*ead0*/  FADD.FTZ R31, R29, R26 ;  /* 0x0000001a1d1f7221 */ /* 0x002fcc0000010000 */
[----:B------:R-:W1:Y:S01]  /*eae0*/  MUFU.EX2 R51, R51 ;  /* 0x0000003300337308 */ /* 0x000e620000000800 */
[----:B------:R-:W-:-:S07]  /*eaf0*/  F2FP.F16.F32.PACK_AB R26, R67, R66 ;  /* 0x00000042431a723e */ /* 0x000fce00000000ff */
[----:B------:R-:W1:Y:S01]  /*eb00*/  MUFU.EX2 R71, R71 ;  /* 0x0000004700477308 */ /* 0x000e620000000800 */
[----:B---3--:R-:W-:Y:S01]  /*eb10*/  F2FP.F16.F32.PACK_AB R19, R87, R30 ;  /* 0x0000001e5713723e */ /* 0x008fe200000000ff */
[----:B------:R-:W-:-:S06]  /*eb20*/  FADD.FTZ R30, R58, R27 ;  /* 0x0000001b3a1e7221 */ /* 0x000fcc0000010000 */
[----:B------:R-:W3:Y:S01]  /*eb30*/  MUFU.EX2 R42, R42 ;  /* 0x0000002a002a7308 */ /* 0x000ee20000000800 */
[----:B------:R-:W-:Y:S01]  /*eb40*/  FADD.FTZ R67, R59, R30 ;  /* 0x0000001e3b437221 */ /* 0x000fe20000010000 */
[----:B----4-:R-:W-:-:S06]  /*eb50*/  FADD.FTZ R31, R76, R31 ;  /* 0x0000001f4c1f7221 */ /* 0x010fcc0000010000 */
[----:B------:R-:W4:Y:S01]  /*eb60*/  MUFU.EX2 R53, R53 ;  /* 0x0000003500357308 */ /* 0x000f220000000800 */
[----:B------:R-:W-:Y:S01]  /*eb70*/  F2FP.F16.F32.PACK_AB R27, R75, R28 ;  /* 0x0000001c4b1b723e */ /* 0x000fe200000000ff */
[----:B0-----:R-:W-:Y:S01]  /*eb80*/  FADD.FTZ R30, R50, R67 ;  /* 0x00000043321e7221 */ /* 0x001fe20000010000 */
[----:B------:R-:W-:-:S05]  /*eb90*/  F2FP.F16.F32.PACK_AB R28, R59, R58 ;  /* 0x0000003a3b1c723e */ /* 0x000fca00000000ff */
[----:B------:R-:W0:Y:S01]  /*eba0*/  MUFU.EX2 R64, R64 ;  /* 0x0000004000407308 */ /* 0x000e220000000800 */
[----:B--2---:R-:W-:Y:S01]  /*ebb0*/  FADD.FTZ R58, R70, R31 ;  /* 0x0000001f463a7221 */ /* 0x004fe20000010000 */
[C---:B-1----:R-:W-:Y:S01]  /*ebc0*/  FADD.FTZ R59, R51.reuse, R30 ;  /* 0x0000001e333b7221 */ /* 0x042fe20000010000 */
[----:B------:R-:W-:Y:S02]  /*ebd0*/  F2FP.F16.F32.PACK_AB R30, R51, R50 ;  /* 0x00000032331e723e */ /* 0x000fe400000000ff */
[----:B------:R-:W-:-:S03]  /*ebe0*/  FADD.FTZ R58, R71, R58 ;  /* 0x0000003a473a7221 */ /* 0x000fc60000010000 */
[----:B------:R-:W1:Y:S01]  /*ebf0*/  MUFU.EX2 R34, R34 ;  /* 0x0000002200227308 */ /* 0x000e620000000800 */
[----:B---3--:R-:W-:Y:S01]  /*ec00*/  FADD.FTZ R50, R42, R59 ;  /* 0x0000003b2a327221 */ /* 0x008fe20000010000 */
[----:B----4-:R-:W-:-:S06]  /*ec10*/  FADD.FTZ R51, R53, R58 ;  /* 0x0000003a35337221 */ /* 0x010fcc0000010000 */
[----:B------:R-:W2:Y:S01]  /*ec20*/  MUFU.EX2 R35, R35 ;  /* 0x0000002300237308 */ /* 0x000ea20000000800 */
[----:B------:R-:W-:Y:S01]  /*ec30*/  FADD.FTZ R59, R43, R50 ;  /* 0x000000322b3b7221 */ /* 0x000fe20000010000 */
[----:B0-----:R-:W-:-:S06]  /*ec40*/  FADD.FTZ R50, R64, R51 ;  /* 0x0000003340327221 */ /* 0x001fcc0000010000 */
[----:B------:R-:W0:Y:S01]  /*ec50*/  MUFU.EX2 R65, R65 ;  /* 0x0000004100417308 */ /* 0x000e220000000800 */
[----:B------:R-:W-:Y:S02]  /*ec60*/  F2FP.F16.F32.PACK_AB R16, R81, R80 ;  /* 0x000000505110723e */ /* 0x000fe400000000ff */
[----:B------:R-:W-:-:S05]  /*ec70*/  F2FP.F16.F32.PACK_AB R17, R91, R88 ;  /* 0x000000585b11723e */ /* 0x000fca00000000ff */
[----:B------:R-:W3:Y:S01]  /*ec80*/  MUFU.EX2 R38, R38 ;  /* 0x0000002600267308 */ /* 0x000ee20000000800 */
[----:B------:R-:W-:Y:S01]  /*ec90*/  F2FP.F16.F32.PACK_AB R18, R83, R82 ;  /* 0x000000525312723e */ /* 0x000fe200000000ff */
[----:B------:R-:W-:Y:S01]  /*eca0*/  FADD.FTZ R51, R21, R50 ;  /* 0x0000003215337221 */ /* 0x000fe20000010000 */
[----:B------:R-:W-:-:S05]  /*ecb0*/  F2FP.F16.F32.PACK_AB R24, R73, R72 ;  /* 0x000000484918723e */ /* 0x000fca00000000ff */
[----:B------:R-:W4:Y:S01]  /*ecc0*/  MUFU.EX2 R48, R48 ;  /* 0x0000003000307308 */ /* 0x000f220000000800 */
[----:B------:R-:W-:Y:S01]  /*ecd0*/  F2FP.F16.F32.PACK_AB R25, R74, R25 ;  /* 0x000000194a19723e */ /* 0x000fe200000000ff */
[----:B------:R2:W-:Y:S01]  /*ece0*/  STSM.16.M88.4 [R23+0x25b00], R16 ;  /* 0x025b001017007844 */ /* 0x0005e20000000200 */
[----:B-1----:R-:W-:-:S05]  /*ecf0*/  FADD.FTZ R58, R34, R59 ;  /* 0x0000003b223a7221 */ /* 0x002fca0000010000 */
[----:B------:R-:W1:Y:S01]  /*ed00*/  MUFU.EX2 R55, R78 ;  /* 0x0000004e00377308 */ /* 0x000e620000000800 */
[----:B------:R-:W-:Y:S01]  /*ed10*/  F2FP.F16.F32.PACK_AB R29, R76, R29 ;  /* 0x0000001d4c1d723e */ /* 0x000fe200000000ff */
[----:B------:R0:W-:Y:S01]  /*ed20*/  STSM.16.M88.4 [R23+0x27300], R24 ;  /* 0x0273001817007844 */ /* 0x0001e20000000200 */
[----:B------:R-:W-:-:S05]  /*ed30*/  F2FP.F16.F32.PACK_AB R31, R71, R70 ;  /* 0x00000046471f723e */ /* 0x000fca00000000ff */
[----:B------:R-:W1:Y:S01]  /*ed40*/  MUFU.EX2 R47, R47 ;  /* 0x0000002f002f7308 */ /* 0x000e620000000800 */
[----:B--2---:R-:W-:Y:S01]  /*ed50*/  F2FP.F16.F32.PACK_AB R16, R43, R42 ;  /* 0x0000002a2b10723e */ /* 0x004fe200000000ff */
[----:B------:R-:W-:Y:S01]  /*ed60*/  FADD.FTZ R42, R62, R51 ;  /* 0x000000333e2a7221 */ /* 0x000fe20000010000 */
[----:B------:R-:W-:-:S05]  /*ed70*/  FADD.FTZ R43, R35, R58 ;  /* 0x0000003a232b7221 */ /* 0x000fca0000010000 */
[----:B------:R-:W2:Y:S01]  /*ed80*/  MUFU.EX2 R60, R79 ;  /* 0x0000004f003c7308 */ /* 0x000ea20000000800 */
[----:B0-----:R-:W-:Y:S01]  /*ed90*/  FADD.FTZ R25, R65, R42 ;  /* 0x0000002a41197221 */ /* 0x001fe20000010000 */
[----:B---3--:R-:W-:-:S06]  /*eda0*/  FADD.FTZ R43, R38, R43 ;  /* 0x0000002b262b7221 */ /* 0x008fcc0000010000 */
[----:B------:R-:W0:Y:S01]  /*edb0*/  MUFU.EX2 R49, R49 ;  /* 0x0000003100317308 */ /* 0x000e220000000800 */
[----:B------:R3:W-:Y:S07]  /*edc0*/  STSM.16.M88.4 [R23+0x28b00], R28 ;  /* 0x028b001c17007844 */ /* 0x0007ee0000000200 */
[----:B------:R-:W0:Y:S01]  /*edd0*/  MUFU.EX2 R78, R84 ;  /* 0x00000054004e7308 */ /* 0x000e220000000800 */
[----:B----4-:R-:W-:Y:S01]  /*ede0*/  FADD.FTZ R26, R48, R43 ;  /* 0x0000002b301a7221 */ /* 0x010fe20000010000 */
[----:B------:R-:W-:Y:S01]  /*edf0*/  F2FP.F16.F32.PACK_AB R19, R62, R21 ;  /* 0x000000153e13723e */ /* 0x000fe200000000ff */
[----:B------:R-:W4:Y:S05]  /*ee00*/  @P5 LDC R43, c[0x0][0x450] ;  /* 0x00011400ff2b5b82 */ /* 0x000f2a0000000800 */
[----:B------:R-:W0:Y:S01]  /*ee10*/  MUFU.EX2 R46, R46 ;  /* 0x0000002e002e7308 */ /* 0x000e220000000800 */
[----:B---3--:R-:W-:-:S07]  /*ee20*/  FADD.FTZ R28, R54, R25 ;  /* 0x00000019361c7221 */ /* 0x008fce0000010000 */
[----:B------:R-:W3:Y:S01]  /*ee30*/  MUFU.EX2 R77, R77 ;  /* 0x0000004d004d7308 */ /* 0x000ee20000000800 */
[----:B-1----:R-:W-:Y:S01]  /*ee40*/  FADD.FTZ R21, R55, R28 ;  /* 0x0000001c37157221 */ /* 0x002fe20000010000 */
[----:B------:R-:W-:-:S06]  /*ee50*/  FADD.FTZ R26, R47, R26 ;  /* 0x0000001a2f1a7221 */ /* 0x000fcc0000010000 */
[----:B------:R-:W1:Y:S01]  /*ee60*/  MUFU.EX2 R41, R41 ;  /* 0x0000002900297308 */ /* 0x000e620000000800 */
[----:B--2---:R-:W-:-:S07]  /*ee70*/  FADD.FTZ R21, R60, R21 ;  /* 0x000000153c157221 */ /* 0x004fce0000010000 */
[----:B------:R-:W2:Y:S01]  /*ee80*/  MUFU.EX2 R69, R69 ;  /* 0x0000004500457308 */ /* 0x000ea20000000800 */
[----:B0-----:R-:W-:Y:S01]  /*ee90*/  FADD.FTZ R29, R49, R26 ;  /* 0x0000001a311d7221 */ /* 0x001fe20000010000 */
[----:B------:R-:W-:-:S06]  /*eea0*/  F2FP.F16.F32.PACK_AB R18, R35, R34 ;  /* 0x000000222312723e */ /* 0x000fcc00000000ff */
[----:B------:R-:W0:Y:S01]  /*eeb0*/  MUFU.EX2 R40, R40 ;  /* 0x0000002800287308 */ /* 0x000e220000000800 */
[----:B------:R-:W4:Y:S01]  /*eec0*/  @P5 LDC R35, c[0x0][0x44c] ;  /* 0x00011300ff235b82 */ /* 0x000f220000000800 */
[----:B------:R-:W-:-:S06]  /*eed0*/  FADD.FTZ R30, R78, R21 ;  /* 0x000000154e1e7221 */ /* 0x000fcc0000010000 */
[----:B------:R-:W0:Y:S01]  /*eee0*/  MUFU.EX2 R68, R68 ;  /* 0x0000004400447308 */ /* 0x000e220000000800 */
[----:B------:R-:W-:-:S07]  /*eef0*/  FADD.FTZ R28, R46, R29 ;  /* 0x0000001d2e1c7221 */ /* 0x000fce0000010000 */
[----:B------:R-:W4:Y:S01]  /*ef00*/  MUFU.EX2 R44, R44 ;  /* 0x0000002c002c7308 */ /* 0x000f220000000800 */
[----:B---3--:R-:W-:-:S07]  /*ef10*/  FADD.FTZ R30, R77, R30 ;  /* 0x0000001e4d1e7221 */ /* 0x008fce0000010000 */
[----:B------:R-:W3:Y:S01]  /*ef20*/  MUFU.EX2 R92, R92 ;  /* 0x0000005c005c7308 */ /* 0x000ee20000000800 */
[----:B------:R-:W-:Y:S01]  /*ef30*/  F2FP.F16.F32.PACK_AB R17, R64, R53 ;  /* 0x000000354011723e */ /* 0x000fe200000000ff */
[----:B-1----:R-:W-:-:S06]  /*ef40*/  FADD.FTZ R21, R41, R28 ;  /* 0x0000001c29157221 */ /* 0x002fcc0000010000 */
[----:B------:R-:W1:Y:S01]  /*ef50*/  MUFU.EX2 R39, R39 ;  /* 0x0000002700277308 */ /* 0x000e620000000800 */
[----:B--2---:R-:W-:-:S07]  /*ef60*/  FADD.FTZ R31, R69, R30 ;  /* 0x0000001e451f7221 */ /* 0x004fce0000010000 */
[----:B------:R-:W2:Y:S01]  /*ef70*/  MUFU.EX2 R63, R63 ;  /* 0x0000003f003f7308 */ /* 0x000ea20000000800 */
[----:B0-----:R-:W-:Y:S01]  /*ef80*/  FADD.FTZ R21, R40, R21 ;  /* 0x0000001528157221 */ /* 0x001fe20000010000 */
[----:B------:R0:W-:Y:S06]  /*ef90*/  STSM.16.M88.4 [R23+0x2a300], R16 ;  /* 0x02a3001017007844 */ /* 0x0001ec0000000200 */
[----:B------:R-:W2:Y:S01]  /*efa0*/  MUFU.EX2 R45, R45 ;  /* 0x0000002d002d7308 */ /* 0x000ea20000000800 */
[----:B------:R-:W-:-:S07]  /*efb0*/  F2FP.F16.F32.PACK_AB R24, R48, R38 ;  /* 0x000000263018723e */ /* 0x000fce00000000ff */
[----:B------:R-:W2:Y:S01]  /*efc0*/  MUFU.EX2 R93, R93 ;  /* 0x0000005d005d7308 */ /* 0x000ea20000000800 */
[----:B0-----:R-:W-:Y:S01]  /*efd0*/  FADD.FTZ R17, R68, R31 ;  /* 0x0000001f44117221 */ /* 0x001fe20000010000 */
[----:B----4-:R-:W-:-:S06]  /*efe0*/  FADD.FTZ R38, R44, R21 ;  /* 0x000000152c267221 */ /* 0x010fcc0000010000 */
[----:B------:R-:W0:Y:S01]  /*eff0*/  MUFU.EX2 R34, R61 ;  /* 0x0000003d00227308 */ /* 0x000e220000000800 */
[----:B---3--:R-:W-:Y:S01]  /*f000*/  FADD.FTZ R16, R92, R17 ;  /* 0x000000115c107221 */ /* 0x008fe20000010000 */
[----:B-1----:R-:W-:-:S06]  /*f010*/  FADD.FTZ R38, R39, R38 ;  /* 0x0000002627267221 */ /* 0x002fcc0000010000 */
[----:B------:R-:W1:Y:S01]  /*f020*/  MUFU.EX2 R57, R57 ;  /* 0x0000003900397308 */ /* 0x000e620000000800 */
[----:B--2---:R-:W-:Y:S01]  /*f030*/  FADD.FTZ R16, R63, R16 ;  /* 0x000000103f107221 */ /* 0x004fe20000010000 */
[----:B------:R-:W-:-:S06]  /*f040*/  F2FP.F16.F32.PACK_AB R25, R54, R65 ;  /* 0x000000413619723e */ /* 0x000fcc00000000ff */
[----:B------:R-:W2:Y:S01]  /*f050*/  MUFU.EX2 R36, R36 ;  /* 0x0000002400247308 */ /* 0x000ea20000000800 */
[----:B------:R-:W-:Y:S01]  /*f060*/  F2FP.F16.F32.PACK_AB R26, R49, R47 ;  /* 0x0000002f311a723e */ /* 0x000fe200000000ff */
[----:B------:R-:W-:Y:S01]  /*f070*/  FADD.FTZ R17, R45, R38 ;  /* 0x000000262d117221 */ /* 0x000fe20000010000 */
[----:B------:R-:W-:Y:S01]  /*f080*/  F2FP.F16.F32.PACK_AB R27, R60, R55 ;  /* 0x000000373c1b723e */ /* 0x000fe200000000ff */
[----:B------:R-:W-:-:S04]  /*f090*/  @P5 IMAD.HI.U32 R18, R103, R35, RZ ;  /* 0x0000002367125227 */ /* 0x000fc800078e00ff */
[----:B------:R-:W-:Y:S01]  /*f0a0*/  FADD.FTZ R19, R93, R16 ;  /* 0x000000105d137221 */ /* 0x000fe20000010000 */
[----:B------:R-:W3:Y:S01]  /*f0b0*/  MUFU.EX2 R37, R37 ;  /* 0x0000002500257308 */ /* 0x000ee20000000800 */
[----:B------:R4:W-:Y:S07]  /*f0c0*/  STSM.16.M88.4 [R23+0x2bb00], R24 ;  /* 0x02bb001817007844 */ /* 0x0009ee0000000200 */
[----:B------:R-:W-:Y:S08]  /*f0d0*/  MUFU.EX2 R56, R56 ;  /* 0x0000003800387308 */ /* 0x000ff00000000800 */
[----:B------:R-:W-:Y:S01]  /*f0e0*/  MUFU.EX2 R97, R97 ;  /* 0x0000006100617308 */ /* 0x000fe20000000800 */
[----:B----4-:R-:W-:-:S02]  /*f0f0*/  IMAD.MOV.U32 R27, RZ, RZ, R103 ;  /* 0x000000ffff1b7224 */ /* 0x010fc400078e0067 */
[----:B0-----:R-:W-:Y:S01]  /*f100*/  FADD.FTZ R26, R34, R19 ;  /* 0x00000013221a7221 */ /* 0x001fe20000010000 */
[----:B------:R-:W-:-:S04]  /*f110*/  @P5 SHF.R.U32.HI R27, RZ, R43, R18 ;  /* 0x0000002bff1b5219 */ /* 0x000fc80000011612 */
[----:B------:R0:W4:Y:S01]  /*f120*/  MUFU.EX2 R38, R15 ;  /* 0x0000000f00267308 */ /* 0x0001220000000800 */
[----:B------:R-:W-:-:S07]  /*f130*/  F2FP.F16.F32.PACK_AB R28, R41, R46 ;  /* 0x0000002e291c723e */ /* 0x000fce00000000ff */
[----:B------:R-:W4:Y:S01]  /*f140*/  MUFU.EX2 R33, R33 ;  /* 0x0000002100217308 */ /* 0x000f220000000800 */
[----:B------:R-:W-:Y:S01]  /*f150*/  F2FP.F16.F32.PACK_AB R29, R77, R78 ;  /* 0x0000004e4d1d723e */ /* 0x000fe200000000ff */
[----:B-1----:R-:W-:-:S06]  /*f160*/  FADD.FTZ R25, R57, R26 ;  /* 0x0000001a39197221 */ /* 0x002fcc0000010000 */
[----:B------:R-:W1:Y:S01]  /*f170*/  MUFU.EX2 R52, R52 ;  /* 0x0000003400347308 */ /* 0x000e620000000800 */
[----:B------:R-:W-:-:S07]  /*f180*/  F2FP.F16.F32.PACK_AB R30, R44, R40 ;  /* 0x000000282c1e723e */ /* 0x000fce00000000ff */
[----:B------:R-:W-:Y:S01]  /*f190*/  MUFU.EX2 R32, R32 ;  /* 0x0000002000207308 */ /* 0x000fe20000000800 */
[----:B------:R-:W-:-:S07]  /*f1a0*/  F2FP.F16.F32.PACK_AB R31, R68, R69 ;  /* 0x00000045441f723e */ /* 0x000fce00000000ff */
[----:B------:R-:W1:Y:S01]  /*f1b0*/  MUFU.EX2 R155, R155 ;  /* 0x0000009b009b7308 */ /* 0x000e620000000800 */
[----:B------:R-:W-:Y:S01]  /*f1c0*/  IADD3 R26, R27, R101, -R102 ;  /* 0x000000651b1a7210 */ /* 0x000fe20007ffe866 */
[----:B--2---:R-:W-:Y:S01]  /*f1d0*/  FADD.FTZ R18, R36, R17 ;  /* 0x0000001124127221 */ /* 0x004fe20000010000 */
[----:B------:R2:W-:Y:S03]  /*f1e0*/  STSM.16.M88.4 [R23+0x2d300], R28 ;  /* 0x02d3001c17007844 */ /* 0x0005e60000000200 */
[----:B---3--:R-:W-:Y:S01]  /*f1f0*/  FADD.FTZ R24, R37, R18 ;  /* 0x0000001225187221 */ /* 0x008fe20000010000 */
[----:B0-----:R-:W-:Y:S01]  /*f200*/  IMAD.HI R15, R26, 0x38e38e39, RZ ;  /* 0x38e38e391a0f7827 */ /* 0x001fe200078e02ff */
[----:B----4-:R-:W-:Y:S02]  /*f210*/  F2FP.F16.F32.PACK_AB R27, R38, R97 ;  /* 0x00000061261b723e */ /* 0x010fe400000000ff */
[----:B------:R-:W-:Y:S01]  /*f220*/  F2FP.F16.F32.PACK_AB R16, R45, R39 ;  /* 0x000000272d10723e */ /* 0x000fe200000000ff */
[----:B------:R-:W-:Y:S01]  /*f230*/  FADD.FTZ R21, R33, R24 ;  /* 0x0000001821157221 */ /* 0x000fe20000010000 */
[----:B------:R-:W-:-:S02]  /*f240*/  F2FP.F16.F32.PACK_AB R17, R63, R92 ;  /* 0x0000005c3f11723e */ /* 0x000fc400000000ff */
[----:B------:R-:W-:Y:S01]  /*f250*/  F2FP.F16.F32.PACK_AB R18, R37, R36 ;  /* 0x000000242512723e */ /* 0x000fe200000000ff */
[----:B--2---:R-:W-:Y:S01]  /*f260*/  FADD.FTZ R28, R56, R25 ;  /* 0x00000019381c7221 */ /* 0x004fe20000010000 */
[----:B------:R-:W-:Y:S02]  /*f270*/  F2FP.F16.F32.PACK_AB R19, R34, R93 ;  /* 0x0000005d2213723e */ /* 0x000fe400000000ff */
[----:B-1----:R-:W-:Y:S01]  /*f280*/  F2FP.F16.F32.PACK_AB R24, R52, R33 ;  /* 0x000000213418723e */ /* 0x002fe200000000ff */
[----:B------:R-:W-:Y:S01]  /*f290*/  FADD.FTZ R97, R97, R28 ;  /* 0x0000001c61617221 */ /* 0x000fe20000010000 */
[----:B------:R-:W-:Y:S02]  /*f2a0*/  F2FP.F16.F32.PACK_AB R25, R56, R57 ;  /* 0x000000393819723e */ /* 0x000fe400000000ff */
[----:B------:R-:W-:Y:S02]  /*f2b0*/  F2FP.F16.F32.PACK_AB R26, R155, R32 ;  /* 0x000000209b1a723e */ /* 0x000fe400000000ff */
[----:B------:R-:W-:Y:S01]  /*f2c0*/  SHF.R.U32.HI R28, RZ, 0x1f, R15 ;  /* 0x0000001fff1c7819 */ /* 0x000fe2000001160f */
[----:B------:R-:W-:Y:S03]  /*f2d0*/  STSM.16.M88.4 [R23+0x2eb00], R16 ;  /* 0x02eb001017007844 */ /* 0x000fe60000000200 */
[----:B------:R-:W-:Y:S01]  /*f2e0*/  LEA.HI.SX32 R28, R15, R28, 0x1b ;  /* 0x0000001c0f1c7211 */ /* 0x000fe200078fdaff */
[----:B------:R0:W-:Y:S01]  /*f2f0*/  STSM.16.M88.4 [R23+0x30300], R24 ;  /* 0x0303001817007844 */ /* 0x0001e20000000200 */
[----:B------:R1:W-:Y:S06]  /*f300*/  MEMBAR.ALL.CTA ;  /* 0x0000000000007992 */ /* 0x0003ec0000008000 */
[----:B-1----:R-:W1:Y:S01]  /*f310*/  FENCE.VIEW.ASYNC.S ;  /* 0x00000000000073c6 */ /* 0x002e620000000000 */
[----:B------:R-:W-:Y:S01]  /*f320*/  VIMNMX R72, RZ, R28, !PT ;  /* 0x0000001cff487248 */ /* 0x000fe20007fe0100 */
[----:B------:R-:W-:-:S04]  /*f330*/  VIADD R15, R96, 0xfffffffe ;  /* 0xfffffffe600f7836 */ /* 0x000fc80000000000 */
[----:B------:R2:W-:Y:S01]  /*f340*/  STL [R1+0x40], R72 ;  /* 0x0000404801007387 */ /* 0x0005e20000100800 */
[----:B------:R-:W-:Y:S01]  /*f350*/  ISETP.GE.AND P2, PT, R15, R72, PT ;  /* 0x000000480f00720c */ /* 0x000fe20003f46270 */
[----:B------:R-:W-:-:S04]  /*f360*/  FADD.FTZ R21, R52, R21 ;  /* 0x0000001534157221 */ /* 0x000fc80000010000 */
[----:B------:R-:W-:Y:S01]  /*f370*/  FADD.FTZ R32, R32, R21 ;  /* 0x0000001520207221 */ /* 0x000fe20000010000 */
[----:B------:R-:W-:Y:S01]  /*f380*/  FADD.FTZ R157, R38, R97 ;  /* 0x00000061269d7221 */ /* 0x000fe20000010000 */
[----:B------:R-:W-:Y:S02]  /*f390*/  CS2R R70, SRZ ;  /* 0x0000000000467805 */ /* 0x000fe4000001ff00 */
[----:B------:R-:W-:Y:S01]  /*f3a0*/  CS2R R68, SRZ ;  /* 0x0000000000447805 */ /* 0x000fe2000001ff00 */
[----:B------:R-:W-:Y:S01]  /*f3b0*/  FADD.FTZ R155, R155, R32 ;  /* 0x000000209b9b7221 */ /* 0x000fe20000010000 */
        /* <DEDUP_REMOVED lines=20> */
[----:B0-----:R-:W-:-:S02]  /*f500*/  CS2R R26, SRZ ;  /* 0x00000000001a7805 */ /* 0x001fc4000001ff00 */
[----:B------:R-:W-:Y:S01]  /*f510*/  CS2R R24, SRZ ;  /* 0x0000000000187805 */ /* 0x000fe2000001ff00 */
[----:B-1----:R-:W-:Y:S01]  /*f520*/  NOP ;  /* 0x0000000000007918 */ /* 0x002fe20000000000 */
[----:B--2---:R-:W-:Y:S05]  /*f530*/  @!P2 BRA `(.L_x_2418) ;  /* 0x000000500020a947 */ /* 0x004fea0003800000 */
[----:B------:R0:W5:Y:S01]  /*f540*/  LDL.LU R18, [R1+0x4] ;  /* 0x0000040001127983 */ /* 0x0001620000300800 */
[----:B------:R-:W-:Y:S02]  /*f550*/  IMAD.MOV.U32 R16, RZ, RZ, R20 ;  /* 0x000000ffff107224 */ /* 0x000fe400078e0014 */
[----:B------:R-:W-:Y:S02]  /*f560*/  IMAD.MOV.U32 R17, RZ, RZ, R14 ;  /* 0x000000ffff117224 */ /* 0x000fe400078e000e */
[----:B------:R-:W-:Y:S02]  /*f570*/  IMAD.MOV.U32 R19, RZ, RZ, R145 ;  /* 0x000000ffff137224 */ /* 0x000fe400078e0091 */
[----:B------:R-:W-:-:S07]  /*f580*/  IMAD.MOV.U32 R71, RZ, RZ, RZ ;  /* 0x000000ffff477224 */ /* 0x000fce00078e00ff */
.L_x_2428:
        /* <DEDUP_REMOVED lines=9> */
[----:B-1----:R-:W-:Y:S05]  /*f620*/  @P2 BRA `(.L_x_2419) ;  /* 0x0000000000302947 */ /* 0x002fea0003800000 */
[----:B------:R-:W-:Y:S05]  /*f630*/  @!P0 BRA `(.L_x_2420) ;  /* 0x0000000000048947 */ /* 0x000fea0003800000 */
[----:B------:R-:W-:Y:S01]  /*f640*/  BPT.TRAP 0x1 ;  /* 0x000000040000795c */ /* 0x000fe20000300000 */
.L_x_2420:
[----:B------:R-:W-:Y:S01]  /*f650*/  IMAD R0, R145, 0x8, R22 ;  /* 0x0000000891007824 */ /* 0x000fe200078e0216 */
[----:B------:R-:W-:-:S04]  /*f660*/  SHF.L.U32 R21, R14, 0x1f, RZ ;  /* 0x0000001f0e157819 */ /* 0x000fc800000006ff */
[----:B------:R1:W2:Y:S01]  /*f670*/  SYNCS.PHASECHK.TRANS64.TRYWAIT P3, [R0+URZ+0x31c30], R21 ;  /* 0x031c3015000075a7 */ /* 0x0002a2000806017f */
[----:B------:R-:W-:Y:S05]  /*f680*/  @!P0 BRA `(.L_x_2421) ;  /* 0x0000000000048947 */ /* 0x000fea0003800000 */
[----:B------:R-:W-:Y:S01]  /*f690*/  BPT.TRAP 0x1 ;  /* 0x000000040000795c */ /* 0x000fe20000300000 */
.L_x_2421:
[----:B------:R-:W-:Y:S04]  /*f6a0*/  BSSY B0, `(.L_x_2419) ;  /* 0x0000004000007945 */ /* 0x000fe80003800000 */
[----:B--2---:R-:W-:Y:S05]  /*f6b0*/  @P3 BRA `(.L_x_2422) ;  /* 0x0000000000083947 */ /* 0x004fea0003800000 */
[----:B------:R-:W2:Y:S02]  /*f6c0*/  SYNCS.PHASECHK.TRANS64.TRYWAIT P3, [R0+URZ+0x31c30], R21 ;  /* 0x031c3015000075a7 */ /* 0x000ea4000806017f */
[----:B--2---:R-:W-:Y:S05]  /*f6d0*/  @!P3 BRA `(.L_x_2423) ;  /* 0x00000140001cb947 */ /* 0x004fea0003800000 */
.L_x_2422:
[----:B------:R-:W-:Y:S05]  /*f6e0*/  BSYNC B0 ;  /* 0x0000000000007941 */ /* 0x000fea0003800000 */
.L_x_2419:
[----:B-12---:R-:W1:Y:S02]  /*f6f0*/  S2R R0, SR_TID.X ;  /* 0x0000000000007919 */ /* 0x006e640000002100 */
[----:B-1----:R-:W-:Y:S02]  /*f700*/  SHF.R.U32.HI R14, RZ, 0x7, R0 ;  /* 0x00000007ff0e7819 */ /* 0x002fe40000011600 */
[----:B------:R-:W2:Y:S01]  /*f710*/  LDL R0, [R1+0x30] ;  /* 0x0000300001007983 */ /* 0x000ea20000100800 */
[----:B------:R-:W-:Y:S05]  /*f720*/  WARPSYNC.ALL ;  /* 0x0000000000007948 */ /* 0x000fea0003800000 */
[----:B------:R-:W-:Y:S01]  /*f730*/  VIADD R76, R14, 0x8 ;  /* 0x000000080e4c7836 */ /* 0x000fe20000000000 */
[C---:B------:R-:W-:Y:S01]  /*f740*/  R2UR UR4, R2.reuse ;  /* 0x00000000020472ca */ /* 0x040fe200000e0000 */
[----:B------:R-:W-:Y:S01]  /*f750*/  IMAD.MOV.U32 R75, RZ, RZ, -0x7fffffe0 ;  /* 0x80000020ff4b7424 */ /* 0x000fe200078e00ff */
[----:B------:R-:W-:Y:S01]  /*f760*/  R2UR UR5, R3 ;  /* 0x00000000030572ca */ /* 0x000fe200000e0000 */
[----:B------:R-:W-:Y:S01]  /*f770*/  IMAD.MOV.U32 R21, RZ, RZ, -0x7fffffe0 ;  /* 0x80000020ff157424 */ /* 0x000fe200078e00ff */
[----:B------:R1:W-:Y:S01]  /*f780*/  BAR.SYNC.DEFER_BLOCKING R76, 0x100 ;  /* 0x0004004c0000751d */ /* 0x0003e20000010000 */
[----:B------:R-:W-:Y:S01]  /*f790*/  R2UR UR52, R2 ;  /* 0x00000000023472ca */ /* 0x000fe200000e0000 */
[----:B------:R-:W-:Y:S01]  /*f7a0*/  IMAD.MOV.U32 R73, RZ, RZ, -0x7fffffe0 ;  /* 0x80000020ff497424 */ /* 0x000fe200078e00ff */
[C---:B------:R-:W-:Y:S01]  /*f7b0*/  R2UR UR7, R75.reuse ;  /* 0x000000004b0772ca */ /* 0x040fe200000e0000 */
        /* <DEDUP_REMOVED lines=9> */
[----:B------:R-:W-:Y:S02]  /*f850*/  MOV R75, UR7 ;  /* 0x00000007004b7c02 */ /* 0x000fe40008000f00 */
[----:B------:R-:W-:Y:S02]  /*f860*/  R2UR UR7, R21 ;  /* 0x00000000150772ca */ /* 0x000fe400000e0000 */
[----:B------:R-:W-:-:S02]  /*f870*/  R2UR UR11, R79 ;  /* 0x000000004f0b72ca */ /* 0x000fc400000e0000 */
[----:B------:R-:W-:Y:S01]  /*f880*/  R2UR UR15, R73 ;  /* 0x00000000490f72ca */ /* 0x000fe200000e0000 */
[----:B------:R-:W-:Y:S01]  /*f890*/  WARPGROUP.ARRIVE ;  /* 0x00000000000079c5 */ /* 0x000fe20000000000 */
[----:B------:R-:W-:Y:S02]  /*f8a0*/  R2UR UR12, R2 ;  /* 0x00000000020c72ca */ /* 0x000fe400000e0000 */
[----:B------:R-:W-:Y:S02]  /*f8b0*/  R2UR UR13, R3 ;  /* 0x00000000030d72ca */ /* 0x000fe400000e0000 */
[----:B------:R-:W-:Y:S02]  /*f8c0*/  R2UR UR17, R73 ;  /* 0x00000000491172ca */ /* 0x000fe400000e0000 */
[----:B------:R-:W-:Y:S02]  /*f8d0*/  R2UR UR19, R77 ;  /* 0x000000004d1372ca */ /* 0x000fe400000e0000 */
[----:B------:R-:W-:-:S02]  /*f8e0*/  R2UR UR21, R73 ;  /* 0x00000000491572ca */ /* 0x000fc400000e0000 */
[C---:B------:R-:W-:Y:S02]  /*f8f0*/  R2UR UR23, R73.reuse ;  /* 0x00000000491772ca */ /* 0x040fe400000e0000 */
[----:B------:R-:W-:Y:S02]  /*f900*/  MOV R14, UR61 ;  /* 0x0000003d000e7c02 */ /* 0x000fe40008000f00 */
[C---:B------:R-:W-:Y:S02]  /*f910*/  R2UR UR35, R73.reuse ;  /* 0x00000000492372ca */ /* 0x040fe400000e0000 */
[C---:B------:R-:W-:Y:S02]  /*f920*/  R2UR UR47, R73.reuse ;  /* 0x00000000492f72ca */ /* 0x040fe400000e0000 */
[C---:B------:R-:W-:Y:S02]  /*f930*/  R2UR UR49, R73.reuse ;  /* 0x00000000493172ca */ /* 0x040fe400000e0000 */
[----:B------:R-:W-:Y:S01]  /*f940*/  R2UR UR61, R73 ;  /* 0x00000000493d72ca */ /* 0x000fe200000e0000 */
[----:B------:R-:W-:Y:S01]  /*f950*/  IMAD.MOV.U32 R73, RZ, RZ, -0x7fffffe0 ;  /* 0x80000020ff497424 */ /* 0x000fe200078e00ff */
[----:B------:R-:W-:-:S02]  /*f960*/  R2UR UR25, R77 ;  /* 0x000000004d1972ca */ /* 0x000fc400000e0000 */
[----:B------:R-:W-:Y:S02]  /*f970*/  R2UR UR27, R77 ;  /* 0x000000004d1b72ca */ /* 0x000fe400000e0000 */
[C---:B------:R-:W-:Y:S02]  /*f980*/  R2UR UR31, R79.reuse ;  /* 0x000000004f1f72ca */ /* 0x040fe400000e0000 */
[----:B------:R-:W-:Y:S02]  /*f990*/  R2UR UR39, R79 ;  /* 0x000000004f2772ca */ /* 0x000fe400000e0000 */
[----:B------:R-:W-:Y:S02]  /*f9a0*/  R2UR UR43, R77 ;  /* 0x000000004d2b72ca */ /* 0x000fe400000e0000 */
[C---:B------:R-:W-:Y:S02]  /*f9b0*/  R2UR UR51, R79.reuse ;  /* 0x000000004f3372ca */ /* 0x040fe400000e0000 */
[----:B------:R-:W-:-:S02]  /*f9c0*/  R2UR UR41, R79 ;  /* 0x000000004f2972ca */ /* 0x000fc400000e0000 */
[----:B------:R-:W-:Y:S02]  /*f9d0*/  R2UR UR37, R77 ;  /* 0x000000004d2572ca */ /* 0x000fe400000e0000 */
[----:B------:R-:W-:Y:S02]  /*f9e0*/  R2UR UR28, R8 ;  /* 0x00000000081c72ca */ /* 0x000fe400000e0000 */
[----:B------:R-:W-:Y:S01]  /*f9f0*/  R2UR UR29, R9 ;  /* 0x00000000091d72ca */ /* 0x000fe200000e0000 */
[----:B--2---:R-:W-:Y:S01]  /*fa00*/  IMAD R20, R145, 0x6c0, R0 ;  /* 0x000006c091147824 */ /* 0x004fe200078e0200 */
[----:B------:R-:W-:-:S03]  /*fa10*/  MOV R0, UR60 ;  /* 0x0000003c00007c02 */ /* 0x000fc60008000f00 */
[C---:B------:R-:W-:Y:S02]  /*fa20*/  VIADD R74, R20.reuse, 0x40 ;  /* 0x00000040144a7836 */ /* 0x040fe40000000000 */
[C---:B------:R-:W-:Y:S02]  /*fa30*/  VIADD R72, R20.reuse, 0x80 ;  /* 0x0000008014487836 */ /* 0x040fe40000000000 */
[----:B-1----:R-:W-:Y:S01]  /*fa40*/  VIADD R76, R20, 0x180 ;  /* 0x00000180144c7836 */ /* 0x002fe20000000000 */
        /* <DEDUP_REMOVED lines=19> */
[C---:B------:R-:W-:Y:S01]  /*fb80*/  VIADD R72, R20.reuse, 0x42 ;  /* 0x0000004214487836 */ /* 0x040fe20000000000 */
[----:B------:R-:W-:Y:S01]  /*fb90*/  MOV R80, UR6 ;  /* 0x0000000600507c02 */ /* 0x000fe20008000f00 */
[C---:B------:R-:W-:Y:S01]  /*fba0*/  VIADD R78, R20.reuse, 0x2 ;  /* 0x00000002144e7836 */ /* 0x040fe20000000000 */
[C---:B------:R-:W-:Y:S01]  /*fbb0*/  R2UR UR6, R20.reuse ;  /* 0x00000000140672ca */ /* 0x040fe200000e0000 */
        /* <DEDUP_REMOVED lines=19> */
[----:B------:R-:W-:Y:S02]  /*fcf0*/  R2UR UR8, R76 ;  /* 0x000000004c0872ca */ /* 0x000fe400000e0000 */
[----:B------:R-:W-:Y:S01]  /*fd00*/  R2UR UR48, R72 ;  /* 0x00000000483072ca */ /* 0x000fe200000e0000 */
[----:B------:R-:W-:Y:S01]  /*fd10*/  VIADD R72, R20, 0x240 ;  /* 0x0000024014487836 */ /* 0x000fe20000000000 */
[----:B------:R-:W-:Y:S01]  /*fd20*/  R2UR UR45, R75 ;  /* 0x000000004b2d72ca */ /* 0x000fe200000e0000 */
[----:B------:R-:W-:Y:S01]  /*fd30*/  IMAD.MOV.U32 R75, RZ, RZ, -0x7fffffe0 ;  /* 0x80000020ff4b7424 */ /* 0x000fe200078e00ff */
[----:B------:R-:W-:Y:S01]  /*fd40*/  R2UR UR50, R78 ;  /* 0x000000004e3272ca */ /* 0x000fe200000e0000 */
[----:B------:R-:W-:Y:S01]  /*fd50*/  VIADD R78, R20, 0x1c2 ;  /* 0x000001c2144e7836 */ /* 0x000fe20000000000 */
[----:B------:R-:W-:Y:S01]  /*fd60*/  R2UR UR60, R72 ;  /* 0x00000000483c72ca */ /* 0x000fe200000e0000 */
[----:B------:R-:W-:-:S03]  /*fd70*/  VIADD R72, R20, 0x2c0 ;  /* 0x000002c014487836 */ /* 0x000fc60000000000 */
[----:B------:R-:W-:Y:S02]  /*fd80*/  R2UR UR40, R78 ;  /* 0x000000004e2872ca */ /* 0x000fe400000e0000 */
[----:B------:R-:W-:Y:S01]  /*fd90*/  R2UR UR16, R72 ;  /* 0x00000000481072ca */ /* 0x000fe200000e0000 */
[----:B------:R-:W-:-:S05]  /*fda0*/  VIADD R72, R20, 0x340 ;  /* 0x0000034014487836 */ /* 0x000fca0000000000 */
[----:B------:R-:W-:Y:S01]  /*fdb0*/  R2UR UR20, R72 ;  /* 0x00000000481472ca */ /* 0x000fe200000e0000 */
[----:B------:R-:W-:Y:S01]  /*fdc0*/  VIADD R72, R20, 0x3c0 ;  /* 0x000003c014487836 */ /* 0x000fe20000000000 */
[----:B------:R-:W-:Y:S02]  /*fdd0*/  WARPGROUP.DEPBAR.LE gsb0, 0x0 ;  /* 0x00008000000079c5 */ /* 0x000fe40000010000 */
[----:B------:R-:W-:-:S06]  /*fde0*/  WARPGROUP.ARRIVE ;  /* 0x00000000000079c5 */ /* 0x000fcc0000000000 */
[----:B------:R-:W-:Y:S01]  /*fdf0*/  HGMMA.64x16x16.F32 R128, gdesc[UR52], RZ, !UPT, gsb0 ;  /* 0x00200000348079f0 */ /* 0x000fe2000c0008ff */
[----:B------:R-:W-:Y:S01]  /*fe00*/  UMOV UR52, UR8 ;  /* 0x0000000800347c82 */ /* 0x000fe20008000000 */
[----:B------:R-:W-:Y:S01]  /*fe10*/  UMOV UR53, UR9 ;  /* 0x0000000900357c82 */ /* 0x000fe20008000000 */
        /* <DEDUP_REMOVED lines=9> */
[----:B------:R-:W-:-:S04]  /*feb0*/  IMAD.MOV.U32 R75, RZ, RZ, -0x7fffffe0 ;  /* 0x80000020ff4b7424 */ /* 0x000fc800078e00ff */
        /* <DEDUP_REMOVED lines=33> */
[----:B------:R-:W-:Y:S02]  /*100d0*/  R2UR UR4, R72 ;  /* 0x00000000480472ca */ /* 0x000fe400000e0000 */
[----:B------:R-:W-:Y:S01]  /*100e0*/  R2UR UR5, R73 ;  /* 0x00000000490572ca */ /* 0x000fe200000e0000 */
        /* <DEDUP_REMOVED lines=13> */
[----:B------:R-:W-:Y:S01]  /*101c0*/  HGMMA.64x16x16.F32 R88, gdesc[UR16], RZ, !UPT, gsb0 ;  /* 0x00200000105879f0 */ /* 0x000fe2000c0008ff */
[----:B------:R-:W-:Y:S01]  /*101d0*/  UMOV UR16, UR32 ;  /* 0x0000002000107c82 */ /* 0x000fe20008000000 */
[----:B------:R-:W-:Y:S01]  /*101e0*/  UMOV UR17, UR33 ;  /* 0x0000002100117c82 */ /* 0x000fe20008000000 */
[----:B------:R-:W-:Y:S02]  /*101f0*/  R2UR UR32, R8 ;  /* 0x00000000082072ca */ /* 0x000fe400000e0000 */
[----:B------:R-:W-:Y:S01]  /*10200*/  R2UR UR33, R9 ;  /* 0x00000000092172ca */ /* 0x000fe200000e0000 */
[----:B------:R-:W-:Y:S02]  /*10210*/  WARPGROUP.DEPBAR.LE gsb0, 0x0 ;  /* 0x00008000000079c5 */ /* 0x000fe40000010000 */
[----:B------:R-:W-:-:S06]  /*10220*/  WARPGROUP.ARRIVE ;  /* 0x00000000000079c5 */ /* 0x000fcc0000000000 */
[----:B------:R-:W-:Y:S01]  /*10230*/  HGMMA.64x16x16.F32 R80, gdesc[UR20], RZ, !UPT, gsb0 ;  /* 0x00200000145079f0 */ /* 0x000fe2000c0008ff */
[----:B------:R-:W-:Y:S01]  /*10240*/  UMOV UR20, UR10 ;  /* 0x0000000a00147c82 */ /* 0x000fe20008000000 */
[----:B------:R-:W-:Y:S01]  /*10250*/  UMOV UR21, UR11 ;  /* 0x0000000b00157c82 */ /* 0x000fe20008000000 */
[----:B------:R-:W-:Y:S02]  /*10260*/  WARPGROUP.DEPBAR.LE gsb0, 0x0 ;  /* 0x00008000000079c5 */ /* 0x000fe40000010000 */
[----:B------:R-:W-:-:S06]  /*10270*/  WARPGROUP.ARRIVE ;  /* 0x00000000000079c5 */ /* 0x000fcc0000000000 */
[----:B------:R-:W-:Y:S01]  /*10280*/  HGMMA.64x16x16.F32 R72, gdesc[UR24], RZ, !UPT, gsb0 ;  /* 0x00200000184879f0 */ /* 0x000fe2000c0008ff */
[----:B------:R-:W-:Y:S01]  /*10290*/  UMOV UR24, UR52 ;  /* 0x0000003400187c82 */ /* 0x000fe20008000000 */
[----:B------:R-:W-:Y:S01]  /*102a0*/  UMOV UR25, UR53 ;  /* 0x0000003500197c82 */ /* 0x000fe20008000000 */
[----:B------:R-:W-:Y:S01]  /*102b0*/  UMOV UR52, UR36 ;  /* 0x0000002400347c82 */ /* 0x000fe20008000000 */
[----:B------:R-:W-:Y:S01]  /*102c0*/  UMOV UR53, UR37 ;  /* 0x0000002500357c82 */ /* 0x000fe20008000000 */
[----:B------:R-:W-:Y:S01]  /*102d0*/  R2UR UR36, R8 ;  /* 0x00000000082472ca */ /* 0x000fe200000e0000 */
[----:B------:R-:W-:Y:S01]  /*102e0*/  UMOV UR26, UR14 ;  /* 0x0000000e001a7c82 */ /* 0x000fe20008000000 */
[----:B------:R-:W-:Y:S01]  /*102f0*/  R2UR UR37, R9 ;  /* 0x00000000092572ca */ /* 0x000fe200000e0000 */
[----:B------:R-:W-:Y:S01]  /*10300*/  UMOV UR27, UR15 ;  /* 0x0000000f001b7c82 */ /* 0x000fe20008000000 */
        /* <DEDUP_REMOVED lines=24> */
[----:B------:R-:W-:Y:S01]  /*10490*/  HGMMA.64x16x16.F32 R136, gdesc[UR28], R136, gsb0 ;  /* 0x002000001c8879f0 */ /* 0x000fe20008000888 */
[----:B------:R-:W-:Y:S01]  /*104a0*/  UMOV UR30, UR40 ;  /* 0x00000028001e7c82 */ /* 0x000fe20008000000 */
[----:B------:R-:W-:Y:S01]  /*104b0*/  UMOV UR31, UR41 ;  /* 0x00000029001f7c82 */ /* 0x000fe20008000000 */
[C---:B------:R-:W-:Y:S01]  /*104c0*/  R2UR UR40, R8.reuse ;  /* 0x00000000082872ca */ /* 0x040fe200000e0000 */
[----:B------:R-:W-:Y:S01]  /*104d0*/  UMOV UR28, UR44 ;  /* 0x0000002c001c7c82 */ /* 0x000fe20008000000 */
[C---:B------:R-:W-:Y:S01]  /*104e0*/  R2UR UR41, R9.reuse ;  /* 0x00000000092972ca */ /* 0x040fe200000e0000 */
[----:B------:R-:W-:Y:S01]  /*104f0*/  UMOV UR29, UR45 ;  /* 0x0000002d001d7c82 */ /* 0x000fe20008000000 */
[----:B------:R-:W-:Y:S02]  /*10500*/  R2UR UR44, R8 ;  /* 0x00000000082c72ca */ /* 0x000fe400000e0000 */
[----:B------:R-:W-:Y:S01]  /*10510*/  R2UR UR45, R9 ;  /* 0x00000000092d72ca */ /* 0x000fe200000e0000 */
        /* <DEDUP_REMOVED lines=20> */
[----:B------:R-:W-:Y:S02]  /*10660*/  R2UR UR24, R8 ;  /* 0x00000000081872ca */ /* 0x000fe400000e0000 */
[----:B------:R-:W-:Y:S02]  /*10670*/  R2UR UR25, R9 ;  /* 0x00000000091972ca */ /* 0x000fe400000e0000 */
[----:B------:R-:W-:Y:S02]  /*10680*/  R2UR UR36, R12 ;  /* 0x000000000c2472ca */ /* 0x000fe400000e0000 */
[----:B------:R-:W-:Y:S01]  /*10690*/  R2UR UR37, R13 ;  /* 0x000000000d2572ca */ /* 0x000fe200000e0000 */
[----:B------:R-:W-:-:S02]  /*106a0*/  WARPGROUP.DEPBAR.LE gsb0, 0x0 ;  /* 0x00008000000079c5 */ /* 0x000fc40000010000 */
[----:B------:R-:W-:-:S06]  /*106b0*/  WARPGROUP.ARRIVE ;  /* 0x00000000000079c5 */ /* 0x000fcc0000000000 */
[----:B------:R-:W-:Y:S01]  /*106c0*/  HGMMA.64x16x16.F32 R112, gdesc[UR40], R112, gsb0 ;  /* 0x00200000287079f0 */ /* 0x000fe20008000870 */
[----:B------:R-:W-:Y:S01]  /*106d0*/  UMOV UR42, UR48 ;  /* 0x00000030002a7c82 */ /* 0x000fe20008000000 */
[----:B------:R-:W-:Y:S01]  /*106e0*/  UMOV UR43, UR49 ;  /* 0x00000031002b7c82 */ /* 0x000fe20008000000 */
[C---:B------:R-:W-:Y:S02]  /*106f0*/  R2UR UR48, R8.reuse ;  /* 0x00000000083072ca */ /* 0x040fe400000e0000 */
[C---:B------:R-:W-:Y:S02]  /*10700*/  R2UR UR49, R9.reuse ;  /* 0x00000000093172ca */ /* 0x040fe400000e0000 */
[----:B------:R-:W-:Y:S02]  /*10710*/  R2UR UR40, R8 ;  /* 0x00000000082872ca */ /* 0x000fe400000e0000 */
[----:B------:R-:W-:Y:S01]  /*10720*/  R2UR UR41, R9 ;  /* 0x00000000092972ca */ /* 0x000fe200000e0000 */
[----:B------:R-:W-:-:S02]  /*10730*/  WARPGROUP.DEPBAR.LE gsb0, 0x0 ;  /* 0x00008000000079c5 */ /* 0x000fc40000010000 */
        /* <DEDUP_REMOVED lines=68> */
[C---:B------:R-:W-:Y:S01]  /*10b80*/  R2UR UR32, R10.reuse ;  /* 0x000000000a2072ca */ /* 0x040fe200000e0000 */
[----:B------:R-:W-:Y:S01]  /*10b90*/  UMOV UR34, UR12 ;  /* 0x0000000c00227c82 */ /* 0x000fe20008000000 */
[C---:B------:R-:W-:Y:S01]  /*10ba0*/  R2UR UR33, R11.reuse ;  /* 0x000000000b2172ca */ /* 0x040fe200000e0000 */
[----:B------:R-:W-:Y:S01]  /*10bb0*/  UMOV UR35, UR13 ;  /* 0x0000000d00237c82 */ /* 0x000fe20008000000 */
        /* <DEDUP_REMOVED lines=89> */
[----:B------:R-:W-:Y:S02]  /*11150*/  R2UR UR43, R148 ;  /* 0x00000000942b72ca */ /* 0x000fe400000e0000 */
        /* <DEDUP_REMOVED lines=81> */
[----:B------:R-:W-:-:S02]  /*11670*/  IMAD.MOV.U32 R147, RZ, RZ, -0x7fffffe0 ;  /* 0x80000020ff937424 */ /* 0x000fc400078e00ff */
[----:B------:R-:W-:Y:S01]  /*11680*/  VIADD R20, R20, 0x682 ;  /* 0x0000068214147836 */ /* 0x000fe20000000000 */
        /* <DEDUP_REMOVED lines=40> */
[----:B------:R-:W-:Y:S05]  /*11910*/  @P2 BRA `(.L_x_2424) ;  /* 0x0000000000282947 */ /* 0x000fea0003800000 */
[----:B------:R-:W-:Y:S05]  /*11920*/  @!P0 BRA `(.L_x_2425) ;  /* 0x0000000000048947 */ /* 0x000fea0003800000 */
[----:B------:R-:W-:Y:S01]  /*11930*/  BPT.TRAP 0x1 ;  /* 0x000000040000795c */ /* 0x000fe20000300000 */
.L_x_2425:
[----:B------:R-:W-:Y:S01]  /*11940*/  SHF.L.U32 R0, R18, 0x1f, RZ ;  /* 0x0000001f12007819 */ /* 0x000fe200000006ff */
[----:B------:R-:W-:-:S04]  /*11950*/  IMAD R14, R19, 0x8, R22 ;  /* 0x00000008130e7824 */ /* 0x000fc800078e0216 */
[----:B------:R1:W2:Y:S01]  /*11960*/  SYNCS.PHASECHK.TRANS64.TRYWAIT P2, [R14+URZ+0x31c50], R0 ;  /* 0x031c50000e0075a7 */ /* 0x0002a2000804017f */
[----:B------:R-:W-:Y:S05]  /*11970*/  @!P0 BRA `(.L_x_2426) ;  /* 0x0000000000048947 */ /* 0x000fea0003800000 */
[----:B------:R-:W-:Y:S01]  /*11980*/  BPT.TRAP 0x1 ;  /* 0x000000040000795c */ /* 0x000fe20000300000 */
.L_x_2426:
[----:B--2---:R-:W-:Y:S05]  /*11990*/  @P2 BRA `(.L_x_2424) ;  /* 0x0000000000082947 */ /* 0x004fea0003800000 */
[----:B------:R-:W2:Y:S02]  /*119a0*/  SYNCS.PHASECHK.TRANS64.TRYWAIT P2, [R14+URZ+0x31c50], R0 ;  /* 0x031c50000e0075a7 */ /* 0x000ea4000804017f */
[----:B--2---:R-:W-:Y:S05]  /*119b0*/  @!P2 BRA `(.L_x_2427) ;  /* 0x0000011c0078a947 */ /* 0x004fea0003800000 */
.L_x_2424:
[----:B------:R-:W3:Y:S01]  /*119c0*/  LDL R148, [R1+0x58] ;  /* 0x0000580001947983 */ /* 0x000ee20000100800 */
[----:B------:R-:W4:Y:S03]  /*119d0*/  LDC R149, c[0x0][0x448] ;  /* 0x00011200ff957b82 */ /* 0x000f260000000800 */
[----:B------:R-:W3:Y:S04]  /*119e0*/  LDL R18, [R1+0x68] ;  /* 0x0000680001127983 */ /* 0x000ee80000100800 */
[----:B------:R-:W3:Y:S04]  /*119f0*/  LDL R147, [R1+0x64] ;  /* 0x0000640001937983 */ /* 0x000ee80000100800 */
[----:B------:R-:W3:Y:S04]  /*11a00*/  LDL R21, [R1+0x54] ;  /* 0x0000540001157983 */ /* 0x000ee80000100800 */
[----:B------:R-:W3:Y:S04]  /*11a10*/  LDL R20, [R1+0x50] ;  /* 0x0000500001147983 */ /* 0x000ee80000100800 */
[----:B------:R-:W3:Y:S01]  /*11a20*/  LDL.LU R146, [R1] ;  /* 0x0000000001927983 */ /* 0x000ee20000300800 */
[----:B------:R-:W-:Y:S05]  /*11a30*/  WARPSYNC.ALL ;  /* 0x0000000000007948 */ /* 0x000fea0003800000 */
[----:B----4-:R-:W-:Y:S01]  /*11a40*/  ISETP.NE.AND P2, PT, R149, 0x1, PT ;  /* 0x000000019500780c */ /* 0x010fe20003f45270 */
[----:B------:R-:W-:-:S12]  /*11a50*/  ULDC UR4, c[0x0][0x988] ;  /* 0x0002620000047ab9 */ /* 0x000fd80000000800 */
[----:B-12---:R-:W1:Y:S08]  /*11a60*/  @P2 LDC R14, c[0x0][0x44c] ;  /* 0x00011300ff0e2b82 */ /* 0x006e700000000800 */
[----:B------:R-:W2:Y:S01]  /*11a70*/  @P2 LDC R0, c[0x0][0x450] ;  /* 0x00011400ff002b82 */ /* 0x000ea20000000800 */
[----:B---3--:R-:W-:-:S04]  /*11a80*/  IMAD.IADD R18, R18, 0x1, R148 ;  /* 0x0000000112127824 */ /* 0x008fc800078e0294 */
[----:B-1----:R-:W-:-:S05]  /*11a90*/  @P2 IMAD.HI.U32 R14, R18, R14, RZ ;  /* 0x0000000e120e2227 */ /* 0x002fca00078e00ff */
[----:B--2---:R-:W-:Y:S01]  /*11aa0*/  @P2 SHF.R.U32.HI R18, RZ, R0, R14 ;  /* 0x00000000ff122219 */ /* 0x004fe2000001160e */
[----:B------:R-:W-:-:S04]  /*11ab0*/  IMAD.MOV.U32 R14, RZ, RZ, -0x90 ;  /* 0xffffff70ff0e7424 */ /* 0x000fc800078e00ff */
[----:B------:R-:W1:Y:S01]  /*11ac0*/  SHFL.IDX PT, R0, R18, RZ, 0x1c1f ;  /* 0x001c1fff12007589 */ /* 0x000e6200000e0000 */
[----:B------:R-:W-:Y:S01]  /*11ad0*/  IMAD R14, R15, R14, 0x1 ;  /* 0x000000010f0e7424 */ /* 0x000fe200078e020e */
[----:B------:R-:W-:Y:S02]  /*11ae0*/  LOP3.LUT R146, R146, 0xffffffbf, RZ, 0xc0, !PT ;  /* 0xffffffbf92927812 */ /* 0x000fe400078ec0ff */
[----:B------:R-:W2:Y:S01]  /*11af0*/  SHFL.IDX PT, R18, R18, 0x1, 0x1c1f ;  /* 0x003c1f0012127f89 */ /* 0x000ea200000e0000 */
[----:B------:R-:W-:Y:S01]  /*11b00*/  IMAD R14, R147, -0x2, R14 ;  /* 0xfffffffe930e7824 */ /* 0x000fe200078e020e */
[----:B------:R-:W-:-:S04]  /*11b10*/  @P1 LOP3.LUT R146, R146, 0x40, RZ, 0xfc, !PT ;  /* 0x0000004092921812 */ /* 0x000fc800078efcff */
[----:B------:R-:W-:Y:S02]  /*11b20*/  IADD3 R14, -R20, R14, R21 ;  /* 0x0000000e140e7210 */ /* 0x000fe40007ffe115 */
[----:B------:R-:W-:-:S04]  /*11b30*/  LOP3.LUT R146, R146, 0xffffffdf, RZ, 0xc0, !PT ;  /* 0xffffffdf92927812 */ /* 0x000fc800078ec0ff */
[----:B------:R-:W-:-:S05]  /*11b40*/  @P0 LOP3.LUT R146, R146, 0x20, RZ, 0xfc, !PT ;  /* 0x0000002092920812 */ /* 0x000fca00078efcff */
[----:B------:R-:W-:Y:S01]  /*11b50*/  STL [R1], R146 ;  /* 0x0000009201007387 */ /* 0x000fe20000100800 */
[----:B-1----:R-:W-:-:S03]  /*11b60*/  IMAD.IADD R0, R14, 0x1, R0 ;  /* 0x000000010e007824 */ /* 0x002fc600078e0200 */
[----:B------:R-:W3:Y:S01]  /*11b70*/  LDL R153, [R1+0x34] ;  /* 0x0000340001997983 */ /* 0x000ee20000100800 */
[----:B--2---:R-:W-:Y:S01]  /*11b80*/  IMAD.IADD R18, R14, 0x1, R18 ;  /* 0x000000010e127824 */ /* 0x004fe200078e0212 */
[C---:B------:R-:W-:Y:S02]  /*11b90*/  ISETP.GT.AND P2, PT, R0.reuse, RZ, PT ;  /* 0x000000ff0000720c */ /* 0x040fe40003f44270 */
[C---:B------:R-:W-:Y:S02]  /*11ba0*/  ISETP.GT.AND P4, PT, R0.reuse, 0x1, PT ;  /* 0x000000010000780c */ /* 0x040fe40003f84270 */
[----:B------:R-:W-:Y:S02]  /*11bb0*/  ISETP.GT.AND P3, PT, R0, 0x8, PT ;  /* 0x000000080000780c */ /* 0x000fe40003f64270 */
[----:B------:R-:W-:Y:S02]  /*11bc0*/  FSEL R136, R136, -INF , P2 ;  /* 0xff80000088887808 */ /* 0x000fe40001000000 */
[----:B------:R-:W-:-:S02]  /*11bd0*/  FSEL R137, R137, -INF , P4 ;  /* 0xff80000089897808 */ /* 0x000fc40002000000 */
[----:B------:R-:W-:Y:S02]  /*11be0*/  FSEL R140, R140, -INF , P3 ;  /* 0xff8000008c8c7808 */ /* 0x000fe40001800000 */
[C---:B------:R-:W-:Y:S02]  /*11bf0*/  ISETP.GT.AND P2, PT, R0.reuse, 0x9, PT ;  /* 0x000000090000780c */ /* 0x040fe40003f44270 */
        /* <DEDUP_REMOVED lines=62> */
[----:B------:R-:W-:Y:S02]  /*11fe0*/  FMNMX.FTZ R0, R136, R17, !PT ;  /* 0x0000001188007209 */ /* 0x000fe40007810000 */
[----:B------:R-:W-:-:S02]  /*11ff0*/  FSEL R73, R73, -INF , P2 ;  /* 0xff80000049497808 */ /* 0x000fc40001000000 */
[----:B------:R-:W-:Y:S02]  /*12000*/  FMNMX.FTZ R0, R137, R0, !PT ;  /* 0x0000000089007209 */ /* 0x000fe40007810000 */
[----:B------:R-:W-:Y:S02]  /*12010*/  ISETP.GT.AND P2, PT, R18, RZ, PT ;  /* 0x000000ff1200720c */ /* 0x000fe40003f44270 */
[----:B------:R-:W-:Y:S02]  /*12020*/  FMNMX.FTZ R0, R140, R0, !PT ;  /* 0x000000008c007209 */ /* 0x000fe40007810000 */
[----:B------:R-:W-:Y:S02]  /*12030*/  FSEL R138, R138, -INF , P2 ;  /* 0xff8000008a8a7808 */ /* 0x000fe40001000000 */
[----:B------:R-:W-:Y:S02]  /*12040*/  FMNMX.FTZ R0, R141, R0, !PT ;  /* 0x000000008d007209 */ /* 0x000fe40007810000 */
[----:B------:R-:W-:-:S02]  /*12050*/  ISETP.GT.AND P2, PT, R18, 0x1, PT ;  /* 0x000000011200780c */ /* 0x000fc40003f44270 */
[----:B------:R-:W-:Y:S02]  /*12060*/  FMNMX.FTZ R0, R128, R0, !PT ;  /* 0x0000000080007209 */ /* 0x000fe40007810000 */
[----:B------:R-:W-:Y:S02]  /*12070*/  FSEL R139, R139, -INF , P2 ;  /* 0xff8000008b8b7808 */ /* 0x000fe40001000000 */
[----:B------:R-:W-:Y:S02]  /*12080*/  FMNMX.FTZ R0, R129, R0, !PT ;  /* 0x0000000081007209 */ /* 0x000fe40007810000 */
[----:B------:R-:W-:Y:S02]  /*12090*/  ISETP.GT.AND P2, PT, R18, 0x8, PT ;  /* 0x000000081200780c */ /* 0x000fe40003f44270 */
[----:B------:R-:W-:Y:S02]  /*120a0*/  FMNMX.FTZ R0, R132, R0, !PT ;  /* 0x0000000084007209 */ /* 0x000fe40007810000 */
[----:B------:R-:W-:-:S02]  /*120b0*/  FSEL R142, R142, -INF , P2 ;  /* 0xff8000008e8e7808 */ /* 0x000fc40001000000 */
[----:B------:R-:W-:Y:S02]  /*120c0*/  FMNMX.FTZ R0, R133, R0, !PT ;  /* 0x0000000085007209 */ /* 0x000fe40007810000 */
[----:B------:R-:W-:Y:S02]  /*120d0*/  ISETP.GT.AND P2, PT, R18, 0x9, PT ;  /* 0x000000091200780c */ /* 0x000fe40003f44270 */
        /* <DEDUP_REMOVED lines=55> */
[C---:B------:R-:W-:Y:S02]  /*12450*/  ISETP.GT.AND P2, PT, R18.reuse, 0x40, PT ;  /* 0x000000401200780c */ /* 0x040fe40003f44270 */
[----:B------:R-:W-:Y:S01]  /*12460*/  ISETP.GT.AND P1, PT, R18, 0x71, PT ;  /* 0x000000711200780c */ /* 0x000fe20003f24270 */
[----:B------:R-:W1:Y:S01]  /*12470*/  SHFL.BFLY PT, R14, R0, 0x2, 0x1f ;  /* 0x0c401f00000e7f89 */ /* 0x000e6200000e0000 */
[----:B------:R-:W-:-:S02]  /*12480*/  FSEL R106, R106, -INF , P2 ;  /* 0xff8000006a6a7808 */ /* 0x000fc40001000000 */
[C---:B------:R-:W-:Y:S02]  /*12490*/  ISETP.GT.AND P2, PT, R18.reuse, 0x41, PT ;  /* 0x000000411200780c */ /* 0x040fe40003f44270 */
[C---:B------:R-:W-:Y:S02]  /*124a0*/  ISETP.GT.AND P0, PT, R18.reuse, 0x78, PT ;  /* 0x000000781200780c */ /* 0x040fe40003f04270 */
[----:B------:R-:W-:Y:S02]  /*124b0*/  FSEL R107, R107, -INF , P2 ;  /* 0xff8000006b6b7808 */ /* 0x000fe40001000000 */
[C---:B------:R-:W-:Y:S02]  /*124c0*/  ISETP.GT.AND P2, PT, R18.reuse, 0x48, PT ;  /* 0x000000481200780c */ /* 0x040fe40003f44270 */
[----:B------:R-:W-:Y:S02]  /*124d0*/  ISETP.GT.AND P3, PT, R18, 0x81, PT ;  /* 0x000000811200780c */ /* 0x000fe40003f64270 */
[----:B------:R-:W-:-:S02]  /*124e0*/  FSEL R110, R110, -INF , P2 ;  /* 0xff8000006e6e7808 */ /* 0x000fc40001000000 */
[C---:B------:R-:W-:Y:S02]  /*124f0*/  ISETP.GT.AND P2, PT, R18.reuse, 0x49, PT ;  /* 0x000000491200780c */ /* 0x040fe40003f44270 */
[C---:B------:R-:W-:Y:S02]  /*12500*/  ISETP.GT.AND P4, PT, R18.reuse, 0x88, PT ;  /* 0x000000881200780c */ /* 0x040fe40003f84270 */
[----:B------:R-:W-:Y:S02]  /*12510*/  FSEL R111, R111, -INF , P2 ;  /* 0xff8000006f6f7808 */ /* 0x000fe40001000000 */
[C---:B------:R-:W-:Y:S02]  /*12520*/  ISETP.GT.AND P2, PT, R18.reuse, 0x50, PT ;  /* 0x000000501200780c */ /* 0x040fe40003f44270 */
[----:B------:R-:W-:Y:S02]  /*12530*/  ISETP.GT.AND P5, PT, R18, 0x89, PT ;  /* 0x000000891200780c */ /* 0x000fe40003fa4270 */
[----:B-1----:R-:W-:-:S02]  /*12540*/  FMNMX.FTZ R14, R0, R14, !PT ;  /* 0x0000000e000e7209 */ /* 0x002fc40007810000 */
[----:B------:R-:W-:Y:S02]  /*12550*/  FSEL R98, R98, -INF , P2 ;  /* 0xff80000062627808 */ /* 0x000fe40001000000 */
[C---:B------:R-:W-:Y:S01]  /*12560*/  ISETP.GT.AND P2, PT, R18.reuse, 0x51, PT ;  /* 0x000000511200780c */ /* 0x040fe20003f44270 */
[----:B------:R-:W1:Y:S01]  /*12570*/  SHFL.BFLY PT, R0, R14, 0x1, 0x1f ;  /* 0x0c201f000e007f89 */ /* 0x000e6200000e0000 */
[----:B------:R-:W-:Y:S02]  /*12580*/  FSEL R83, R83, -INF , P1 ;  /* 0xff80000053537808 */ /* 0x000fe40000800000 */
[----:B------:R-:W-:Y:S02]  /*12590*/  FSEL R99, R99, -INF , P2 ;  /* 0xff80000063637808 */ /* 0x000fe40001000000 */
[----:B------:R-:W-:Y:S02]  /*125a0*/  ISETP.GT.AND P2, PT, R18, 0x58, PT ;  /* 0x000000581200780c */ /* 0x000fe40003f44270 */
[----:B------:R-:W-:-:S02]  /*125b0*/  FSEL R86, R86, -INF , P0 ;  /* 0xff80000056567808 */ /* 0x000fc40000000000 */
[----:B------:R-:W-:Y:S02]  /*125c0*/  FSEL R102, R102, -INF , P2 ;  /* 0xff80000066667808 */ /* 0x000fe40001000000 */
[----:B------:R-:W-:Y:S02]  /*125d0*/  ISETP.GT.AND P2, PT, R18, 0x59, PT ;  /* 0x000000591200780c */ /* 0x000fe40003f44270 */
[----:B------:R-:W-:Y:S02]  /*125e0*/  LOP3.LUT P1, RZ, R146, 0x40, RZ, 0xc0, !PT ;  /* 0x0000004092ff7812 */ /* 0x000fe4000782c0ff */
[----:B------:R-:W-:Y:S02]  /*125f0*/  FSEL R103, R103, -INF , P2 ;  /* 0xff80000067677808 */ /* 0x000fe40001000000 */
[----:B------:R-:W-:Y:S02]  /*12600*/  ISETP.GT.AND P2, PT, R18, 0x60, PT ;  /* 0x000000601200780c */ /* 0x000fe40003f44270 */
[----:B------:R-:W-:-:S02]  /*12610*/  LOP3.LUT P0, RZ, R146, 0x20, RZ, 0xc0, !PT ;  /* 0x0000002092ff7812 */ /* 0x000fc4000780c0ff */
[----:B------:R-:W-:Y:S02]  /*12620*/  FSEL R90, R90, -INF , P2 ;  /* 0xff8000005a5a7808 */ /* 0x000fe40001000000 */
[----:B------:R-:W-:Y:S02]  /*12630*/  ISETP.GT.AND P2, PT, R18, 0x61, PT ;  /* 0x000000611200780c */ /* 0x000fe40003f44270 */
[----:B-1----:R-:W-:Y:S01]  /*12640*/  FMNMX.FTZ R14, R14, R0, !PT ;  /* 0x000000000e0e7209 */ /* 0x002fe20007810000 */
[----:B------:R-:W-:Y:S01]  /*12650*/  IMAD.U32 R0, RZ, RZ, UR4 ;  /* 0x00000004ff007e24 */ /* 0x000fe2000f8e00ff */
[----:B------:R-:W-:Y:S02]  /*12660*/  FSEL R91, R91, -INF , P2 ;  /* 0xff8000005b5b7808 */ /* 0x000fe40001000000 */
[----:B------:R-:W-:Y:S01]  /*12670*/  ISETP.GT.AND P2, PT, R18, 0x68, PT ;  /* 0x000000681200780c */ /* 0x000fe20003f44270 */
[C---:B------:R-:W-:Y:S01]  /*12680*/  FMUL.FTZ R21, R14.reuse, R0 ;  /* 0x000000000e157220 */ /* 0x040fe20000410000 */
[----:B------:R-:W-:-:S02]  /*12690*/  FSETP.NEU.FTZ.AND P6, PT, R14, -INF , PT ;  /* 0xff8000000e00780b */ /* 0x000fc40003fdd000 */
[----:B------:R-:W-:Y:S02]  /*126a0*/  FSEL R94, R94, -INF , P2 ;  /* 0xff8000005e5e7808 */ /* 0x000fe40001000000 */
[----:B------:R-:W-:Y:S02]  /*126b0*/  ISETP.GT.AND P2, PT, R18, 0x69, PT ;  /* 0x000000691200780c */ /* 0x000fe40003f44270 */
[----:B------:R-:W-:Y:S02]  /*126c0*/  FSEL R20, R14, RZ, P6 ;  /* 0x000000ff0e147208 */ /* 0x000fe40003000000 */
[----:B------:R-:W-:Y:S02]  /*126d0*/  FSEL R95, R95, -INF , P2 ;  /* 0xff8000005f5f7808 */ /* 0x000fe40001000000 */
[----:B------:R-:W-:Y:S01]  /*126e0*/  ISETP.GT.AND P2, PT, R18, 0x70, PT ;  /* 0x000000701200780c */ /* 0x000fe20003f44270 */
[----:B------:R-:W-:Y:S01]  /*126f0*/  FADD.FTZ R20, -R20, R17 ;  /* 0x0000001114147221 */ /* 0x000fe20000010100 */
[----:B------:R-:W-:-:S02]  /*12700*/  FSEL R21, R21, RZ, P6 ;  /* 0x000000ff15157208 */ /* 0x000fc40003000000 */
[----:B------:R-:W-:Y:S02]  /*12710*/  FSEL R82, R82, -INF , P2 ;  /* 0xff80000052527808 */ /* 0x000fe40001000000 */
[C---:B------:R-:W-:Y:S02]  /*12720*/  ISETP.GT.AND P2, PT, R18.reuse, 0x80, PT ;  /* 0x000000801200780c */ /* 0x040fe40003f44270 */
[----:B------:R-:W-:Y:S01]  /*12730*/  ISETP.GT.AND P6, PT, R18, 0x79, PT ;  /* 0x000000791200780c */ /* 0x000fe20003fc4270 */
        /* <DEDUP_REMOVED lines=10> */
[----:B------:R-:W1:Y:S01]  /*127e0*/  MUFU.EX2 R72, R136 ;  /* 0x0000008800487308 */ /* 0x000e620000000800 */
[----:B------:R-:W-:-:S07]  /*127f0*/  FSEL R17, R74, -INF , P2 ;  /* 0xff8000004a117808 */ /* 0x000fce0001000000 */
[----:B------:R-:W2:Y:S08]  /*12800*/  MUFU.EX2 R137, R137 ;  /* 0x0000008900897308 */ /* 0x000eb00000000800 */
[----:B------:R-:W4:Y:S01]  /*12810*/  MUFU.EX2 R74, R140 ;  /* 0x0000008c004a7308 */ /* 0x000f220000000800 */
[----:B-1----:R-:W-:-:S07]  /*12820*/  FFMA.FTZ R20, R18, R155, R72 ;  /* 0x0000009b12147223 */ /* 0x002fce0000010048 */
[----:B------:R-:W1:Y:S01]  /*12830*/  MUFU.EX2 R141, R141 ;  /* 0x0000008d008d7308 */ /* 0x000e620000000800 */
[-CC-:B------:R-:W-:Y:S01]  /*12840*/  FFMA.FTZ R151, R129, R0.reuse, -R21.reuse ;  /* 0x0000000081977223 */ /* 0x180fe20000010815 */
[----:B--2---:R-:W-:Y:S01]  /*12850*/  FADD.FTZ R20, R137, R20 ;  /* 0x0000001489147221 */ /* 0x004fe20000010000 */
        /* <DEDUP_REMOVED lines=9> */
[----:B----4-:R-:W-:Y:S01]  /*128f0*/  FADD.FTZ R20, R74, R20 ;  /* 0x000000144a147221 */ /* 0x010fe20000010000 */
        /* <DEDUP_REMOVED lines=18> */
[----:B-1----:R-:W-:Y:S01]  /*12a20*/  FADD.FTZ R21, R141, R20 ;  /* 0x000000148d157221 */ /* 0x002fe20000010000 */
        /* <DEDUP_REMOVED lines=31> */
[----:B------:R-:W-:-:S04]  /*12c20*/  FMNMX.FTZ R20, R86, R20, !PT ;  /* 0x0000001456147209 */ /* 0x000fc80007810000 */
[----:B------:R-:W-:Y:S02]  /*12c30*/  FMNMX.FTZ R20, R87, R20, !PT ;  /* 0x0000001457147209 */ /* 0x000fe40007810000 */
[----:B------:R-:W-:Y:S02]  /*12c40*/  FSEL R75, R75, -INF , P3 ;  /* 0xff8000004b4b7808 */ /* 0x000fe40001800000 */
[----:B------:R-:W-:Y:S02]  /*12c50*/  FMNMX.FTZ R20, R17, R20, !PT ;  /* 0x0000001411147209 */ /* 0x000fe40007810000 */
[----:B------:R-:W-:Y:S02]  /*12c60*/  FSEL R78, R78, -INF , P4 ;  /* 0xff8000004e4e7808 */ /* 0x000fe40002000000 */
[----:B------:R-:W-:Y:S02]  /*12c70*/  FMNMX.FTZ R20, R75, R20, !PT ;  /* 0x000000144b147209 */ /* 0x000fe40007810000 */
[----:B------:R-:W-:-:S02]  /*12c80*/  FSEL R79, R79, -INF , P5 ;  /* 0xff8000004f4f7808 */ /* 0x000fc40002800000 */
[----:B------:R-:W-:-:S04]  /*12c90*/  FMNMX.FTZ R20, R78, R20, !PT ;  /* 0x000000144e147209 */ /* 0x000fc80007810000 */
[----:B------:R-:W-:-:S05]  /*12ca0*/  FMNMX.FTZ R20, R79, R20, !PT ;  /* 0x000000144f147209 */ /* 0x000fca0007810000 */
[----:B------:R-:W1:Y:S02]  /*12cb0*/  SHFL.BFLY PT, R73, R20, 0x2, 0x1f ;  /* 0x0c401f0014497f89 */ /* 0x000e6400000e0000 */
[----:B-1----:R-:W-:-:S05]  /*12cc0*/  FMNMX.FTZ R20, R20, R73, !PT ;  /* 0x0000004914147209 */ /* 0x002fca0007810000 */
[----:B------:R-:W1:Y:S01]  /*12cd0*/  SHFL.BFLY PT, R73, R20, 0x1, 0x1f ;  /* 0x0c201f0014497f89 */ /* 0x000e6200000e0000 */
[----:B---3--:R-:W-:Y:S02]  /*12ce0*/  LOP3.LUT R76, R153, 0x10000, RZ, 0xfc, !PT ;  /* 0x00010000994c7812 */ /* 0x008fe400078efcff */
[----:B-1----:R-:W-:-:S04]  /*12cf0*/  FMNMX.FTZ R20, R20, R73, !PT ;  /* 0x0000004914147209 */ /* 0x002fc80007810000 */
[----:B------:R-:W-:-:S04]  /*12d00*/  FSETP.NEU.FTZ.AND P2, PT, R20, -INF , PT ;  /* 0xff8000001400780b */ /* 0x000fc80003f5d000 */
[----:B------:R-:W-:-:S05]  /*12d10*/  FSEL R73, R20, RZ, P2 ;  /* 0x000000ff14497208 */ /* 0x000fca0001000000 */
[----:B------:R-:W-:Y:S01]  /*12d20*/  FADD.FTZ R16, -R73, R16 ;  /* 0x0000001049107221 */ /* 0x000fe20000010100 */
[----:B------:R-:W-:-:S05]  /*12d30*/  FMUL.FTZ R73, R20, R0 ;  /* 0x0000000014497220 */ /* 0x000fca0000410000 */
[----:B------:R-:W-:-:S05]  /*12d40*/  FSEL R73, R73, RZ, P2 ;  /* 0x000000ff49497208 */ /* 0x000fca0001000000 */
[----:B------:R-:W-:Y:S01]  /*12d50*/  FFMA.FTZ R81, R78, R0, -R73 ;  /* 0x000000004e517223 */ /* 0x000fe20000010849 */
[----:B------:R-:W-:-:S05]  /*12d60*/  VIADD R78, R76, 0x180 ;  /* 0x000001804c4e7836 */ /* 0x000fca0000000000 */
[----:B------:R-:W-:Y:S01]  /*12d70*/  R2UR UR8, R78 ;  /* 0x000000004e0872ca */ /* 0x000fe200000e0000 */
[----:B------:R-:W-:-:S05]  /*12d80*/  VIADD R78, R76, 0x300 ;  /* 0x000003004c4e7836 */ /* 0x000fca0000000000 */
[----:B------:R-:W-:Y:S01]  /*12d90*/  R2UR UR12, R78 ;  /* 0x000000004e0c72ca */ /* 0x000fe200000e0000 */
[----:B------:R-:W-:-:S05]  /*12da0*/  VIADD R78, R76, 0x480 ;  /* 0x000004804c4e7836 */ /* 0x000fca0000000000 */
[----:B------:R-:W-:Y:S01]  /*12db0*/  R2UR UR16, R78 ;  /* 0x000000004e1072ca */ /* 0x000fe200000e0000 */
[----:B------:R-:W-:Y:S02]  /*12dc0*/  VIADD R78, R76, 0x600 ;  /* 0x000006004c4e7836 */ /* 0x000fe40000000000 */
[-CC-:B------:R-:W-:Y:S01]  /*12dd0*/  FFMA.FTZ R138, R138, R0.reuse, -R73.reuse ;  /* 0x000000008a8a7223 */ /* 0x180fe20000010849 */
[-CC-:B------:R-:W-:Y:S01]  /*12de0*/  FFMA.FTZ R139, R139, R0.reuse, -R73.reuse ;  /* 0x000000008b8b7223 */ /* 0x180fe20000010849 */
[-CC-:B------:R-:W-:Y:S01]  /*12df0*/  FFMA.FTZ R142, R142, R0.reuse, -R73.reuse ;  /* 0x000000008e8e7223 */ /* 0x180fe20000010849 */
[-CC-:B------:R-:W-:Y:S01]  /*12e00*/  FFMA.FTZ R143, R143, R0.reuse, -R73.reuse ;  /* 0x000000008f8f7223 */ /* 0x180fe20000010849 */
[----:B------:R-:W-:Y:S01]  /*12e10*/  R2UR UR20, R78 ;  /* 0x000000004e1472ca */ /* 0x000fe200000e0000 */
        /* <DEDUP_REMOVED lines=31> */
[----:B------:R-:W-:-:S02]  /*13010*/  VIADD R78, R76, 0x780 ;  /* 0x000007804c4e7836 */ /* 0x000fc40000000000 */
[----:B------:R-:W-:-:S03]  /*13020*/  VIADD R73, R22, 0x200 ;  /* 0x0000020016497836 */ /* 0x000fc60000000000 */
[----:B------:R-:W-:Y:S01]  /*13030*/  R2UR UR24, R78 ;  /* 0x000000004e1872ca */ /* 0x000fe200000e0000 */
[C---:B------:R-:W-:Y:S01]  /*13040*/  VIADD R78, R76.reuse, 0x900 ;  /* 0x000009004c4e7836 */ /* 0x040fe20000000000 */
[----:B------:R-:W-:Y:S01]  /*13050*/  SHF.R.U32.HI R73, RZ, 0x4, R73 ;  /* 0x00000004ff497819 */ /* 0x000fe20000011649 */
[----:B------:R-:W-:Y:S01]  /*13060*/  IMAD.MOV.U32 R77, RZ, RZ, -0x3ffffff0 ;  /* 0xc0000010ff4d7424 */ /* 0x000fe200078e00ff */
[----:B------:R-:W-:Y:S02]  /*13070*/  R2UR UR4, R76 ;  /* 0x000000004c0472ca */ /* 0x000fe400000e0000 */
[----:B------:R-:W-:Y:S02]  /*13080*/  LOP3.LUT R73, R73, 0x3fff, RZ, 0xc0, !PT ;  /* 0x00003fff49497812 */ /* 0x000fe400078ec0ff */
[----:B------:R-:W-:Y:S01]  /*13090*/  R2UR UR28, R78 ;  /* 0x000000004e1c72ca */ /* 0x000fe200000e0000 */
[C---:B------:R-:W-:Y:S01]  /*130a0*/  VIADD R78, R76.reuse, 0xa80 ;  /* 0x00000a804c4e7836 */ /* 0x040fe20000000000 */
[----:B------:R-:W-:Y:S01]  /*130b0*/  LOP3.LUT R73, R73, 0x2400000, RZ, 0xfc, !PT ;  /* 0x0240000049497812 */ /* 0x000fe200078efcff */
[----:B------:R-:W-:Y:S01]  /*130c0*/  VIADD R76, R76, 0xc00 ;  /* 0x00000c004c4c7836 */ /* 0x000fe20000000000 */
[----:B------:R-:W-:-:S02]  /*130d0*/  R2UR UR5, R77 ;  /* 0x000000004d0572ca */ /* 0x000fc400000e0000 */
[----:B------:R-:W-:Y:S01]  /*130e0*/  R2UR UR37, R77 ;  /* 0x000000004d2572ca */ /* 0x000fe200000e0000 */
[----:B------:R-:W-:Y:S01]  /*130f0*/  IMAD.MOV.U32 R77, RZ, RZ, -0x7fffffe0 ;  /* 0x80000020ff4d7424 */ /* 0x000fe200078e00ff */
[----:B------:R-:W-:Y:S01]  /*13100*/  R2UR UR36, R76 ;  /* 0x000000004c2472ca */ /* 0x000fe200000e0000 */
[----:B------:R-:W-:-:S03]  /*13110*/  IMAD R76, R19, 0x6c0, R73 ;  /* 0x000006c0134c7824 */ /* 0x000fc600078e0249 */
        /* <DEDUP_REMOVED lines=66> */
[----:B------:R-:W-:Y:S02]  /*13540*/  F2FP.F16.F32.PACK_AB R72, R137, R72 ;  /* 0x000000488948723e */ /* 0x000fe400000000ff */
[----:B------:R-:W2:Y:S01]  /*13550*/  LDL R137, [R1+0x40] ;  /* 0x0000400001897983 */ /* 0x000ea20000100800 */
[----:B------:R-:W-:Y:S02]  /*13560*/  WARPGROUP.DEPBAR.LE gsb0, 0x0 ;  /* 0x00008000000079c5 */ /* 0x000fe40000010000 */
[----:B------:R-:W-:-:S06]  /*13570*/  WARPGROUP.ARRIVE ;  /* 0x00000000000079c5 */ /* 0x000fcc0000000000 */
[----:B------:R-:W-:Y:S03]  /*13580*/  HGMMA.64x96x16.F32 R24, gdesc[UR36].tnspB, R24, gsb0 ;  /* 0x41600000241879f0 */ /* 0x000fe60008000818 */
[----:B------:R-:W1:Y:S01]  /*13590*/  S2R R153, SR_TID.X ;  /* 0x0000000000997919 */ /* 0x000e620000002100 */
[----:B------:R-:W-:Y:S01]  /*135a0*/  FMUL.FTZ R16, R16, R0 ;  /* 0x0000000010107220 */ /* 0x000fe20000410000 */
        /* <DEDUP_REMOVED lines=24> */
[----:B------:R-:W-:-:S02]  /*13730*/  FMUL.FTZ R69, R69, R18 ;  /* 0x0000001245457220 */ /* 0x000fc40000410000 */
[----:B------:R3:W5:Y:S01]  /*13740*/  LDL R18, [R1+0x4] ;  /* 0x0000040001127983 */ /* 0x0007620000100800 */
[----:B------:R-:W-:Y:S01]  /*13750*/  MUFU.EX2 R73, R138 ;  /* 0x0000008a00497308 */ /* 0x000fe20000000800 */
[----:B-1----:R-:W-:-:S07]  /*13760*/  SHF.R.U32.HI R136, RZ, 0x7, R153 ;  /* 0x00000007ff887819 */ /* 0x002fce0000011699 */
[----:B------:R-:W1:Y:S01]  /*13770*/  MUFU.EX2 R16, R16 ;  /* 0x0000001000107308 */ /* 0x000e620000000800 */
[----:B------:R-:W-:-:S07]  /*13780*/  VIADD R76, R136, 0x9 ;  /* 0x00000009884c7836 */ /* 0x000fce0000000000 */
[----:B------:R-:W4:Y:S01]  /*13790*/  MUFU.EX2 R139, R139 ;  /* 0x0000008b008b7308 */ /* 0x000f220000000800 */
[----:B------:R-:W-:-:S07]  /*137a0*/  ISETP.GE.U32.AND P2, PT, R153, 0x180, PT ;  /* 0x000001809900780c */ /* 0x000fce0003f46070 */
[----:B------:R-:W0:Y:S01]  /*137b0*/  MUFU.EX2 R75, R142 ;  /* 0x0000008e004b7308 */ /* 0x000e220000000800 */
[----:B------:R-:W-:-:S07]  /*137c0*/  SEL R76, R76, 0x9, !P2 ;  /* 0x000000094c4c7807 */ /* 0x000fce0005000000 */
[----:B------:R-:W3:Y:S01]  /*137d0*/  MUFU.EX2 R143, R143 ;  /* 0x0000008f008f7308 */ /* 0x000ee20000000800 */
[--C-:B------:R-:W-:Y:S02]  /*137e0*/  @!P1 IMAD R77, R145, 0x8, R22.reuse ;  /* 0x00000008914d9824 */ /* 0x100fe400078e0216 */
[----:B-1----:R-:W-:Y:S01]  /*137f0*/  FFMA.FTZ R157, R16, R157, R73 ;  /* 0x0000009d109d7223 */ /* 0x002fe20000010049 */
[----:B------:R-:W-:Y:S01]  /*13800*/  @!P1 IMAD R19, R19, 0x8, R22 ;  /* 0x0000000813139824 */ /* 0x000fe200078e0216 */
[----:B------:R4:W-:Y:S06]  /*13810*/  BAR.ARV R76, 0x100 ;  /* 0x0004004c0000751d */ /* 0x0009ec0000002000 */
[----:B------:R-:W-:-:S02]  /*13820*/  @!P1 VIADD R77, R77, 0x31c40 ;  /* 0x00031c404d4d9836 */ /* 0x000fc40000000000 */
[----:B----4-:R-:W-:Y:S01]  /*13830*/  FADD.FTZ R76, R139, R157 ;  /* 0x0000009d8b4c7221 */ /* 0x010fe20000010000 */
[----:B------:R-:W-:Y:S01]  /*13840*/  @!P1 VIADD R19, R19, 0x31c60 ;  /* 0x00031c6013139836 */ /* 0x000fe20000000000 */
[----:B------:R-:W-:Y:S02]  /*13850*/  F2FP.F16.F32.PACK_AB R74, R141, R74 ;  /* 0x0000004a8d4a723e */ /* 0x000fe400000000ff */
[----:B------:R-:W-:Y:S01]  /*13860*/  @!P1 PRMT R77, RZ, 0x654, R77 ;  /* 0x00000654ff4d9816 */ /* 0x000fe2000000004d */
[----:B0-----:R-:W-:Y:S01]  /*13870*/  FADD.FTZ R76, R75, R76 ;  /* 0x0000004c4b4c7221 */ /* 0x001fe20000010000 */
[----:B------:R-:W-:Y:S02]  /*13880*/  F2FP.F16.F32.PACK_AB R73, R139, R73 ;  /* 0x000000498b49723e */ /* 0x000fe400000000ff */
[----:B------:R-:W-:Y:S01]  /*13890*/  @!P1 PRMT R19, RZ, 0x654, R19 ;  /* 0x00000654ff139816 */ /* 0x000fe20000000013 */
[----:B------:R0:W-:Y:S01]  /*138a0*/  @!P1 SYNCS.ARRIVE.TRANS64.RED.A1T0 RZ, [R77+URZ], RZ ;  /* 0x000000ff4dff99a7 */ /* 0x0001e2000810043f */
[----:B---3--:R-:W-:-:S02]  /*138b0*/  F2FP.F16.F32.PACK_AB R75, R143, R75 ;  /* 0x0000004b8f4b723e */ /* 0x008fc400000000ff */
[----:B------:R1:W-:Y:S03]  /*138c0*/  @!P1 SYNCS.ARRIVE.TRANS64.RED.A1T0 RZ, [R19+URZ], RZ ;  /* 0x000000ff13ff99a7 */ /* 0x0003e6000810043f */
[----:B------:R3:W-:Y:S01]  /*138d0*/  STSM.16.M88.4 [R23+0x24300], R72 ;  /* 0x0243004817007844 */ /* 0x0007e20000000200 */
[----:B------:R-:W-:Y:S08]  /*138e0*/  MUFU.EX2 R130, R130 ;  /* 0x0000008200827308 */ /* 0x000ff00000000800 */
[----:B---3--:R-:W3:Y:S08]  /*138f0*/  MUFU.EX2 R72, R152 ;  /* 0x0000009800487308 */ /* 0x008ef00000000800 */
[----:B------:R-:W4:Y:S08]  /*13900*/  MUFU.EX2 R73, R151 ;  /* 0x0000009700497308 */ /* 0x000f300000000800 */
[----:B------:R-:W1:Y:S01]  /*13910*/  MUFU.EX2 R74, R150 ;  /* 0x00000096004a7308 */ /* 0x000e620000000800 */
[----:B---3--:R-:W-:-:S07]  /*13920*/  FADD.FTZ R21, R72, R21 ;  /* 0x0000001548157221 */ /* 0x008fce0000010000 */
[----:B------:R-:W3:Y:S01]  /*13930*/  MUFU.EX2 R131, R131 ;  /* 0x0000008300837308 */ /* 0x000ee20000000800 */
[----:B------:R-:W-:-:S07]  /*13940*/  FADD.FTZ R76, R143, R76 ;  /* 0x0000004c8f4c7221 */ /* 0x000fce0000010000 */
[----:B------:R-:W3:Y:S01]  /*13950*/  MUFU.EX2 R75, R149 ;  /* 0x00000095004b7308 */ /* 0x000ee20000000800 */
[----:B----4-:R-:W-:-:S07]  /*13960*/  FADD.FTZ R21, R73, R21 ;  /* 0x0000001549157221 */ /* 0x010fce0000010000 */
[----:B------:R-:W4:Y:S01]  /*13970*/  MUFU.EX2 R134, R134 ;  /* 0x0000008600867308 */ /* 0x000f220000000800 */
[----:B------:R-:W-:-:S07]  /*13980*/  F2FP.F16.F32.PACK_AB R72, R73, R72 ;  /* 0x000000484948723e */ /* 0x000fce00000000ff */
[----:B0-----:R-:W0:Y:S01]  /*13990*/  MUFU.EX2 R77, R148 ;  /* 0x00000094004d7308 */ /* 0x001e220000000800 */
[----:B------:R-:W-:-:S07]  /*139a0*/  FADD.FTZ R73, R130, R76 ;  /* 0x0000004c82497221 */ /* 0x000fce0000010000 */
[----:B------:R-:W0:Y:S01]  /*139b0*/  MUFU.EX2 R135, R135 ;  /* 0x0000008700877308 */ /* 0x000e220000000800 */
[----:B-1----:R-:W-:-:S07]  /*139c0*/  FADD.FTZ R76, R74, R21 ;  /* 0x000000154a4c7221 */ /* 0x002fce0000010000 */
[----:B------:R-:W1:Y:S01]  /*139d0*/  MUFU.EX2 R136, R147 ;  /* 0x0000009300887308 */ /* 0x000e620000000800 */
[----:B---3--:R-:W-:-:S07]  /*139e0*/  FADD.FTZ R21, R131, R73 ;  /* 0x0000004983157221 */ /* 0x008fce0000010000 */
[----:B------:R-:W3:Y:S01]  /*139f0*/  MUFU.EX2 R122, R122 ;  /* 0x0000007a007a7308 */ /* 0x000ee20000000800 */
[----:B------:R-:W-:-:S07]  /*13a00*/  FADD.FTZ R76, R75, R76 ;  /* 0x0000004c4b4c7221 */ /* 0x000fce0000010000 */
[----:B------:R-:W3:Y:S01]  /*13a10*/  MUFU.EX2 R78, R146 ;  /* 0x00000092004e7308 */ /* 0x000ee20000000800 */
[----:B----4-:R-:W-:-:S07]  /*13a20*/  FADD.FTZ R21, R134, R21 ;  /* 0x0000001586157221 */ /* 0x010fce0000010000 */
[----:B------:R-:W4:Y:S01]  /*13a30*/  MUFU.EX2 R123, R123 ;  /* 0x0000007b007b7308 */ /* 0x000f220000000800 */
[----:B0-----:R-:W-:-:S07]  /*13a40*/  FADD.FTZ R76, R77, R76 ;  /* 0x0000004c4d4c7221 */ /* 0x001fce0000010000 */
[----:B------:R-:W0:Y:S08]  /*13a50*/  MUFU.EX2 R79, R129 ;  /* 0x00000081004f7308 */ /* 0x000e300000000800 */
[----:B------:R-:W0:Y:S08]  /*13a60*/  MUFU.EX2 R126, R126 ;  /* 0x0000007e007e7308 */ /* 0x000e300000000800 */
[----:B------:R-:W0:Y:S08]  /*13a70*/  MUFU.EX2 R132, R132 ;  /* 0x0000008400847308 */ /* 0x000e300000000800 */
[----:B------:R-:W-:Y:S08]  /*13a80*/  MUFU.EX2 R19, R128 ;  /* 0x0000008000137308 */ /* 0x000ff00000000800 */
[----:B------:R1:W-:Y:S08]  /*13a90*/  MUFU.EX2 R129, R88 ;  /* 0x0000005800817308 */ /* 0x0003f00000000800 */
[----:B------:R-:W0:Y:S01]  /*13aa0*/  MUFU.EX2 R127, R127 ;  /* 0x0000007f007f7308 */ /* 0x000e220000000800 */
[----:B-1----:R-:W-:-:S07]  /*13ab0*/  FADD.FTZ R88, R135, R21 ;  /* 0x0000001587587221 */ /* 0x002fce0000010000 */
[----:B------:R-:W-:Y:S08]  /*13ac0*/  MUFU.EX2 R128, R89 ;  /* 0x0000005900807308 */ /* 0x000ff00000000800 */
[----:B------:R-:W1:Y:S08]  /*13ad0*/  MUFU.EX2 R133, R133 ;  /* 0x0000008500857308 */ /* 0x000e700000000800 */
[----:B------:R3:W1:Y:S02]  /*13ae0*/  MUFU.EX2 R89, R114 ;  /* 0x0000007200597308 */ /* 0x0006640000000800 */
[C---:B---3--:R-:W-:Y:S01]  /*13af0*/  FADD.FTZ R114, R136.reuse, R76 ;  /* 0x0000004c88727221 */ /* 0x048fe20000010000 */
[----:B------:R-:W-:Y:S01]  /*13b00*/  F2FP.F16.F32.PACK_AB R76, R136, R77 ;  /* 0x0000004d884c723e */ /* 0x000fe200000000ff */
[----:B------:R-:W-:-:S04]  /*13b10*/  FADD.FTZ R77, R122, R88 ;  /* 0x000000587a4d7221 */ /* 0x000fc80000010000 */
[----:B------:R-:W3:Y:S01]  /*13b20*/  MUFU.EX2 R124, R124 ;  /* 0x0000007c007c7308 */ /* 0x000ee20000000800 */
[----:B------:R-:W-:Y:S01]  /*13b30*/  FADD.FTZ R88, R78, R114 ;  /* 0x000000724e587221 */ /* 0x000fe20000010000 */
[----:B----4-:R-:W-:-:S03]  /*13b40*/  FADD.FTZ R77, R123, R77 ;  /* 0x0000004d7b4d7221 */ /* 0x010fc60000010000 */
[----:B0-----:R-:W-:-:S03]  /*13b50*/  FADD.FTZ R88, R79, R88 ;  /* 0x000000584f587221 */ /* 0x001fc60000010000 */
[----:B------:R-:W0:Y:S01]  /*13b60*/  MUFU.EX2 R115, R115 ;  /* 0x0000007300737308 */ /* 0x000e220000000800 */
[----:B------:R-:W-:Y:S01]  /*13b70*/  FADD.FTZ R77, R126, R77 ;  /* 0x0000004d7e4d7221 */ /* 0x000fe20000010000 */
[----:B------:R-:W-:-:S06]  /*13b80*/  FADD.FTZ R88, R132, R88 ;  /* 0x0000005884587221 */ /* 0x000fcc0000010000 */
[----:B------:R-:W4:Y:S01]  /*13b90*/  MUFU.EX2 R125, R125 ;  /* 0x0000007d007d7308 */ /* 0x000f220000000800 */
[----:B------:R-:W-:-:S07]  /*13ba0*/  FADD.FTZ R77, R127, R77 ;  /* 0x0000004d7f4d7221 */ /* 0x000fce0000010000 */
[----:B------:R-:W2:Y:S01]  /*13bb0*/  MUFU.EX2 R118, R118 ;  /* 0x0000007600767308 */ /* 0x000ea20000000800 */
[----:B-1----:R-:W-:Y:S01]  /*13bc0*/  FADD.FTZ R88, R133, R88 ;  /* 0x0000005885587221 */ /* 0x002fe20000010000 */
[----:B------:R-:W-:-:S06]  /*13bd0*/  FADD.FTZ R77, R89, R77 ;  /* 0x0000004d594d7221 */ /* 0x000fcc0000010000 */
[----:B------:R-:W1:Y:S01]  /*13be0*/  MUFU.EX2 R119, R119 ;  /* 0x0000007700777308 */ /* 0x000e620000000800 */
[----:B---3--:R-:W-:-:S07]  /*13bf0*/  FADD.FTZ R88, R124, R88 ;  /* 0x000000587c587221 */ /* 0x008fce0000010000 */
[----:B------:R-:W3:Y:S01]  /*13c00*/  MUFU.EX2 R121, R121 ;  /* 0x0000007900797308 */ /* 0x000ee20000000800 */
[----:B0-----:R-:W-:-:S07]  /*13c10*/  FADD.FTZ R77, R115, R77 ;  /* 0x0000004d734d7221 */ /* 0x001fce0000010000 */
[----:B------:R-:W0:Y:S01]  /*13c20*/  MUFU.EX2 R106, R106 ;  /* 0x0000006a006a7308 */ /* 0x000e220000000800 */
[----:B----4-:R-:W-:-:S07]  /*13c30*/  FADD.FTZ R88, R125, R88 ;  /* 0x000000587d587221 */ /* 0x010fce0000010000 */
[----:B------:R-:W4:Y:S01]  /*13c40*/  MUFU.EX2 R120, R120 ;  /* 0x0000007800787308 */ /* 0x000f220000000800 */
[----:B--2---:R-:W-:-:S07]  /*13c50*/  FADD.FTZ R77, R118, R77 ;  /* 0x0000004d764d7221 */ /* 0x004fce0000010000 */
[----:B------:R-:W2:Y:S08]  /*13c60*/  MUFU.EX2 R107, R107 ;  /* 0x0000006b006b7308 */ /* 0x000eb00000000800 */
[----:B------:R-:W2:Y:S08]  /*13c70*/  MUFU.EX2 R117, R117 ;  /* 0x0000007500757308 */ /* 0x000eb00000000800 */
[----:B------:R-:W-:Y:S08]  /*13c80*/  MUFU.EX2 R110, R110 ;  /* 0x0000006e006e7308 */ /* 0x000ff00000000800 */
[----:B------:R-:W2:Y:S08]  /*13c90*/  MUFU.EX2 R116, R116 ;  /* 0x0000007400747308 */ /* 0x000eb00000000800 */
[----:B------:R1:W-:Y:S01]  /*13ca0*/  MUFU.EX2 R21, R90 ;  /* 0x0000005a00157308 */ /* 0x0003e20000000800 */
[----:B------:R-:W-:-:S07]  /*13cb0*/  F2FP.F16.F32.PACK_AB R74, R75, R74 ;  /* 0x0000004a4b4a723e */ /* 0x000fce00000000ff */
[----:B------:R-:W-:Y:S01]  /*13cc0*/  MUFU.EX2 R111, R111 ;  /* 0x0000006f006f7308 */ /* 0x000fe20000000800 */
[----:B-1----:R-:W-:Y:S01]  /*13cd0*/  FADD.FTZ R90, R19, R88 ;  /* 0x00000058135a7221 */ /* 0x002fe20000010000 */
[----:B------:R-:W-:-:S03]  /*13ce0*/  FADD.FTZ R88, R119, R77 ;  /* 0x0000004d77587221 */ /* 0x000fc60000010000 */
[----:B---3--:R-:W-:-:S03]  /*13cf0*/  FADD.FTZ R90, R121, R90 ;  /* 0x0000005a795a7221 */ /* 0x008fc60000010000 */
[----:B------:R-:W1:Y:S01]  /*13d00*/  MUFU.EX2 R113, R113 ;  /* 0x0000007100717308 */ /* 0x000e620000000800 */
[----:B0-----:R-:W-:Y:S01]  /*13d10*/  FADD.FTZ R88, R106, R88 ;  /* 0x000000586a587221 */ /* 0x001fe20000010000 */
[----:B------:R-:W-:Y:S01]  /*13d20*/  F2FP.F16.F32.PACK_AB R73, R131, R130 ;  /* 0x000000828349723e */ /* 0x000fe200000000ff */
[----:B----4-:R-:W-:Y:S01]  /*13d30*/  FADD.FTZ R90, R120, R90 ;  /* 0x0000005a785a7221 */ /* 0x010fe20000010000 */
[----:B------:R-:W-:-:S04]  /*13d40*/  F2FP.F16.F32.PACK_AB R75, R135, R134 ;  /* 0x00000086874b723e */ /* 0x000fc800000000ff */
[----:B------:R-:W0:Y:S01]  /*13d50*/  MUFU.EX2 R98, R98 ;  /* 0x0000006200627308 */ /* 0x000e220000000800 */
[----:B--2---:R-:W-:Y:S01]  /*13d60*/  FADD.FTZ R88, R107, R88 ;  /* 0x000000586b587221 */ /* 0x004fe20000010000 */
[----:B------:R-:W-:-:S06]  /*13d70*/  FADD.FTZ R90, R117, R90 ;  /* 0x0000005a755a7221 */ /* 0x000fcc0000010000 */
[----:B------:R-:W2:Y:S01]  /*13d80*/  MUFU.EX2 R112, R112 ;  /* 0x0000007000707308 */ /* 0x000ea20000000800 */
[----:B------:R3:W-:Y:S07]  /*13d90*/  STSM.16.M88.4 [R23+0x25b00], R72 ;  /* 0x025b004817007844 */ /* 0x0007ee0000000200 */
[----:B------:R-:W4:Y:S01]  /*13da0*/  MUFU.EX2 R99, R99 ;  /* 0x0000006300637308 */ /* 0x000f220000000800 */
[----:B------:R-:W-:-:S07]  /*13db0*/  FADD.FTZ R90, R116, R90 ;  /* 0x0000005a745a7221 */ /* 0x000fce0000010000 */
[----:B------:R-:W4:Y:S01]  /*13dc0*/  MUFU.EX2 R109, R109 ;  /* 0x0000006d006d7308 */ /* 0x000f220000000800 */
[----:B---3--:R-:W-:Y:S01]  /*13dd0*/  FADD.FTZ R72, R110, R88 ;  /* 0x000000586e487221 */ /* 0x008fe20000010000 */
[----:B-1----:R-:W-:-:S06]  /*13de0*/  FADD.FTZ R73, R113, R90 ;  /* 0x0000005a71497221 */ /* 0x002fcc0000010000 */
[----:B------:R-:W1:Y:S01]  /*13df0*/  MUFU.EX2 R102, R102 ;  /* 0x0000006600667308 */ /* 0x000e620000000800 */
[----:B------:R-:W-:-:S07]  /*13e00*/  FADD.FTZ R72, R111, R72 ;  /* 0x000000486f487221 */ /* 0x000fce0000010000 */
[----:B------:R-:W3:Y:S01]  /*13e10*/  MUFU.EX2 R108, R108 ;  /* 0x0000006c006c7308 */ /* 0x000ee20000000800 */
[----:B0-----:R-:W-:Y:S01]  /*13e20*/  FADD.FTZ R72, R98, R72 ;  /* 0x0000004862487221 */ /* 0x001fe20000010000 */
[----:B--2---:R-:W-:-:S06]  /*13e30*/  FADD.FTZ R73, R112, R73 ;  /* 0x0000004970497221 */ /* 0x004fcc0000010000 */
[----:B------:R-:W-:Y:S01]  /*13e40*/  MUFU.EX2 R103, R103 ;  /* 0x0000006700677308 */ /* 0x000fe20000000800 */
[----:B----4-:R-:W-:-:S07]  /*13e50*/  FADD.FTZ R74, R99, R72 ;  /* 0x00000048634a7221 */ /* 0x010fce0000010000 */
[----:B------:R-:W0:Y:S01]  /*13e60*/  MUFU.EX2 R105, R105 ;  /* 0x0000006900697308 */ /* 0x000e220000000800 */
[----:B------:R-:W-:Y:S01]  /*13e70*/  F2FP.F16.F32.PACK_AB R72, R121, R19 ;  /* 0x000000137948723e */ /* 0x000fe200000000ff */
[----:B------:R-:W-:Y:S01]  /*13e80*/  FADD.FTZ R19, R109, R73 ;  /* 0x000000496d137221 */ /* 0x000fe20000010000 */
[----:B------:R-:W-:-:S05]  /*13e90*/  F2FP.F16.F32.PACK_AB R78, R79, R78 ;  /* 0x0000004e4f4e723e */ /* 0x000fca00000000ff */
[----:B------:R-:W2:Y:S01]  /*13ea0*/  MUFU.EX2 R104, R104 ;  /* 0x0000006800687308 */ /* 0x000ea20000000800 */
[----:B------:R-:W-:Y:S02]  /*13eb0*/  F2FP.F16.F32.PACK_AB R77, R123, R122 ;  /* 0x0000007a7b4d723e */ /* 0x000fe400000000ff */
[----:B------:R-:W-:Y:S01]  /*13ec0*/  F2FP.F16.F32.PACK_AB R79, R127, R126 ;  /* 0x0000007e7f4f723e */ /* 0x000fe200000000ff */
[----:B-1----:R-:W-:-:S04]  /*13ed0*/  FADD.FTZ R75, R102, R74 ;  /* 0x0000004a664b7221 */ /* 0x002fc80000010000 */
[----:B------:R-:W1:Y:S01]  /*13ee0*/  MUFU.EX2 R101, R101 ;  /* 0x0000006500657308 */ /* 0x000e620000000800 */
[----:B---3--:R-:W-:Y:S01]  /*13ef0*/  FADD.FTZ R19, R108, R19 ;  /* 0x000000136c137221 */ /* 0x008fe20000010000 */
[----:B------:R3:W-:Y:S06]  /*13f00*/  STSM.16.M88.4 [R23+0x27300], R76 ;  /* 0x0273004c17007844 */ /* 0x0007ec0000000200 */
[----:B------:R-:W4:Y:S01]  /*13f10*/  MUFU.EX2 R100, R100 ;  /* 0x0000006400647308 */ /* 0x000f220000000800 */
[----:B0-----:R-:W-:-:S07]  /*13f20*/  FADD.FTZ R19, R105, R19 ;  /* 0x0000001369137221 */ /* 0x001fce0000010000 */
[----:B------:R-:W0:Y:S01]  /*13f30*/  MUFU.EX2 R97, R97 ;  /* 0x0000006100617308 */ /* 0x000e220000000800 */
[----:B---3--:R-:W-:-:S04]  /*13f40*/  FADD.FTZ R76, R103, R75 ;  /* 0x0000004b674c7221 */ /* 0x008fc80000010000 */
[----:B------:R-:W-:Y:S01]  /*13f50*/  FADD.FTZ R77, R21, R76 ;  /* 0x0000004c154d7221 */ /* 0x000fe20000010000 */
[----:B--2---:R-:W-:Y:S02]  /*13f60*/  FADD.FTZ R76, R104, R19 ;  /* 0x00000013684c7221 */ /* 0x004fe40000010000 */
[----:B------:R-:W-:Y:S01]  /*13f70*/  MUFU.EX2 R96, R96 ;  /* 0x0000006000607308 */ /* 0x000fe20000000800 */
[----:B------:R-:W-:Y:S01]  /*13f80*/  F2FP.F16.F32.PACK_AB R88, R133, R132 ;  /* 0x000000848558723e */ /* 0x000fe200000000ff */
[----:B-1----:R-:W-:-:S06]  /*13f90*/  FADD.FTZ R19, R101, R76 ;  /* 0x0000004c65137221 */ /* 0x002fcc0000010000 */
[----:B------:R1:W2:Y:S01]  /*13fa0*/  MUFU.EX2 R114, R91 ;  /* 0x0000005b00727308 */ /* 0x0002a20000000800 */
[----:B------:R-:W-:Y:S02]  /*13fb0*/  F2FP.F16.F32.PACK_AB R89, R115, R89 ;  /* 0x000000597359723e */ /* 0x000fe400000000ff */
[----:B------:R-:W-:Y:S02]  /*13fc0*/  F2FP.F16.F32.PACK_AB R90, R125, R124 ;  /* 0x0000007c7d5a723e */ /* 0x000fe400000000ff */
[----:B------:R-:W-:-:S03]  /*13fd0*/  F2FP.F16.F32.PACK_AB R73, R107, R106 ;  /* 0x0000006a6b49723e */ /* 0x000fc600000000ff */
[----:B------:R-:W-:Y:S01]  /*13fe0*/  MUFU.EX2 R93, R93 ;  /* 0x0000005d005d7308 */ /* 0x000fe20000000800 */
[----:B-1----:R-:W-:Y:S02]  /*13ff0*/  F2FP.F16.F32.PACK_AB R91, R119, R118 ;  /* 0x00000076775b723e */ /* 0x002fe400000000ff */
[----:B------:R-:W-:Y:S02]  /*14000*/  F2FP.F16.F32.PACK_AB R74, R117, R120 ;  /* 0x00000078754a723e */ /* 0x000fe400000000ff */
[----:B------:R-:W-:-:S03]  /*14010*/  F2FP.F16.F32.PACK_AB R75, R111, R110 ;  /* 0x0000006e6f4b723e */ /* 0x000fc600000000ff */
[----:B------:R-:W1:Y:S01]  /*14020*/  MUFU.EX2 R94, R94 ;  /* 0x0000005e005e7308 */ /* 0x000e620000000800 */
[----:B----4-:R-:W-:Y:S01]  /*14030*/  FADD.FTZ R78, R100, R19 ;  /* 0x00000013644e7221 */ /* 0x010fe20000010000 */
[----:B------:R-:W-:Y:S06]  /*14040*/  STSM.16.M88.4 [R23+0x28b00], R88 ;  /* 0x028b005817007844 */ /* 0x000fec0000000200 */
[----:B------:R-:W3:Y:S01]  /*14050*/  MUFU.EX2 R95, R95 ;  /* 0x0000005f005f7308 */ /* 0x000ee20000000800 */
[----:B------:R0:W-:Y:S07]  /*14060*/  STSM.16.M88.4 [R23+0x2a300], R72 ;  /* 0x02a3004817007844 */ /* 0x0001ee0000000200 */
[----:B------:R-:W4:Y:S08]  /*14070*/  MUFU.EX2 R92, R92 ;  /* 0x0000005c005c7308 */ /* 0x000f300000000800 */
[----:B------:R-:W-:Y:S01]  /*14080*/  MUFU.EX2 R82, R82 ;  /* 0x0000005200527308 */ /* 0x000fe20000000800 */
[----:B0-----:R-:W-:-:S07]  /*14090*/  FADD.FTZ R73, R97, R78 ;  /* 0x0000004e61497221 */ /* 0x001fce0000010000 */
[----:B------:R-:W0:Y:S08]  /*140a0*/  MUFU.EX2 R83, R83 ;  /* 0x0000005300537308 */ /* 0x000e300000000800 */
[----:B------:R-:W-:Y:S08]  /*140b0*/  MUFU.EX2 R86, R86 ;  /* 0x0000005600567308 */ /* 0x000ff00000000800 */
[----:B------:R-:W0:Y:S08]  /*140c0*/  MUFU.EX2 R87, R87 ;  /* 0x0000005700577308 */ /* 0x000e300000000800 */
[----:B------:R-:W-:Y:S08]  /*140d0*/  MUFU.EX2 R85, R85 ;  /* 0x0000005500557308 */ /* 0x000ff00000000800 */
[----:B------:R-:W-:Y:S08]  /*140e0*/  MUFU.EX2 R17, R17 ;  /* 0x0000001100117308 */ /* 0x000ff00000000800 */
[----:B------:R-:W0:Y:S08]  /*140f0*/  MUFU.EX2 R80, R80 ;  /* 0x0000005000507308 */ /* 0x000e300000000800 */
[----:B------:R-:W-:Y:S08]  /*14100*/  MUFU.EX2 R81, R81 ;  /* 0x0000005100517308 */ /* 0x000ff00000000800 */
[----:B------:R-:W0:Y:S01]  /*14110*/  MUFU.EX2 R84, R84 ;  /* 0x0000005400547308 */ /* 0x000e220000000800 */
[----:B--2---:R-:W-:Y:S01]  /*14120*/  FADD.FTZ R77, R114, R77 ;  /* 0x0000004d724d7221 */ /* 0x004fe20000010000 */
[----:B------:R-:W-:Y:S01]  /*14130*/  FADD.FTZ R74, R96, R73 ;  /* 0x00000049604a7221 */ /* 0x000fe20000010000 */
[----:B------:R-:W-:-:S02]  /*14140*/  F2FP.F16.F32.PACK_AB R118, R109, R112 ;  /* 0x000000706d76723e */ /* 0x000fc400000000ff */
[----:B------:R-:W-:Y:S01]  /*14150*/  F2FP.F16.F32.PACK_AB R109, R114, R21 ;  /* 0x00000015726d723e */ /* 0x000fe200000000ff */
[----:B-1----:R-:W-:Y:S01]  /*14160*/  FADD.FTZ R76, R94, R77 ;  /* 0x0000004d5e4c7221 */ /* 0x002fe20000010000 */
[----:B------:R-:W-:Y:S01]  /*14170*/  FADD.FTZ R21, R93, R74 ;  /* 0x0000004a5d157221 */ /* 0x000fe20000010000 */
[----:B------:R-:W-:Y:S02]  /*14180*/  F2FP.F16.F32.PACK_AB R116, R113, R116 ;  /* 0x000000747174723e */ /* 0x000fe400000000ff */
[----:B------:R-:W-:Y:S02]  /*14190*/  F2FP.F16.F32.PACK_AB R117, R99, R98 ;  /* 0x000000626375723e */ /* 0x000fe400000000ff */
[----:B------:R-:W-:Y:S01]  /*141a0*/  F2FP.F16.F32.PACK_AB R119, R103, R102 ;  /* 0x000000666777723e */ /* 0x000fe200000000ff */
[----:B---3--:R-:W-:Y:S01]  /*141b0*/  FADD.FTZ R19, R95, R76 ;  /* 0x0000004c5f137221 */ /* 0x008fe20000010000 */
[----:B------:R-:W-:Y:S01]  /*141c0*/  F2FP.F16.F32.PACK_AB R108, R105, R108 ;  /* 0x0000006c696c723e */ /* 0x000fe200000000ff */
[----:B----4-:R-:W-:Y:S01]  /*141d0*/  FADD.FTZ R21, R92, R21 ;  /* 0x000000155c157221 */ /* 0x010fe20000010000 */
[----:B------:R-:W-:-:S02]  /*141e0*/  F2FP.F16.F32.PACK_AB R110, R101, R104 ;  /* 0x00000068656e723e */ /* 0x000fc400000000ff */
[----:B------:R-:W-:Y:S02]  /*141f0*/  F2FP.F16.F32.PACK_AB R111, R95, R94 ;  /* 0x0000005e5f6f723e */ /* 0x000fe400000000ff */
[----:B------:R-:W-:Y:S02]  /*14200*/  F2FP.F16.F32.PACK_AB R100, R97, R100 ;  /* 0x000000646164723e */ /* 0x000fe400000000ff */
[----:B0-----:R-:W-:Y:S02]  /*14210*/  F2FP.F16.F32.PACK_AB R101, R83, R82 ;  /* 0x000000525365723e */ /* 0x001fe400000000ff */
[----:B------:R-:W-:Y:S02]  /*14220*/  F2FP.F16.F32.PACK_AB R102, R93, R96 ;  /* 0x000000605d66723e */ /* 0x000fe400000000ff */
[----:B------:R-:W-:Y:S02]  /*14230*/  F2FP.F16.F32.PACK_AB R103, R87, R86 ;  /* 0x000000565767723e */ /* 0x000fe400000000ff */
[----:B------:R-:W-:-:S02]  /*14240*/  F2FP.F16.F32.PACK_AB R92, R128, R92 ;  /* 0x0000005c805c723e */ /* 0x000fc400000000ff */
[----:B------:R-:W-:Y:S02]  /*14250*/  F2FP.F16.F32.PACK_AB R93, R80, R17 ;  /* 0x00000011505d723e */ /* 0x000fe400000000ff */
[----:B------:R-:W-:Y:S02]  /*14260*/  F2FP.F16.F32.PACK_AB R94, R85, R129 ;  /* 0x00000081555e723e */ /* 0x000fe400000000ff */
[----:B------:R-:W-:Y:S01]  /*14270*/  F2FP.F16.F32.PACK_AB R95, R84, R81 ;  /* 0x00000051545f723e */ /* 0x000fe200000000ff */
[----:B------:R1:W-:Y:S01]  /*14280*/  STSM.16.M88.4 [R23+0x2bb00], R116 ;  /* 0x02bb007417007844 */ /* 0x0003e20000000200 */
[----:B------:R-:W-:-:S03]  /*14290*/  FADD.FTZ R72, R82, R19 ;  /* 0x0000001352487221 */ /* 0x000fc60000010000 */
[----:B------:R1:W-:Y:S04]  /*142a0*/  STSM.16.M88.4 [R23+0x2d300], R108 ;  /* 0x02d3006c17007844 */ /* 0x0003e80000000200 */
[----:B------:R1:W-:Y:S04]  /*142b0*/  STSM.16.M88.4 [R23+0x2eb00], R100 ;  /* 0x02eb006417007844 */ /* 0x0003e80000000200 */
[----:B------:R1:W-:Y:S01]  /*142c0*/  STSM.16.M88.4 [R23+0x30300], R92 ;  /* 0x0303005c17007844 */ /* 0x0003e20000000200 */
[----:B------:R-:W-:Y:S01]  /*142d0*/  FADD.FTZ R19, R83, R72 ;  /* 0x0000004853137221 */ /* 0x000fe20000010000 */
[----:B------:R-:W-:Y:S01]  /*142e0*/  @!PT LDS RZ, [RZ] ;  /* 0x00000000fffff984 */ /* 0x000fe20000000800 */
[----:B------:R-:W-:Y:S01]  /*142f0*/  @!PT LDS RZ, [RZ] ;  /* 0x00000000fffff984 */ /* 0x000fe20000000800 */
[----:B------:R-:W-:Y:S01]  /*14300*/  @!PT LDS RZ, [RZ] ;  /* 0x00000000fffff984 */ /* 0x000fe20000000800 */
[----:B------:R-:W-:Y:S01]  /*14310*/  @!PT LDS RZ, [RZ] ;  /* 0x00000000fffff984 */ /* 0x000fe20000000800 */
[----:B------:R0:W-:Y:S06]  /*14320*/  MEMBAR.ALL.CTA ;  /* 0x0000000000007992 */ /* 0x0001ec0000008000 */
[----:B0-----:R-:W0:Y:S01]  /*14330*/  FENCE.VIEW.ASYNC.S ;  /* 0x00000000000073c6 */ /* 0x001e220000000000 */
[----:B------:R-:W-:Y:S01]  /*14340*/  FADD.FTZ R72, R86, R19 ;  /* 0x0000001356487221 */ /* 0x000fe20000010000 */
[----:B------:R-:W-:-:S03]  /*14350*/  ISETP.GT.AND P2, PT, R15, R137, PT ;  /* 0x000000890f00720c */ /* 0x000fc60003f44270 */
[----:B------:R-:W-:-:S04]  /*14360*/  FADD.FTZ R72, R87, R72 ;  /* 0x0000004857487221 */ /* 0x000fc80000010000 */
[----:B------:R-:W-:Y:S01]  /*14370*/  FADD.FTZ R19, R17, R72 ;  /* 0x0000004811137221 */ /* 0x000fe20000010000 */
[----:B------:R-:W-:-:S03]  /*14380*/  FADD.FTZ R74, R128, R21 ;  /* 0x00000015804a7221 */ /* 0x000fc60000010000 */
[----:B------:R-:W-:Y:S01]  /*14390*/  FADD.FTZ R72, R80, R19 ;  /* 0x0000001350487221 */ /* 0x000fe20000010000 */
[----:B------:R-:W-:-:S03]  /*143a0*/  FADD.FTZ R74, R129, R74 ;  /* 0x0000004a814a7221 */ /* 0x000fc60000010000 */
        /* <DEDUP_REMOVED lines=27> */
[----:B------:R-:W-:-:S02]  /*14560*/  VIADD R15, R15, 0xffffffff ;  /* 0xffffffff0f0f7836 */ /* 0x000fc40000000000 */
[----:B------:R-:W-:Y:S02]  /*14570*/  IMAD.MOV.U32 R19, RZ, RZ, R145 ;  /* 0x000000ffff137224 */ /* 0x000fe400078e0091 */
[----:B------:R-:W-:Y:S02]  /*14580*/  IMAD.MOV.U32 R16, RZ, RZ, R20 ;  /* 0x000000ffff107224 */ /* 0x000fe400078e0014 */
[----:B------:R-:W-:Y:S01]  /*14590*/  IMAD.MOV.U32 R17, RZ, RZ, R14 ;  /* 0x000000ffff117224 */ /* 0x000fe200078e000e */
[----:B0-----:R-:W-:Y:S01]  /*145a0*/  NOP ;  /* 0x0000000000007918 */ /* 0x001fe20000000000 */
[----:B-1----:R-:W-:Y:S05]  /*145b0*/  @P2 BRA `(.L_x_2428) ;  /* 0xffffffac00f42947 */ /* 0x002fea000383ffff */
.L_x_2418:
[----:B------:R-:W-:-:S13]  /*145c0*/  ISETP.GE.AND P2, PT, R15, RZ, PT ;  /* 0x000000ff0f00720c */ /* 0x000fda0003f46270 */
[----:B------:R-:W-:Y:S05]  /*145d0*/  @!P2 BRA `(.L_x_2429) ;  /* 0x000000440058a947 */ /* 0x000fea0003800000 */
[----:B-----5:R0:W5:Y:S01]  /*145e0*/  LDL.LU R18, [R1+0x4] ;  /* 0x0000040001127983 */ /* 0x0201620000300800 */
[----:B------:R-:W-:Y:S02]  /*145f0*/  IMAD.MOV.U32 R17, RZ, RZ, R20 ;  /* 0x000000ffff117224 */ /* 0x000fe400078e0014 */
[----:B------:R-:W-:Y:S02]  /*14600*/  IMAD.MOV.U32 R16, RZ, RZ, R14 ;  /* 0x000000ffff107224 */ /* 0x000fe400078e000e */
[----:B------:R-:W-:-:S07]  /*14610*/  IMAD.MOV.U32 R19, RZ, RZ, R145 ;  /* 0x000000ffff137224 */ /* 0x000fce00078e0091 */
.L_x_2440:
[----:B--2---:R-:W2:Y:S01]  /*14620*/  LDL R0, [R1+0x28] ;  /* 0x0000280001007983 */ /* 0x004ea20000100800 */
        /* <DEDUP_REMOVED lines=11> */
.L_x_2431:
[----:B------:R-:W-:Y:S01]  /*146e0*/  IMAD R0, R145, 0x8, R22 ;  /* 0x0000000891007824 */ /* 0x000fe200078e0216 */
[----:B------:R-:W-:-:S04]  /*146f0*/  SHF.L.U32 R21, R14, 0x1f, RZ ;  /* 0x0000001f0e157819 */ /* 0x000fc800000006ff */
[----:B------:R1:W2:Y:S01]  /*14700*/  SYNCS.PHASECHK.TRANS64.TRYWAIT P3, [R0+URZ+0x31c30], R21 ;  /* 0x031c3015000075a7 */ /* 0x0002a2000806017f */
[----:B------:R-:W-:Y:S05]  /*14710*/  @!P0 BRA `(.L_x_2432) ;  /* 0x0000000000048947 */ /* 0x000fea0003800000 */
[----:B------:R-:W-:Y:S01]  /*14720*/  BPT.TRAP 0x1 ;  /* 0x000000040000795c */ /* 0x000fe20000300000 */
.L_x_2432:
[----:B------:R-:W-:Y:S04]  /*14730*/  BSSY B0, `(.L_x_2430) ;  /* 0x0000004000007945 */ /* 0x000fe80003800000 */
[----:B--2---:R-:W-:Y:S05]  /*14740*/  @P3 BRA `(.L_x_2433) ;  /* 0x0000000000083947 */ /* 0x004fea0003800000 */
[----:B------:R-:W2:Y:S02]  /*14750*/  SYNCS.PHASECHK.TRANS64.TRYWAIT P3, [R0+URZ+0x31c30], R21 ;  /* 0x031c3015000075a7 */ /* 0x000ea4000806017f */
[----:B--2---:R-:W-:Y:S05]  /*14760*/  @!P3 BRA `(.L_x_2434) ;  /* 0x000000f00020b947 */ /* 0x004fea0003800000 */
.L_x_2433:
[----:B------:R-:W-:Y:S05]  /*14770*/  BSYNC B0 ;  /* 0x0000000000007941 */ /* 0x000fea0003800000 */
.L_x_2430:
        /* <DEDUP_REMOVED lines=549> */
.L_x_2436:
[----:B------:R-:W-:Y:S01]  /*169d0*/  SHF.L.U32 R0, R18, 0x1f, RZ ;  /* 0x0000001f12007819 */ /* 0x000fe200000006ff */
[----:B------:R-:W-:-:S04]  /*169e0*/  IMAD R14, R19, 0x8, R22 ;  /* 0x00000008130e7824 */ /* 0x000fc800078e0216 */
[----:B------:R1:W2:Y:S01]  /*169f0*/  SYNCS.PHASECHK.TRANS64.TRYWAIT P2, [R14+URZ+0x31c50], R0 ;  /* 0x031c50000e0075a7 */ /* 0x0002a2000804017f */
[----:B------:R-:W-:Y:S05]  /*16a00*/  @!P0 BRA `(.L_x_2437) ;  /* 0x0000000000048947 */ /* 0x000fea0003800000 */
[----:B------:R-:W-:Y:S01]  /*16a10*/  BPT.TRAP 0x1 ;  /* 0x000000040000795c */ /* 0x000fe20000300000 */
.L_x_2437:
[----:B------:R-:W-:Y:S04]  /*16a20*/  BSSY B0, `(.L_x_2435) ;  /* 0x0000004000007945 */ /* 0x000fe80003800000 */
[----:B--2---:R-:W-:Y:S05]  /*16a30*/  @P2 BRA `(.L_x_2438) ;  /* 0x0000000000082947 */ /* 0x004fea0003800000 */
[----:B------:R-:W2:Y:S02]  /*16a40*/  SYNCS.PHASECHK.TRANS64.TRYWAIT P2, [R14+URZ+0x31c50], R0 ;  /* 0x031c50000e0075a7 */ /* 0x000ea4000804017f */
[----:B--2---:R-:W-:Y:S05]  /*16a50*/  @!P2 BRA `(.L_x_2439) ;  /* 0x000000cc0078a947 */ /* 0x004fea0003800000 */
.L_x_2438:
[----:B------:R-:W-:Y:S05]  /*16a60*/  BSYNC B0 ;  /* 0x0000000000007941 */ /* 0x000fea0003800000 */
.L_x_2435:
[----:B-12---:R-:W-:Y:S01]  /*16a70*/  FMNMX.FTZ R0, R136, R16, !PT ;  /* 0x0000001088007209 */ /* 0x006fe20007810000 */
[----:B------:R-:W2:Y:S01]  /*16a80*/  LDL R151, [R1+0x34] ;  /* 0x0000340001977983 */ /* 0x000ea20000100800 */
[----:B------:R-:W-:Y:S01]  /*16a90*/  FMNMX.FTZ R20, R138, R17, !PT ;  /* 0x000000118a147209 */ /* 0x000fe20007810000 */
[----:B------:R-:W-:Y:S05]  /*16aa0*/  WARPSYNC.ALL ;  /* 0x0000000000007948 */ /* 0x000fea0003800000 */
[----:B------:R-:W-:Y:S01]  /*16ab0*/  FMNMX.FTZ R0, R137, R0, !PT ;  /* 0x0000000089007209 */ /* 0x000fe20007810000 */
[----:B------:R-:W-:Y:S01]  /*16ac0*/  ULDC UR4, c[0x0][0x988] ;  /* 0x0002620000047ab9 */ /* 0x000fe20000000800 */
[----:B------:R-:W-:Y:S01]  /*16ad0*/  FMNMX.FTZ R20, R139, R20, !PT ;  /* 0x000000148b147209 */ /* 0x000fe20007810000 */
[----:B------:R-:W-:Y:S01]  /*16ae0*/  WARPGROUP.ARRIVE ;  /* 0x00000000000079c5 */ /* 0x000fe20000000000 */
        /* <DEDUP_REMOVED lines=67> */
[----:B------:R-:W-:-:S03]  /*16f20*/  FMNMX.FTZ R20, R79, R20, !PT ;  /* 0x000000144f147209 */ /* 0x000fc60007810000 */
[----:B------:R-:W1:Y:S02]  /*16f30*/  SHFL.BFLY PT, R14, R0, 0x2, 0x1f ;  /* 0x0c401f00000e7f89 */ /* 0x000e6400000e0000 */
[----:B-1----:R-:W-:-:S05]  /*16f40*/  FMNMX.FTZ R14, R0, R14, !PT ;  /* 0x0000000e000e7209 */ /* 0x002fca0007810000 */
[----:B------:R-:W1:Y:S02]  /*16f50*/  SHFL.BFLY PT, R0, R14, 0x1, 0x1f ;  /* 0x0c201f000e007f89 */ /* 0x000e6400000e0000 */
[----:B-1----:R-:W-:Y:S01]  /*16f60*/  FMNMX.FTZ R14, R14, R0, !PT ;  /* 0x000000000e0e7209 */ /* 0x002fe20007810000 */
[----:B------:R-:W-:-:S04]  /*16f70*/  IMAD.U32 R0, RZ, RZ, UR4 ;  /* 0x00000004ff007e24 */ /* 0x000fc8000f8e00ff */
[C---:B------:R-:W-:Y:S01]  /*16f80*/  FMUL.FTZ R147, R14.reuse, R0 ;  /* 0x000000000e937220 */ /* 0x040fe20000410000 */
[----:B------:R-:W-:-:S03]  /*16f90*/  FADD.FTZ R16, -R14, R16 ;  /* 0x000000100e107221 */ /* 0x000fc60000010100 */
        /* <DEDUP_REMOVED lines=9> */
[----:B------:R-:W1:Y:S01]  /*17030*/  SHFL.BFLY PT, R72, R20, 0x2, 0x1f ;  /* 0x0c401f0014487f89 */ /* 0x000e6200000e0000 */
        /* <DEDUP_REMOVED lines=22> */
[----:B------:R-:W-:Y:S01]  /*171a0*/  FMUL.FTZ R16, R16, R0 ;  /* 0x0000000010107220 */ /* 0x000fe20000410000 */
[----:B-1----:R-:W-:Y:S01]  /*171b0*/  FMNMX.FTZ R20, R20, R72, !PT ;  /* 0x0000004814147209 */ /* 0x002fe20007810000 */
[-CC-:B------:R-:W-:Y:S01]  /*171c0*/  FFMA.FTZ R136, R136, R0.reuse, -R147.reuse ;  /* 0x0000000088887223 */ /* 0x180fe20000010893 */
[-CC-:B------:R-:W-:Y:S01]  /*171d0*/  FFMA.FTZ R137, R137, R0.reuse, -R147.reuse ;  /* 0x0000000089897223 */ /* 0x180fe20000010893 */
[----:B------:R-:W-:Y:S01]  /*171e0*/  MUFU.EX2 R21, R16 ;  /* 0x0000001000157308 */ /* 0x000fe20000000800 */
[-CC-:B------:R-:W-:Y:S01]  /*171f0*/  FFMA.FTZ R140, R140, R0.reuse, -R147.reuse ;  /* 0x000000008c8c7223 */ /* 0x180fe20000010893 */
[----:B------:R-:W1:Y:S01]  /*17200*/  SHFL.BFLY PT, R72, R20, 0x1, 0x1f ;  /* 0x0c201f0014487f89 */ /* 0x000e6200000e0000 */
[-CC-:B------:R-:W-:Y:S01]  /*17210*/  FFMA.FTZ R141, R141, R0.reuse, -R147.reuse ;  /* 0x000000008d8d7223 */ /* 0x180fe20000010893 */
[----:B------:R-:W-:-:S04]  /*17220*/  FFMA.FTZ R77, R77, R0, -R147 ;  /* 0x000000004d4d7223 */ /* 0x000fc80000010893 */
[----:B------:R-:W3:Y:S08]  /*17230*/  MUFU.EX2 R16, R136 ;  /* 0x0000008800107308 */ /* 0x000ef00000000800 */
[----:B------:R-:W4:Y:S08]  /*17240*/  MUFU.EX2 R137, R137 ;  /* 0x0000008900897308 */ /* 0x000f300000000800 */
[----:B------:R-:W0:Y:S01]  /*17250*/  MUFU.EX2 R140, R140 ;  /* 0x0000008c008c7308 */ /* 0x000e220000000800 */
[----:B---3--:R-:W-:Y:S01]  /*17260*/  FFMA.FTZ R18, R21, R155, R16 ;  /* 0x0000009b15127223 */ /* 0x008fe20000010010 */
[----:B-1----:R-:W-:Y:S01]  /*17270*/  FMNMX.FTZ R20, R20, R72, !PT ;  /* 0x0000004814147209 */ /* 0x002fe20007810000 */
[----:B------:R-:W-:-:S04]  /*17280*/  VIADD R72, R22, 0x200 ;  /* 0x0000020016487836 */ /* 0x000fc80000000000 */
[CC--:B------:R-:W-:Y:S01]  /*17290*/  FMUL.FTZ R73, R20.reuse, R0.reuse ;  /* 0x0000000014497220 */ /* 0x0c0fe20000410000 */
[----:B------:R-:W-:Y:S01]  /*172a0*/  SHF.R.U32.HI R72, RZ, 0x4, R72 ;  /* 0x00000004ff487819 */ /* 0x000fe20000011648 */
[----:B------:R-:W1:Y:S01]  /*172b0*/  MUFU.EX2 R141, R141 ;  /* 0x0000008d008d7308 */ /* 0x000e620000000800 */
[----:B------:R-:W-:Y:S01]  /*172c0*/  FADD.FTZ R17, -R20, R17 ;  /* 0x0000001114117221 */ /* 0x000fe20000010100 */
[-CC-:B------:R-:W-:Y:S01]  /*172d0*/  FFMA.FTZ R76, R74, R0.reuse, -R73.reuse ;  /* 0x000000004a4c7223 */ /* 0x180fe20000010849 */
[----:B------:R-:W-:Y:S01]  /*172e0*/  LOP3.LUT R72, R72, 0x3fff, RZ, 0xc0, !PT ;  /* 0x00003fff48487812 */ /* 0x000fe200078ec0ff */
[-CC-:B------:R-:W-:Y:S01]  /*172f0*/  FFMA.FTZ R138, R138, R0.reuse, -R73.reuse ;  /* 0x000000008a8a7223 */ /* 0x180fe20000010849 */
[-CC-:B------:R-:W-:Y:S01]  /*17300*/  FFMA.FTZ R139, R139, R0.reuse, -R73.reuse ;  /* 0x000000008b8b7223 */ /* 0x180fe20000010849 */
[-CC-:B------:R-:W-:Y:S01]  /*17310*/  FFMA.FTZ R142, R142, R0.reuse, -R73.reuse ;  /* 0x000000008e8e7223 */ /* 0x180fe20000010849 */
[----:B------:R-:W-:Y:S01]  /*17320*/  LOP3.LUT R72, R72, 0x2400000, RZ, 0xfc, !PT ;  /* 0x0240000048487812 */ /* 0x000fe200078efcff */
[-CC-:B------:R-:W-:Y:S01]  /*17330*/  FFMA.FTZ R143, R143, R0.reuse, -R73.reuse ;  /* 0x000000008f8f7223 */ /* 0x180fe20000010849 */
[-CC-:B------:R-:W-:Y:S01]  /*17340*/  FFMA.FTZ R130, R130, R0.reuse, -R73.reuse ;  /* 0x0000000082827223 */ /* 0x180fe20000010849 */
[-CC-:B------:R-:W-:Y:S01]  /*17350*/  FFMA.FTZ R131, R131, R0.reuse, -R73.reuse ;  /* 0x0000000083837223 */ /* 0x180fe20000010849 */
[----:B------:R-:W-:Y:S01]  /*17360*/  FFMA.FTZ R134, R134, R0, -R73 ;  /* 0x0000000086867223 */ /* 0x000fe20000010849 */
[----:B------:R-:W-:-:S02]  /*17370*/  IMAD R72, R19, 0x6c0, R72 ;  /* 0x000006c013487824 */ /* 0x000fc400078e0248 */
[-CC-:B------:R-:W-:Y:S01]  /*17380*/  FFMA.FTZ R135, R135, R0.reuse, -R73.reuse ;  /* 0x0000000087877223 */ /* 0x180fe20000010849 */
[-CC-:B------:R-:W-:Y:S01]  /*17390*/  FFMA.FTZ R122, R122, R0.reuse, -R73.reuse ;  /* 0x000000007a7a7223 */ /* 0x180fe20000010849 */
[-CC-:B------:R-:W-:Y:S01]  /*173a0*/  FFMA.FTZ R123, R123, R0.reuse, -R73.reuse ;  /* 0x000000007b7b7223 */ /* 0x180fe20000010849 */
[----:B------:R-:W-:Y:S02]  /*173b0*/  VIADD R74, R72, 0x40 ;  /* 0x00000040484a7836 */ /* 0x000fe40000000000 */
[-CC-:B------:R-:W-:Y:S01]  /*173c0*/  FFMA.FTZ R126, R126, R0.reuse, -R73.reuse ;  /* 0x000000007e7e7223 */ /* 0x180fe20000010849 */
[-CC-:B------:R-:W-:Y:S01]  /*173d0*/  FFMA.FTZ R127, R127, R0.reuse, -R73.reuse ;  /* 0x000000007f7f7223 */ /* 0x180fe20000010849 */
[-CC-:B------:R-:W-:Y:S01]  /*173e0*/  FFMA.FTZ R114, R114, R0.reuse, -R73.reuse ;  /* 0x0000000072727223 */ /* 0x180fe20000010849 */
[----:B------:R-:W-:Y:S01]  /*173f0*/  FFMA.FTZ R115, R115, R0, -R73 ;  /* 0x0000000073737223 */ /* 0x000fe20000010849 */
[----:B------:R-:W-:Y:S01]  /*17400*/  R2UR UR10, R74 ;  /* 0x000000004a0a72ca */ /* 0x000fe200000e0000 */
[----:B------:R-:W-:-:S02]  /*17410*/  VIADD R74, R72, 0x80 ;  /* 0x00000080484a7836 */ /* 0x000fc40000000000 */
[-CC-:B------:R-:W-:Y:S01]  /*17420*/  FFMA.FTZ R118, R118, R0.reuse, -R73.reuse ;  /* 0x0000000076767223 */ /* 0x180fe20000010849 */
[-CC-:B------:R-:W-:Y:S01]  /*17430*/  FFMA.FTZ R119, R119, R0.reuse, -R73.reuse ;  /* 0x0000000077777223 */ /* 0x180fe20000010849 */
[-CC-:B------:R-:W-:Y:S01]  /*17440*/  FFMA.FTZ R106, R106, R0.reuse, -R73.reuse ;  /* 0x000000006a6a7223 */ /* 0x180fe20000010849 */
[-CC-:B------:R-:W-:Y:S01]  /*17450*/  FFMA.FTZ R107, R107, R0.reuse, -R73.reuse ;  /* 0x000000006b6b7223 */ /* 0x180fe20000010849 */
[----:B------:R-:W-:Y:S01]  /*17460*/  R2UR UR14, R74 ;  /* 0x000000004a0e72ca */ /* 0x000fe200000e0000 */
        /* <DEDUP_REMOVED lines=23> */
[-C--:B------:R-:W-:Y:S01]  /*175e0*/  FFMA.FTZ R79, R79, R0.reuse, -R73 ;  /* 0x000000004f4f7223 */ /* 0x080fe20000010849 */
[----:B------:R-:W-:Y:S01]  /*175f0*/  R2UR UR30, R74 ;  /* 0x000000004a1e72ca */ /* 0x000fe200000e0000 */
[----:B------:R-:W-:Y:S01]  /*17600*/  IMAD.MOV.U32 R73, RZ, RZ, -0x7fffffe0 ;  /* 0x80000020ff497424 */ /* 0x000fe200078e00ff */
[C---:B------:R-:W-:Y:S01]  /*17610*/  R2UR UR6, R72.reuse ;  /* 0x00000000480672ca */ /* 0x040fe200000e0000 */
[C---:B------:R-:W-:Y:S02]  /*17620*/  VIADD R74, R72.reuse, 0x1c0 ;  /* 0x000001c0484a7836 */ /* 0x040fe40000000000 */
[----:B------:R-:W-:Y:S01]  /*17630*/  FMUL.FTZ R17, R17, R0 ;  /* 0x0000000011117220 */ /* 0x000fe20000410000 */
[----:B------:R-:W-:Y:S01]  /*17640*/  VIADD R72, R72, 0x200 ;  /* 0x0000020048487836 */ /* 0x000fe20000000000 */
[C---:B------:R-:W-:Y:S01]  /*17650*/  R2UR UR7, R73.reuse ;  /* 0x00000000490772ca */ /* 0x040fe200000e0000 */
[----:B------:R-:W-:Y:S01]  /*17660*/  IMAD.MOV.U32 R75, RZ, RZ, -0x7fffffe0 ;  /* 0x80000020ff4b7424 */ /* 0x000fe200078e00ff */
[----:B------:R-:W-:Y:S01]  /*17670*/  R2UR UR39, R73 ;  /* 0x00000000492772ca */ /* 0x000fe200000e0000 */
[----:B------:R-:W-:Y:S01]  /*17680*/  IMAD.MOV.U32 R73, RZ, RZ, -0x3ffffff0 ;  /* 0xc0000010ff497424 */ /* 0x000fe200078e00ff */
[----:B------:R-:W-:Y:S01]  /*17690*/  R2UR UR38, R72 ;  /* 0x00000000482672ca */ /* 0x000fe200000e0000 */
[----:B----4-:R-:W-:Y:S01]  /*176a0*/  FADD.FTZ R18, R137, R18 ;  /* 0x0000001289127221 */ /* 0x010fe20000010000 */
[----:B--2---:R-:W-:Y:S01]  /*176b0*/  LOP3.LUT R72, R151, 0x10000, RZ, 0xfc, !PT ;  /* 0x0001000097487812 */ /* 0x004fe200078efcff */
[----:B------:R-:W-:Y:S01]  /*176c0*/  MUFU.EX2 R136, R17 ;  /* 0x0000001100887308 */ /* 0x000fe20000000800 */
[----:B------:R-:W-:Y:S01]  /*176d0*/  R2UR UR5, R73 ;  /* 0x00000000490572ca */ /* 0x000fe200000e0000 */
[----:B------:R-:W-:Y:S01]  /*176e0*/  IMAD.MOV.U32 R73, RZ, RZ, -0x3ffffff0 ;  /* 0xc0000010ff497424 */ /* 0x000fe200078e00ff */
[----:B------:R-:W-:Y:S01]  /*176f0*/  R2UR UR4, R72 ;  /* 0x00000000480472ca */ /* 0x000fe200000e0000 */
[----:B------:R-:W2:Y:S01]  /*17700*/  S2R R151, SR_TID.X ;  /* 0x0000000000977919 */ /* 0x000ea20000002100 */
[C---:B------:R-:W-:Y:S01]  /*17710*/  R2UR UR11, R75.reuse ;  /* 0x000000004b0b72ca */ /* 0x040fe200000e0000 */
[----:B0-----:R-:W-:Y:S01]  /*17720*/  FADD.FTZ R18, R140, R18 ;  /* 0x000000128c127221 */ /* 0x001fe20000010000 */
[C---:B------:R-:W-:Y:S01]  /*17730*/  R2UR UR15, R75.reuse ;  /* 0x000000004b0f72ca */ /* 0x040fe200000e0000 */
[----:B------:R-:W0:Y:S01]  /*17740*/  MUFU.EX2 R17, R138 ;  /* 0x0000008a00117308 */ /* 0x000e220000000800 */
[----:B------:R-:W-:-:S02]  /*17750*/  R2UR UR19, R75 ;  /* 0x000000004b1372ca */ /* 0x000fc400000e0000 */
[C---:B------:R-:W-:Y:S02]  /*17760*/  R2UR UR23, R75.reuse ;  /* 0x000000004b1772ca */ /* 0x040fe400000e0000 */
[C---:B------:R-:W-:Y:S02]  /*17770*/  R2UR UR27, R75.reuse ;  /* 0x000000004b1b72ca */ /* 0x040fe400000e0000 */
[C---:B------:R-:W-:Y:S01]  /*17780*/  R2UR UR31, R75.reuse ;  /* 0x000000004b1f72ca */ /* 0x040fe200000e0000 */
[----:B------:R-:W-:Y:S01]  /*17790*/  HGMMA.64x96x16.F32 R24, gdesc[UR4].tnspB, R24, gsb0 ;  /* 0x41600000041879f0 */ /* 0x000fe20008000818 */
[----:B------:R-:W-:Y:S01]  /*177a0*/  R2UR UR34, R74 ;  /* 0x000000004a2272ca */ /* 0x000fe200000e0000 */
[----:B------:R-:W-:Y:S01]  /*177b0*/  VIADD R74, R72, 0x180 ;  /* 0x00000180484a7836 */ /* 0x000fe20000000000 */
[----:B------:R-:W-:Y:S01]  /*177c0*/  R2UR UR35, R75 ;  /* 0x000000004b2372ca */ /* 0x000fe200000e0000 */
[----:B------:R-:W-:Y:S01]  /*177d0*/  IMAD.MOV.U32 R75, RZ, RZ, -0x3ffffff0 ;  /* 0xc0000010ff4b7424 */ /* 0x000fe200078e00ff */
[----:B------:R-:W-:Y:S01]  /*177e0*/  R2UR UR37, R73 ;  /* 0x00000000492572ca */ /* 0x000fe200000e0000 */
[----:B------:R-:W3:Y:S01]  /*177f0*/  MUFU.EX2 R139, R139 ;  /* 0x0000008b008b7308 */ /* 0x000ee20000000800 */
[----:B------:R-:W-:Y:S01]  /*17800*/  R2UR UR8, R74 ;  /* 0x000000004a0872ca */ /* 0x000fe200000e0000 */
[----:B------:R-:W-:Y:S01]  /*17810*/  VIADD R74, R72, 0x300 ;  /* 0x00000300484a7836 */ /* 0x000fe20000000000 */
[----:B------:R-:W-:Y:S01]  /*17820*/  R2UR UR9, R75 ;  /* 0x000000004b0972ca */ /* 0x000fe200000e0000 */
[----:B------:R-:W-:Y:S01]  /*17830*/  IMAD.MOV.U32 R75, RZ, RZ, -0x3ffffff0 ;  /* 0xc0000010ff4b7424 */ /* 0x000fe200078e00ff */
[----:B------:R-:W-:Y:S01]  /*17840*/  F2FP.F16.F32.PACK_AB R16, R137, R16 ;  /* 0x000000108910723e */ /* 0x000fe200000000ff */
[----:B-1----:R-:W-:Y:S01]  /*17850*/  FADD.FTZ R137, R141, R18 ;  /* 0x000000128d897221 */ /* 0x002fe20000010000 */
[----:B------:R-:W-:Y:S01]  /*17860*/  R2UR UR12, R74 ;  /* 0x000000004a0c72ca */ /* 0x000fe200000e0000 */
[----:B------:R-:W-:Y:S01]  /*17870*/  VIADD R74, R72, 0x480 ;  /* 0x00000480484a7836 */ /* 0x000fe20000000000 */
[----:B------:R-:W-:Y:S01]  /*17880*/  R2UR UR13, R75 ;  /* 0x000000004b0d72ca */ /* 0x000fe200000e0000 */
[----:B------:R-:W-:Y:S01]  /*17890*/  IMAD.MOV.U32 R75, RZ, RZ, -0x3ffffff0 ;  /* 0xc0000010ff4b7424 */ /* 0x000fe200078e00ff */
[----:B------:R-:W-:Y:S01]  /*178a0*/  MUFU.EX2 R142, R142 ;  /* 0x0000008e008e7308 */ /* 0x000fe20000000800 */
[----:B------:R-:W-:Y:S01]  /*178b0*/  F2FP.F16.F32.PACK_AB R18, R141, R140 ;  /* 0x0000008c8d12723e */ /* 0x000fe200000000ff */
[----:B------:R-:W-:Y:S01]  /*178c0*/  @!P1 IMAD R73, R19, 0x8, R22 ;  /* 0x0000000813499824 */ /* 0x000fe200078e0216 */
[----:B------:R-:W-:Y:S01]  /*178d0*/  R2UR UR16, R74 ;  /* 0x000000004a1072ca */ /* 0x000fe200000e0000 */
[----:B------:R-:W-:Y:S01]  /*178e0*/  VIADD R74, R72, 0x600 ;  /* 0x00000600484a7836 */ /* 0x000fe20000000000 */
[----:B------:R-:W-:Y:S01]  /*178f0*/  R2UR UR17, R75 ;  /* 0x000000004b1172ca */ /* 0x000fe200000e0000 */
[----:B------:R-:W-:Y:S01]  /*17900*/  IMAD.MOV.U32 R75, RZ, RZ, -0x3ffffff0 ;  /* 0xc0000010ff4b7424 */ /* 0x000fe200078e00ff */
[----:B--2---:R-:W-:Y:S01]  /*17910*/  SHF.R.U32.HI R140, RZ, 0x7, R151 ;  /* 0x00000007ff8c7819 */ /* 0x004fe20000011697 */
[----:B------:R-:W1:Y:S01]  /*17920*/  MUFU.EX2 R143, R143 ;  /* 0x0000008f008f7308 */ /* 0x000e620000000800 */
[----:B------:R-:W-:Y:S01]  /*17930*/  R2UR UR20, R74 ;  /* 0x000000004a1472ca */ /* 0x000fe200000e0000 */
[----:B------:R-:W-:Y:S01]  /*17940*/  VIADD R74, R72, 0x780 ;  /* 0x00000780484a7836 */ /* 0x000fe20000000000 */
[----:B------:R-:W-:Y:S01]  /*17950*/  R2UR UR21, R75 ;  /* 0x000000004b1572ca */ /* 0x000fe200000e0000 */
[----:B------:R-:W-:Y:S01]  /*17960*/  IMAD.MOV.U32 R75, RZ, RZ, -0x3ffffff0 ;  /* 0xc0000010ff4b7424 */ /* 0x000fe200078e00ff */
[----:B------:R-:W-:Y:S01]  /*17970*/  ISETP.GE.U32.AND P2, PT, R151, 0x180, PT ;  /* 0x000001809700780c */ /* 0x000fe20003f46070 */
[----:B------:R-:W-:Y:S01]  /*17980*/  @!P1 VIADD R73, R73, 0x31c60 ;  /* 0x00031c6049499836 */ /* 0x000fe20000000000 */
[----:B------:R-:W-:Y:S01]  /*17990*/  R2UR UR24, R74 ;  /* 0x000000004a1872ca */ /* 0x000fe200000e0000 */
[----:B------:R-:W-:Y:S01]  /*179a0*/  VIADD R74, R72, 0x900 ;  /* 0x00000900484a7836 */ /* 0x000fe20000000000 */
[----:B------:R-:W-:Y:S01]  /*179b0*/  R2UR UR25, R75 ;  /* 0x000000004b1972ca */ /* 0x000fe200000e0000 */
[----:B------:R-:W-:-:S02]  /*179c0*/  IMAD.MOV.U32 R75, RZ, RZ, -0x3ffffff0 ;  /* 0xc0000010ff4b7424 */ /* 0x000fc400078e00ff */
[----:B0-----:R-:W-:Y:S01]  /*179d0*/  FFMA.FTZ R157, R136, R157, R17 ;  /* 0x0000009d889d7223 */ /* 0x001fe20000010011 */
[----:B---3--:R-:W-:Y:S01]  /*179e0*/  F2FP.F16.F32.PACK_AB R17, R139, R17 ;  /* 0x000000118b11723e */ /* 0x008fe200000000ff */
[----:B------:R-:W0:Y:S01]  /*179f0*/  MUFU.EX2 R150, R150 ;  /* 0x0000009600967308 */ /* 0x000e220000000800 */
[----:B------:R-:W-:Y:S01]  /*17a00*/  R2UR UR28, R74 ;  /* 0x000000004a1c72ca */ /* 0x000fe200000e0000 */
[C---:B------:R-:W-:Y:S01]  /*17a10*/  VIADD R74, R72.reuse, 0xa80 ;  /* 0x00000a80484a7836 */ /* 0x040fe20000000000 */
[----:B------:R-:W-:Y:S01]  /*17a20*/  R2UR UR29, R75 ;  /* 0x000000004b1d72ca */ /* 0x000fe200000e0000 */
[----:B------:R-:W-:Y:S01]  /*17a30*/  IMAD.MOV.U32 R75, RZ, RZ, -0x3ffffff0 ;  /* 0xc0000010ff4b7424 */ /* 0x000fe200078e00ff */
[----:B------:R-:W-:Y:S01]  /*17a40*/  @!P1 PRMT R73, RZ, 0x654, R73 ;  /* 0x00000654ff499816 */ /* 0x000fe20000000049 */
[----:B------:R-:W-:Y:S01]  /*17a50*/  VIADD R72, R72, 0xc00 ;  /* 0x00000c0048487836 */ /* 0x000fe20000000000 */
[----:B------:R-:W-:Y:S01]  /*17a60*/  R2UR UR32, R74 ;  /* 0x000000004a2072ca */ /* 0x000fe200000e0000 */
[----:B------:R-:W-:Y:S01]  /*17a70*/  @!P1 IMAD R74, R145, 0x8, R22 ;  /* 0x00000008914a9824 */ /* 0x000fe200078e0216 */
[----:B------:R-:W-:Y:S01]  /*17a80*/  R2UR UR33, R75 ;  /* 0x000000004b2172ca */ /* 0x000fe200000e0000 */
[----:B------:R-:W-:Y:S01]  /*17a90*/  MUFU.EX2 R148, R148 ;  /* 0x0000009400947308 */ /* 0x000fe20000000800 */
[----:B------:R-:W-:Y:S01]  /*17aa0*/  R2UR UR36, R72 ;  /* 0x00000000482472ca */ /* 0x000fe200000e0000 */
[----:B------:R-:W-:Y:S01]  /*17ab0*/  VIADD R72, R140, 0x9 ;  /* 0x000000098c487836 */ /* 0x000fe20000000000 */
[----:B-1----:R-:W-:Y:S01]  /*17ac0*/  F2FP.F16.F32.PACK_AB R19, R143, R142 ;  /* 0x0000008e8f13723e */ /* 0x002fe200000000ff */
[----:B------:R-:W-:-:S03]  /*17ad0*/  @!P1 VIADD R74, R74, 0x31c40 ;  /* 0x00031c404a4a9836 */ /* 0x000fc60000000000 */
[----:B------:R-:W-:Y:S01]  /*17ae0*/  SEL R72, R72, 0x9, !P2 ;  /* 0x0000000948487807 */ /* 0x000fe20005000000 */
[----:B------:R-:W-:Y:S01]  /*17af0*/  MUFU.EX2 R131, R131 ;  /* 0x0000008300837308 */ /* 0x000fe20000000800 */
[----:B------:R-:W-:Y:S01]  /*17b00*/  @!P1 PRMT R74, RZ, 0x654, R74 ;  /* 0x00000654ff4a9816 */ /* 0x000fe2000000004a */
[----:B0-----:R-:W-:Y:S01]  /*17b10*/  FADD.FTZ R137, R150, R137 ;  /* 0x0000008996897221 */ /* 0x001fe20000010000 */
[C---:B------:R-:W-:Y:S01]  /*17b20*/  ISETP.GT.AND P2, PT, R15.reuse, RZ, PT ;  /* 0x000000ff0f00720c */ /* 0x040fe20003f44270 */
[----:B------:R-:W-:-:S04]  /*17b30*/  VIADD R15, R15, 0xffffffff ;  /* 0xffffffff0f0f7836 */ /* 0x000fc80000000000 */
        /* <DEDUP_REMOVED lines=8> */
[----:B------:R-:W-:Y:S07]  /*17bc0*/  HGMMA.64x96x16.F32 R24, gdesc[UR8].tnspB, R24, gsb0 ;  /* 0x41600000081879f0 */ /* 0x000fee0008000818 */
        /* <DEDUP_REMOVED lines=69> */
[-C--:B------:R-:W-:Y:S01]  /*18020*/  FMUL.FTZ R24, R24, R21.reuse ;  /* 0x0000001518187220 */ /* 0x080fe20000410000 */
[----:B0-----:R-:W-:Y:S01]  /*18030*/  FADD.FTZ R72, R139, R157 ;  /* 0x0000009d8b487221 */ /* 0x001fe20000010000 */
[-C--:B------:R-:W-:Y:S01]  /*18040*/  FMUL.FTZ R25, R25, R21.reuse ;  /* 0x0000001519197220 */ /* 0x080fe20000410000 */
[-C--:B------:R-:W-:Y:S01]  /*18050*/  FMUL.FTZ R28, R28, R21.reuse ;  /* 0x000000151c1c7220 */ /* 0x080fe20000410000 */
[-C--:B------:R-:W-:Y:S01]  /*18060*/  FMUL.FTZ R29, R29, R21.reuse ;  /* 0x000000151d1d7220 */ /* 0x080fe20000410000 */
[----:B------:R-:W-:Y:S01]  /*18070*/  FADD.FTZ R72, R142, R72 ;  /* 0x000000488e487221 */ /* 0x000fe20000010000 */
[-C--:B------:R-:W-:Y:S01]  /*18080*/  FMUL.FTZ R32, R32, R21.reuse ;  /* 0x0000001520207220 */ /* 0x080fe20000410000 */
[----:B------:R0:W-:Y:S01]  /*18090*/  @!P1 SYNCS.ARRIVE.TRANS64.RED.A1T0 RZ, [R73+URZ], RZ ;  /* 0x000000ff49ff99a7 */ /* 0x0001e2000810043f */
[----:B------:R2:W-:Y:S01]  /*180a0*/  STSM.16.M88.4 [R23+0x24300], R16 ;  /* 0x0243001017007844 */ /* 0x0005e20000000200 */
[----:B------:R-:W-:Y:S01]  /*180b0*/  FADD.FTZ R72, R143, R72 ;  /* 0x000000488f487221 */ /* 0x000fe20000010000 */
[----:B-1----:R-:W-:Y:S01]  /*180c0*/  MUFU.EX2 R74, R128 ;  /* 0x00000080004a7308 */ /* 0x002fe20000000800 */
[-C--:B------:R-:W-:Y:S01]  /*180d0*/  FMUL.FTZ R33, R33, R21.reuse ;  /* 0x0000001521217220 */ /* 0x080fe20000410000 */
[-C--:B------:R-:W-:Y:S01]  /*180e0*/  FMUL.FTZ R36, R36, R21.reuse ;  /* 0x0000001524247220 */ /* 0x080fe20000410000 */
[-C--:B------:R-:W-:Y:S01]  /*180f0*/  FMUL.FTZ R37, R37, R21.reuse ;  /* 0x0000001525257220 */ /* 0x080fe20000410000 */
[-C--:B------:R-:W-:Y:S01]  /*18100*/  FMUL.FTZ R40, R40, R21.reuse ;  /* 0x0000001528287220 */ /* 0x080fe20000410000 */
[-C--:B------:R-:W-:Y:S01]  /*18110*/  FMUL.FTZ R41, R41, R21.reuse ;  /* 0x0000001529297220 */ /* 0x080fe20000410000 */
[-C--:B------:R-:W-:Y:S01]  /*18120*/  FMUL.FTZ R44, R44, R21.reuse ;  /* 0x000000152c2c7220 */ /* 0x080fe20000410000 */
[-C--:B------:R-:W-:Y:S01]  /*18130*/  FMUL.FTZ R45, R45, R21.reuse ;  /* 0x000000152d2d7220 */ /* 0x080fe20000410000 */
[----:B0-----:R-:W-:Y:S01]  /*18140*/  MUFU.EX2 R73, R122 ;  /* 0x0000007a00497308 */ /* 0x001fe20000000800 */
[-C--:B------:R-:W-:Y:S01]  /*18150*/  FMUL.FTZ R48, R48, R21.reuse ;  /* 0x0000001530307220 */ /* 0x080fe20000410000 */
[-C--:B------:R-:W-:Y:S01]  /*18160*/  FMUL.FTZ R49, R49, R21.reuse ;  /* 0x0000001531317220 */ /* 0x080fe20000410000 */
[-C--:B------:R-:W-:Y:S01]  /*18170*/  FMUL.FTZ R52, R52, R21.reuse ;  /* 0x0000001534347220 */ /* 0x080fe20000410000 */
[-C--:B------:R-:W-:Y:S01]  /*18180*/  FMUL.FTZ R53, R53, R21.reuse ;  /* 0x0000001535357220 */ /* 0x080fe20000410000 */
[-C--:B------:R-:W-:Y:S01]  /*18190*/  FMUL.FTZ R56, R56, R21.reuse ;  /* 0x0000001538387220 */ /* 0x080fe20000410000 */
[-C--:B------:R-:W-:Y:S01]  /*181a0*/  FMUL.FTZ R57, R57, R21.reuse ;  /* 0x0000001539397220 */ /* 0x080fe20000410000 */
[-C--:B------:R-:W-:Y:S01]  /*181b0*/  FMUL.FTZ R60, R60, R21.reuse ;  /* 0x000000153c3c7220 */ /* 0x080fe20000410000 */
[----:B--2---:R-:W0:Y:S01]  /*181c0*/  MUFU.EX2 R16, R149 ;  /* 0x0000009500107308 */ /* 0x004e220000000800 */
[-C--:B------:R-:W-:Y:S01]  /*181d0*/  FMUL.FTZ R61, R61, R21.reuse ;  /* 0x000000153d3d7220 */ /* 0x080fe20000410000 */
[-C--:B------:R-:W-:Y:S01]  /*181e0*/  FMUL.FTZ R64, R64, R21.reuse ;  /* 0x0000001540407220 */ /* 0x080fe20000410000 */
[-C--:B------:R-:W-:Y:S01]  /*181f0*/  FMUL.FTZ R65, R65, R21.reuse ;  /* 0x0000001541417220 */ /* 0x080fe20000410000 */
[-C--:B------:R-:W-:Y:S01]  /*18200*/  FMUL.FTZ R68, R68, R21.reuse ;  /* 0x0000001544447220 */ /* 0x080fe20000410000 */
[----:B------:R-:W-:Y:S01]  /*18210*/  FMUL.FTZ R69, R69, R21 ;  /* 0x0000001545457220 */ /* 0x000fe20000410000 */
[-C--:B------:R-:W-:Y:S01]  /*18220*/  FMUL.FTZ R26, R26, R136.reuse ;  /* 0x000000881a1a7220 */ /* 0x080fe20000410000 */
[-C--:B------:R-:W-:Y:S01]  /*18230*/  FMUL.FTZ R27, R27, R136.reuse ;  /* 0x000000881b1b7220 */ /* 0x080fe20000410000 */
        /* <DEDUP_REMOVED lines=9> */
[C---:B0-----:R-:W-:Y:S01]  /*182d0*/  FADD.FTZ R137, R16.reuse, R137 ;  /* 0x0000008910897221 */ /* 0x041fe20000010000 */
[----:B------:R-:W-:Y:S01]  /*182e0*/  F2FP.F16.F32.PACK_AB R16, R16, R150 ;  /* 0x000000961010723e */ /* 0x000fe200000000ff */
[-C--:B------:R-:W-:Y:S01]  /*182f0*/  FMUL.FTZ R43, R43, R136.reuse ;  /* 0x000000882b2b7220 */ /* 0x080fe20000410000 */
[-C--:B------:R-:W-:Y:S01]  /*18300*/  FMUL.FTZ R46, R46, R136.reuse ;  /* 0x000000882e2e7220 */ /* 0x080fe20000410000 */
[----:B------:R-:W-:Y:S01]  /*18310*/  FADD.FTZ R137, R148, R137 ;  /* 0x0000008994897221 */ /* 0x000fe20000010000 */
[-C--:B------:R-:W-:Y:S01]  /*18320*/  FMUL.FTZ R47, R47, R136.reuse ;  /* 0x000000882f2f7220 */ /* 0x080fe20000410000 */
[-C--:B------:R-:W-:Y:S01]  /*18330*/  FMUL.FTZ R50, R50, R136.reuse ;  /* 0x0000008832327220 */ /* 0x080fe20000410000 */
[----:B------:R-:W0:Y:S01]  /*18340*/  MUFU.EX2 R19, R134 ;  /* 0x0000008600137308 */ /* 0x000e220000000800 */
[----:B-1----:R-:W-:Y:S01]  /*18350*/  FADD.FTZ R72, R17, R72 ;  /* 0x0000004811487221 */ /* 0x002fe20000010000 */
[----:B------:R-:W-:Y:S01]  /*18360*/  F2FP.F16.F32.PACK_AB R17, R131, R17 ;  /* 0x000000118311723e */ /* 0x000fe200000000ff */
[-C--:B------:R-:W-:Y:S01]  /*18370*/  FMUL.FTZ R51, R51, R136.reuse ;  /* 0x0000008833337220 */ /* 0x080fe20000410000 */
[-C--:B------:R-:W-:Y:S01]  /*18380*/  FMUL.FTZ R54, R54, R136.reuse ;  /* 0x0000008836367220 */ /* 0x080fe20000410000 */
[----:B------:R-:W-:Y:S01]  /*18390*/  FADD.FTZ R72, R131, R72 ;  /* 0x0000004883487221 */ /* 0x000fe20000010000 */
[-C--:B------:R-:W-:Y:S01]  /*183a0*/  FMUL.FTZ R55, R55, R136.reuse ;  /* 0x0000008837377220 */ /* 0x080fe20000410000 */
[----:B------:R-:W-:Y:S01]  /*183b0*/  FMUL.FTZ R58, R58, R136 ;  /* 0x000000883a3a7220 */ /* 0x000fe20000410000 */
[----:B------:R-:W1:Y:S01]  /*183c0*/  MUFU.EX2 R128, R121 ;  /* 0x0000007900807308 */ /* 0x000e620000000800 */
[C---:B--2---:R-:W-:Y:S01]  /*183d0*/  FADD.FTZ R137, R18.reuse, R137 ;  /* 0x0000008912897221 */ /* 0x044fe20000010000 */
[----:B------:R-:W-:Y:S01]  /*183e0*/  F2FP.F16.F32.PACK_AB R18, R18, R148 ;  /* 0x000000941212723e */ /* 0x000fe200000000ff */
[-C--:B------:R-:W-:Y:S01]  /*183f0*/  FMUL.FTZ R59, R59, R136.reuse ;  /* 0x000000883b3b7220 */ /* 0x080fe20000410000 */
[-C--:B------:R-:W-:Y:S01]  /*18400*/  FMUL.FTZ R62, R62, R136.reuse ;  /* 0x000000883e3e7220 */ /* 0x080fe20000410000 */
[----:B------:R-:W-:Y:S01]  /*18410*/  FADD.FTZ R137, R133, R137 ;  /* 0x0000008985897221 */ /* 0x000fe20000010000 */
[-C--:B------:R-:W-:Y:S01]  /*18420*/  FMUL.FTZ R63, R63, R136.reuse ;  /* 0x000000883f3f7220 */ /* 0x080fe20000410000 */
[-C--:B------:R-:W-:Y:S01]  /*18430*/  FMUL.FTZ R66, R66, R136.reuse ;  /* 0x0000008842427220 */ /* 0x080fe20000410000 */
[----:B------:R2:W-:Y:S01]  /*18440*/  MUFU.EX2 R121, R88 ;  /* 0x0000005800797308 */ /* 0x0005e20000000800 */
[----:B0-----:R-:W-:Y:S01]  /*18450*/  FADD.FTZ R72, R19, R72 ;  /* 0x0000004813487221 */ /* 0x001fe20000010000 */
[----:B------:R-:W-:Y:S01]  /*18460*/  FADD.FTZ R137, R132, R137 ;  /* 0x0000008984897221 */ /* 0x000fe20000010000 */
[----:B------:R-:W-:Y:S01]  /*18470*/  F2FP.F16.F32.PACK_AB R19, R135, R19 ;  /* 0x000000138713723e */ /* 0x000fe200000000ff */
[-C--:B------:R-:W-:Y:S01]  /*18480*/  FMUL.FTZ R67, R67, R136.reuse ;  /* 0x0000008843437220 */ /* 0x080fe20000410000 */
[-C--:B------:R-:W-:Y:S01]  /*18490*/  FMUL.FTZ R70, R70, R136.reuse ;  /* 0x0000008846467220 */ /* 0x080fe20000410000 */
[----:B------:R-:W-:Y:S01]  /*184a0*/  FADD.FTZ R90, R75, R137 ;  /* 0x000000894b5a7221 */ /* 0x000fe20000010000 */
[----:B------:R-:W-:Y:S01]  /*184b0*/  FMUL.FTZ R71, R71, R136 ;  /* 0x0000008847477220 */ /* 0x000fe20000410000 */
[----:B------:R0:W-:Y:S01]  /*184c0*/  STSM.16.M88.4 [R23+0x25b00], R16 ;  /* 0x025b001017007844 */ /* 0x0001e20000000200 */
[----:B--2---:R-:W-:Y:S01]  /*184d0*/  FADD.FTZ R88, R135, R72 ;  /* 0x0000004887587221 */ /* 0x004fe20000010000 */
[C---:B------:R-:W-:Y:S01]  /*184e0*/  FADD.FTZ R90, R74.reuse, R90 ;  /* 0x0000005a4a5a7221 */ /* 0x040fe20000010000 */
[----:B------:R-:W-:Y:S01]  /*184f0*/  F2FP.F16.F32.PACK_AB R74, R74, R75 ;  /* 0x0000004b4a4a723e */ /* 0x000fe200000000ff */
[----:B------:R2:W3:Y:S01]  /*18500*/  MUFU.EX2 R122, R91 ;  /* 0x0000005b007a7308 */ /* 0x0004e20000000800 */
[----:B------:R-:W-:Y:S01]  /*18510*/  FADD.FTZ R88, R73, R88 ;  /* 0x0000005849587221 */ /* 0x000fe20000010000 */
[----:B------:R-:W-:Y:S01]  /*18520*/  FADD.FTZ R90, R129, R90 ;  /* 0x0000005a815a7221 */ /* 0x000fe20000010000 */
[----:B------:R-:W-:-:S02]  /*18530*/  F2FP.F16.F32.PACK_AB R72, R132, R133 ;  /* 0x000000858448723e */ /* 0x000fc400000000ff */
[C---:B------:R-:W-:Y:S01]  /*18540*/  FADD.FTZ R88, R123.reuse, R88 ;  /* 0x000000587b587221 */ /* 0x040fe20000010000 */
[----:B------:R-:W-:Y:S01]  /*18550*/  FADD.FTZ R90, R124, R90 ;  /* 0x0000005a7c5a7221 */ /* 0x000fe20000010000 */
[----:B------:R-:W-:Y:S02]  /*18560*/  F2FP.F16.F32.PACK_AB R73, R123, R73 ;  /* 0x000000497b49723e */ /* 0x000fe400000000ff */
[----:B------:R-:W-:Y:S01]  /*18570*/  FADD.FTZ R88, R126, R88 ;  /* 0x000000587e587221 */ /* 0x000fe20000010000 */
[----:B-1----:R-:W-:Y:S01]  /*18580*/  FADD.FTZ R90, R128, R90 ;  /* 0x0000005a805a7221 */ /* 0x002fe20000010000 */
[C---:B------:R-:W-:Y:S02]  /*18590*/  F2FP.F16.F32.PACK_AB R75, R127.reuse, R126 ;  /* 0x0000007e7f4b723e */ /* 0x040fe400000000ff */
[----:B------:R-:W-:Y:S01]  /*185a0*/  FADD.FTZ R88, R127, R88 ;  /* 0x000000587f587221 */ /* 0x000fe20000010000 */
[----:B------:R-:W-:Y:S01]  /*185b0*/  FADD.FTZ R90, R120, R90 ;  /* 0x0000005a785a7221 */ /* 0x000fe20000010000 */
[----:B--2---:R-:W-:Y:S01]  /*185c0*/  F2FP.F16.F32.PACK_AB R91, R119, R118 ;  /* 0x00000076775b723e */ /* 0x004fe200000000ff */
[----:B------:R1:W-:Y:S01]  /*185d0*/  STSM.16.M88.4 [R23+0x27300], R72 ;  /* 0x0273004817007844 */ /* 0x0003e20000000200 */
[----:B------:R-:W-:Y:S01]  /*185e0*/  FADD.FTZ R88, R89, R88 ;  /* 0x0000005859587221 */ /* 0x000fe20000010000 */
[----:B------:R-:W-:Y:S01]  /*185f0*/  FADD.FTZ R90, R117, R90 ;  /* 0x0000005a755a7221 */ /* 0x000fe20000010000 */
[----:B------:R-:W-:-:S02]  /*18600*/  F2FP.F16.F32.PACK_AB R89, R115, R89 ;  /* 0x000000597359723e */ /* 0x000fc400000000ff */
[----:B------:R-:W-:Y:S01]  /*18610*/  FADD.FTZ R88, R115, R88 ;  /* 0x0000005873587221 */ /* 0x000fe20000010000 */
[C---:B------:R-:W-:Y:S01]  /*18620*/  FADD.FTZ R90, R116.reuse, R90 ;  /* 0x0000005a745a7221 */ /* 0x040fe20000010000 */
[----:B------:R-:W-:Y:S02]  /*18630*/  F2FP.F16.F32.PACK_AB R116, R116, R117 ;  /* 0x000000757474723e */ /* 0x000fe400000000ff */
[----:B------:R-:W-:Y:S01]  /*18640*/  FADD.FTZ R88, R118, R88 ;  /* 0x0000005876587221 */ /* 0x000fe20000010000 */
[----:B------:R-:W-:Y:S01]  /*18650*/  FADD.FTZ R90, R125, R90 ;  /* 0x0000005a7d5a7221 */ /* 0x000fe20000010000 */
[----:B------:R-:W-:Y:S02]  /*18660*/  F2FP.F16.F32.PACK_AB R117, R107, R106 ;  /* 0x0000006a6b75723e */ /* 0x000fe400000000ff */
[----:B------:R-:W-:Y:S01]  /*18670*/  FADD.FTZ R88, R119, R88 ;  /* 0x0000005877587221 */ /* 0x000fe20000010000 */
[C---:B------:R-:W-:Y:S01]  /*18680*/  FADD.FTZ R90, R112.reuse, R90 ;  /* 0x0000005a705a7221 */ /* 0x040fe20000010000 */
[----:B------:R-:W-:-:S02]  /*18690*/  F2FP.F16.F32.PACK_AB R118, R112, R125 ;  /* 0x0000007d7076723e */ /* 0x000fc400000000ff */
[----:B------:R-:W-:Y:S01]  /*186a0*/  FADD.FTZ R88, R106, R88 ;  /* 0x000000586a587221 */ /* 0x000fe20000010000 */
[----:B------:R-:W-:Y:S01]  /*186b0*/  FADD.FTZ R90, R109, R90 ;  /* 0x0000005a6d5a7221 */ /* 0x000fe20000010000 */
[----:B------:R-:W-:Y:S02]  /*186c0*/  F2FP.F16.F32.PACK_AB R119, R111, R110 ;  /* 0x0000006e6f77723e */ /* 0x000fe400000000ff */
[----:B------:R-:W-:Y:S01]  /*186d0*/  FADD.FTZ R88, R107, R88 ;  /* 0x000000586b587221 */ /* 0x000fe20000010000 */
[----:B0-----:R-:W-:Y:S01]  /*186e0*/  FADD.FTZ R17, R108, R90 ;  /* 0x0000005a6c117221 */ /* 0x001fe20000010000 */
[----:B------:R-:W-:Y:S02]  /*186f0*/  F2FP.F16.F32.PACK_AB R90, R120, R128 ;  /* 0x00000080785a723e */ /* 0x000fe400000000ff */
[----:B------:R-:W-:Y:S01]  /*18700*/  FADD.FTZ R16, R110, R88 ;  /* 0x000000586e107221 */ /* 0x000fe20000010000 */
[----:B------:R-:W-:Y:S01]  /*18710*/  FADD.FTZ R17, R105, R17 ;  /* 0x0000001169117221 */ /* 0x000fe20000010000 */
[----:B------:R-:W-:-:S02]  /*18720*/  F2FP.F16.F32.PACK_AB R88, R124, R129 ;  /* 0x000000817c58723e */ /* 0x000fc400000000ff */
[----:B------:R-:W-:Y:S01]  /*18730*/  FADD.FTZ R16, R111, R16 ;  /* 0x000000106f107221 */ /* 0x000fe20000010000 */
[----:B------:R-:W-:Y:S01]  /*18740*/  FADD.FTZ R18, R104, R17 ;  /* 0x0000001168127221 */ /* 0x000fe20000010000 */
[----:B------:R-:W-:Y:S01]  /*18750*/  F2FP.F16.F32.PACK_AB R108, R108, R109 ;  /* 0x0000006d6c6c723e */ /* 0x000fe200000000ff */
[----:B------:R2:W-:Y:S01]  /*18760*/  STSM.16.M88.4 [R23+0x28b00], R88 ;  /* 0x028b005817007844 */ /* 0x0005e20000000200 */
[----:B------:R-:W-:Y:S01]  /*18770*/  FADD.FTZ R16, R98, R16 ;  /* 0x0000001062107221 */ /* 0x000fe20000010000 */
[----:B------:R-:W-:Y:S01]  /*18780*/  FADD.FTZ R19, R101, R18 ;  /* 0x0000001265137221 */ /* 0x000fe20000010000 */
[C---:B------:R-:W-:Y:S01]  /*18790*/  F2FP.F16.F32.PACK_AB R109, R99.reuse, R98 ;  /* 0x00000062636d723e */ /* 0x040fe200000000ff */
[----:B------:R2:W-:Y:S01]  /*187a0*/  STSM.16.M88.4 [R23+0x2a300], R116 ;  /* 0x02a3007417007844 */ /* 0x0005e20000000200 */
[----:B------:R-:W-:Y:S01]  /*187b0*/  FADD.FTZ R16, R99, R16 ;  /* 0x0000001063107221 */ /* 0x000fe20000010000 */
[----:B------:R-:W-:Y:S02]  /*187c0*/  F2FP.F16.F32.PACK_AB R110, R104, R105 ;  /* 0x00000069686e723e */ /* 0x000fe400000000ff */
[----:B------:R-:W-:Y:S01]  /*187d0*/  F2FP.F16.F32.PACK_AB R111, R103, R102 ;  /* 0x00000066676f723e */ /* 0x000fe200000000ff */
[----:B------:R-:W-:Y:S01]  /*187e0*/  FADD.FTZ R16, R102, R16 ;  /* 0x0000001066107221 */ /* 0x000fe20000010000 */
[----:B------:R-:W-:-:S03]  /*187f0*/  F2FP.F16.F32.PACK_AB R102, R96, R97 ;  /* 0x000000616066723e */ /* 0x000fc600000000ff */
[----:B------:R-:W-:Y:S01]  /*18800*/  FADD.FTZ R17, R103, R16 ;  /* 0x0000001067117221 */ /* 0x000fe20000010000 */
[C---:B------:R-:W-:Y:S01]  /*18810*/  FADD.FTZ R16, R100.reuse, R19 ;  /* 0x0000001364107221 */ /* 0x040fe20000010000 */
[----:B------:R-:W-:Y:S01]  /*18820*/  F2FP.F16.F32.PACK_AB R100, R100, R101 ;  /* 0x000000656464723e */ /* 0x000fe200000000ff */
[----:B------:R2:W-:Y:S01]  /*18830*/  STSM.16.M88.4 [R23+0x2bb00], R108 ;  /* 0x02bb006c17007844 */ /* 0x0005e20000000200 */
[----:B------:R-:W-:Y:S01]  /*18840*/  FADD.FTZ R17, R114, R17 ;  /* 0x0000001172117221 */ /* 0x000fe20000010000 */
[----:B-1----:R-:W-:Y:S01]  /*18850*/  FADD.FTZ R73, R97, R16 ;  /* 0x0000001061497221 */ /* 0x002fe20000010000 */
[C---:B---3--:R-:W-:Y:S02]  /*18860*/  F2FP.F16.F32.PACK_AB R101, R122.reuse, R114 ;  /* 0x000000727a65723e */ /* 0x048fe400000000ff */
[----:B------:R-:W-:Y:S01]  /*18870*/  FADD.FTZ R19, R122, R17 ;  /* 0x000000117a137221 */ /* 0x000fe20000010000 */
[----:B------:R-:W-:Y:S01]  /*18880*/  FADD.FTZ R18, R96, R73 ;  /* 0x0000004960127221 */ /* 0x000fe20000010000 */
[----:B------:R-:W0:Y:S01]  /*18890*/  MUFU.EX2 R17, R80 ;  /* 0x0000005000117308 */ /* 0x000e220000000800 */
[----:B------:R-:W-:Y:S01]  /*188a0*/  F2FP.F16.F32.PACK_AB R103, R95, R94 ;  /* 0x0000005e5f67723e */ /* 0x000fe200000000ff */
[----:B------:R-:W-:Y:S01]  /*188b0*/  FADD.FTZ R16, R94, R19 ;  /* 0x000000135e107221 */ /* 0x000fe20000010000 */
[----:B------:R-:W-:Y:S01]  /*188c0*/  FADD.FTZ R73, R93, R18 ;  /* 0x000000125d497221 */ /* 0x000fe20000010000 */
[----:B------:R-:W-:-:S02]  /*188d0*/  F2FP.F16.F32.PACK_AB R94, R121, R113 ;  /* 0x00000071795e723e */ /* 0x000fc400000000ff */
[----:B------:R-:W-:Y:S01]  /*188e0*/  FADD.FTZ R19, R95, R16 ;  /* 0x000000105f137221 */ /* 0x000fe20000010000 */
[C---:B------:R-:W-:Y:S01]  /*188f0*/  FADD.FTZ R18, R92.reuse, R73 ;  /* 0x000000495c127221 */ /* 0x040fe20000010000 */
[----:B------:R-:W-:Y:S01]  /*18900*/  F2FP.F16.F32.PACK_AB R92, R92, R93 ;  /* 0x0000005d5c5c723e */ /* 0x000fe200000000ff */
[----:B------:R2:W-:Y:S01]  /*18910*/  STSM.16.M88.4 [R23+0x2d300], R100 ;  /* 0x02d3006417007844 */ /* 0x0005e20000000200 */
[----:B------:R-:W-:Y:S01]  /*18920*/  FADD.FTZ R16, R82, R19 ;  /* 0x0000001352107221 */ /* 0x000fe20000010000 */
[----:B------:R-:W-:Y:S01]  /*18930*/  FADD.FTZ R18, R113, R18 ;  /* 0x0000001271127221 */ /* 0x000fe20000010000 */
[C---:B------:R-:W-:Y:S02]  /*18940*/  F2FP.F16.F32.PACK_AB R93, R83.reuse, R82 ;  /* 0x00000052535d723e */ /* 0x040fe400000000ff */
        /* <DEDUP_REMOVED lines=8> */
[C---:B------:R-:W-:Y:S01]  /*189d0*/  FADD.FTZ R18, R84.reuse, R73 ;  /* 0x0000004954127221 */ /* 0x040fe20000010000 */
[----:B------:R-:W-:Y:S02]  /*189e0*/  F2FP.F16.F32.PACK_AB R84, R84, R85 ;  /* 0x000000555454723e */ /* 0x000fe400000000ff */
[----:B0-----:R-:W-:Y:S01]  /*189f0*/  F2FP.F16.F32.PACK_AB R85, R17, R76 ;  /* 0x0000004c1155723e */ /* 0x001fe200000000ff */
[----:B------:R-:W-:Y:S01]  /*18a00*/  FADD.FTZ R18, R81, R18 ;  /* 0x0000001251127221 */ /* 0x000fe20000010000 */
[----:B------:R-:W-:Y:S01]  /*18a10*/  F2FP.F16.F32.PACK_AB R87, R79, R78 ;  /* 0x0000004e4f57723e */ /* 0x000fe200000000ff */
[----:B------:R-:W-:-:S02]  /*18a20*/  FADD.FTZ R16, R76, R19 ;  /* 0x000000134c107221 */ /* 0x000fc40000010000 */
[----:B------:R-:W-:Y:S02]  /*18a30*/  FADD.FTZ R155, R77, R18 ;  /* 0x000000124d9b7221 */ /* 0x000fe40000010000 */
[----:B------:R2:W5:Y:S01]  /*18a40*/  LDL R18, [R1+0x4] ;  /* 0x0000040001127983 */ /* 0x0005620000100800 */
[----:B------:R-:W-:-:S03]  /*18a50*/  FADD.FTZ R19, R17, R16 ;  /* 0x0000001011137221 */ /* 0x000fc60000010000 */
        /* <DEDUP_REMOVED lines=9> */
[----:B------:R-:W-:-:S02]  /*18af0*/  IMAD.MOV.U32 R19, RZ, RZ, R145 ;  /* 0x000000ffff137224 */ /* 0x000fc400078e0091 */
[----:B------:R-:W-:Y:S02]  /*18b00*/  IMAD.MOV.U32 R17, RZ, RZ, R20 ;  /* 0x000000ffff117224 */ /* 0x000fe400078e0014 */
[----:B------:R-:W-:Y:S01]  /*18b10*/  IMAD.MOV.U32 R16, RZ, RZ, R14 ;  /* 0x000000ffff107224 */ /* 0x000fe200078e000e */
[----:B0-----:R-:W-:Y:S01]  /*18b20*/  NOP ;  /* 0x0000000000007918 */ /* 0x001fe20000000000 */
[----:B------:R-:W-:Y:S05]  /*18b30*/  @P2 BRA `(.L_x_2440) ;  /* 0xffffffb800b82947 */ /* 0x000fea000383ffff */
.L_x_2429:
[----:B------:R-:W-:Y:S05]  /*18b40*/  WARPSYNC.ALL ;  /* 0x0000000000007948 */ /* 0x000fea0003800000 */
[----:B------:R-:W-:Y:S06]  /*18b50*/  BAR.ARV 0x8, 0x200 ;  /* 0x0208000000007b1d */ /* 0x000fec0000002000 */
[----:B------:R-:W-:Y:S05]  /*18b60*/  @!P0 BRA `(.L_x_2441) ;  /* 0x0000000000048947 */ /* 0x000fea0003800000 */
[----:B------:R-:W-:Y:S01]  /*18b70*/  BPT.TRAP 0x1 ;  /* 0x000000040000795c */ /* 0x000fe20000300000 */
.L_x_2441:
[----:B------:R-:W3:Y:S01]  /*18b80*/  LDL R2, [R1+0x4] ;  /* 0x0000040001027983 */ /* 0x000ee20000100800 */
[----:B------:R-:W-:Y:S01]  /*18b90*/  IMAD R7, R145, 0x8, R22 ;  /* 0x0000000891077824 */ /* 0x000fe200078e0216 */
[----:B---3--:R-:W-:-:S04]  /*18ba0*/  SHF.L.U32 R4, R2, 0x1f, RZ ;  /* 0x0000001f02047819 */ /* 0x008fc800000006ff */
[----:B------:R0:W1:Y:S01]  /*18bb0*/  SYNCS.PHASECHK.TRANS64.TRYWAIT P2, [R7+URZ+0x31c50], R4 ;  /* 0x031c5004070075a7 */ /* 0x000062000804017f */
[----:B------:R-:W-:Y:S05]  /*18bc0*/  @!P0 BRA `(.L_x_2442) ;  /* 0x0000000000048947 */ /* 0x000fea0003800000 */
[----:B------:R-:W-:Y:S01]  /*18bd0*/  BPT.TRAP 0x1 ;  /* 0x000000040000795c */ /* 0x000fe20000300000 */
.L_x_2442:
[----:B------:R-:W3:Y:S01]  /*18be0*/  LDL.LU R2, [R1+0x34] ;  /* 0x0000340001027983 */ /* 0x000ee20000300800 */
[----:B------:R-:W-:Y:S02]  /*18bf0*/  VIADD R22, R22, 0x200 ;  /* 0x0000020016167836 */ /* 0x000fe40000000000 */
[----:B------:R-:W-:-:S03]  /*18c00*/  IMAD.MOV.U32 R3, RZ, RZ, -0x3ffffff0 ;  /* 0xc0000010ff037424 */ /* 0x000fc600078e00ff */
[----:B------:R-:W-:-:S04]  /*18c10*/  SHF.R.U32.HI R22, RZ, 0x4, R22 ;  /* 0x00000004ff167819 */ /* 0x000fc80000011616 */
[----:B------:R-:W-:-:S04]  /*18c20*/  LOP3.LUT R22, R22, 0x3fff, RZ, 0xc0, !PT ;  /* 0x00003fff16167812 */ /* 0x000fc800078ec0ff */
[----:B------:R-:W-:Y:S02]  /*18c30*/  LOP3.LUT R22, R22, 0x2400000, RZ, 0xfc, !PT ;  /* 0x0240000016167812 */ /* 0x000fe400078efcff */
[----:B---3--:R-:W-:Y:S01]  /*18c40*/  LOP3.LUT R2, R2, 0x10000, RZ, 0xfc, !PT ;  /* 0x0001000002027812 */ /* 0x008fe200078efcff */
[----:B-1----:R-:W-:Y:S06]  /*18c50*/  @P2 BRA `(.L_x_2443) ;  /* 0x0000000000082947 */ /* 0x002fec0003800000 */
[----:B------:R-:W1:Y:S02]  /*18c60*/  SYNCS.PHASECHK.TRANS64.TRYWAIT P0, [R7+URZ+0x31c50], R4 ;  /* 0x031c5004070075a7 */ /* 0x000e64000800017f */
[----:B-1----:R-:W-:Y:S05]  /*18c70*/  @!P0 BRA `(.L_x_2444) ;  /* 0x000000ac00048947 */ /* 0x002fea0003800000 */
.L_x_2443:
[----:B01----:R-:W-:Y:S01]  /*18c80*/  IMAD R4, R145, 0x6c0, R22 ;  /* 0x000006c091047824 */ /* 0x003fe200078e0216 */
[----:B------:R-:W3:Y:S01]  /*18c90*/  LDL.LU R13, [R1+0x4] ;  /* 0x00000400010d7983 */ /* 0x000ee20000300800 */
        /* <DEDUP_REMOVED lines=9> */
[----:B------:R-:W-:-:S02]  /*18d30*/  IMAD.MOV.U32 R11, RZ, RZ, -0x3ffffff0 ;  /* 0xc0000010ff0b7424 */ /* 0x000fc400078e00ff */
[----:B------:R-:W-:Y:S02]  /*18d40*/  IMAD.MOV.U32 R9, RZ, RZ, -0x7fffffe0 ;  /* 0x80000020ff097424 */ /* 0x000fe400078e00ff */
[----:B------:R-:W-:Y:S02]  /*18d50*/  IMAD.MOV.U32 R3, RZ, RZ, -0x3ffffff0 ;  /* 0xc0000010ff037424 */ /* 0x000fe400078e00ff */
[----:B------:R-:W-:Y:S02]  /*18d60*/  IMAD.MOV.U32 R5, RZ, RZ, -0x7fffffe0 ;  /* 0x80000020ff057424 */ /* 0x000fe400078e00ff */
[----:B------:R-:W-:-:S04]  /*18d70*/  VIADD R145, R145, 0x1 ;  /* 0x0000000191917836 */ /* 0x000fc80000000000 */
        /* <DEDUP_REMOVED lines=78> */
[----:B------:R-:W0:Y:S01]  /*19260*/  SHFL.BFLY PT, R2, R155, 0x2, 0x1f ;  /* 0x0c401f009b027f89 */ /* 0x000e2200000e0000 */
[----:B------:R-:W-:Y:S02]  /*19270*/  R2UR UR6, R4 ;  /* 0x00000000040672ca */ /* 0x000fe400000e0000 */
[----:B------:R-:W-:Y:S01]  /*19280*/  R2UR UR5, R3 ;  /* 0x00000000030572ca */ /* 0x000fe200000e0000 */
[----:B------:R-:W1:Y:S01]  /*19290*/  SHFL.BFLY PT, R4, R157, 0x2, 0x1f ;  /* 0x0c401f009d047f89 */ /* 0x000e6200000e0000 */
[----:B------:R-:W-:Y:S01]  /*192a0*/  R2UR UR7, R5 ;  /* 0x00000000050772ca */ /* 0x000fe200000e0000 */
[----:B0-----:R-:W-:Y:S01]  /*192b0*/  FADD.FTZ R2, R2, R155 ;  /* 0x0000009b02027221 */ /* 0x001fe20000010000 */
[----:B-1----:R-:W-:-:S04]  /*192c0*/  FADD.FTZ R4, R4, R157 ;  /* 0x0000009d04047221 */ /* 0x002fc80000010000 */
[----:B------:R-:W0:Y:S04]  /*192d0*/  SHFL.BFLY PT, R3, R2, 0x1, 0x1f ;  /* 0x0c201f0002037f89 */ /* 0x000e2800000e0000 */
[----:B------:R-:W1:Y:S01]  /*192e0*/  SHFL.BFLY PT, R5, R4, 0x1, 0x1f ;  /* 0x0c201f0004057f89 */ /* 0x000e6200000e0000 */
[----:B0-----:R-:W-:Y:S01]  /*192f0*/  FADD.FTZ R11, R2, R3 ;  /* 0x00000003020b7221 */ /* 0x001fe20000010000 */
[----:B------:R-:W-:Y:S01]  /*19300*/  SEL R2, RZ, 0x1, P0 ;  /* 0x00000001ff027807 */ /* 0x000fe20000000000 */
[----:B-1----:R-:W-:-:S03]  /*19310*/  FADD.FTZ R12, R4, R5 ;  /* 0x00000005040c7221 */ /* 0x002fc60000010000 */
[----:B------:R-:W-:Y:S02]  /*19320*/  FSETP.NE.FTZ.AND P2, PT, R11, RZ, PT ;  /* 0x000000ff0b00720b */ /* 0x000fe40003f55000 */
[----:B------:R-:W-:Y:S02]  /*19330*/  CS2R R4, SRZ ;  /* 0x0000000000047805 */ /* 0x000fe4000001ff00 */
[----:B---3--:R-:W-:Y:S02]  /*19340*/  LOP3.LUT R13, R13, R2, RZ, 0x3c, !PT ;  /* 0x000000020d0d7212 */ /* 0x008fe400078e3cff */
[----:B------:R-:W-:-:S07]  /*19350*/  FSETP.NE.FTZ.AND P3, PT, R12, RZ, PT ;  /* 0x000000ff0c00720b */ /* 0x000fce0003f75000 */
[----:B------:R-:W0:Y:S08]  /*19360*/  @P2 MUFU.LG2 R6, R11 ;  /* 0x0000000b00062308 */ /* 0x000e300000000c00 */
[----:B------:R1:W-:Y:S08]  /*19370*/  @P2 MUFU.RCP R5, R11 ;  /* 0x0000000b00052308 */ /* 0x0003f00000001000 */
[----:B------:R-:W3:Y:S01]  /*19380*/  @P3 MUFU.LG2 R8, R12 ;  /* 0x0000000c00083308 */ /* 0x000ee20000000c00 */
[----:B-1----:R-:W4:Y:S01]  /*19390*/  LDL.LU R11, [R1+0x74] ;  /* 0x00007400010b7983 */ /* 0x002f220000300800 */
[----:B------:R-:W-:-:S02]  /*193a0*/  WARPGROUP.DEPBAR.LE gsb0, 0x0 ;  /* 0x00008000000079c5 */ /* 0x000fc40000010000 */
[----:B------:R-:W-:-:S06]  /*193b0*/  WARPGROUP.ARRIVE ;  /* 0x00000000000079c5 */ /* 0x000fcc0000000000 */
[----:B------:R-:W-:Y:S01]  /*193c0*/  HGMMA.64x96x16.F32 R24, gdesc[UR4].tnspB, R24, gsb0 ;  /* 0x41600000041879f0 */ /* 0x000fe20008000818 */
[----:B------:R1:W-:Y:S01]  /*193d0*/  STL [R1+0x4], R13 ;  /* 0x0000040d01007387 */ /* 0x0003e20000100800 */
[----:B------:R-:W2:Y:S01]  /*193e0*/  @P3 MUFU.RCP R4, R12 ;  /* 0x0000000c00043308 */ /* 0x000ea20000001000 */
[----:B------:R-:W-:Y:S02]  /*193f0*/  @!P1 VIADD R10, R7, 0x31c60 ;  /* 0x00031c60070a9836 */ /* 0x000fe40000000000 */
[----:B------:R-:W-:Y:S01]  /*19400*/  @P2 FMUL.FTZ R7, R0, 0.69314718246459960938 ;  /* 0x3f31721800072820 */ /* 0x000fe20000410000 */
[----:B0-----:R-:W-:Y:S01]  /*19410*/  @P2 FMUL.FTZ R6, R6, 0.69314718246459960938 ;  /* 0x3f31721806062820 */ /* 0x001fe20000410000 */
[----:B------:R-:W-:Y:S02]  /*19420*/  IMAD.MOV.U32 R3, RZ, RZ, -0x800000 ;  /* 0xff800000ff037424 */ /* 0x000fe400078e00ff */
[----:B------:R-:W-:Y:S01]  /*19430*/  @P3 FMUL.FTZ R0, R0, 0.69314718246459960938 ;  /* 0x3f31721800003820 */ /* 0x000fe20000410000 */
[----:B------:R-:W-:Y:S01]  /*19440*/  @!P1 PRMT R10, RZ, 0x654, R10 ;  /* 0x00000654ff0a9816 */ /* 0x000fe2000000000a */
[----:B---3--:R-:W-:Y:S01]  /*19450*/  @P3 FMUL.FTZ R9, R8, 0.69314718246459960938 ;  /* 0x3f31721808093820 */ /* 0x008fe20000410000 */
[----:B------:R-:W-:Y:S01]  /*19460*/  @P2 FFMA.FTZ R3, R7, R14, R6 ;  /* 0x0000000e07032223 */ /* 0x000fe20000010006 */
[----:B------:R-:W-:Y:S01]  /*19470*/  IMAD.MOV.U32 R2, RZ, RZ, -0x800000 ;  /* 0xff800000ff027424 */ /* 0x000fe200078e00ff */
[----:B------:R-:W-:Y:S01]  /*19480*/  SEL R145, R145, RZ, P0 ;  /* 0x000000ff91917207 */ /* 0x000fe20000000000 */
[----:B------:R-:W-:Y:S01]  /*19490*/  @P3 FFMA.FTZ R2, R0, R20, R9 ;  /* 0x0000001400023223 */ /* 0x000fe20000010009 */
[----:B------:R-:W-:-:S02]  /*194a0*/  WARPGROUP.DEPBAR.LE gsb0, 0x0 ;  /* 0x00008000000079c5 */ /* 0x000fc40000010000 */
[-C--:B------:R-:W-:Y:S01]  /*194b0*/  FMUL.FTZ R6, R28, R5.reuse ;  /* 0x000000051c067220 */ /* 0x080fe20000410000 */
[----:B------:R1:W-:Y:S01]  /*194c0*/  @!P1 SYNCS.ARRIVE.TRANS64.RED.A1T0 RZ, [R10+URZ], RZ ;  /* 0x000000ff0aff99a7 */ /* 0x0003e2000810043f */
[-C--:B------:R-:W-:Y:S01]  /*194d0*/  FMUL.FTZ R7, R24, R5.reuse ;  /* 0x0000000518077220 */ /* 0x080fe20000410000 */
[-C--:B------:R-:W-:Y:S01]  /*194e0*/  FMUL.FTZ R72, R25, R5.reuse ;  /* 0x0000000519487220 */ /* 0x080fe20000410000 */
[-C--:B------:R-:W-:Y:S01]  /*194f0*/  FMUL.FTZ R28, R37, R5.reuse ;  /* 0x00000005251c7220 */ /* 0x080fe20000410000 */
[-C--:B-----5:R-:W-:Y:S01]  /*19500*/  FMUL.FTZ R18, R44, R5.reuse ;  /* 0x000000052c127220 */ /* 0x0a0fe20000410000 */
        /* <DEDUP_REMOVED lines=44> */
[----:B----4-:R-:W-:-:S05]  /*197d0*/  VIADD R11, R11, 0x1 ;  /* 0x000000010b0b7836 */ /* 0x010fca0000000000 */
[----:B------:R1:W-:Y:S02]  /*197e0*/  STL [R1+0x74], R11 ;  /* 0x0000740b01007387 */ /* 0x0003e40000100800 */
.L_x_2377:
[----:B------:R-:W2:Y:S01]  /*197f0*/  LDL R83, [R1+0x6c] ;  /* 0x00006c0001537983 */ /* 0x000ea20000100800 */
[----:B------:R-:W-:Y:S05]  /*19800*/  WARPSYNC.ALL ;  /* 0x0000000000007948 */ /* 0x000fea0003800000 */
[----:B------:R-:W0:Y:S01]  /*19810*/  S2R R0, SR_TID.X ;  /* 0x0000000000007919 */ /* 0x000e220000002100 */
[----:B------:R-:W3:Y:S01]  /*19820*/  S2UR UR5, SR_CgaCtaId ;  /* 0x00000000000579c3 */ /* 0x000ee20000008800 */
[----:B------:R-:W-:Y:S01]  /*19830*/  UMOV UR4, 0x400 ;  /* 0x0000040000047882 */ /* 0x000fe20000000000 */
[----:B------:R-:W-:Y:S01]  /*19840*/  BSSY B0, `(.L_x_2445) ;  /* 0x00001c2000007945 */ /* 0x000fe20003800000 */
[----:B---3--:R-:W-:-:S06]  /*19850*/  ULEA UR4, UR5, UR4, 0x18 ;  /* 0x0000000405047291 */ /* 0x008fcc000f8ec03f */
[----:B------:R-:W-:Y:S01]  /*19860*/  IMAD.U32 R22, RZ, RZ, UR4 ;  /* 0x00000004ff167e24 */ /* 0x000fe2000f8e00ff */
[----:B------:R-:W-:Y:S01]  /*19870*/  BAR.SYNC.DEFER_BLOCKING 0x5, 0x200 ;  /* 0x0148000000007b1d */ /* 0x000fe20000010000 */
[----:B0-----:R-:W-:-:S05]  /*19880*/  VIADD R82, R0, 0xffffff80 ;  /* 0xffffff8000527836 */ /* 0x001fca0000000000 */
[----:B------:R-:W-:-:S04]  /*19890*/  SHF.R.S32.HI R0, RZ, 0x1f, R82 ;  /* 0x0000001fff007819 */ /* 0x000fc80000011452 */
[----:B------:R-:W-:-:S04]  /*198a0*/  LEA.HI R0, R0, R82, RZ, 0x2 ;  /* 0x0000005200007211 */ /* 0x000fc800078f10ff */
[----:B------:R-:W-:-:S05]  /*198b0*/  LOP3.LUT R0, R0, 0xfffffffc, RZ, 0xc0, !PT ;  /* 0xfffffffc00007812 */ /* 0x000fca00078ec0ff */
[----:B------:R-:W-:-:S04]  /*198c0*/  IMAD.IADD R0, R82, 0x1, -R0 ;  /* 0x0000000152007824 */ /* 0x000fc800078e0a00 */
[----:B-1----:R-:W-:Y:S01]  /*198d0*/  IMAD.SHL.U32 R32, R0, 0x8, RZ ;  /* 0x0000000800207824 */ /* 0x002fe200078e00ff */
[----:B------:R0:W1:Y:S03]  /*198e0*/  LDS.128 R104, [R22+0x31cd0] ;  /* 0x031cd00016687984 */ /* 0x0000660000000c00 */
[C---:B------:R-:W-:Y:S02]  /*198f0*/  VIADD R33, R32.reuse, 0x40 ;  /* 0x0000004020217836 */ /* 0x040fe40000000000 */
[----:B------:R-:W-:-:S03]  /*19900*/  VIADD R34, R32, 0x20 ;  /* 0x0000002020227836 */ /* 0x000fc60000000000 */
[----:B------:R-:W-:Y:S02]  /*19910*/  SHF.R.S32.HI R36, RZ, 0x1f, R33 ;  /* 0x0000001fff247819 */ /* 0x000fe40000011421 */
[----:B------:R-:W-:Y:S01]  /*19920*/  SHF.R.S32.HI R35, RZ, 0x1f, R34 ;  /* 0x0000001fff237819 */ /* 0x000fe20000011422 */
[----:B------:R-:W-:Y:S06]  /*19930*/  BAR.ARV 0x4, 0x200 ;  /* 0x0108000000007b1d */ /* 0x000fec0000002000 */
[----:B--2---:R-:W-:Y:S01]  /*19940*/  SHF.R.S32.HI R26, RZ, 0x1f, R83 ;  /* 0x0000001fff1a7819 */ /* 0x004fe20000011453 */
[----:B------:R-:W-:-:S03]  /*19950*/  IMAD.SHL.U32 R30, R83, 0x4, RZ ;  /* 0x00000004531e7824 */ /* 0x000fc600078e00ff */
[----:B------:R-:W-:Y:S01]  /*19960*/  SHF.L.U64.HI R27, R83, 0x2, R26 ;  /* 0x00000002531b7819 */ /* 0x000fe2000001021a */
[----:B01----:R-:W-:Y:S06]  /*19970*/  @P1 BRA `(.L_x_2446) ;  /* 0x0000001000481947 */ /* 0x003fec0003800000 */
[----:B------:R-:W2:Y:S01]  /*19980*/  LDL R4, [R1+0x80] ;  /* 0x0000800001047983 */ /* 0x000ea20000100800 */
[----:B------:R-:W-:Y:S05]  /*19990*/  WARPSYNC.ALL ;  /* 0x0000000000007948 */ /* 0x000fea0003800000 */
[----:B------:R-:W0:Y:S01]  /*199a0*/  S2R R5, SR_SWINHI ;  /* 0x0000000000057919 */ /* 0x000e220000002f00 */
[----:B------:R-:W-:Y:S01]  /*199b0*/  F2FP.F16.F32.PACK_AB R6, R29, R6 ;  /* 0x000000061d06723e */ /* 0x000fe200000000ff */
[----:B------:R-:W-:Y:S01]  /*199c0*/  ULDC.64 UR4, c[0x0][0xc00] ;  /* 0x0003000000047ab9 */ /* 0x000fe20000000a00 */
[----:B------:R-:W-:Y:S02]  /*199d0*/  F2FP.F16.F32.PACK_AB R18, R45, R18 ;  /* 0x000000122d12723e */ /* 0x000fe400000000ff */
[----:B------:R-:W-:-:S02]  /*199e0*/  MOV R20, R22 ;  /* 0x0000001600147202 */ /* 0x000fc40000000f00 */
[----:B0-----:R-:W-:Y:S01]  /*199f0*/  MOV R21, R5 ;  /* 0x0000000500157202 */ /* 0x001fe20000000f00 */
[----:B------:R-:W-:Y:S02]  /*19a00*/  BAR.SYNC.DEFER_BLOCKING 0x1, 0x180 ;  /* 0x0046000000007b1d */ /* 0x000fe40000010000 */
[----:B--2---:R-:W-:-:S03]  /*19a10*/  IMAD.WIDE R4, R4, 0x2, R20 ;  /* 0x0000000204047825 */ /* 0x004fc600078e0214 */
[C---:B------:R-:W-:Y:S02]  /*19a20*/  IADD3 R75, P4, R4.reuse, 0x20, RZ ;  /* 0x00000020044b7810 */ /* 0x040fe40007f9e0ff */
[C---:B------:R-:W-:Y:S02]  /*19a30*/  IADD3 R77, P3, R4.reuse, 0x3000, RZ ;  /* 0x00003000044d7810 */ /* 0x040fe40007f7e0ff */
[----:B------:R-:W-:Y:S01]  /*19a40*/  LOP3.LUT R8, R75, 0x180, RZ, 0xc0, !PT ;  /* 0x000001804b087812 */ /* 0x000fe200078ec0ff */
[--C-:B------:R-:W-:Y:S01]  /*19a50*/  IMAD.X R13, RZ, RZ, R5.reuse, P4 ;  /* 0x000000ffff0d7224 */ /* 0x100fe200020e0605 */
[----:B------:R-:W-:Y:S01]  /*19a60*/  IADD3 R78, P1, R4, 0x6000, RZ ;  /* 0x00006000044e7810 */ /* 0x000fe20007f3e0ff */
[----:B------:R-:W-:Y:S01]  /*19a70*/  IMAD.X R15, RZ, RZ, R5, P3 ;  /* 0x000000ffff0f7224 */ /* 0x000fe200018e0605 */
[----:B------:R-:W-:Y:S02]  /*19a80*/  SHF.R.U64 R8, R8, 0x3, RZ ;  /* 0x0000000308087819 */ /* 0x000fe400000012ff */
[----:B------:R-:W-:-:S02]  /*19a90*/  LOP3.LUT R9, R4, 0x180, RZ, 0xc0, !PT ;  /* 0x0000018004097812 */ /* 0x000fc400078ec0ff */
[----:B------:R-:W-:Y:S02]  /*19aa0*/  IADD3 R79, P2, R4, 0x3020, RZ ;  /* 0x00003020044f7810 */ /* 0x000fe40007f5e0ff */
[----:B------:R-:W-:Y:S02]  /*19ab0*/  LOP3.LUT R12, R8, R75, RZ, 0x3c, !PT ;  /* 0x0000004b080c7212 */ /* 0x000fe400078e3cff */
[----:B------:R-:W-:Y:S01]  /*19ac0*/  LOP3.LUT R8, R77, 0x180, RZ, 0xc0, !PT ;  /* 0x000001804d087812 */ /* 0x000fe200078ec0ff */
[----:B------:R-:W-:Y:S01]  /*19ad0*/  IMAD.X R17, RZ, RZ, R5, P2 ;  /* 0x000000ffff117224 */ /* 0x000fe200010e0605 */
[----:B------:R-:W-:Y:S02]  /*19ae0*/  LOP3.LUT R75, R78, 0x180, RZ, 0xc0, !PT ;  /* 0x000001804e4b7812 */ /* 0x000fe400078ec0ff */
[----:B------:R-:W-:Y:S02]  /*19af0*/  SHF.R.U64 R9, R9, 0x3, RZ ;  /* 0x0000000309097819 */ /* 0x000fe400000012ff */
[----:B------:R-:W-:-:S02]  /*19b00*/  LOP3.LUT R10, R79, 0x180, RZ, 0xc0, !PT ;  /* 0x000001804f0a7812 */ /* 0x000fc400078ec0ff */
[----:B------:R-:W-:Y:S02]  /*19b10*/  SHF.R.U64 R8, R8, 0x3, RZ ;  /* 0x0000000308087819 */ /* 0x000fe400000012ff */
[----:B------:R-:W-:Y:S02]  /*19b20*/  IADD3 R81, P0, R4, 0x6020, RZ ;  /* 0x0000602004517810 */ /* 0x000fe40007f1e0ff */
[----:B------:R-:W-:Y:S02]  /*19b30*/  SHF.R.U64 R75, R75, 0x3, RZ ;  /* 0x000000034b4b7819 */ /* 0x000fe400000012ff */
[----:B------:R-:W-:Y:S01]  /*19b40*/  LOP3.LUT R4, R9, R4, RZ, 0x3c, !PT ;  /* 0x0000000409047212 */ /* 0x000fe200078e3cff */
[--C-:B------:R-:W-:Y:S01]  /*19b50*/  IMAD.X R9, RZ, RZ, R5.reuse, P1 ;  /* 0x000000ffff097224 */ /* 0x100fe200008e0605 */
[----:B------:R-:W-:Y:S01]  /*19b60*/  SHF.R.U64 R10, R10, 0x3, RZ ;  /* 0x000000030a0a7819 */ /* 0x000fe200000012ff */
[----:B------:R-:W-:Y:S01]  /*19b70*/  IMAD.X R11, RZ, RZ, R5, P0 ;  /* 0x000000ffff0b7224 */ /* 0x000fe200000e0605 */
[----:B------:R-:W-:-:S02]  /*19b80*/  LOP3.LUT R14, R8, R77, RZ, 0x3c, !PT ;  /* 0x0000004d080e7212 */ /* 0x000fc400078e3cff */
[----:B------:R-:W-:Y:S02]  /*19b90*/  LOP3.LUT R8, R75, R78, RZ, 0x3c, !PT ;  /* 0x0000004e4b087212 */ /* 0x000fe400078e3cff */
[----:B------:R-:W-:Y:S02]  /*19ba0*/  LOP3.LUT R80, R81, 0x180, RZ, 0xc0, !PT ;  /* 0x0000018051507812 */ /* 0x000fe400078ec0ff */
[----:B------:R-:W-:Y:S02]  /*19bb0*/  LOP3.LUT R16, R10, R79, RZ, 0x3c, !PT ;  /* 0x0000004f0a107212 */ /* 0x000fe400078e3cff */
[----:B------:R-:W-:Y:S02]  /*19bc0*/  MOV R75, R4 ;  /* 0x00000004004b7202 */ /* 0x000fe40000000f00 */
[----:B------:R-:W-:Y:S02]  /*19bd0*/  F2FP.F16.F32.PACK_AB R4, R72, R7 ;  /* 0x000000074804723e */ /* 0x000fe400000000ff */
[----:B------:R-:W-:-:S02]  /*19be0*/  F2FP.F16.F32.PACK_AB R7, R76, R37 ;  /* 0x000000254c07723e */ /* 0x000fc400000000ff */
[----:B------:R-:W-:Y:S02]  /*19bf0*/  F2FP.F16.F32.PACK_AB R5, R74, R73 ;  /* 0x000000494a05723e */ /* 0x000fe400000000ff */
[----:B------:R-:W-:Y:S02]  /*19c00*/  MOV R72, R12 ;  /* 0x0000000c00487202 */ /* 0x000fe40000000f00 */
[----:B------:R-:W-:Y:S01]  /*19c10*/  MOV R37, R14 ;  /* 0x0000000e00257202 */ /* 0x000fe20000000f00 */
[----:B------:R0:W-:Y:S01]  /*19c20*/  STSM.16.M88.4 [R75], R4 ;  /* 0x000000044b007844 */ /* 0x0001e20000000200 */
[----:B------:R-:W-:Y:S02]  /*19c30*/  SHF.R.U64 R80, R80, 0x3, RZ ;  /* 0x0000000350507819 */ /* 0x000fe400000012ff */
[----:B------:R-:W-:Y:S02]  /*19c40*/  MOV R29, R16 ;  /* 0x00000010001d7202 */ /* 0x000fe40000000f00 */
[----:B------:R-:W-:-:S02]  /*19c50*/  F2FP.F16.F32.PACK_AB R12, R25, R24 ;  /* 0x00000018190c723e */ /* 0x000fc400000000ff */
[----:B------:R-:W-:Y:S02]  /*19c60*/  F2FP.F16.F32.PACK_AB R13, R44, R31 ;  /* 0x0000001f2c0d723e */ /* 0x000fe400000000ff */
[----:B------:R-:W-:Y:S02]  /*19c70*/  F2FP.F16.F32.PACK_AB R14, R28, R19 ;  /* 0x000000131c0e723e */ /* 0x000fe400000000ff */
[----:B------:R-:W-:Y:S01]  /*19c80*/  F2FP.F16.F32.PACK_AB R15, R39, R38 ;  /* 0x00000026270f723e */ /* 0x000fe200000000ff */
[----:B------:R-:W-:Y:S01]  /*19c90*/  IMAD.MOV.U32 R38, RZ, RZ, RZ ;  /* 0x000000ffff267224 */ /* 0x000fe200078e00ff */
[----:B------:R-:W-:Y:S02]  /*19ca0*/  F2FP.F16.F32.PACK_AB R16, R41, R40 ;  /* 0x000000282910723e */ /* 0x000fe400000000ff */
[----:B------:R-:W-:Y:S01]  /*19cb0*/  F2FP.F16.F32.PACK_AB R17, R43, R42 ;  /* 0x0000002a2b11723e */ /* 0x000fe200000000ff */
[----:B------:R-:W-:Y:S01]  /*19cc0*/  STSM.16.M88.4 [R72], R12 ;  /* 0x0000000c48007844 */ /* 0x000fe20000000200 */
[----:B------:R-:W-:-:S02]  /*19cd0*/  F2FP.F16.F32.PACK_AB R19, R47, R46 ;  /* 0x0000002e2f13723e */ /* 0x000fc400000000ff */
[----:B------:R-:W-:Y:S02]  /*19ce0*/  LOP3.LUT R10, R80, R81, RZ, 0x3c, !PT ;  /* 0x00000051500a7212 */ /* 0x000fe400078e3cff */
[----:B------:R-:W-:Y:S01]  /*19cf0*/  ISETP.NE.U32.AND P0, PT, RZ, UR4, PT ;  /* 0x00000004ff007c0c */ /* 0x000fe2000bf05070 */
[----:B------:R1:W-:Y:S01]  /*19d00*/  STSM.16.M88.4 [R37], R16 ;  /* 0x0000001025007844 */ /* 0x0003e20000000200 */
[----:B------:R-:W-:Y:S02]  /*19d10*/  MOV R25, R8 ;  /* 0x0000000800197202 */ /* 0x000fe40000000f00 */
[----:B------:R-:W-:Y:S02]  /*19d20*/  MOV R24, R10 ;  /* 0x0000000a00187202 */ /* 0x000fe40000000f00 */
[----:B0-----:R-:W-:Y:S02]  /*19d30*/  F2FP.F16.F32.PACK_AB R4, R49, R48 ;  /* 0x000000303104723e */ /* 0x001fe400000000ff */
[----:B------:R-:W-:-:S02]  /*19d40*/  F2FP.F16.F32.PACK_AB R5, R51, R50 ;  /* 0x000000323305723e */ /* 0x000fc400000000ff */
[----:B------:R-:W-:Y:S02]  /*19d50*/  F2FP.F16.F32.PACK_AB R6, R53, R52 ;  /* 0x000000343506723e */ /* 0x000fe400000000ff */
[----:B------:R-:W-:Y:S02]  /*19d60*/  F2FP.F16.F32.PACK_AB R7, R55, R54 ;  /* 0x000000363707723e */ /* 0x000fe400000000ff */
[----:B------:R-:W-:Y:S02]  /*19d70*/  F2FP.F16.F32.PACK_AB R8, R57, R56 ;  /* 0x000000383908723e */ /* 0x000fe400000000ff */
[----:B------:R-:W-:Y:S01]  /*19d80*/  F2FP.F16.F32.PACK_AB R9, R59, R58 ;  /* 0x0000003a3b09723e */ /* 0x000fe200000000ff */
[----:B------:R0:W-:Y:S01]  /*19d90*/  STSM.16.M88.4 [R29], R4 ;  /* 0x000000041d007844 */ /* 0x0001e20000000200 */
[----:B-1----:R-:W-:Y:S01]  /*19da0*/  IADD3 R16, P1, R30, UR4, RZ ;  /* 0x000000041e107c10 */ /* 0x002fe2000ff3e0ff */
[----:B------:R-:W1:Y:S01]  /*19db0*/  LDC R37, c[0x0][0xbe8] ;  /* 0x0002fa00ff257b82 */ /* 0x000e620000000800 */
[----:B------:R-:W-:-:S02]  /*19dc0*/  F2FP.F16.F32.PACK_AB R10, R61, R60 ;  /* 0x0000003c3d0a723e */ /* 0x000fc400000000ff */
[----:B------:R-:W-:Y:S02]  /*19dd0*/  F2FP.F16.F32.PACK_AB R11, R63, R62 ;  /* 0x0000003e3f0b723e */ /* 0x000fe400000000ff */
[----:B------:R-:W-:Y:S02]  /*19de0*/  F2FP.F16.F32.PACK_AB R12, R65, R64 ;  /* 0x00000040410c723e */ /* 0x000fe400000000ff */
[----:B------:R-:W-:Y:S01]  /*19df0*/  F2FP.F16.F32.PACK_AB R13, R67, R66 ;  /* 0x00000042430d723e */ /* 0x000fe200000000ff */
[----:B------:R2:W-:Y:S01]  /*19e00*/  STSM.16.M88.4 [R25], R8 ;  /* 0x0000000819007844 */ /* 0x0005e20000000200 */
[----:B------:R-:W-:Y:S02]  /*19e10*/  F2FP.F16.F32.PACK_AB R14, R69, R68 ;  /* 0x00000044450e723e */ /* 0x000fe400000000ff */
[----:B------:R-:W-:Y:S02]  /*19e20*/  F2FP.F16.F32.PACK_AB R15, R71, R70 ;  /* 0x00000046470f723e */ /* 0x000fe400000000ff */
[----:B------:R-:W-:-:S02]  /*19e30*/  ISETP.NE.AND.EX P0, PT, RZ, UR5, PT, P0 ;  /* 0x00000005ff007c0c */ /* 0x000fc4000bf05300 */
        /* <DEDUP_REMOVED lines=20> */
.L_x_2447:
[----:B------:R-:W2:Y:S01]  /*19f80*/  LDL R4, [R1+0x68] ;  /* 0x0000680001047983 */ /* 0x000ea20000100800 */
[----:B------:R-:W-:Y:S01]  /*19f90*/  ULDC.64 UR4, c[0x0][0xb90] ;  /* 0x0002e40000047ab9 */ /* 0x000fe20000000a00 */
[----:B------:R-:W3:Y:S01]  /*19fa0*/  S2R R5, SR_TID.X ;  /* 0x0000000000057919 */ /* 0x000ee20000002100 */
[----:B-----5:R-:W-:Y:S02]  /*19fb0*/  SHF.R.S32.HI R39, RZ, 0x1f, R38 ;  /* 0x0000001fff277819 */ /* 0x020fe40000011426 */
[----:B------:R-:W-:Y:S01]  /*19fc0*/  SEL R40, R26, RZ, !P0 ;  /* 0x000000ff1a287207 */ /* 0x000fe20004000000 */
[----:B------:R-:W4:Y:S01]  /*19fd0*/  LDL.LU R51, [R1+0x70] ;  /* 0x0000700001337983 */ /* 0x000f220000300800 */
[----:B------:R-:W-:Y:S01]  /*19fe0*/  SEL R41, R83, RZ, !P0 ;  /* 0x000000ff53297207 */ /* 0x000fe20004000000 */
[----:B------:R-:W-:Y:S01]  /*19ff0*/  IMAD R42, R42, R37, RZ ;  /* 0x000000252a2a7224 */ /* 0x000fe200078e02ff */
[----:B------:R-:W1:Y:S01]  /*1a000*/  @P1 LDC R49, c[0x0][0xbec] ;  /* 0x0002fb00ff311b82 */ /* 0x000e620000000800 */
[----:B------:R-:W2:Y:S04]  /*1a010*/  LDL.LU R50, [R1+0x58] ;  /* 0x0000580001327983 */ /* 0x000ea80000300800 */
[----:B------:R-:W2:Y:S01]  /*1a020*/  LDL R10, [R1+0x7c] ;  /* 0x00007c00010a7983 */ /* 0x000ea20000100800 */
[----:B---3--:R-:W-:-:S05]  /*1a030*/  VIADD R15, R5, 0xffffff80 ;  /* 0xffffff80050f7836 */ /* 0x008fca0000000000 */
[----:B------:R-:W-:-:S04]  /*1a040*/  SHF.R.S32.HI R48, RZ, 0x1f, R15 ;  /* 0x0000001fff307819 */ /* 0x000fc8000001140f */
[----:B------:R-:W-:-:S04]  /*1a050*/  LEA.HI R48, R48, R15, RZ, 0x2 ;  /* 0x0000000f30307211 */ /* 0x000fc800078f10ff */
[----:B------:R-:W-:-:S05]  /*1a060*/  SHF.R.S32.HI R48, RZ, 0x2, R48 ;  /* 0x00000002ff307819 */ /* 0x000fca0000011430 */
[----:B------:R-:W-:-:S04]  /*1a070*/  IMAD R9, R48, 0x20, R32 ;  /* 0x0000002030097824 */ /* 0x000fc800078e0220 */
[----:B------:R-:W-:Y:S01]  /*1a080*/  IMAD.WIDE R20, R9, 0x2, R20 ;  /* 0x0000000209147825 */ /* 0x000fe200078e0214 */
[----:B------:R-:W-:-:S04]  /*1a090*/  SHF.R.S32.HI R14, RZ, 0x1f, R15 ;  /* 0x0000001fff0e7819 */ /* 0x000fc8000001140f */
[----:B------:R-:W-:-:S04]  /*1a0a0*/  LEA.HI R14, R14, R15, RZ, 0x7 ;  /* 0x0000000f0e0e7211 */ /* 0x000fc800078f38ff */
[----:B------:R-:W-:-:S05]  /*1a0b0*/  LOP3.LUT R14, R14, 0xffffff80, RZ, 0xc0, !PT ;  /* 0xffffff800e0e7812 */ /* 0x000fca00078ec0ff */
[----:B------:R-:W-:Y:S01]  /*1a0c0*/  IMAD.IADD R14, R15, 0x1, -R14 ;  /* 0x000000010f0e7824 */ /* 0x000fe200078e0a0e */
[C---:B------:R-:W-:Y:S02]  /*1a0d0*/  IADD3 R17, P5, R20.reuse, 0x4800, RZ ;  /* 0x0000480014117810 */ /* 0x040fe40007fbe0ff */
[----:B------:R-:W-:Y:S01]  /*1a0e0*/  IADD3 R25, P4, R20, 0x6000, RZ ;  /* 0x0000600014197810 */ /* 0x000fe20007f9e0ff */
[----:B------:R-:W-:Y:S01]  /*1a0f0*/  IMAD R0, R0, 0x60, R48 ;  /* 0x0000006000007824 */ /* 0x000fe200078e0230 */
[----:B------:R-:W-:Y:S02]  /*1a100*/  LOP3.LUT R16, R17, 0x180, RZ, 0xc0, !PT ;  /* 0x0000018011107812 */ /* 0x000fe400078ec0ff */
[----:B------:R-:W-:Y:S02]  /*1a110*/  LOP3.LUT R24, R25, 0x180, RZ, 0xc0, !PT ;  /* 0x0000018019187812 */ /* 0x000fe400078ec0ff */
[----:B------:R-:W-:Y:S02]  /*1a120*/  SHF.R.U64 R16, R16, 0x3, RZ ;  /* 0x0000000310107819 */ /* 0x000fe400000012ff */
[----:B------:R-:W-:-:S02]  /*1a130*/  SHF.R.U64 R24, R24, 0x3, RZ ;  /* 0x0000000318187819 */ /* 0x000fc400000012ff */
[----:B------:R-:W-:Y:S01]  /*1a140*/  LOP3.LUT R16, R16, R17, RZ, 0x3c, !PT ;  /* 0x0000001110107212 */ /* 0x000fe200078e3cff */
[--C-:B------:R-:W-:Y:S01]  /*1a150*/  IMAD.X R17, RZ, RZ, R21.reuse, P5 ;  /* 0x000000ffff117224 */ /* 0x100fe200028e0615 */
[----:B------:R-:W-:Y:S01]  /*1a160*/  LOP3.LUT R24, R24, R25, RZ, 0x3c, !PT ;  /* 0x0000001918187212 */ /* 0x000fe200078e3cff */
[----:B------:R-:W-:Y:S01]  /*1a170*/  IMAD.X R25, RZ, RZ, R21, P4 ;  /* 0x000000ffff197224 */ /* 0x000fe200020e0615 */
[----:B------:R-:W-:Y:S01]  /*1a180*/  BSSY B1, `(.L_x_2448) ;  /* 0x000007e000017945 */ /* 0x000fe20003800000 */
[----:B----4-:R-:W-:Y:S01]  /*1a190*/  SHF.R.S32.HI R43, RZ, 0x1f, R51 ;  /* 0x0000001fff2b7819 */ /* 0x010fe20000011433 */
[----:B--2---:R-:W-:-:S04]  /*1a1a0*/  IMAD.IADD R13, R4, 0x1, R50 ;  /* 0x00000001040d7824 */ /* 0x004fc800078e0232 */
[----:B------:R-:W-:Y:S02]  /*1a1b0*/  IMAD R4, R43, UR4, RZ ;  /* 0x000000042b047c24 */ /* 0x000fe4000f8e02ff */
[----:B0-----:R-:W-:-:S04]  /*1a1c0*/  @P1 IMAD.HI.U32 R6, R13, R6, RZ ;  /* 0x000000060d061227 */ /* 0x001fc800078e00ff */
[----:B------:R-:W-:Y:S01]  /*1a1d0*/  IMAD.MOV.U32 R7, RZ, RZ, R13 ;  /* 0x000000ffff077224 */ /* 0x000fe200078e000d */
[----:B-1----:R-:W-:Y:S01]  /*1a1e0*/  @P1 SHF.R.U32.HI R7, RZ, R19, R6 ;  /* 0x00000013ff071219 */ /* 0x002fe20000011606 */
[C---:B------:R-:W-:Y:S02]  /*1a1f0*/  IMAD R11, R51.reuse, UR5, R4 ;  /* 0x00000005330b7c24 */ /* 0x040fe4000f8e0204 */
[----:B------:R-:W-:Y:S01]  /*1a200*/  IMAD.WIDE.U32 R4, R51, UR4, R38 ;  /* 0x0000000433047c25 */ /* 0x000fe2000f8e0026 */
[----:B------:R-:W-:-:S03]  /*1a210*/  ULDC.64 UR4, c[0x0][0xb98] ;  /* 0x0002e60000047ab9 */ /* 0x000fc60000000a00 */
[----:B------:R-:W-:Y:S02]  /*1a220*/  IMAD.IADD R5, R5, 0x1, R11 ;  /* 0x0000000105057824 */ /* 0x000fe400078e020b */
[----:B------:R-:W-:Y:S02]  /*1a230*/  IMAD.MOV R8, RZ, RZ, -R7 ;  /* 0x000000ffff087224 */ /* 0x000fe400078e0a07 */
[----:B------:R-:W-:Y:S02]  /*1a240*/  IMAD R6, R40, UR4, RZ ;  /* 0x0000000428067c24 */ /* 0x000fe4000f8e02ff */
[----:B------:R-:W-:-:S04]  /*1a250*/  IMAD.WIDE.U32 R4, R41, UR4, R4 ;  /* 0x0000000429047c25 */ /* 0x000fc8000f8e0004 */
[----:B------:R-:W-:Y:S01]  /*1a260*/  IMAD R9, R37, R8, R13 ;  /* 0x0000000825097224 */ /* 0x000fe200078e020d */
[----:B------:R-:W-:Y:S01]  /*1a270*/  SHF.R.S32.HI R11, RZ, 0x1f, R7 ;  /* 0x0000001fff0b7819 */ /* 0x000fe20000011407 */
[----:B------:R-:W-:Y:S01]  /*1a280*/  IMAD R8, R41, UR5, R6 ;  /* 0x0000000529087c24 */ /* 0x000fe2000f8e0206 */
[----:B------:R-:W-:Y:S01]  /*1a290*/  IADD3 R4, P0, R7, R4, RZ ;  /* 0x0000000407047210 */ /* 0x000fe20007f1e0ff */
        /* <DEDUP_REMOVED lines=14> */
[----:B------:R-:W-:Y:S01]  /*1a380*/  IMAD.IADD R5, R10, 0x1, R50 ;  /* 0x000000010a057824 */ /* 0x000fe200078e0232 */
[----:B------:R-:W-:Y:S01]  /*1a390*/  LOP3.LUT P0, RZ, R14, 0x3, RZ, 0xc0, !PT ;  /* 0x000000030eff7812 */ /* 0x000fe2000780c0ff */
[----:B------:R-:W-:-:S03]  /*1a3a0*/  IMAD.X R9, RZ, RZ, R21, P2 ;  /* 0x000000ffff097224 */ /* 0x000fc600010e0615 */
[C---:B------:R-:W-:Y:S01]  /*1a3b0*/  ISETP.GE.OR P2, PT, R5.reuse, R42, P0 ;  /* 0x0000002a0500720c */ /* 0x040fe20000746670 */
[----:B------:R-:W-:Y:S04]  /*1a3c0*/  SHFL.IDX PT, R46, R6, 0x1, 0x1c1f ;  /* 0x003c1f00062e7f89 */ /* 0x000fe800000e0000 */
[----:B------:R-:W1:Y:S01]  /*1a3d0*/  SHFL.IDX PT, R47, R4, 0x1, 0x1c1f ;  /* 0x003c1f00042f7f89 */ /* 0x000e6200000e0000 */
[----:B------:R-:W-:Y:S01]  /*1a3e0*/  IADD3 R13, P3, R20, 0x3000, RZ ;  /* 0x00003000140d7810 */ /* 0x000fe20007f7e0ff */
[----:B------:R-:W-:Y:S01]  /*1a3f0*/  VIADD R5, R5, 0x8 ;  /* 0x0000000805057836 */ /* 0x000fe20000000000 */
[----:B------:R-:W-:Y:S02]  /*1a400*/  LOP3.LUT R8, R7, 0x180, RZ, 0xc0, !PT ;  /* 0x0000018007087812 */ /* 0x000fe400078ec0ff */
[----:B------:R-:W-:-:S02]  /*1a410*/  LOP3.LUT R12, R13, 0x180, RZ, 0xc0, !PT ;  /* 0x000001800d0c7812 */ /* 0x000fc400078ec0ff */
[----:B------:R-:W-:Y:S02]  /*1a420*/  ISETP.GE.OR P0, PT, R5, R42, P0 ;  /* 0x0000002a0500720c */ /* 0x000fe40000706670 */
[----:B------:R-:W-:Y:S01]  /*1a430*/  SHF.R.U64 R12, R12, 0x3, RZ ;  /* 0x000000030c0c7819 */ /* 0x000fe200000012ff */
[----:B0-----:R0:W-:Y:S01]  /*1a440*/  @!P2 ST.E desc[UR60][R44.64], R3 ;  /* 0x000000032c00a985 */ /* 0x0011e2000c10193c */
[----:B------:R-:W-:Y:S02]  /*1a450*/  SHF.R.U64 R8, R8, 0x3, RZ ;  /* 0x0000000308087819 */ /* 0x000fe400000012ff */
[----:B------:R-:W-:Y:S01]  /*1a460*/  LOP3.LUT R12, R12, R13, RZ, 0x3c, !PT ;  /* 0x0000000d0c0c7212 */ /* 0x000fe200078e3cff */
[----:B------:R-:W-:Y:S01]  /*1a470*/  IMAD.X R13, RZ, RZ, R21, P3 ;  /* 0x000000ffff0d7224 */ /* 0x000fe200018e0615 */
[----:B------:R-:W-:Y:S01]  /*1a480*/  LOP3.LUT R8, R8, R7, RZ, 0x3c, !PT ;  /* 0x0000000708087212 */ /* 0x000fe200078e3cff */
[----:B0-----:R-:W0:Y:S01]  /*1a490*/  @P1 LDC R45, c[0x0][0xbf0] ;  /* 0x0002fc00ff2d1b82 */ /* 0x001e220000000800 */
[C---:B------:R-:W-:Y:S01]  /*1a4a0*/  IADD3 R7, P3, R20.reuse, 0x7800, RZ ;  /* 0x0000780014077810 */ /* 0x040fe20007f7e0ff */
[----:B------:R-:W-:Y:S01]  /*1a4b0*/  IMAD R39, R39, UR4, RZ ;  /* 0x0000000427277c24 */ /* 0x000fe2000f8e02ff */
[----:B------:R-:W-:Y:S01]  /*1a4c0*/  LOP3.LUT R11, R20, 0x180, RZ, 0xc0, !PT ;  /* 0x00000180140b7812 */ /* 0x000fe200078ec0ff */
[----:B-1----:R1:W-:Y:S01]  /*1a4d0*/  @!P0 ST.E desc[UR60][R46.64], R2 ;  /* 0x000000022e008985 */ /* 0x0023e2000c10193c */
[----:B------:R-:W-:Y:S01]  /*1a4e0*/  LOP3.LUT R4, R7, 0x180, RZ, 0xc0, !PT ;  /* 0x0000018007047812 */ /* 0x000fe200078ec0ff */
[----:B------:R-:W-:Y:S01]  /*1a4f0*/  IMAD R39, R38, UR5, R39 ;  /* 0x0000000526277c24 */ /* 0x000fe2000f8e0227 */
[----:B------:R-:W-:Y:S01]  /*1a500*/  SHF.R.U64 R11, R11, 0x3, RZ ;  /* 0x000000030b0b7819 */ /* 0x000fe200000012ff */
[----:B------:R-:W-:Y:S01]  /*1a510*/  IMAD.X R29, RZ, RZ, R21, P3 ;  /* 0x000000ffff1d7224 */ /* 0x000fe200018e0615 */
[----:B------:R-:W-:Y:S01]  /*1a520*/  SHF.R.U64 R4, R4, 0x3, RZ ;  /* 0x0000000304047819 */ /* 0x000fe200000012ff */
[----:B------:R-:W5:Y:S01]  /*1a530*/  LD.E.128 R12, desc[UR60][R12.64] ;  /* 0x0000003c0c0c7980 */ /* 0x000f62000c101d00 */
[----:B------:R-:W-:Y:S01]  /*1a540*/  LOP3.LUT R20, R11, R20, RZ, 0x3c, !PT ;  /* 0x000000140b147212 */ /* 0x000fe200078e3cff */
[----:B-1----:R-:W-:Y:S01]  /*1a550*/  IMAD.WIDE.U32 R2, R38, UR4, RZ ;  /* 0x0000000426027c25 */ /* 0x002fe2000f8e00ff */
[----:B------:R-:W-:Y:S01]  /*1a560*/  ULDC.64 UR4, c[0x0][0xae8] ;  /* 0x0002ba0000047ab9 */ /* 0x000fe20000000a00 */
[----:B------:R-:W-:Y:S01]  /*1a570*/  LOP3.LUT R28, R4, R7, RZ, 0x3c, !PT ;  /* 0x00000007041c7212 */ /* 0x000fe200078e3cff */
[----:B------:R-:W5:Y:S01]  /*1a580*/  LD.E.128 R8, desc[UR60][R8.64] ;  /* 0x0000003c08087980 */ /* 0x000f62000c101d00 */
[----:B------:R-:W-:-:S02]  /*1a590*/  IMAD.IADD R38, R50, 0x1, R0 ;  /* 0x0000000132267824 */ /* 0x000fc400078e0200 */
[----:B------:R-:W-:Y:S01]  /*1a5a0*/  IMAD.IADD R3, R3, 0x1, R39 ;  /* 0x0000000103037824 */ /* 0x000fe200078e0227 */
[----:B------:R1:W5:Y:S01]  /*1a5b0*/  LD.E.128 R4, desc[UR60][R20.64] ;  /* 0x0000003c14047980 */ /* 0x000362000c101d00 */
[----:B------:R-:W-:Y:S02]  /*1a5c0*/  IMAD R43, R43, UR4, RZ ;  /* 0x000000042b2b7c24 */ /* 0x000fe4000f8e02ff */
[----:B------:R-:W-:Y:S01]  /*1a5d0*/  @P1 IMAD.HI.U32 R0, R38, R49, RZ ;  /* 0x0000003126001227 */ /* 0x000fe200078e00ff */
[----:B------:R-:W5:Y:S03]  /*1a5e0*/  LD.E.128 R16, desc[UR60][R16.64] ;  /* 0x0000003c10107980 */ /* 0x000f66000c101d00 */
[C---:B------:R-:W-:Y:S01]  /*1a5f0*/  IMAD R43, R51.reuse, UR5, R43 ;  /* 0x00000005332b7c24 */ /* 0x040fe2000f8e022b */
[----:B------:R-:W5:Y:S01]  /*1a600*/  LD.E.128 R24, desc[UR60][R24.64] ;  /* 0x0000003c18187980 */ /* 0x000f62000c101d00 */
[----:B------:R-:W-:Y:S01]  /*1a610*/  IMAD.WIDE.U32 R2, R51, UR4, R2 ;  /* 0x0000000433027c25 */ /* 0x000fe2000f8e0002 */
[----:B------:R-:W-:-:S02]  /*1a620*/  ULDC.64 UR4, c[0x0][0xaf0] ;  /* 0x0002bc0000047ab9 */ /* 0x000fc40000000a00 */
[----:B------:R-:W5:Y:S01]  /*1a630*/  LD.E.128 R28, desc[UR60][R28.64] ;  /* 0x0000003c1c1c7980 */ /* 0x000f62000c101d00 */
[----:B-1----:R-:W-:Y:S01]  /*1a640*/  IMAD.MOV.U32 R21, RZ, RZ, R38 ;  /* 0x000000ffff157224 */ /* 0x002fe200078e0026 */
[----:B0-----:R-:W-:Y:S01]  /*1a650*/  @P1 SHF.R.U32.HI R21, RZ, R45, R0 ;  /* 0x0000002dff151219 */ /* 0x001fe20000011600 */
[----:B------:R-:W-:Y:S01]  /*1a660*/  IMAD.IADD R3, R3, 0x1, R43 ;  /* 0x0000000103037824 */ /* 0x000fe200078e022b */
[----:B------:R-:W-:Y:S01]  /*1a670*/  @!PT LDS RZ, [RZ] ;  /* 0x00000000fffff984 */ /* 0x000fe20000000800 */
[----:B------:R-:W-:Y:S01]  /*1a680*/  @!PT LDS RZ, [RZ] ;  /* 0x00000000fffff984 */ /* 0x000fe20000000800 */
[----:B------:R-:W-:Y:S01]  /*1a690*/  @!PT LDS RZ, [RZ] ;  /* 0x00000000fffff984 */ /* 0x000fe20000000800 */
[----:B------:R-:W-:Y:S01]  /*1a6a0*/  @!PT LDS RZ, [RZ] ;  /* 0x00000000fffff984 */ /* 0x000fe20000000800 */
[----:B------:R0:W-:Y:S06]  /*1a6b0*/  MEMBAR.ALL.CTA ;  /* 0x0000000000007992 */ /* 0x0001ec0000008000 */
[----:B0-----:R-:W0:Y:S01]  /*1a6c0*/  FENCE.VIEW.ASYNC.S ;  /* 0x00000000000073c6 */ /* 0x001e220000000000 */
[----:B------:R-:W-:Y:S01]  /*1a6d0*/  IMAD R40, R40, UR4, RZ ;  /* 0x0000000428287c24 */ /* 0x000fe2000f8e02ff */
[--C-:B------:R-:W-:Y:S01]  /*1a6e0*/  SHF.R.S32.HI R0, RZ, 0x1f, R21.reuse ;  /* 0x0000001fff007819 */ /* 0x100fe20000011415 */
[----:B------:R-:W-:-:S02]  /*1a6f0*/  IMAD.MOV R20, RZ, RZ, -R21 ;  /* 0x000000ffff147224 */ /* 0x000fc400078e0a15 */
[C---:B------:R-:W-:Y:S02]  /*1a700*/  IMAD R39, R41.reuse, UR5, R40 ;  /* 0x0000000529277c24 */ /* 0x040fe4000f8e0228 */
[----:B------:R-:W-:Y:S01]  /*1a710*/  IMAD.WIDE.U32 R2, R41, UR4, R2 ;  /* 0x0000000429027c25 */ /* 0x000fe2000f8e0002 */
[----:B------:R-:W-:-:S03]  /*1a720*/  ULDC.64 UR4, c[0x0][0xae0] ;  /* 0x0002b80000047ab9 */ /* 0x000fc60000000a00 */
        /* <DEDUP_REMOVED lines=9> */
[----:B------:R-:W-:Y:S02]  /*1a7c0*/  IMAD.IADD R45, R48, 0x1, R50 ;  /* 0x00000001302d7824 */ /* 0x000fe400078e0232 */
[C---:B------:R-:W-:Y:S02]  /*1a7d0*/  IMAD R21, R37.reuse, UR5, R0 ;  /* 0x0000000525157c24 */ /* 0x040fe4000f8e0200 */
[----:B------:R-:W-:Y:S01]  /*1a7e0*/  IMAD.WIDE.U32 R2, R37, UR4, R2 ;  /* 0x0000000425027c25 */ /* 0x000fe2000f8e0002 */
[----:B------:R-:W-:Y:S01]  /*1a7f0*/  ISETP.GE.AND P0, PT, R45, R42, PT ;  /* 0x0000002a2d00720c */ /* 0x000fe20003f06270 */
[----:B------:R-:W-:-:S02]  /*1a800*/  ULDC.64 UR4, c[0x0][0xa80] ;  /* 0x0002a00000047ab9 */ /* 0x000fc40000000a00 */
        /* <DEDUP_REMOVED lines=21> */
.L_x_2449:
[----:B------:R-:W-:Y:S05]  /*1a960*/  BSYNC B1 ;  /* 0x0000000000017941 */ /* 0x000fea0003800000 */
.L_x_2448:
        /* <DEDUP_REMOVED lines=19> */
.L_x_2446:
[----:B------:R-:W-:Y:S01]  /*1aaa0*/  ULDC.64 UR4, c[0x0][0xc00] ;  /* 0x0003000000047ab9 */ /* 0x000fe20000000a00 */
[----:B------:R-:W-:Y:S01]  /*1aab0*/  IMAD.MOV.U32 R7, RZ, RZ, RZ ;  /* 0x000000ffff077224 */ /* 0x000fe200078e00ff */
[----:B------:R-:W-:Y:S01]  /*1aac0*/  ISETP.NE.U32.AND P0, PT, RZ, UR4, PT ;  /* 0x00000004ff007c0c */ /* 0x000fe2000bf05070 */
[----:B------:R-:W0:Y:S01]  /*1aad0*/  LDC R17, c[0x0][0xbe8] ;  /* 0x0002fa00ff117b82 */ /* 0x000e220000000800 */
[----:B------:R-:W-:Y:S02]  /*1aae0*/  IADD3 R2, P1, R30, UR4, RZ ;  /* 0x000000041e027c10 */ /* 0x000fe4000ff3e0ff */
[----:B------:R-:W-:Y:S02]  /*1aaf0*/  ISETP.NE.AND.EX P0, PT, RZ, UR5, PT, P0 ;  /* 0x00000005ff007c0c */ /* 0x000fe4000bf05300 */
[----:B------:R-:W-:Y:S01]  /*1ab00*/  IADD3.X R3, R27, UR5, RZ, P1, !PT ;  /* 0x000000051b037c10 */ /* 0x000fe20008ffe4ff */
[----:B------:R-:W-:Y:S02]  /*1ab10*/  ULDC.64 UR4, c[0x0][0xc08] ;  /* 0x0003020000047ab9 */ /* 0x000fe40000000a00 */
[----:B------:R-:W-:-:S04]  /*1ab20*/  ISETP.NE.U32.AND P1, PT, RZ, UR4, PT ;  /* 0x00000004ff007c0c */ /* 0x000fc8000bf25070 */
[----:B------:R-:W-:-:S04]  /*1ab30*/  ISETP.NE.AND.EX P1, PT, RZ, UR5, PT, P1 ;  /* 0x00000005ff007c0c */ /* 0x000fc8000bf25310 */
[----:B------:R1:W5:Y:S09]  /*1ab40*/  @P0 LDG.E R7, desc[UR60][R2.64] ;  /* 0x0000003c02070981 */ /* 0x000372000c1e1900 */
[----:B------:R-:W-:Y:S01]  /*1ab50*/  @P1 IADD3 R30, P2, R30, UR4, RZ ;  /* 0x000000041e1e1c10 */ /* 0x000fe2000ff5e0ff */
[----:B------:R-:W-:-:S02]  /*1ab60*/  ULDC UR4, c[0x0][0xa88] ;  /* 0x0002a20000047ab9 */ /* 0x000fc40000000800 */
[----:B------:R-:W-:Y:S01]  /*1ab70*/  IMAD.U32 R6, RZ, RZ, UR4 ;  /* 0x00000004ff067e24 */ /* 0x000fe2000f8e00ff */
[----:B------:R-:W-:-:S05]  /*1ab80*/  @P1 IADD3.X R31, R27, UR5, RZ, P2, !PT ;  /* 0x000000051b1f1c10 */ /* 0x000fca00097fe4ff */
[----:B------:R1:W5:Y:S01]  /*1ab90*/  @P1 LDG.E R6, desc[UR60][R30.64] ;  /* 0x0000003c1e061981 */ /* 0x000362000c1e1900 */
[----:B0-----:R-:W-:Y:S02]  /*1aba0*/  ISETP.NE.AND P2, PT, R17, 0x1, PT ;  /* 0x000000011100780c */ /* 0x001fe40003f45270 */
[----:B------:R-:W-:-:S11]  /*1abb0*/  ISETP.GE.AND P3, PT, R82, 0xc0, PT ;  /* 0x000000c05200780c */ /* 0x000fd60003f66270 */
[----:B------:R-:W0:Y:S08]  /*1abc0*/  @P2 LDC R16, c[0x0][0xbec] ;  /* 0x0002fb00ff102b82 */ /* 0x000e300000000800 */
[----:B------:R-:W2:Y:S01]  /*1abd0*/  @P2 LDC R19, c[0x0][0xbf0] ;  /* 0x0002fc00ff132b82 */ /* 0x000ea20000000800 */
[----:B-1----:R-:W-:Y:S05]  /*1abe0*/  @P1 BRA `(.L_x_2451) ;  /* 0x0000000000101947 */ /* 0x002fea0003800000 */
[----:B------:R-:W-:Y:S05]  /*1abf0*/  @!P0 BRA `(.L_x_2451) ;  /* 0x00000000000c8947 */ /* 0x000fea0003800000 */
[----:B------:R-:W3:Y:S04]  /*1ac00*/  LDG.E R5, desc[UR60][R2.64] ;  /* 0x0000003c02057981 */ /* 0x000ee8000c1e1900 */
[----:B-----5:R-:W3:Y:S02]  /*1ac10*/  LDG.E R6, desc[UR60][R2.64+0x4] ;  /* 0x0000043c02067981 */ /* 0x020ee4000c1e1900 */
[----:B---3--:R-:W-:-:S07]  /*1ac20*/  IMAD.IADD R6, R6, 0x1, -R5 ;  /* 0x0000000106067824 */ /* 0x008fce00078e0a05 */
.L_x_2451:
[----:B------:R-:W3:Y:S04]  /*1ac30*/  LDL R20, [R1+0x70] ;  /* 0x0000700001147983 */ /* 0x000ee80000100800 */
[----:B------:R1:W5:Y:S01]  /*1ac40*/  LDL R18, [R1+0x58] ;  /* 0x0000580001127983 */ /* 0x0003620000100800 */
[----:B------:R-:W-:Y:S01]  /*1ac50*/  BSSY B1, `(.L_x_2452) ;  /* 0x000002d000017945 */ /* 0x000fe20003800000 */
[----:B------:R-:W-:Y:S02]  /*1ac60*/  SEL R13, R83, RZ, !P0 ;  /* 0x000000ff530d7207 */ /* 0x000fe40004000000 */
[----:B------:R-:W-:Y:S02]  /*1ac70*/  SEL R26, R26, RZ, !P0 ;  /* 0x000000ff1a1a7207 */ /* 0x000fe40004000000 */
[----:B-----5:R-:W-:-:S02]  /*1ac80*/  SHF.R.S32.HI R10, RZ, 0x1f, R7 ;  /* 0x0000001fff0a7819 */ /* 0x020fc40000011407 */
[----:B---3--:R-:W-:Y:S01]  /*1ac90*/  SHF.R.S32.HI R12, RZ, 0x1f, R20 ;  /* 0x0000001fff0c7819 */ /* 0x008fe20000011414 */
[----:B-1----:R-:W-:Y:S06]  /*1aca0*/  @P3 BRA `(.L_x_2453) ;  /* 0x00000000009c3947 */ /* 0x002fec0003800000 */
[----:B------:R-:W1:Y:S01]  /*1acb0*/  S2R R3, SR_TID.X ;  /* 0x0000000000037919 */ /* 0x000e620000002100 */
[----:B------:R-:W3:Y:S02]  /*1acc0*/  LDC R14, c[0x0][0xbe8] ;  /* 0x0002fa00ff0e7b82 */ /* 0x000ee40000000800 */
[----:B---3--:R-:W-:Y:S01]  /*1acd0*/  IMAD R2, R6, R14, RZ ;  /* 0x0000000e06027224 */ /* 0x008fe200078e02ff */
[----:B-1----:R-:W-:-:S04]  /*1ace0*/  IADD3 R11, R18, -0x80, R3 ;  /* 0xffffff80120b7810 */ /* 0x002fc80007ffe003 */
        /* <DEDUP_REMOVED lines=13> */
[----:B------:R-:W3:Y:S01]  /*1adc0*/  @P0 LDC R15, c[0x0][0xbf0] ;  /* 0x0002fc00ff0f0b82 */ /* 0x000ee20000000800 */
[----:B------:R-:W-:-:S04]  /*1add0*/  IMAD.WIDE.U32 R2, R13, UR4, R2 ;  /* 0x000000040d027c25 */ /* 0x000fc8000f8e0002 */
[----:B-1----:R-:W-:-:S05]  /*1ade0*/  @P0 IMAD.HI.U32 R4, R11, R4, RZ ;  /* 0x000000040b040227 */ /* 0x002fca00078e00ff */
[----:B---3--:R-:W-:Y:S01]  /*1adf0*/  @P0 SHF.R.U32.HI R5, RZ, R15, R4 ;  /* 0x0000000fff050219 */ /* 0x008fe20000011604 */
[----:B------:R-:W-:-:S03]  /*1ae00*/  IMAD R4, R26, UR4, RZ ;  /* 0x000000041a047c24 */ /* 0x000fc6000f8e02ff */
[----:B------:R-:W-:Y:S01]  /*1ae10*/  IADD3 R2, P0, R5, R2, RZ ;  /* 0x0000000205027210 */ /* 0x000fe20007f1e0ff */
[----:B------:R-:W-:Y:S02]  /*1ae20*/  IMAD.MOV R9, RZ, RZ, -R5 ;  /* 0x000000ffff097224 */ /* 0x000fe400078e0a05 */
[----:B------:R-:W-:Y:S01]  /*1ae30*/  IMAD R8, R13, UR5, R4 ;  /* 0x000000050d087c24 */ /* 0x000fe2000f8e0204 */
[----:B------:R-:W-:Y:S01]  /*1ae40*/  ULDC.64 UR4, c[0x0][0xb88] ;  /* 0x0002e20000047ab9 */ /* 0x000fe20000000a00 */
[----:B------:R-:W-:Y:S01]  /*1ae50*/  IMAD R9, R14, R9, R11 ;  /* 0x000000090e097224 */ /* 0x000fe200078e020b */
[----:B------:R-:W-:-:S04]  /*1ae60*/  SHF.R.S32.HI R11, RZ, 0x1f, R5 ;  /* 0x0000001fff0b7819 */ /* 0x000fc80000011405 */
        /* <DEDUP_REMOVED lines=11> */
.L_x_2453:
[----:B------:R-:W-:Y:S05]  /*1af20*/  BSYNC B1 ;  /* 0x0000000000017941 */ /* 0x000fea0003800000 */
.L_x_2452:
[----:B------:R-:W-:Y:S01]  /*1af30*/  SHF.R.S32.HI R8, RZ, 0x1f, R82 ;  /* 0x0000001fff087819 */ /* 0x000fe20000011452 */
[----:B------:R-:W-:Y:S02]  /*1af40*/  ULDC.64 UR4, c[0x0][0xaa0] ;  /* 0x0002a80000047ab9 */ /* 0x000fe40000000a00 */
[----:B------:R-:W-:Y:S01]  /*1af50*/  IMAD R2, R10, UR4, RZ ;  /* 0x000000040a027c24 */ /* 0x000fe2000f8e02ff */
[----:B------:R-:W-:-:S03]  /*1af60*/  LEA.HI R8, R8, R82, RZ, 0x2 ;  /* 0x0000005208087211 */ /* 0x000fc600078f10ff */
[C---:B-1----:R-:W-:Y:S01]  /*1af70*/  IMAD R5, R7.reuse, UR5, R2 ;  /* 0x0000000507057c24 */ /* 0x042fe2000f8e0202 */
[----:B------:R-:W-:Y:S01]  /*1af80*/  SHF.R.S32.HI R8, RZ, 0x2, R8 ;  /* 0x00000002ff087819 */ /* 0x000fe20000011408 */
[----:B------:R-:W-:Y:S01]  /*1af90*/  IMAD.WIDE.U32 R2, R7, UR4, RZ ;  /* 0x0000000407027c25 */ /* 0x000fe2000f8e00ff */
[----:B------:R-:W-:-:S03]  /*1afa0*/  ULDC.64 UR4, c[0x0][0xae8] ;  /* 0x0002ba0000047ab9 */ /* 0x000fc60000000a00 */
[----:B------:R-:W-:Y:S02]  /*1afb0*/  IMAD R0, R0, 0x60, R8 ;  /* 0x0000006000007824 */ /* 0x000fe400078e0208 */
        /* <DEDUP_REMOVED lines=8> */
[----:B--2---:R-:W-:Y:S01]  /*1b040*/  @P2 SHF.R.U32.HI R5, RZ, R19, R0 ;  /* 0x00000013ff052219 */ /* 0x004fe20000011600 */
        /* <DEDUP_REMOVED lines=24> */
[----:B------:R0:W1:Y:S04]  /*1b1d0*/  SHFL.IDX PT, R3, R2, RZ, 0x1c1f ;  /* 0x001c1fff02037589 */ /* 0x00006800000e0000 */
[----:B------:R0:W2:Y:S02]  /*1b1e0*/  SHFL.IDX PT, R14, R0, RZ, 0x1c1f ;  /* 0x001c1fff000e7589 */ /* 0x0000a400000e0000 */
.L_x_2646:
        /* <DEDUP_REMOVED lines=9> */
[----:B-1----:R-:W-:Y:S02]  /*1b280*/  @!P2 IMAD.MOV.U32 R15, RZ, RZ, R3 ;  /* 0x000000ffff0fa224 */ /* 0x002fe400078e0003 */
[-C--:B--2---:R-:W-:Y:S02]  /*1b290*/  @!P3 LEA R8, P0, R34, R14.reuse, 0x1 ;  /* 0x0000000e2208b211 */ /* 0x084fe400078008ff */
[C---:B------:R-:W-:Y:S01]  /*1b2a0*/  @!P4 LEA R10, P1, R33.reuse, R14, 0x1 ;  /* 0x0000000e210ac211 */ /* 0x040fe200078208ff */
[----:B------:R-:W-:Y:S01]  /*1b2b0*/  @!P2 IMAD.WIDE R6, R32, 0x2, R14 ;  /* 0x000000022006a825 */ /* 0x000fe200078e020e */
[-C--:B------:R-:W-:Y:S02]  /*1b2c0*/  @!P3 LEA.HI.X R9, R34, R3.reuse, R35, 0x1, P0 ;  /* 0x000000032209b211 */ /* 0x080fe400000f0c23 */
[----:B------:R-:W-:Y:S02]  /*1b2d0*/  @!P4 LEA.HI.X R11, R33, R3, R36, 0x1, P1 ;  /* 0x00000003210bc211 */ /* 0x000fe400008f0c24 */
[----:B------:R3:W-:Y:S04]  /*1b2e0*/  @!P2 ST.E.128 desc[UR60][R6.64], RZ ;  /* 0x000000ff0600a985 */ /* 0x0007e8000c101d3c */
[----:B------:R3:W-:Y:S04]  /*1b2f0*/  @!P3 ST.E.128 desc[UR60][R8.64], RZ ;  /* 0x000000ff0800b985 */ /* 0x0007e8000c101d3c */
[----:B------:R3:W-:Y:S02]  /*1b300*/  @!P4 ST.E.128 desc[UR60][R10.64], RZ ;  /* 0x000000ff0a00c985 */ /* 0x0007e4000c101d3c */
.L_x_2456:
[----:B------:R-:W-:Y:S05]  /*1b310*/  BSYNC B1 ;  /* 0x0000000000017941 */ /* 0x000fea0003800000 */
.L_x_2455:
[----:B------:R-:W-:-:S03]  /*1b320*/  UMOV UR4, 0xffffffff ;  /* 0xffffffff00047882 */ /* 0x000fc60000000000 */
[----:B------:R-:W-:Y:S05]  /*1b330*/  BRA.DIV UR4, `(.L_x_2457) ;  /* 0x00000086049c7947 */ /* 0x000fea000b800000 */
[----:B-1----:R1:W4:Y:S04]  /*1b340*/  SHFL.IDX PT, R3, R2, 0x1, 0x1c1f ;  /* 0x003c1f0002037f89 */ /* 0x00232800000e0000 */
[----:B--2---:R1:W2:Y:S02]  /*1b350*/  SHFL.IDX PT, R14, R0, 0x1, 0x1c1f ;  /* 0x003c1f00000e7f89 */ /* 0x0042a400000e0000 */
.L_x_2650:
[----:B01----:R-:W-:-:S05]  /*1b360*/  VIADD R0, R4, 0x60 ;  /* 0x0000006004007836 */ /* 0x003fca0000000000 */
[----:B------:R-:W-:-:S13]  /*1b370*/  ISETP.GE.AND P0, PT, R0, R17, PT ;  /* 0x000000110000720c */ /* 0x000fda0003f06270 */
[----:B------:R-:W-:Y:S05]  /*1b380*/  @P0 BRA `(.L_x_2450) ;  /* 0x0000000000340947 */ /* 0x000fea0003800000 */
[----:B------:R-:W-:Y:S02]  /*1b390*/  ULDC UR4, c[0x0][0xac8] ;  /* 0x0002b20000047ab9 */ /* 0x000fe40000000800 */
[----:B------:R-:W-:Y:S02]  /*1b3a0*/  ISETP.GE.AND P2, PT, R32, UR4, PT ;  /* 0x0000000420007c0c */ /* 0x000fe4000bf46270 */
[----:B------:R-:W-:Y:S02]  /*1b3b0*/  ISETP.GE.AND P3, PT, R34, UR4, PT ;  /* 0x0000000422007c0c */ /* 0x000fe4000bf66270 */
[----:B------:R-:W-:-:S09]  /*1b3c0*/  ISETP.GE.AND P4, PT, R33, UR4, PT ;  /* 0x0000000421007c0c */ /* 0x000fd2000bf86270 */
[----:B----4-:R-:W-:Y:S02]  /*1b3d0*/  @!P2 IMAD.MOV.U32 R15, RZ, RZ, R3 ;  /* 0x000000ffff0fa224 */ /* 0x010fe400078e0003 */
[-C--:B--23--:R-:W-:Y:S02]  /*1b3e0*/  @!P3 LEA R6, P0, R34, R14.reuse, 0x1 ;  /* 0x0000000e2206b211 */ /* 0x08cfe400078008ff */
[C---:B------:R-:W-:Y:S01]  /*1b3f0*/  @!P4 LEA R2, P1, R33.reuse, R14, 0x1 ;  /* 0x0000000e2102c211 */ /* 0x040fe200078208ff */
[----:B------:R-:W-:Y:S01]  /*1b400*/  @!P2 IMAD.WIDE R4, R32, 0x2, R14 ;  /* 0x000000022004a825 */ /* 0x000fe200078e020e */
[-C--:B------:R-:W-:Y:S02]  /*1b410*/  @!P3 LEA.HI.X R7, R34, R3.reuse, R35, 0x1, P0 ;  /* 0x000000032207b211 */ /* 0x080fe400000f0c23 */
[----:B------:R-:W-:Y:S02]  /*1b420*/  @!P4 LEA.HI.X R3, R33, R3, R36, 0x1, P1 ;  /* 0x000000032103c211 */ /* 0x000fe400008f0c24 */
[----:B------:R0:W-:Y:S04]  /*1b430*/  @!P2 ST.E.128 desc[UR60][R4.64], RZ ;  /* 0x000000ff0400a985 */ /* 0x0001e8000c101d3c */
[----:B------:R0:W-:Y:S04]  /*1b440*/  @!P3 ST.E.128 desc[UR60][R6.64], RZ ;  /* 0x000000ff0600b985 */ /* 0x0001e8000c101d3c */
[----:B------:R0:W-:Y:S02]  /*1b450*/  @!P4 ST.E.128 desc[UR60][R2.64], RZ ;  /* 0x000000ff0200c985 */ /* 0x0001e4000c101d3c */
.L_x_2450:
[----:B------:R-:W-:Y:S05]  /*1b460*/  BSYNC B0 ;  /* 0x0000000000007941 */ /* 0x000fea0003800000 */
.L_x_2445:
[----:B------:R-:W-:Y:S02]  /*1b470*/  ULDC UR4, c[0x0][0xc3c] ;  /* 0x00030f0000047ab9 */ /* 0x000fe40000000800 */
[----:B------:R-:W-:-:S13]  /*1b480*/  ISETP.GE.AND P0, PT, R107, UR4, PT ;  /* 0x000000046b007c0c */ /* 0x000fda000bf06270 */
[----:B------:R-:W-:Y:S05]  /*1b490*/  @!P0 BRA `(.L_x_2458) ;  /* 0xfffffe5c00848947 */ /* 0x000fea000383ffff */
[----:B------:R-:W-:Y:S05]  /*1b4a0*/  BRA `(.L_x_2311) ;  /* 0x0000007800f47947 */ /* 0x000fea0003800000 */
.L_x_2309:
[----:B------:R-:W-:-:S08]  /*1b4b0*/  NOP ;  /* 0x0000000000007918 */ /* 0x000fd00000000000 */
[----:B0-----:R-:W0:-:S00]  /*1b4c0*/  USETMAXREG.DEALLOC.CTAPOOL 0x20 ;  /* 0x00000020000079c8 */ /* 0x001e0000080e0500 */
        /* <DEDUP_REMOVED lines=16> */
.L_x_2459:
        /* <DEDUP_REMOVED lines=42> */
.L_x_2465:
        /* <DEDUP_REMOVED lines=12> */
.L_x_2464:
[----:B------:R-:W-:Y:S05]  /*1b930*/  BSYNC B0 ;  /* 0x0000000000007941 */ /* 0x000fea0003800000 */
.L_x_2463:
        /* <DEDUP_REMOVED lines=22> */
.L_x_2461:
        /* <DEDUP_REMOVED lines=21> */
.L_x_2466:
        /* <DEDUP_REMOVED lines=59> */
.L_x_2462:
[----:B------:R-:W-:Y:S02]  /*1bfa0*/  IMAD.MOV.U32 R17, RZ, RZ, RZ ;  /* 0x000000ffff117224 */ /* 0x000fe400078e00ff */
[----:B------:R-:W-:Y:S02]  /*1bfb0*/  IMAD.U32 R16, RZ, RZ, UR6 ;  /* 0x00000006ff107e24 */ /* 0x000fe4000f8e00ff */
[----:B------:R-:W-:-:S07]  /*1bfc0*/  IMAD.MOV.U32 R18, RZ, RZ, RZ ;  /* 0x000000ffff127224 */ /* 0x000fce00078e00ff */
.L_x_2467:
[----:B------:R-:W-:-:S13]  /*1bfd0*/  ISETP.NE.AND P0, PT, R5, RZ, PT ;  /* 0x000000ff0500720c */ /* 0x000fda0003f05270 */
[----:B------:R-:W0:Y:S01]  /*1bfe0*/  @!P0 S2R R3, SR_CgaCtaId ;  /* 0x0000000000038919 */ /* 0x000e220000008800 */
[----:B------:R-:W-:-:S04]  /*1bff0*/  @!P0 MOV R0, 0x400 ;  /* 0x0000040000008802 */ /* 0x000fc80000000f00 */
[----:B0-----:R-:W-:-:S05]  /*1c000*/  @!P0 LEA R0, R3, R0, 0x18 ;  /* 0x0000000003008211 */ /* 0x001fca00078ec0ff */
[----:B------:R2:W-:Y:S01]  /*1c010*/  @!P0 STS.128 [R0+0x31cd0], R16 ;  /* 0x031cd01000008388 */ /* 0x0005e20000000c00 */
[----:B------:R-:W-:Y:S06]  /*1c020*/  BAR.ARV 0x5, 0x200 ;  /* 0x0148000000007b1d */ /* 0x000fec0000002000 */
.L_x_2460:
        /* <DEDUP_REMOVED lines=31> */
[C---:B------:R-:W-:Y:S01]  /*1c220*/  LOP3.LUT R2, R0.reuse, 0x20, RZ, 0xfc, !PT ;  /* 0x0000002000027812 */ /* 0x040fe200078efcff */
[----:B------:R-:W-:Y:S01]  /*1c230*/  IMAD.MOV.U32 R3, RZ, RZ, 0x1 ;  /* 0x00000001ff037424 */ /* 0x000fe200078e00ff */
[----:B------:R-:W-:Y:S02]  /*1c240*/  LOP3.LUT R0, R0, 0x40, RZ, 0xfc, !PT ;  /* 0x0000004000007812 */ /* 0x000fe400078efcff */
[----:B------:R4:W-:Y:S04]  /*1c250*/  STL [R1+0xc], R4 ;  /* 0x00000c0401007387 */ /* 0x0009e80000100800 */
[----:B------:R4:W-:Y:S02]  /*1c260*/  STL [R1+0x4], R3 ;  /* 0x0000040301007387 */ /* 0x0009e40000100800 */
.L_x_2612:
[----:B0---4-:R-:W0:Y:S02]  /*1c270*/  LDC.64 R2, c[0x0][0xc88] ;  /* 0x00032200ff027b82 */ /* 0x011e240000000a00 */
        /* <DEDUP_REMOVED lines=18> */
[C---:B------:R-:W-:Y:S01]  /*1c3a0*/  IADD3 R2, P2, R24.reuse, UR6, RZ ;  /* 0x0000000618027c10 */ /* 0x040fe2000ff5e0ff */
[----:B------:R0:W-:Y:S03]  /*1c3b0*/  STL [R1+0x24], R0 ;  /* 0x0000240001007387 */ /* 0x0001e60000100800 */
[C---:B------:R-:W-:Y:S01]  /*1c3c0*/  IADD3.X R3, R25.reuse, UR7, RZ, P2, !PT ;  /* 0x0000000719037c10 */ /* 0x040fe200097fe4ff */
[----:B------:R-:W-:Y:S01]  /*1c3d0*/  ULDC.64 UR6, c[0x0][0xa10] ;  /* 0x0002840000067ab9 */ /* 0x000fe20000000a00 */
[----:B------:R-:W-:Y:S01]  /*1c3e0*/  ISETP.NE.U32.AND P3, PT, RZ, UR8, PT ;  /* 0x00000008ff007c0c */ /* 0x000fe2000bf65070 */
[----:B-1----:R1:W5:Y:S01]  /*1c3f0*/  @P1 LDG.E R8, desc[UR60][R4.64] ;  /* 0x0000003c04081981 */ /* 0x002362000c1e1900 */
[----:B------:R-:W-:Y:S01]  /*1c400*/  IADD3 R6, P4, R24, UR4, RZ ;  /* 0x0000000418067c10 */ /* 0x000fe2000ff9e0ff */
[----:B------:R-:W-:Y:S01]  /*1c410*/  IMAD.MOV.U32 R28, RZ, RZ, RZ ;  /* 0x000000ffff1c7224 */ /* 0x000fe200078e00ff */
[----:B------:R-:W-:Y:S01]  /*1c420*/  ISETP.NE.AND.EX P3, PT, RZ, UR9, PT, P3 ;  /* 0x00000009ff007c0c */ /* 0x000fe2000bf65330 */
[----:B------:R-:W2:Y:S01]  /*1c430*/  @P0 LDG.E R9, desc[UR60][R2.64] ;  /* 0x0000003c02090981 */ /* 0x000ea2000c1e1900 */
[----:B------:R-:W-:Y:S01]  /*1c440*/  IADD3.X R7, R25, UR5, RZ, P4, !PT ;  /* 0x0000000519077c10 */ /* 0x000fe2000a7fe4ff */
[----:B0-----:R-:W-:Y:S01]  /*1c450*/  IMAD.MOV.U32 R0, RZ, RZ, RZ ;  /* 0x000000ffff007224 */ /* 0x001fe200078e00ff */
[----:B------:R-:W-:-:S02]  /*1c460*/  ISETP.NE.U32.AND P1, PT, RZ, UR4, PT ;  /* 0x00000004ff007c0c */ /* 0x000fc4000bf25070 */
[----:B------:R-:W-:Y:S02]  /*1c470*/  ISETP.NE.U32.AND P2, PT, RZ, UR6, PT ;  /* 0x00000006ff007c0c */ /* 0x000fe4000bf45070 */
[C---:B-1----:R-:W-:Y:S01]  /*1c480*/  IADD3 R4, P4, R24.reuse, UR6, RZ ;  /* 0x0000000618047c10 */ /* 0x042fe2000ff9e0ff */
[----:B------:R-:W-:Y:S01]  /*1c490*/  ULDC UR4, c[0x0][0x288] ;  /* 0x0000a20000047ab9 */ /* 0x000fe20000000800 */
[----:B------:R-:W-:Y:S02]  /*1c4a0*/  ISETP.NE.AND.EX P1, PT, RZ, UR5, PT, P1 ;  /* 0x00000005ff007c0c */ /* 0x000fe4000bf25310 */
[----:B------:R-:W-:Y:S02]  /*1c4b0*/  IADD3.X R5, R25, UR7, RZ, P4, !PT ;  /* 0x0000000719057c10 */ /* 0x000fe4000a7fe4ff */
[----:B------:R-:W-:Y:S02]  /*1c4c0*/  @P3 IADD3 R10, P4, R24, UR8, RZ ;  /* 0x00000008180a3c10 */ /* 0x000fe4000ff9e0ff */
[----:B------:R-:W-:-:S02]  /*1c4d0*/  ISETP.NE.AND.EX P2, PT, RZ, UR7, PT, P2 ;  /* 0x00000007ff007c0c */ /* 0x000fc4000bf45320 */
[----:B------:R-:W-:-:S05]  /*1c4e0*/  @P3 IADD3.X R11, R25, UR9, RZ, P4, !PT ;  /* 0x00000009190b3c10 */ /* 0x000fca000a7fe4ff */
[----:B------:R-:W5:Y:S06]  /*1c4f0*/  @P1 LDG.E R28, desc[UR60][R6.64] ;  /* 0x0000003c061c1981 */ /* 0x000f6c000c1e1900 */
        /* <DEDUP_REMOVED lines=16> */
[----:B------:R-:W-:Y:S06]  /*1c600*/  @P3 BRA `(.L_x_2469) ;  /* 0x0000000000143947 */ /* 0x000fec0003800000 */
[----:B------:R-:W-:Y:S05]  /*1c610*/  @!P0 BRA `(.L_x_2469) ;  /* 0x0000000000108947 */ /* 0x000fea0003800000 */
[----:B------:R-:W2:Y:S04]  /*1c620*/  LDG.E R11, desc[UR60][R2.64] ;  /* 0x0000003c020b7981 */ /* 0x000ea8000c1e1900 */
[----:B------:R-:W2:Y:S02]  /*1c630*/  LDG.E R2, desc[UR60][R2.64+0x4] ;  /* 0x0000043c02027981 */ /* 0x000ea4000c1e1900 */
[----:B--2---:R-:W-:-:S05]  /*1c640*/  IMAD.IADD R12, R2, 0x1, -R11 ;  /* 0x00000001020c7824 */ /* 0x004fca00078e0a0b */
[----:B------:R0:W-:Y:S02]  /*1c650*/  STL [R1+0x20], R12 ;  /* 0x0000200c01007387 */ /* 0x0001e40000100800 */
.L_x_2469:
[----:B------:R-:W-:Y:S01]  /*1c660*/  ULDC.64 UR4, c[0x0][0xa20] ;  /* 0x0002880000047ab9 */ /* 0x000fe20000000a00 */
[----:B-----5:R-:W-:Y:S01]  /*1c670*/  IMAD.IADD R28, R28, 0x1, R8 ;  /* 0x000000011c1c7824 */ /* 0x020fe200078e0208 */
[----:B------:R-:W-:Y:S01]  /*1c680*/  ISETP.NE.U32.AND P0, PT, RZ, UR4, PT ;  /* 0x00000004ff007c0c */ /* 0x000fe2000bf05070 */
[----:B------:R-:W-:-:S03]  /*1c690*/  IMAD.MOV.U32 R26, RZ, RZ, R13 ;  /* 0x000000ffff1a7224 */ /* 0x000fc600078e000d */
[----:B------:R-:W-:-:S13]  /*1c6a0*/  ISETP.NE.AND.EX P0, PT, RZ, UR5, PT, P0 ;  /* 0x00000005ff007c0c */ /* 0x000fda000bf05300 */
[----:B------:R-:W-:Y:S05]  /*1c6b0*/  @!P0 BRA `(.L_x_2470) ;  /* 0x0000000000108947 */ /* 0x000fea0003800000 */
[----:B------:R-:W-:-:S04]  /*1c6c0*/  IADD3 R2, P0, R24, UR4, RZ ;  /* 0x0000000418027c10 */ /* 0x000fc8000ff1e0ff */
[----:B------:R-:W-:-:S05]  /*1c6d0*/  IADD3.X R3, R25, UR5, RZ, P0, !PT ;  /* 0x0000000519037c10 */ /* 0x000fca00087fe4ff */
[----:B------:R1:W5:Y:S01]  /*1c6e0*/  LDG.E R10, desc[UR60][R2.64] ;  /* 0x0000003c020a7981 */ /* 0x000362000c1e1900 */
[----:B------:R-:W-:Y:S05]  /*1c6f0*/  BRA `(.L_x_2471) ;  /* 0x0000000000107947 */ /* 0x000fea0003800000 */
.L_x_2470:
[----:B------:R-:W-:Y:S05]  /*1c700*/  @!P1 BRA `(.L_x_2471) ;  /* 0x00000000000c9947 */ /* 0x000fea0003800000 */
[----:B------:R-:W2:Y:S04]  /*1c710*/  LDG.E R10, desc[UR60][R6.64] ;  /* 0x0000003c060a7981 */ /* 0x000ea8000c1e1900 */
[----:B------:R-:W2:Y:S02]  /*1c720*/  LDG.E R6, desc[UR60][R6.64+0x4] ;  /* 0x0000043c06067981 */ /* 0x000ea4000c1e1900 */
[----:B--2---:R-:W-:-:S07]  /*1c730*/  IMAD.IADD R10, R6, 0x1, -R10 ;  /* 0x00000001060a7824 */ /* 0x004fce00078e0a0a */
.L_x_2471:
[----:B-1----:R-:W2:Y:S01]  /*1c740*/  @P2 LDG.E R2, desc[UR60][R4.64] ;  /* 0x0000003c04022981 */ /* 0x002ea2000c1e1900 */
[----:B------:R-:W1:Y:S01]  /*1c750*/  LDC R3, c[0x0][0x448] ;  /* 0x00011200ff037b82 */ /* 0x000e620000000800 */
[----:B-----5:R-:W-:Y:S02]  /*1c760*/  IMAD.IADD R10, R10, 0x1, -R8 ;  /* 0x000000010a0a7824 */ /* 0x020fe400078e0a08 */
[----:B------:R-:W2:Y:S01]  /*1c770*/  @P2 LDG.E R4, desc[UR60][R4.64+0x4] ;  /* 0x0000043c04042981 */ /* 0x000ea2000c1e1900 */
[----:B-1----:R-:W-:-:S13]  /*1c780*/  ISETP.NE.AND P0, PT, R3, 0x1, PT ;  /* 0x000000010300780c */ /* 0x002fda0003f05270 */
[----:B------:R-:W1:Y:S01]  /*1c790*/  @P0 LDC R3, c[0x0][0x450] ;  /* 0x00011400ff030b82 */ /* 0x000e620000000800 */
[----:B------:R-:W-:Y:S01]  /*1c7a0*/  BSSY B0, `(.L_x_2472) ;  /* 0x0000167000007945 */ /* 0x000fe20003800000 */
[----:B--2---:R-:W-:-:S06]  /*1c7b0*/  @P2 IMAD.IADD R9, R4, 0x1, -R2 ;  /* 0x0000000104092824 */ /* 0x004fcc00078e0a02 */
[----:B------:R-:W2:Y:S01]  /*1c7c0*/  @P0 LDC R4, c[0x0][0x44c] ;  /* 0x00011300ff040b82 */ /* 0x000ea20000000800 */
[----:B------:R-:W-:-:S04]  /*1c7d0*/  IMAD R2, R17, 0xc0, RZ ;  /* 0x000000c011027824 */ /* 0x000fc800078e02ff */
[----:B------:R-:W-:Y:S02]  /*1c7e0*/  VIADD R2, R2, 0xbf ;  /* 0x000000bf02027836 */ /* 0x000fe40000000000 */
[----:B------:R-:W-:-:S04]  /*1c7f0*/  IMAD.IADD R20, R10, 0x1, R9 ;  /* 0x000000010a147824 */ /* 0x000fc800078e0209 */
[C---:B------:R-:W-:Y:S01]  /*1c800*/  VIADD R21, R20.reuse, 0x8f ;  /* 0x0000008f14157836 */ /* 0x040fe20000000000 */
[----:B------:R-:W-:-:S03]  /*1c810*/  IADD3 R20, R20, 0x90, -R12 ;  /* 0x0000009014147810 */ /* 0x000fc60007ffe80c */
[----:B------:R-:W-:-:S04]  /*1c820*/  IMAD.HI R21, R21, 0x38e38e39, RZ ;  /* 0x38e38e3915157827 */ /* 0x000fc800078e02ff */
[----:B--2---:R-:W-:-:S05]  /*1c830*/  @P0 IMAD.HI.U32 R4, R2, R4, RZ ;  /* 0x0000000402040227 */ /* 0x004fca00078e00ff */
[----:B-1----:R-:W-:-:S05]  /*1c840*/  @P0 SHF.R.U32.HI R2, RZ, R3, R4 ;  /* 0x00000003ff020219 */ /* 0x002fca0000011604 */
[----:B------:R-:W-:Y:S01]  /*1c850*/  IMAD.IADD R2, R20, 0x1, R2 ;  /* 0x0000000114027824 */ /* 0x000fe200078e0202 */
[----:B------:R-:W-:-:S03]  /*1c860*/  SHF.R.U32.HI R3, RZ, 0x1f, R21 ;  /* 0x0000001fff037819 */ /* 0x000fc60000011615 */
[----:B------:R-:W-:Y:S01]  /*1c870*/  IMAD.HI R2, R2, 0x38e38e39, RZ ;  /* 0x38e38e3902027827 */ /* 0x000fe200078e02ff */
[----:B------:R-:W-:-:S04]  /*1c880*/  LEA.HI.SX32 R21, R21, R3, 0x1b ;  /* 0x0000000315157211 */ /* 0x000fc800078fdaff */
[----:B------:R-:W-:-:S04]  /*1c890*/  SHF.R.U32.HI R3, RZ, 0x1f, R2 ;  /* 0x0000001fff037819 */ /* 0x000fc80000011602 */
[----:B------:R-:W-:-:S04]  /*1c8a0*/  LEA.HI.SX32 R3, R2, R3, 0x1b ;  /* 0x0000000302037211 */ /* 0x000fc800078fdaff */
[----:B------:R-:W-:-:S05]  /*1c8b0*/  VIMNMX R2, R21, R3, PT ;  /* 0x0000000315027248 */ /* 0x000fca0003fe0100 */
[--C-:B------:R-:W-:Y:S02]  /*1c8c0*/  IMAD R2, R2, 0x90, -R10.reuse ;  /* 0x0000009002027824 */ /* 0x100fe400078e0a0a */
[----:B------:R-:W-:-:S03]  /*1c8d0*/  IMAD.MOV R10, RZ, RZ, -R10 ;  /* 0x000000ffff0a7224 */ /* 0x000fc600078e0a0a */
[----:B------:R-:W-:Y:S02]  /*1c8e0*/  VIMNMX R2, R2, R9, PT ;  /* 0x0000000902027248 */ /* 0x000fe40003fe0100 */
[----:B------:R-:W-:-:S04]  /*1c8f0*/  VIMNMX R10, RZ, R10, !PT ;  /* 0x0000000aff0a7248 */ /* 0x000fc80007fe0100 */
[----:B------:R-:W-:Y:S01]  /*1c900*/  ISETP.GT.AND P0, PT, R2, R10, PT ;  /* 0x0000000a0200720c */ /* 0x000fe20003f04270 */
[----:B------:R-:W-:-:S05]  /*1c910*/  IMAD.WIDE.U32 R4, R10, 0x38e38e39, RZ ;  /* 0x38e38e390a047825 */ /* 0x000fca00078e00ff */
[----:B------:R-:W-:-:S07]  /*1c920*/  SHF.R.U32.HI R4, RZ, 0x5, R5 ;  /* 0x00000005ff047819 */ /* 0x000fce0000011605 */
[----:B------:R-:W-:-:S04]  /*1c930*/  @P0 VIADD R2, R2, 0x8f ;  /* 0x0000008f02020836 */ /* 0x000fc80000000000 */
[----:B------:R-:W-:-:S05]  /*1c940*/  @P0 IMAD.HI R2, R2, 0x38e38e39, RZ ;  /* 0x38e38e3902020827 */ /* 0x000fca00078e02ff */
        /* <DEDUP_REMOVED lines=13> */
.L_x_2653:
[----:B--2---:R-:W-:Y:S02]  /*1ca20*/  ISETP.NE.AND P0, PT, R14, RZ, PT ;  /* 0x000000ff0e00720c */ /* 0x004fe40003f05270 */
[----:B------:R-:W-:-:S11]  /*1ca30*/  PLOP3.LUT P6, PT, PT, PT, PT, 0x8, 0x0 ;  /* 0x000000000000781c */ /* 0x000fd60003fce170 */
[----:B------:R-:W-:Y:S05]  /*1ca40*/  @P0 BRA `(.L_x_2475) ;  /* 0x00000000000c0947 */ /* 0x000fea0003800000 */
[----:B------:R-:W-:-:S03]  /*1ca50*/  UMOV UR4, 0xffffffff ;  /* 0xffffffff00047882 */ /* 0x000fc60000000000 */
[----:B------:R-:W-:Y:S05]  /*1ca60*/  BRA.DIV UR4, `(.L_x_2476) ;  /* 0x00000072044c7947 */ /* 0x000fea000b800000 */
[----:B------:R-:W-:-:S13]  /*1ca70*/  ELECT P6, URZ, PT ;  /* 0x00000000003f782f */ /* 0x000fda00038c0000 */
.L_x_2475:
        /* <DEDUP_REMOVED lines=9> */
.L_x_2656:
[----:B------:R-:W-:Y:S05]  /*1cb10*/  BSYNC B1 ;  /* 0x0000000000017941 */ /* 0x000fea0003800000 */
.L_x_2477:
[----:B------:R-:W-:Y:S04]  /*1cb20*/  BSSY B1, `(.L_x_2479) ;  /* 0x000008c000017945 */ /* 0x000fe80003800000 */
[----:B------:R-:W-:Y:S05]  /*1cb30*/  @!P6 BRA `(.L_x_2480) ;  /* 0x000000080028e947 */ /* 0x000fea0003800000 */
[----:B------:R-:W2:Y:S01]  /*1cb40*/  LDL R7, [R1+0x4] ;  /* 0x0000040001077983 */ /* 0x000ea20000100800 */
[----:B------:R-:W-:Y:S01]  /*1cb50*/  IMAD R9, R29, 0x8, R22 ;  /* 0x000000081d097824 */ /* 0x000fe200078e0216 */
[----:B------:R-:W3:Y:S01]  /*1cb60*/  S2R R6, SR_TID.X ;  /* 0x0000000000067919 */ /* 0x000ee20000002100 */
[----:B------:R-:W-:Y:S01]  /*1cb70*/  BSSY B2, `(.L_x_2481) ;  /* 0x0000006000027945 */ /* 0x000fe20003800000 */
[----:B---3--:R-:W-:-:S04]  /*1cb80*/  LOP3.LUT R6, R6, 0x7f, RZ, 0xc0, !PT ;  /* 0x0000007f06067812 */ /* 0x008fc800078ec0ff */
[----:B------:R-:W-:Y:S02]  /*1cb90*/  ISETP.NE.AND P1, PT, R6, RZ, PT ;  /* 0x000000ff0600720c */ /* 0x000fe40003f25270 */
[----:B--2---:R-:W-:-:S04]  /*1cba0*/  SHF.L.U32 R8, R7, 0x1f, RZ ;  /* 0x0000001f07087819 */ /* 0x004fc800000006ff */
[----:B------:R-:W2:Y:S02]  /*1cbb0*/  SYNCS.PHASECHK.TRANS64.TRYWAIT P0, [R9+URZ+0x31ca0], R8 ;  /* 0x031ca008090075a7 */ /* 0x000ea4000800017f */
[----:B--2---:R-:W-:Y:S05]  /*1cbc0*/  @!P0 BRA `(.L_x_2482) ;  /* 0x0000007000288947 */ /* 0x004fea0003800000 */
.L_x_2657:
[----:B------:R-:W-:Y:S05]  /*1cbd0*/  BSYNC B2 ;  /* 0x0000000000027941 */ /* 0x000fea0003800000 */
.L_x_2481:
        /* <DEDUP_REMOVED lines=9> */
.L_x_2484:
[----:B------:R-:W-:Y:S05]  /*1cc70*/  BSYNC B2 ;  /* 0x0000000000027941 */ /* 0x000fea0003800000 */
.L_x_2483:
        /* <DEDUP_REMOVED lines=10> */
[----:B------:R-:W-:Y:S01]  /*1cd20*/  VIADD R10, R7, 0x16a00 ;  /* 0x00016a00070a7836 */ /* 0x000fe20000000000 */
[----:B------:R-:W-:-:S09]  /*1cd30*/  UMOV UR7, 0x12f00000 ;  /* 0x12f0000000077882 */ /* 0x000fd20000000000 */
.L_x_2485:
        /* <DEDUP_REMOVED lines=16> */
.L_x_2486:
        /* <DEDUP_REMOVED lines=10> */
[----:B0-----:R-:W-:Y:S01]  /*1cee0*/  IMAD.MOV.U32 R12, RZ, RZ, 0x40 ;  /* 0x00000040ff0c7424 */ /* 0x001fe200078e00ff */
[----:B------:R-:W-:Y:S01]  /*1cef0*/  PLOP3.LUT P0, PT, PT, PT, PT, 0x80, 0x0 ;  /* 0x000000000000781c */ /* 0x000fe20003f0f070 */
[----:B------:R-:W-:Y:S01]  /*1cf00*/  VIADD R10, R7, 0x1b200 ;  /* 0x0001b200070a7836 */ /* 0x000fe20000000000 */
[----:B------:R-:W-:Y:S01]  /*1cf10*/  UMOV UR6, 0x0 ;  /* 0x0000000000067882 */ /* 0x000fe20000000000 */
[----:B------:R-:W-:Y:S01]  /*1cf20*/  UMOV UR7, 0x12f00000 ;  /* 0x12f0000000077882 */ /* 0x000fe20000000000 */
[----:B------:R-:W-:-:S15]  /*1cf30*/  R2UR UR10, R12 ;  /* 0x000000000c0a72ca */ /* 0x000fde00000e0000 */
.L_x_2487:
        /* <DEDUP_REMOVED lines=13> */
.L_x_2658:
[----:B------:R-:W-:Y:S05]  /*1d010*/  BSYNC B2 ;  /* 0x0000000000027941 */ /* 0x000fea0003800000 */
.L_x_2488:
        /* <DEDUP_REMOVED lines=11> */
.L_x_2491:
[----:B------:R-:W-:Y:S05]  /*1d0d0*/  BSYNC B2 ;  /* 0x0000000000027941 */ /* 0x000fea0003800000 */
.L_x_2490:
        /* <DEDUP_REMOVED lines=8> */
.L_x_2492:
        /* <DEDUP_REMOVED lines=15> */
.L_x_2493:
        /* <DEDUP_REMOVED lines=15> */
.L_x_2494:
        /* <DEDUP_REMOVED lines=10> */
.L_x_2480:
[----:B------:R-:W-:Y:S05]  /*1d3e0*/  BSYNC B1 ;  /* 0x0000000000017941 */ /* 0x000fea0003800000 */
.L_x_2479:
[----:B-1----:R-:W2:Y:S01]  /*1d3f0*/  LDL.LU R5, [R1+0x4] ;  /* 0x0000040001057983 */ /* 0x002ea20000300800 */
        /* <DEDUP_REMOVED lines=8> */
[----:B------:R1:W-:Y:S02]  /*1d480*/  STL [R1+0x4], R5 ;  /* 0x0000040501007387 */ /* 0x0003e40000100800 */
[----:B------:R-:W-:Y:S05]  /*1d490*/  @!P2 BRA `(.L_x_2473) ;  /* 0x00000008005ca947 */ /* 0x000fea0003800000 */
.L_x_2511:
[----:B------:R-:W-:Y:S05]  /*1d4a0*/  YIELD ;  /* 0x0000000000007946 */ /* 0x000fea0003800000 */
[----:B------:R-:W-:Y:S04]  /*1d4b0*/  BSSY B1, `(.L_x_2495) ;  /* 0x000008b000017945 */ /* 0x000fe80003800000 */
[----:B--2---:R-:W-:Y:S05]  /*1d4c0*/  @!P6 BRA `(.L_x_2496) ;  /* 0x000000080024e947 */ /* 0x004fea0003800000 */
[----:B-1----:R-:W2:Y:S01]  /*1d4d0*/  LDL R5, [R1+0x4] ;  /* 0x0000040001057983 */ /* 0x002ea20000100800 */
        /* <DEDUP_REMOVED lines=8> */
.L_x_2659:
[----:B------:R-:W-:Y:S05]  /*1d560*/  BSYNC B2 ;  /* 0x0000000000027941 */ /* 0x000fea0003800000 */
.L_x_2497:
        /* <DEDUP_REMOVED lines=9> */
.L_x_2500:
[----:B------:R-:W-:Y:S05]  /*1d600*/  BSYNC B2 ;  /* 0x0000000000027941 */ /* 0x000fea0003800000 */
.L_x_2499:
[----:B0-----:R-:W-:Y:S01]  /*1d610*/  IMAD.MOV.U32 R12, RZ, RZ, RZ ;  /* 0x000000ffff0c7224 */ /* 0x001fe200078e00ff */
        /* <DEDUP_REMOVED lines=10> */
.L_x_2501:
        /* <DEDUP_REMOVED lines=16> */
.L_x_2502:
        /* <DEDUP_REMOVED lines=16> */
.L_x_2503:
        /* <DEDUP_REMOVED lines=13> */
.L_x_2660:
[----:B------:R-:W-:Y:S05]  /*1d990*/  BSYNC B2 ;  /* 0x0000000000027941 */ /* 0x000fea0003800000 */
.L_x_2504:
        /* <DEDUP_REMOVED lines=11> */
.L_x_2507:
[----:B------:R-:W-:Y:S05]  /*1da50*/  BSYNC B2 ;  /* 0x0000000000027941 */ /* 0x000fea0003800000 */
.L_x_2506:
        /* <DEDUP_REMOVED lines=8> */
.L_x_2508:
        /* <DEDUP_REMOVED lines=15> */
.L_x_2509:
        /* <DEDUP_REMOVED lines=15> */
.L_x_2510:
        /* <DEDUP_REMOVED lines=10> */
.L_x_2496:
[----:B------:R-:W-:Y:S05]  /*1dd60*/  BSYNC B1 ;  /* 0x0000000000017941 */ /* 0x000fea0003800000 */
.L_x_2495:
[----:B------:R-:W2:Y:S01]  /*1dd70*/  LDL.LU R7, [R1+0x4] ;  /* 0x0000040001077983 */ /* 0x000ea20000300800 */
[----:B------:R-:W-:Y:S01]  /*1dd80*/  VIADD R29, R29, 0x1 ;  /* 0x000000011d1d7836 */ /* 0x000fe20000000000 */
[C---:B------:R-:W-:Y:S01]  /*1dd90*/  ISETP.GT.AND P2, PT, R9.reuse, R4, PT ;  /* 0x000000040900720c */ /* 0x040fe20003f44270 */
[----:B------:R-:W-:-:S03]  /*1dda0*/  VIADD R9, R9, 0xffffffff ;  /* 0xffffffff09097836 */ /* 0x000fc60000000000 */
[----:B------:R-:W-:-:S04]  /*1ddb0*/  ISETP.NE.AND P1, PT, R29, 0x2, PT ;  /* 0x000000021d00780c */ /* 0x000fc80003f25270 */
[----:B------:R-:W-:Y:S02]  /*1ddc0*/  SEL R3, RZ, 0x1, P1 ;  /* 0x00000001ff037807 */ /* 0x000fe40000800000 */
[----:B------:R-:W-:Y:S02]  /*1ddd0*/  SEL R29, R29, RZ, P1 ;  /* 0x000000ff1d1d7207 */ /* 0x000fe40000800000 */
[----:B--2---:R-:W-:-:S05]  /*1dde0*/  LOP3.LUT R7, R7, R3, RZ, 0x3c, !PT ;  /* 0x0000000307077212 */ /* 0x004fca00078e3cff */
[----:B------:R2:W-:Y:S01]  /*1ddf0*/  STL [R1+0x4], R7 ;  /* 0x0000040701007387 */ /* 0x0005e20000100800 */
[----:B------:R-:W-:Y:S05]  /*1de00*/  @P2 BRA `(.L_x_2511) ;  /* 0xfffffff400a42947 */ /* 0x000fea000383ffff */
.L_x_2473:
[----:B------:R-:W-:Y:S05]  /*1de10*/  BSYNC B0 ;  /* 0x0000000000007941 */ /* 0x000fea0003800000 */
.L_x_2472:
[----:B------:R-:W3:Y:S01]  /*1de20*/  LDC R0, c[0x0][0x448] ;  /* 0x00011200ff007b82 */ /* 0x000ee20000000800 */
[----:B------:R-:W-:Y:S01]  /*1de30*/  IMAD.MOV.U32 R2, RZ, RZ, 0xc0 ;  /* 0x000000c0ff027424 */ /* 0x000fe200078e00ff */
[----:B------:R-:W-:Y:S05]  /*1de40*/  @!P0 WARPSYNC.ALL ;  /* 0x0000000000008948 */ /* 0x000fea0003800000 */
[----:B------:R-:W-:Y:S01]  /*1de50*/  IMAD R2, R17, R2, 0xbf ;  /* 0x000000bf11027424 */ /* 0x000fe200078e0202 */
[----:B------:R-:W-:Y:S01]  /*1de60*/  BSSY B7, `(.L_x_2512) ;  /* 0x0000425000077945 */ /* 0x000fe20003800000 */
[----:B------:R-:W-:Y:S01]  /*1de70*/  @!P0 BAR.SYNC.DEFER_BLOCKING 0xc, 0x200 ;  /* 0x0308000000008b1d */ /* 0x000fe20000010000 */
[----:B---3--:R-:W-:-:S13]  /*1de80*/  ISETP.NE.AND P1, PT, R0, 0x1, PT ;  /* 0x000000010000780c */ /* 0x008fda0003f25270 */
[----:B------:R-:W3:Y:S08]  /*1de90*/  @P1 LDC R3, c[0x0][0x44c] ;  /* 0x00011300ff031b82 */ /* 0x000ef00000000800 */
[----:B------:R-:W4:Y:S01]  /*1dea0*/  @P1 LDC R0, c[0x0][0x450] ;  /* 0x00011400ff001b82 */ /* 0x000f220000000800 */
[----:B---3--:R-:W-:-:S05]  /*1deb0*/  @P1 IMAD.HI.U32 R3, R2, R3, RZ ;  /* 0x0000000302031227 */ /* 0x008fca00078e00ff */
[----:B----4-:R-:W-:-:S05]  /*1dec0*/  @P1 SHF.R.U32.HI R2, RZ, R0, R3 ;  /* 0x00000000ff021219 */ /* 0x010fca0000011603 */
[----:B------:R-:W-:-:S04]  /*1ded0*/  IMAD.IADD R0, R20, 0x1, R2 ;  /* 0x0000000114007824 */ /* 0x000fc800078e0202 */
[----:B------:R-:W-:-:S05]  /*1dee0*/  IMAD.HI R0, R0, 0x38e38e39, RZ ;  /* 0x38e38e3900007827 */ /* 0x000fca00078e02ff */
[----:B------:R-:W-:-:S04]  /*1def0*/  SHF.R.U32.HI R2, RZ, 0x1f, R0 ;  /* 0x0000001fff027819 */ /* 0x000fc80000011600 */
[----:B------:R-:W-:-:S04]  /*1df00*/  LEA.HI.SX32 R2, R0, R2, 0x1b ;  /* 0x0000000200027211 */ /* 0x000fc800078fdaff */
[----:B------:R-:W-:-:S04]  /*1df10*/  VIMNMX R4, R21, R2, PT ;  /* 0x0000000215047248 */ /* 0x000fc80003fe0100 */
[----:B------:R-:W-:Y:S01]  /*1df20*/  ISETP.GT.AND P0, PT, R4, RZ, PT ;  /* 0x000000ff0400720c */ /* 0x000fe20003f04270 */
[----:B------:R3:W-:-:S12]  /*1df30*/  STL [R1+0x18], R4 ;  /* 0x0000180401007387 */ /* 0x0007d80000100800 */
[----:B---3--:R-:W-:Y:S05]  /*1df40*/  @P0 BRA `(.L_x_2513) ;  /* 0x0000000000440947 */ /* 0x008fea0003800000 */
[----:B-1----:R-:W1:Y:S02]  /*1df50*/  S2R R5, SR_TID.X ;  /* 0x0000000000057919 */ /* 0x002e640000002100 */
[----:B-1----:R-:W-:-:S04]  /*1df60*/  LOP3.LUT R5, R5, 0x7f, RZ, 0xc0, !PT ;  /* 0x0000007f05057812 */ /* 0x002fc800078ec0ff */
[----:B------:R-:W-:-:S13]  /*1df70*/  ISETP.NE.AND P0, PT, R5, RZ, PT ;  /* 0x000000ff0500720c */ /* 0x000fda0003f05270 */
[----:B------:R-:W-:Y:S05]  /*1df80*/  @P0 BRA `(.L_x_2514) ;  /* 0x0000004000480947 */ /* 0x000fea0003800000 */
[----:B------:R-:W1:Y:S01]  /*1df90*/  S2R R5, SR_LANEID ;  /* 0x0000000000057919 */ /* 0x000e620000000000 */
[----:B------:R-:W-:Y:S01]  /*1dfa0*/  VOTEU.ANY UR4, UPT, PT ;  /* 0x0000000000047886 */ /* 0x000fe200038e0100 */
[----:B------:R-:W3:Y:S01]  /*1dfb0*/  LDC.64 R2, c[0x0][0xc60] ;  /* 0x00031800ff027b82 */ /* 0x000ee20000000a00 */
[----:B------:R-:W1:Y:S02]  /*1dfc0*/  FLO.U32 R0, UR4 ;  /* 0x0000000400007d00 */ /* 0x000e6400080e0000 */
[----:B-1----:R-:W-:-:S06]  /*1dfd0*/  ISETP.EQ.U32.AND P0, PT, R0, R5, PT ;  /* 0x000000050000720c */ /* 0x002fcc0003f02070 */
[----:B------:R-:W3:Y:S07]  /*1dfe0*/  POPC R5, UR4 ;  /* 0x0000000400057d09 */ /* 0x000eee0008000000 */
[----:B---3--:R-:W3:Y:S01]  /*1dff0*/  @P0 ATOMG.E.ADD.STRONG.GPU PT, R3, desc[UR60][R2.64], R5 ;  /* 0x00000005020309a8 */ /* 0x008ee200081ee1fc */
[----:B------:R-:W1:Y:S02]  /*1e000*/  S2R R4, SR_LTMASK ;  /* 0x0000000000047919 */ /* 0x000e640000003900 */
[----:B-1----:R-:W-:-:S04]  /*1e010*/  LOP3.LUT R4, R4, UR4, RZ, 0xc0, !PT ;  /* 0x0000000404047c12 */ /* 0x002fc8000f8ec0ff */
[----:B--2---:R-:W1:Y:S01]  /*1e020*/  POPC R7, R4 ;  /* 0x0000000400077309 */ /* 0x004e620000000000 */
[----:B---3--:R-:W1:Y:S02]  /*1e030*/  SHFL.IDX PT, R0, R3, R0, 0x1f ;  /* 0x00001f0003007589 */ /* 0x008e6400000e0000 */
[----:B-1----:R-:W-:Y:S01]  /*1e040*/  IADD3 R16, R0, UR38, R7 ;  /* 0x0000002600107c10 */ /* 0x002fe2000fffe007 */
[----:B------:R-:W-:Y:S06]  /*1e050*/  BRA `(.L_x_2514) ;  /* 0x0000004000147947 */ /* 0x000fec0003800000 */
.L_x_2513:
        /* <DEDUP_REMOVED lines=9> */
[----:B------:R-:W3:Y:S01]  /*1e0f0*/  LDC.64 R2, c[0x4][R2] ;  /* 0x0100000002027b82 */ /* 0x000ee20000000a00 */
[----:B-1----:R-:W-:Y:S02]  /*1e100*/  IMAD.U32 R5, RZ, RZ, UR7 ;  /* 0x00000007ff057e24 */ /* 0x002fe4000f8e00ff */
[----:B------:R-:W-:Y:S02]  /*1e110*/  IMAD.U32 R6, RZ, RZ, UR8 ;  /* 0x00000008ff067e24 */ /* 0x000fe4000f8e00ff */
[----:B--2---:R-:W-:-:S02]  /*1e120*/  IMAD.U32 R7, RZ, RZ, UR9 ;  /* 0x00000009ff077e24 */ /* 0x004fc4000f8e00ff */
[----:B------:R-:W-:Y:S02]  /*1e130*/  IMAD.U32 R10, RZ, RZ, UR4 ;  /* 0x00000004ff0a7e24 */ /* 0x000fe4000f8e00ff */
[----:B------:R-:W-:Y:S02]  /*1e140*/  IMAD.U32 R11, RZ, RZ, UR5 ;  /* 0x00000005ff0b7e24 */ /* 0x000fe4000f8e00ff */
[----:B------:R-:W-:Y:S02]  /*1e150*/  IMAD.MOV.U32 R8, RZ, RZ, 0x70 ;  /* 0x00000070ff087424 */ /* 0x000fe400078e00ff */
[----:B0-----:R-:W-:Y:S02]  /*1e160*/  IMAD.MOV.U32 R12, RZ, RZ, 0x1 ;  /* 0x00000001ff0c7424 */ /* 0x001fe400078e00ff */
[----:B------:R-:W-:-:S07]  /*1e170*/  IMAD.MOV.U32 R13, RZ, RZ, RZ ;  /* 0x000000ffff0d7224 */ /* 0x000fce00078e00ff */
[----:B------:R-:W-:-:S07]  /*1e180*/  LEPC R20, `(.L_x_2516) ;  /* 0x000000001014794e */ /* 0x000fce0000000000 */
[----:B---3--:R-:W-:Y:S05]  /*1e190*/  CALL.ABS.NOINC R2 ;  /* 0x0000000002007343 */ /* 0x008fea0003c00000 */
.L_x_2516:
[----:B------:R-:W-:Y:S05]  /*1e1a0*/  BSYNC B6 ;  /* 0x0000000000067941 */ /* 0x000fea0003800000 */
.L_x_2515:
        /* <DEDUP_REMOVED lines=8> */
[----:B------:R3:W4:Y:S01]  /*1e230*/  LDC.64 R2, c[0x4][R0] ;  /* 0x0100000000027b82 */ /* 0x0007220000000a00 */
[----:B------:R-:W-:Y:S02]  /*1e240*/  IMAD.U32 R4, RZ, RZ, UR6 ;  /* 0x00000006ff047e24 */ /* 0x000fe4000f8e00ff */
[----:B-1----:R-:W-:Y:S02]  /*1e250*/  IMAD.U32 R5, RZ, RZ, UR7 ;  /* 0x00000007ff057e24 */ /* 0x002fe4000f8e00ff */
[----:B------:R-:W-:Y:S02]  /*1e260*/  IMAD.U32 R6, RZ, RZ, UR8 ;  /* 0x00000008ff067e24 */ /* 0x000fe4000f8e00ff */
[----:B--2---:R-:W-:-:S02]  /*1e270*/  IMAD.U32 R7, RZ, RZ, UR9 ;  /* 0x00000009ff077e24 */ /* 0x004fc4000f8e00ff */
[----:B------:R-:W-:Y:S02]  /*1e280*/  IMAD.U32 R10, RZ, RZ, UR4 ;  /* 0x00000004ff0a7e24 */ /* 0x000fe4000f8e00ff */
[----:B------:R-:W-:Y:S02]  /*1e290*/  IMAD.U32 R11, RZ, RZ, UR5 ;  /* 0x00000005ff0b7e24 */ /* 0x000fe4000f8e00ff */
[----:B------:R-:W-:Y:S02]  /*1e2a0*/  IMAD.MOV.U32 R8, RZ, RZ, 0x70 ;  /* 0x00000070ff087424 */ /* 0x000fe400078e00ff */
[----:B0-----:R-:W-:Y:S02]  /*1e2b0*/  IMAD.MOV.U32 R12, RZ, RZ, 0x1 ;  /* 0x00000001ff0c7424 */ /* 0x001fe400078e00ff */
[----:B---3--:R-:W-:-:S07]  /*1e2c0*/  IMAD.MOV.U32 R13, RZ, RZ, RZ ;  /* 0x000000ffff0d7224 */ /* 0x008fce00078e00ff */
[----:B------:R-:W-:-:S07]  /*1e2d0*/  LEPC R20, `(.L_x_2519) ;  /* 0x000000001014794e */ /* 0x000fce0000000000 */
[----:B----4-:R-:W-:Y:S05]  /*1e2e0*/  CALL.ABS.NOINC R2 ;  /* 0x0000000002007343 */ /* 0x010fea0003c00000 */
.L_x_2519:
        /* <DEDUP_REMOVED lines=16> */
.L_x_2518:
[----:B------:R-:W-:Y:S05]  /*1e3f0*/  BSYNC B6 ;  /* 0x0000000000067941 */ /* 0x000fea0003800000 */
.L_x_2517:
[----:B------:R-:W-:Y:S01]  /*1e400*/  ULDC.64 UR4, c[0x0][0x9f8] ;  /* 0x00027e0000047ab9 */ /* 0x000fe20000000a00 */
[----:B------:R-:W3:Y:S01]  /*1e410*/  LDL R20, [R1+0x18] ;  /* 0x0000180001147983 */ /* 0x000ee20000100800 */
[----:B------:R-:W-:Y:S01]  /*1e420*/  ISETP.NE.U32.AND P0, PT, RZ, UR4, PT ;  /* 0x00000004ff007c0c */ /* 0x000fe2000bf05070 */
[----:B------:R-:W4:Y:S03]  /*1e430*/  LDC.64 R2, c[0x0][0x418] ;  /* 0x00010600ff027b82 */ /* 0x000f260000000a00 */
[----:B------:R-:W-:-:S13]  /*1e440*/  ISETP.NE.AND.EX P0, PT, RZ, UR5, PT, P0 ;  /* 0x00000005ff007c0c */ /* 0x000fda000bf05300 */
[----:B------:R-:W-:-:S04]  /*1e450*/  @P0 IADD3 R24, P1, R24, UR4, RZ ;  /* 0x0000000418180c10 */ /* 0x000fc8000ff3e0ff */
[----:B------:R-:W-:Y:S01]  /*1e460*/  @P0 IADD3.X R25, R25, UR5, RZ, P1, !PT ;  /* 0x0000000519190c10 */ /* 0x000fe20008ffe4ff */
[----:B------:R-:W-:-:S04]  /*1e470*/  ULDC.64 UR4, c[0x0][0xa08] ;  /* 0x0002820000047ab9 */ /* 0x000fc80000000a00 */
[----:B------:R3:W2:Y:S01]  /*1e480*/  @P0 LDG.E R26, desc[UR60][R24.64] ;  /* 0x0000003c181a0981 */ /* 0x0006a2000c1e1900 */
[----:B----4-:R-:W-:Y:S01]  /*1e490*/  LOP3.LUT P0, RZ, R2, UR4, RZ, 0xfc, !PT ;  /* 0x0000000402ff7c12 */ /* 0x010fe2000f80fcff */
[----:B------:R-:W-:-:S03]  /*1e4a0*/  UMOV UR4, 0xffffffff ;  /* 0xffffffff00047882 */ /* 0x000fc60000000000 */
[----:B------:R-:W-:Y:S01]  /*1e4b0*/  LOP3.LUT P0, RZ, R3, UR5, RZ, 0xfc, P0 ;  /* 0x0000000503ff7c12 */ /* 0x000fe2000800fcff */
[----:B---3--:R-:W-:Y:S01]  /*1e4c0*/  VIADD R25, R20, 0xffffffff ;  /* 0xffffffff14197836 */ /* 0x008fe20000000000 */
[----:B--2---:R-:W-:Y:S02]  /*1e4d0*/  SHF.R.S32.HI R7, RZ, 0x1f, R26 ;  /* 0x0000001fff077819 */ /* 0x004fe4000001141a */
[----:B------:R-:W-:-:S03]  /*1e4e0*/  SEL R24, R26, RZ, !P0 ;  /* 0x000000ff1a187207 */ /* 0x000fc60004000000 */
[----:B------:R2:W-:Y:S01]  /*1e4f0*/  STL [R1+0x8], R7 ;  /* 0x0000080701007387 */ /* 0x0005e20000100800 */
[----:B------:R-:W-:Y:S05]  /*1e500*/  BRA.DIV UR4, `(.L_x_2520) ;  /* 0x0000005a04287947 */ /* 0x000fea000b800000 */
[----:B------:R-:W3:Y:S02]  /*1e510*/  S2R R0, SR_TID.X ;  /* 0x0000000000007919 */ /* 0x000ee40000002100 */
[----:B---3--:R-:W-:-:S04]  /*1e520*/  SHF.R.U32.HI R0, RZ, 0x5, R0 ;  /* 0x00000005ff007819 */ /* 0x008fc80000011600 */
[----:B------:R-:W-:-:S05]  /*1e530*/  LOP3.LUT R0, R0, 0x3, RZ, 0xc0, !PT ;  /* 0x0000000300007812 */ /* 0x000fca00078ec0ff */
[----:B------:R3:W4:Y:S02]  /*1e540*/  SHFL.IDX PT, R14, R0, RZ, 0x1f ;  /* 0x00001fff000e7589 */ /* 0x00072400000e0000 */
.L_x_2663:
[----:B---3--:R-:W3:Y:S01]  /*1e550*/  LDL.LU R0, [R1] ;  /* 0x0000000001007983 */ /* 0x008ee20000300800 */
[----:B------:R-:W-:Y:S02]  /*1e560*/  PLOP3.LUT P1, PT, PT, PT, PT, 0x8, 0x0 ;  /* 0x000000000000781c */ /* 0x000fe40003f2e170 */
[----:B----4-:R-:W-:Y:S02]  /*1e570*/  ISETP.NE.AND P0, PT, R14, RZ, PT ;  /* 0x000000ff0e00720c */ /* 0x010fe40003f05270 */
[----:B---3--:R-:W-:-:S09]  /*1e580*/  LOP3.LUT R0, R0, 0xfffffffe, RZ, 0xc0, !PT ;  /* 0xfffffffe00007812 */ /* 0x008fd200078ec0ff */
[----:B------:R-:W-:-:S05]  /*1e590*/  @P1 LOP3.LUT R0, R0, 0x1, RZ, 0xfc, !PT ;  /* 0x0000000100001812 */ /* 0x000fca00078efcff */
[----:B------:R3:W-:Y:S01]  /*1e5a0*/  STL [R1], R0 ;  /* 0x0000000001007387 */ /* 0x0007e20000100800 */
[----:B------:R-:W-:Y:S05]  /*1e5b0*/  @P0 BRA `(.L_x_2521) ;  /* 0x0000000400200947 */ /* 0x000fea0003800000 */
[----:B------:R-:W-:-:S03]  /*1e5c0*/  UMOV UR4, 0xffffffff ;  /* 0xffffffff00047882 */ /* 0x000fc60000000000 */
[----:B------:R-:W-:Y:S05]  /*1e5d0*/  BRA.DIV UR4, `(.L_x_2522) ;  /* 0x0000005a04287947 */ /* 0x000fea000b800000 */
[----:B------:R-:W-:-:S13]  /*1e5e0*/  ELECT P6, URZ, PT ;  /* 0x00000000003f782f */ /* 0x000fda00038c0000 */
.L_x_2666:
[----:B------:R-:W-:Y:S05]  /*1e5f0*/  @!P6 BRA `(.L_x_2521) ;  /* 0x000000040010e947 */ /* 0x000fea0003800000 */
[----:B------:R-:W-:-:S04]  /*1e600*/  ISETP.NE.U32.AND P0, PT, R2, RZ, PT ;  /* 0x000000ff0200720c */ /* 0x000fc80003f05070 */
[----:B------:R-:W-:-:S13]  /*1e610*/  ISETP.NE.AND.EX P0, PT, R3, RZ, PT, P0 ;  /* 0x000000ff0300720c */ /* 0x000fda0003f05300 */
[----:B------:R-:W-:Y:S05]  /*1e620*/  @!P0 BRA `(.L_x_2523) ;  /* 0x0000000000448947 */ /* 0x000fea0003800000 */
[----:B------:R-:W4:Y:S01]  /*1e630*/  LDC R6, c[0x0][0x43c] ;  /* 0x00010f00ff067b82 */ /* 0x000f220000000800 */
[----:B------:R-:W-:Y:S01]  /*1e640*/  ULDC.64 UR4, c[0x0][0x428] ;  /* 0x00010a0000047ab9 */ /* 0x000fe20000000a00 */
[----:B----4-:R-:W-:-:S13]  /*1e650*/  ISETP.NE.AND P0, PT, R6, 0x1, PT ;  /* 0x000000010600780c */ /* 0x010fda0003f05270 */
[----:B-1----:R-:W3:Y:S02]  /*1e660*/  @P0 LDC.64 R4, c[0x0][0x440] ;  /* 0x00011000ff040b82 */ /* 0x002ee40000000a00 */
[----:B---3--:R-:W-:-:S04]  /*1e670*/  @P0 IMAD.HI.U32 R0, R25, R4, RZ ;  /* 0x0000000419000227 */ /* 0x008fc800078e00ff */
        /* <DEDUP_REMOVED lines=12> */
.L_x_2523:
[----:B---3--:R-:W-:Y:S01]  /*1e740*/  IMAD R0, R23, 0x8, R22 ;  /* 0x0000000817007824 */ /* 0x008fe200078e0216 */
[----:B----4-:R-:W-:-:S04]  /*1e750*/  SHF.L.U32 R2, R27, 0x1f, RZ ;  /* 0x0000001f1b027819 */ /* 0x010fc800000006ff */
[----:B------:R-:W3:Y:S02]  /*1e760*/  SYNCS.PHASECHK.TRANS64.TRYWAIT P0, [R0+URZ+0x31c40], R2 ;  /* 0x031c4002000075a7 */ /* 0x000ee4000800017f */
[----:B---3--:R-:W-:Y:S05]  /*1e770*/  @!P0 BRA `(.L_x_2524) ;  /* 0x0000005400e08947 */ /* 0x008fea0003800000 */
.L_x_2667:
[----:B------:R-:W4:Y:S02]  /*1e780*/  S2R R3, SR_TID.X ;  /* 0x0000000000037919 */ /* 0x000f240000002100 */
[----:B----4-:R-:W-:-:S04]  /*1e790*/  LOP3.LUT R3, R3, 0x7f, RZ, 0xc0, !PT ;  /* 0x0000007f03037812 */ /* 0x010fc800078ec0ff */
[----:B------:R-:W-:-:S13]  /*1e7a0*/  ISETP.NE.AND P0, PT, R3, RZ, PT ;  /* 0x000000ff0300720c */ /* 0x000fda0003f05270 */
[----:B------:R-:W-:Y:S05]  /*1e7b0*/  @P0 BRA `(.L_x_2525) ;  /* 0x00000000001c0947 */ /* 0x000fea0003800000 */
[----:B------:R-:W4:Y:S01]  /*1e7c0*/  S2R R3, SR_TID.X ;  /* 0x0000000000037919 */ /* 0x000f220000002100 */
[----:B---3--:R-:W-:-:S04]  /*1e7d0*/  IMAD.MOV.U32 R2, RZ, RZ, 0x6c00 ;  /* 0x00006c00ff027424 */ /* 0x008fc800078e00ff */
[----:B------:R3:W-:Y:S01]  /*1e7e0*/  SYNCS.ARRIVE.TRANS64 RZ, [R0+URZ+0x31c30], R2 ;  /* 0x031c300200ff79a7 */ /* 0x0007e2000800003f */
[----:B----4-:R-:W-:-:S04]  /*1e7f0*/  LOP3.LUT R3, R3, 0x1f, RZ, 0xc0, !PT ;  /* 0x0000001f03037812 */ /* 0x010fc800078ec0ff */
[----:B------:R-:W-:-:S13]  /*1e800*/  ISETP.NE.AND P0, PT, R3, RZ, PT ;  /* 0x000000ff0300720c */ /* 0x000fda0003f05270 */
[----:B---3--:R-:W-:Y:S05]  /*1e810*/  @!P0 BRA `(.L_x_2525) ;  /* 0x0000000000048947 */ /* 0x008fea0003800000 */
[----:B------:R-:W-:Y:S01]  /*1e820*/  BPT.TRAP 0x1 ;  /* 0x000000040000795c */ /* 0x000fe20000300000 */
.L_x_2525:
[----:B---3--:R-:W3:Y:S01]  /*1e830*/  LDL.LU R2, [R1] ;  /* 0x0000000001027983 */ /* 0x008ee20000300800 */
        /* <DEDUP_REMOVED lines=22> */
[----:B----4-:R-:W-:Y:S01]  /*1e9a0*/  UMOV UR8, UR15 ;  /* 0x0000000f00087c82 */ /* 0x010fe20008000000 */
[----:B------:R-:W-:Y:S02]  /*1e9b0*/  UMOV UR10, UR17 ;  /* 0x00000011000a7c82 */ /* 0x000fe40008000000 */
[----:B------:R4:W-:Y:S02]  /*1e9c0*/  UTMALDG.4D [UR8], [UR4], desc[UR6] ;  /* 0x00000608040075b4 */ /* 0x0009e40008019000 */
[----:B----4-:R-:W-:Y:S01]  /*1e9d0*/  UMOV UR8, UR16 ;  /* 0x0000001000087c82 */ /* 0x010fe20008000000 */
[----:B------:R-:W-:-:S02]  /*1e9e0*/  UMOV UR10, UR14 ;  /* 0x0000000e000a7c82 */ /* 0x000fc40008000000 */
[----:B------:R4:W-:Y:S01]  /*1e9f0*/  UTMALDG.4D [UR8], [UR4], desc[UR6] ;  /* 0x00000608040075b4 */ /* 0x0009e20008019000 */
[----:B---3--:R-:W-:-:S04]  /*1ea00*/  LOP3.LUT R2, R2, 0xfffffffe, RZ, 0xc0, !PT ;  /* 0xfffffffe02027812 */ /* 0x008fc800078ec0ff */
[----:B------:R-:W-:-:S05]  /*1ea10*/  @P0 LOP3.LUT R2, R2, 0x1, RZ, 0xfc, !PT ;  /* 0x0000000102020812 */ /* 0x000fca00078efcff */
[----:B------:R4:W-:Y:S01]  /*1ea20*/  STL [R1], R2 ;  /* 0x0000000201007387 */ /* 0x0009e20000100800 */
[----:B------:R-:W-:Y:S01]  /*1ea30*/  NOP ;  /* 0x0000000000007918 */ /* 0x000fe20000000000 */
.L_x_2521:
[----:B------:R-:W5:Y:S04]  /*1ea40*/  LDL.LU R4, [R1+0x1c] ;  /* 0x00001c0001047983 */ /* 0x000f680000300800 */
[----:B------:R-:W2:Y:S04]  /*1ea50*/  LDL.LU R6, [R1+0x10] ;  /* 0x0000100001067983 */ /* 0x000ea80000300800 */
[----:B------:R-:W2:Y:S01]  /*1ea60*/  LDL.LU R3, [R1+0x24] ;  /* 0x0000240001037983 */ /* 0x000ea20000300800 */
[----:B------:R-:W-:Y:S05]  /*1ea70*/  WARPSYNC.ALL ;  /* 0x0000000000007948 */ /* 0x000fea0003800000 */
[----:B----4-:R-:W-:Y:S01]  /*1ea80*/  ULDC.64 UR6, c[0x0][0xa00] ;  /* 0x0002800000067ab9 */ /* 0x010fe20000000a00 */
[----:B------:R-:W-:Y:S01]  /*1ea90*/  ULDC.64 UR4, c[0x0][0x298] ;  /* 0x0000a60000047ab9 */ /* 0x000fe20000000a00 */
[----:B------:R-:W-:Y:S01]  /*1eaa0*/  BAR.SYNC.DEFER_BLOCKING 0x8, 0x200 ;  /* 0x0208000000007b1d */ /* 0x000fe20000010000 */
[----:B------:R-:W-:Y:S01]  /*1eab0*/  ISETP.NE.U32.AND P0, PT, RZ, UR6, PT ;  /* 0x00000006ff007c0c */ /* 0x000fe2000bf05070 */
[----:B---3--:R-:W-:-:S03]  /*1eac0*/  VIADD R0, R22, 0xda00 ;  /* 0x0000da0016007836 */ /* 0x008fc60000000000 */
[----:B------:R-:W-:Y:S01]  /*1ead0*/  ISETP.NE.AND.EX P0, PT, RZ, UR7, PT, P0 ;  /* 0x00000007ff007c0c */ /* 0x000fe2000bf05300 */
[----:B------:R-:W-:Y:S01]  /*1eae0*/  BSSY B6, `(.L_x_2526) ;  /* 0x0000020000067945 */ /* 0x000fe20003800000 */
[----:B------:R-:W-:Y:S02]  /*1eaf0*/  LOP3.LUT P1, RZ, R0, 0x1bf, RZ, 0xc0, !PT ;  /* 0x000001bf00ff7812 */ /* 0x000fe4000782c0ff */
[----:B-----5:R-:W-:-:S05]  /*1eb00*/  SHF.R.S32.HI R2, RZ, 0x1f, R4 ;  /* 0x0000001fff027819 */ /* 0x020fca0000011404 */
[----:B------:R-:W-:Y:S01]  /*1eb10*/  IMAD R2, R2, UR4, RZ ;  /* 0x0000000402027c24 */ /* 0x000fe2000f8e02ff */
[----:B--2---:R-:W-:-:S03]  /*1eb20*/  SEL R3, R3, RZ, !P0 ;  /* 0x000000ff03037207 */ /* 0x004fc60004000000 */
[----:B------:R-:W-:Y:S01]  /*1eb30*/  IMAD R0, R4, UR5, R2 ;  /* 0x0000000504007c24 */ /* 0x000fe2000f8e0202 */
[----:B------:R-:W-:Y:S01]  /*1eb40*/  SEL R2, R6, RZ, !P0 ;  /* 0x000000ff06027207 */ /* 0x000fe20004000000 */
[----:B-1----:R-:W-:-:S05]  /*1eb50*/  IMAD.WIDE.U32 R4, R4, UR4, RZ ;  /* 0x0000000404047c25 */ /* 0x002fca000f8e00ff */
        /* <DEDUP_REMOVED lines=24> */
.L_x_2527:
[----:B------:R-:W-:Y:S05]  /*1ece0*/  BSYNC B6 ;  /* 0x0000000000067941 */ /* 0x000fea0003800000 */
.L_x_2526:
[----:B--2---:R-:W2:Y:S01]  /*1ecf0*/  LDL.LU R0, [R1+0x1c] ;  /* 0x00001c0001007983 */ /* 0x004ea20000300800 */
[----:B------:R-:W-:Y:S01]  /*1ed00*/  ULDC.64 UR4, c[0x0][0x2d8] ;  /* 0x0000b60000047ab9 */ /* 0x000fe20000000a00 */
[----:B------:R-:W1:Y:S01]  /*1ed10*/  LDC R10, c[0x0][0x448] ;  /* 0x00011200ff0a7b82 */ /* 0x000e620000000800 */
[----:B------:R-:W-:Y:S01]  /*1ed20*/  ULDC.64 UR6, c[0x0][0x2c8] ;  /* 0x0000b20000067ab9 */ /* 0x000fe20000000a00 */
[----:B------:R-:W2:Y:S01]  /*1ed30*/  LDL.LU.64 R2, [R1+0x28] ;  /* 0x0000280001027983 */ /* 0x000ea20000300a00 */
[----:B------:R-:W-:-:S03]  /*1ed40*/  ULDC.64 UR8, c[0x0][0x280] ;  /* 0x0000a00000087ab9 */ /* 0x000fc60000000a00 */
[----:B------:R-:W3:Y:S04]  /*1ed50*/  LDL.LU R20, [R1+0x24] ;  /* 0x0000240001147983 */ /* 0x000ee80000300800 */
[----:B------:R-:W4:Y:S04]  /*1ed60*/  LDL.LU R21, [R1+0x34] ;  /* 0x0000340001157983 */ /* 0x000f280000300800 */
[----:B------:R-:W4:Y:S01]  /*1ed70*/  LDL.LU R4, [R1+0x10] ;  /* 0x0000100001047983 */ /* 0x000f220000300800 */
[----:B------:R-:W0:Y:S01]  /*1ed80*/  S2R R11, SR_TID.X ;  /* 0x00000000000b7919 */ /* 0x000e220000002100 */
[----:B-1----:R-:W-:-:S13]  /*1ed90*/  ISETP.NE.AND P1, PT, R10, 0x1, PT ;  /* 0x000000010a00780c */ /* 0x002fda0003f25270 */
[----:B------:R-:W1:Y:S01]  /*1eda0*/  @P1 LDC R5, c[0x0][0x450] ;  /* 0x00011400ff051b82 */ /* 0x000e620000000800 */
        /* <DEDUP_REMOVED lines=17> */
[----:B------:R-:W-:Y:S01]  /*1eec0*/  LOP3.LUT R6, R20, 0x60, R6, 0xf8, !PT ;  /* 0x0000006014067812 */ /* 0x000fe200078ef806 */
[----:B0-----:R-:W-:-:S04]  /*1eed0*/  IMAD.SHL.U32 R20, R11, 0x8, RZ ;  /* 0x000000080b147824 */ /* 0x001fc800078e00ff */
[----:B------:R-:W-:Y:S01]  /*1eee0*/  IMAD R0, R17, 0xc0, R6 ;  /* 0x000000c011007824 */ /* 0x000fe200078e0206 */
[----:B------:R-:W-:-:S03]  /*1eef0*/  LOP3.LUT R20, R20, 0x18, RZ, 0xc0, !PT ;  /* 0x0000001814147812 */ /* 0x000fc600078ec0ff */
[----:B----4-:R-:W-:Y:S01]  /*1ef00*/  @P1 IMAD.HI.U32 R6, R0, R4, RZ ;  /* 0x0000000400061227 */ /* 0x010fe200078e00ff */
[C---:B------:R-:W-:Y:S02]  /*1ef10*/  LOP3.LUT R12, R20.reuse, 0x20, RZ, 0xfc, !PT ;  /* 0x00000020140c7812 */ /* 0x040fe400078efcff */
[----:B------:R-:W-:Y:S01]  /*1ef20*/  LOP3.LUT R11, R20, 0x40, RZ, 0xfc, !PT ;  /* 0x00000040140b7812 */ /* 0x000fe200078efcff */
[----:B------:R-:W-:Y:S01]  /*1ef30*/  IMAD.MOV.U32 R4, RZ, RZ, R0 ;  /* 0x000000ffff047224 */ /* 0x000fe200078e0000 */
[----:B------:R0:W5:Y:S01]  /*1ef40*/  LDL R20, [R1+0xc] ;  /* 0x00000c0001147983 */ /* 0x0001620000100800 */
[----:B-1----:R-:W-:-:S04]  /*1ef50*/  @P1 SHF.R.U32.HI R4, RZ, R5, R6 ;  /* 0x00000005ff041219 */ /* 0x002fc80000011606 */
[--C-:B------:R-:W-:Y:S01]  /*1ef60*/  SHF.R.S32.HI R5, RZ, 0x1f, R4.reuse ;  /* 0x0000001fff057819 */ /* 0x100fe20000011404 */
[----:B------:R-:W-:-:S04]  /*1ef70*/  IMAD.MOV R8, RZ, RZ, -R4 ;  /* 0x000000ffff087224 */ /* 0x000fc800078e0a04 */
[----:B------:R-:W-:Y:S02]  /*1ef80*/  IMAD R5, R5, UR4, RZ ;  /* 0x0000000405057c24 */ /* 0x000fe4000f8e02ff */
[----:B------:R-:W-:Y:S02]  /*1ef90*/  IMAD R8, R10, R8, R0 ;  /* 0x000000080a087224 */ /* 0x000fe400078e0200 */
[C---:B------:R-:W-:Y:S02]  /*1efa0*/  IMAD R6, R4.reuse, UR5, R5 ;  /* 0x0000000504067c24 */ /* 0x040fe4000f8e0205 */
[----:B------:R-:W-:Y:S01]  /*1efb0*/  IMAD.WIDE.U32 R4, R4, UR4, R2 ;  /* 0x0000000404047c25 */ /* 0x000fe2000f8e0002 */
[----:B------:R-:W-:-:S03]  /*1efc0*/  SHF.R.S32.HI R9, RZ, 0x1f, R8 ;  /* 0x0000001fff097819 */ /* 0x000fc60000011408 */
[----:B------:R-:W-:Y:S02]  /*1efd0*/  IMAD.IADD R5, R5, 0x1, R6 ;  /* 0x0000000105057824 */ /* 0x000fe400078e0206 */
[----:B------:R-:W-:Y:S02]  /*1efe0*/  IMAD R9, R9, UR6, RZ ;  /* 0x0000000609097c24 */ /* 0x000fe4000f8e02ff */
[----:B------:R-:W-:-:S04]  /*1eff0*/  IMAD.WIDE.U32 R6, R8, UR6, R4 ;  /* 0x0000000608067c25 */ /* 0x000fc8000f8e0004 */
[----:B------:R-:W-:Y:S01]  /*1f000*/  IMAD R5, R8, UR7, R9 ;  /* 0x0000000708057c24 */ /* 0x000fe2000f8e0209 */
[----:B------:R-:W-:Y:S01]  /*1f010*/  LEA R4, P0, R6, UR8, 0x1 ;  /* 0x0000000806047c11 */ /* 0x000fe2000f8008ff */
[----:B------:R-:W-:Y:S01]  /*1f020*/  VIADD R0, R0, 0x80 ;  /* 0x0000008000007836 */ /* 0x000fe20000000000 */
[----:B------:R-:W1:Y:S01]  /*1f030*/  S2R R9, SR_TID.X ;  /* 0x0000000000097919 */ /* 0x000e620000002100 */
[----:B------:R-:W-:Y:S02]  /*1f040*/  IMAD.IADD R5, R7, 0x1, R5 ;  /* 0x0000000107057824 */ /* 0x000fe400078e0205 */
[----:B------:R-:W2:Y:S03]  /*1f050*/  @P1 LDC R7, c[0x0][0x450] ;  /* 0x00011400ff071b82 */ /* 0x000ea60000000800 */
[----:B------:R-:W-:-:S05]  /*1f060*/  LEA.HI.X R5, R6, UR9, R5, 0x1, P0 ;  /* 0x0000000906057c11 */ /* 0x000fca00080f0c05 */
[----:B------:R-:W3:Y:S01]  /*1f070*/  @P1 LDC R6, c[0x0][0x44c] ;  /* 0x00011300ff061b82 */ /* 0x000ee20000000800 */
[----:B-1----:R-:W-:Y:S02]  /*1f080*/  IMAD.SHL.U32 R21, R9, 0x8, RZ ;  /* 0x0000000809157824 */ /* 0x002fe400078e00ff */
[----:B---3--:R-:W-:-:S03]  /*1f090*/  @P1 IMAD.HI.U32 R8, R0, R6, RZ ;  /* 0x0000000600081227 */ /* 0x008fc600078e00ff */
[----:B------:R-:W-:Y:S01]  /*1f0a0*/  LOP3.LUT R21, R21, 0x18, RZ, 0xc0, !PT ;  /* 0x0000001815157812 */ /* 0x000fe200078ec0ff */
[----:B------:R-:W-:Y:S01]  /*1f0b0*/  IMAD.MOV.U32 R6, RZ, RZ, R0 ;  /* 0x000000ffff067224 */ /* 0x000fe200078e0000 */
[----:B--2---:R-:W-:-:S05]  /*1f0c0*/  @P1 SHF.R.U32.HI R6, RZ, R7, R8 ;  /* 0x00000007ff061219 */ /* 0x004fca0000011608 */
        /* <DEDUP_REMOVED lines=17> */
[----:B------:R-:W-:-:S04]  /*1f1e0*/  UMOV UR4, 0xffffffff ;  /* 0xffffffff00047882 */ /* 0x000fc80000000000 */
[----:B------:R-:W-:Y:S01]  /*1f1f0*/  LEA.HI.X R6, R2, UR9, R6, 0x1, P3 ;  /* 0x0000000902067c11 */ /* 0x000fe200098f0c06 */
[----:B0-----:R-:W-:Y:S06]  /*1f200*/  BRA.DIV UR4, `(.L_x_2528) ;  /* 0x0000004e04507947 */ /* 0x001fec000b800000 */
[----:B------:R-:W0:Y:S02]  /*1f210*/  S2R R3, SR_TID.X ;  /* 0x0000000000037919 */ /* 0x000e240000002100 */
[----:B0-----:R-:W-:Y:S02]  /*1f220*/  LOP3.LUT R8, R3, 0x7f, RZ, 0xc0, !PT ;  /* 0x0000007f03087812 */ /* 0x001fe400078ec0ff */
[----:B------:R-:W2:Y:S02]  /*1f230*/  LDL.LU R3, [R1+0x20] ;  /* 0x0000200001037983 */ /* 0x000ea40000300800 */
[----:B------:R-:W-:Y:S02]  /*1f240*/  SHF.R.U32.HI R8, RZ, 0x2, R8 ;  /* 0x00000002ff087819 */ /* 0x000fe40000011608 */
[----:B------:R-:W-:Y:S03]  /*1f250*/  SHFL.IDX PT, R2, R5, RZ, 0x1c1f ;  /* 0x001c1fff05027589 */ /* 0x000fe600000e0000 */
[----:B------:R-:W-:-:S02]  /*1f260*/  IMAD R17, R17, 0xc0, R8 ;  /* 0x000000c011117824 */ /* 0x000fc400078e0208 */
[----:B--2---:R-:W-:Y:S02]  /*1f270*/  IMAD R0, R3, R10, RZ ;  /* 0x0000000a03007224 */ /* 0x004fe400078e02ff */
[----:B------:R-:W0:Y:S03]  /*1f280*/  SHFL.IDX PT, R3, R4, RZ, 0x1c1f ;  /* 0x001c1fff04037589 */ /* 0x000e2600000e0000 */
        /* <DEDUP_REMOVED lines=37> */
[-C--:B------:R-:W-:Y:S01]  /*1f4e0*/  ISETP.GE.AND P3, PT, R2, R0.reuse, PT ;  /* 0x000000000200720c */ /* 0x080fe20003f66270 */
[----:B------:R-:W-:Y:S01]  /*1f4f0*/  VIADD R2, R17, 0x60 ;  /* 0x0000006011027836 */ /* 0x000fe20000000000 */
[----:B------:R-:W1:Y:S04]  /*1f500*/  SHFL.IDX PT, R4, R7, RZ, 0x1c1f ;  /* 0x001c1fff07047589 */ /* 0x000e6800000e0000 */
[----:B------:R-:W-:Y:S02]  /*1f510*/  ISETP.GE.AND P4, PT, R2, R0, PT ;  /* 0x000000000200720c */ /* 0x000fe40003f86270 */
[----:B------:R-:W2:Y:S04]  /*1f520*/  SHFL.IDX PT, R2, R6, RZ, 0x1c1f ;  /* 0x001c1fff06027589 */ /* 0x000ea800000e0000 */
[----:B------:R-:W3:Y:S07]  /*1f530*/  SHFL.IDX PT, R6, R6, 0x1, 0x1c1f ;  /* 0x003c1f0006067f89 */ /* 0x000eee00000e0000 */
[----:B0-----:R-:W-:-:S05]  /*1f540*/  @!P4 LEA R3, P5, R21, R3, 0x1 ;  /* 0x000000031503c211 */ /* 0x001fca00078a08ff */
[----:B------:R-:W-:Y:S01]  /*1f550*/  @!P4 IMAD.X R8, RZ, RZ, R5, P5 ;  /* 0x000000ffff08c224 */ /* 0x000fe200028e0605 */
[----:B-1----:R-:W-:-:S05]  /*1f560*/  @!P3 LEA R4, P5, R21, R4, 0x1 ;  /* 0x000000041504b211 */ /* 0x002fca00078a08ff */
[----:B--2---:R-:W-:Y:S02]  /*1f570*/  @!P3 IMAD.X R5, RZ, RZ, R2, P5 ;  /* 0x000000ffff05b224 */ /* 0x004fe400028e0602 */
[----:B------:R-:W-:Y:S02]  /*1f580*/  @!P4 IMAD.MOV.U32 R2, RZ, RZ, R3 ;  /* 0x000000ffff02c224 */ /* 0x000fe400078e0003 */
[----:B------:R-:W-:-:S05]  /*1f590*/  @!P4 IMAD.MOV.U32 R3, RZ, RZ, R8 ;  /* 0x000000ffff03c224 */ /* 0x000fca00078e0008 */
[----:B------:R-:W-:Y:S04]  /*1f5a0*/  @!P4 LDGSTS.E.BYPASS.LTC128B.128 [R20+0xf200], desc[UR60][R2.64], !P2 ;  /* 0x0f2000000214cfae */ /* 0x000fe8000d101d7c */
[----:B------:R-:W-:Y:S04]  /*1f5b0*/  @!P4 LDGSTS.E.BYPASS.LTC128B.128 [R20+0x12200], desc[UR60][R2.64+0x40], !P1 ;  /* 0x122000400214cfae */ /* 0x000fe8000c901d7c */
[----:B------:R0:W-:Y:S02]  /*1f5c0*/  @!P4 LDGSTS.E.BYPASS.LTC128B.128 [R20+0x15200], desc[UR60][R2.64+0x80], !P0 ;  /* 0x152000800214cfae */ /* 0x0001e4000c101d7c */
[----:B0-----:R-:W-:-:S02]  /*1f5d0*/  @!P3 IMAD.MOV.U32 R2, RZ, RZ, R4 ;  /* 0x000000ffff02b224 */ /* 0x001fc400078e0004 */
[----:B------:R-:W-:-:S05]  /*1f5e0*/  @!P3 IMAD.MOV.U32 R3, RZ, RZ, R5 ;  /* 0x000000ffff03b224 */ /* 0x000fca00078e0005 */
[----:B------:R-:W-:Y:S04]  /*1f5f0*/  @!P3 LDGSTS.E.BYPASS.LTC128B.128 [R20+0xfa00], desc[UR60][R2.64], !P2 ;  /* 0x0fa000000214bfae */ /* 0x000fe8000d101d7c */
[----:B------:R-:W-:Y:S04]  /*1f600*/  @!P3 LDGSTS.E.BYPASS.LTC128B.128 [R20+0x12a00], desc[UR60][R2.64+0x40], !P1 ;  /* 0x12a000400214bfae */ /* 0x000fe8000c901d7c */
[----:B------:R0:W-:Y:S04]  /*1f610*/  @!P3 LDGSTS.E.BYPASS.LTC128B.128 [R20+0x15a00], desc[UR60][R2.64+0x80], !P0 ;  /* 0x15a000800214bfae */ /* 0x0001e8000c101d7c */
[----:B0--3--:R0:W1:Y:S02]  /*1f620*/  SHFL.IDX PT, R2, R7, 0x1, 0x1c1f ;  /* 0x003c1f0007027f89 */ /* 0x00906400000e0000 */
.L_x_2680:
        /* <DEDUP_REMOVED lines=13> */
.L_x_2529:
        /* <DEDUP_REMOVED lines=14> */
[----:B-1----:R-:W2:Y:S01]  /*1f7e0*/  LDL R2, [R1+0x18] ;  /* 0x0000180001027983 */ /* 0x002ea20000100800 */
[----:B------:R1:W-:Y:S01]  /*1f7f0*/  SYNCS.ARRIVE.TRANS64.A1T0 RZ, [R22+URZ+0x31c00], RZ ;  /* 0x031c00ff16ff79a7 */ /* 0x0003e2000810003f */
[----:B------:R-:W-:Y:S01]  /*1f800*/  BSSY B0, `(.L_x_2530) ;  /* 0x0000004000007945 */ /* 0x000fe20003800000 */
[----:B------:R-:W3:Y:S01]  /*1f810*/  SYNCS.PHASECHK.TRANS64.TRYWAIT P0, [R22+URZ+0x31c20], R3 ;  /* 0x031c2003160075a7 */ /* 0x000ee2000800017f */
[----:B--2---:R-:W-:Y:S02]  /*1f820*/  ISETP.GE.AND P1, PT, R2, 0x2, PT ;  /* 0x000000020200780c */ /* 0x004fe40003f26270 */
[----:B-1-3--:R-:W-:Y:S11]  /*1f830*/  @!P0 BRA `(.L_x_2531) ;  /* 0x0000004c00e48947 */ /* 0x00aff60003800000 */
.L_x_2681:
[----:B------:R-:W-:Y:S05]  /*1f840*/  BSYNC B0 ;  /* 0x0000000000007941 */ /* 0x000fea0003800000 */
.L_x_2530:
[----:B------:R-:W-:Y:S04]  /*1f850*/  BSSY B0, `(.L_x_2532) ;  /* 0x0000226000007945 */ /* 0x000fe80003800000 */
[----:B------:R-:W-:Y:S05]  /*1f860*/  @!P1 BRA `(.L_x_2533) ;  /* 0x0000002000909947 */ /* 0x000fea0003800000 */
[----:B------:R-:W2:Y:S01]  /*1f870*/  LDL R2, [R1+0x18] ;  /* 0x0000180001027983 */ /* 0x000ea20000100800 */
[----:B------:R-:W-:Y:S01]  /*1f880*/  BSSY B2, `(.L_x_2534) ;  /* 0x00000bc000027945 */ /* 0x000fe20003800000 */
[C---:B--2---:R-:W-:Y:S01]  /*1f890*/  LOP3.LUT R0, R2.reuse, 0x1, RZ, 0xc0, !PT ;  /* 0x0000000102007812 */ /* 0x044fe200078ec0ff */
[----:B0-----:R-:W-:-:S03]  /*1f8a0*/  VIADD R7, R2, 0xfffffffe ;  /* 0xfffffffe02077836 */ /* 0x001fc60000000000 */
        /* <DEDUP_REMOVED lines=14> */
[----:B------:R-:W-:Y:S01]  /*1f990*/  ISETP.NE.U32.AND P0, PT, RZ, UR4, PT ;  /* 0x00000004ff007c0c */ /* 0x000fe2000bf05070 */
[----:B------:R-:W-:-:S03]  /*1f9a0*/  IMAD.MOV.U32 R0, RZ, RZ, R7 ;  /* 0x000000ffff007224 */ /* 0x000fc600078e0007 */
[----:B------:R-:W-:-:S13]  /*1f9b0*/  ISETP.NE.AND.EX P0, PT, RZ, UR5, PT, P0 ;  /* 0x00000005ff007c0c */ /* 0x000fda000bf05300 */
[----:B------:R-:W-:Y:S05]  /*1f9c0*/  @!P0 BRA `(.L_x_2538) ;  /* 0x0000000000488947 */ /* 0x000fea0003800000 */
[----:B------:R-:W2:Y:S01]  /*1f9d0*/  LDL R10, [R1+0x8] ;  /* 0x00000800010a7983 */ /* 0x000ea20000100800 */
[----:B------:R-:W0:Y:S01]  /*1f9e0*/  LDC R4, c[0x0][0x43c] ;  /* 0x00010f00ff047b82 */ /* 0x000e220000000800 */
[----:B------:R-:W-:Y:S01]  /*1f9f0*/  ULDC.64 UR6, c[0x0][0x428] ;  /* 0x00010a0000067ab9 */ /* 0x000fe20000000a00 */
[----:B0-----:R-:W-:-:S13]  /*1fa00*/  ISETP.NE.AND P0, PT, R4, 0x1, PT ;  /* 0x000000010400780c */ /* 0x001fda0003f05270 */
[----:B-1----:R-:W0:Y:S02]  /*1fa10*/  @P0 LDC.64 R2, c[0x0][0x440] ;  /* 0x00011000ff020b82 */ /* 0x002e240000000a00 */
[----:B0-----:R-:W-:-:S04]  /*1fa20*/  @P0 IMAD.HI.U32 R0, R7, R2, RZ ;  /* 0x0000000207000227 */ /* 0x001fc800078e00ff */
[----:B------:R-:W-:Y:S01]  /*1fa30*/  IMAD.MOV.U32 R2, RZ, RZ, R7 ;  /* 0x000000ffff027224 */ /* 0x000fe200078e0007 */
[----:B------:R-:W-:-:S04]  /*1fa40*/  @P0 SHF.R.U32.HI R2, RZ, R3, R0 ;  /* 0x00000003ff020219 */ /* 0x000fc80000011600 */
[--C-:B------:R-:W-:Y:S01]  /*1fa50*/  SHF.R.S32.HI R3, RZ, 0x1f, R2.reuse ;  /* 0x0000001fff037819 */ /* 0x100fe20000011402 */
[----:B------:R-:W-:-:S04]  /*1fa60*/  IMAD.MOV R0, RZ, RZ, -R2 ;  /* 0x000000ffff007224 */ /* 0x000fc800078e0a02 */
[----:B------:R-:W-:Y:S02]  /*1fa70*/  IMAD R0, R4, R0, R7 ;  /* 0x0000000004007224 */ /* 0x000fe400078e0207 */
[----:B------:R-:W-:-:S04]  /*1fa80*/  IMAD.WIDE.U32 R2, R26, UR6, R2 ;  /* 0x000000061a027c25 */ /* 0x000fc8000f8e0002 */
[----:B--2---:R-:W-:-:S04]  /*1fa90*/  IMAD R4, R10, UR6, RZ ;  /* 0x000000060a047c24 */ /* 0x004fc8000f8e02ff */
[----:B------:R-:W-:-:S04]  /*1faa0*/  IMAD R4, R26, UR7, R4 ;  /* 0x000000071a047c24 */ /* 0x000fc8000f8e0204 */
[----:B------:R-:W-:Y:S01]  /*1fab0*/  IMAD.IADD R3, R4, 0x1, R3 ;  /* 0x0000000104037824 */ /* 0x000fe200078e0203 */
[----:B------:R-:W-:-:S04]  /*1fac0*/  LEA R4, P0, R2, UR4, 0x2 ;  /* 0x0000000402047c11 */ /* 0x000fc8000f8010ff */
[----:B------:R-:W-:-:S06]  /*1fad0*/  LEA.HI.X R5, R2, UR5, R3, 0x2, P0 ;  /* 0x0000000502057c11 */ /* 0x000fcc00080f1403 */
[----:B------:R0:W5:Y:S03]  /*1fae0*/  LDG.E R5, desc[UR60][R4.64] ;  /* 0x0000003c04057981 */ /* 0x000166000c1e1900 */
.L_x_2538:
[----:B-1----:R-:W-:Y:S01]  /*1faf0*/  IMAD R3, R6, 0x8, R22 ;  /* 0x0000000806037824 */ /* 0x002fe200078e0216 */
[----:B------:R-:W-:Y:S01]  /*1fb00*/  SHF.L.U32 R2, R9, 0x1f, RZ ;  /* 0x0000001f09027819 */ /* 0x000fe200000006ff */
[----:B------:R-:W-:Y:S03]  /*1fb10*/  BSSY B3, `(.L_x_2539) ;  /* 0x0000003000037945 */ /* 0x000fe60003800000 */
[----:B------:R-:W1:Y:S02]  /*1fb20*/  SYNCS.PHASECHK.TRANS64.TRYWAIT P0, [R3+URZ+0x31c40], R2 ;  /* 0x031c4002030075a7 */ /* 0x000e64000800017f */
[----:B-1----:R-:W-:Y:S05]  /*1fb30*/  @!P0 BRA `(.L_x_2540) ;  /* 0x0000004c00388947 */ /* 0x002fea0003800000 */
.L_x_2682:
[----:B------:R-:W-:Y:S05]  /*1fb40*/  BSYNC B3 ;  /* 0x0000000000037941 */ /* 0x000fea0003800000 */
.L_x_2539:
        /* <DEDUP_REMOVED lines=12> */
.L_x_2542:
[----:B------:R-:W-:Y:S05]  /*1fc10*/  BSYNC B3 ;  /* 0x0000000000037941 */ /* 0x000fea0003800000 */
.L_x_2541:
        /* <DEDUP_REMOVED lines=11> */
.L_x_2543:
        /* <DEDUP_REMOVED lines=16> */
.L_x_2544:
        /* <DEDUP_REMOVED lines=16> */
.L_x_2545:
        /* <DEDUP_REMOVED lines=15> */
.L_x_2683:
[----:B------:R-:W-:Y:S05]  /*1ffc0*/  BSYNC B3 ;  /* 0x0000000000037941 */ /* 0x000fea0003800000 */
.L_x_2546:
        /* <DEDUP_REMOVED lines=12> */
.L_x_2549:
[----:B------:R-:W-:Y:S05]  /*20090*/  BSYNC B3 ;  /* 0x0000000000037941 */ /* 0x000fea0003800000 */
.L_x_2548:
        /* <DEDUP_REMOVED lines=11> */
.L_x_2550:
        /* <DEDUP_REMOVED lines=15> */
.L_x_2551:
        /* <DEDUP_REMOVED lines=15> */
.L_x_2552:
        /* <DEDUP_REMOVED lines=12> */
.L_x_2537:
[----:B------:R-:W-:Y:S05]  /*203f0*/  BSYNC B1 ;  /* 0x0000000000017941 */ /* 0x000fea0003800000 */
.L_x_2536:
[----:B------:R-:W2:Y:S01]  /*20400*/  LDL.LU R0, [R1+0x18] ;  /* 0x0000180001007983 */ /* 0x000ea20000300800 */
[----:B------:R-:W-:Y:S02]  /*20410*/  IMAD.MOV.U32 R23, RZ, RZ, R6 ;  /* 0x000000ffff177224 */ /* 0x000fe400078e0006 */
[----:B------:R-:W-:Y:S02]  /*20420*/  IMAD.MOV.U32 R27, RZ, RZ, R9 ;  /* 0x000000ffff1b7224 */ /* 0x000fe400078e0009 */
[----:B--2---:R-:W-:-:S07]  /*20430*/  VIADD R0, R0, 0xfffffffd ;  /* 0xfffffffd00007836 */ /* 0x004fce0000000000 */
.L_x_2535:
[----:B------:R-:W-:Y:S05]  /*20440*/  BSYNC B2 ;  /* 0x0000000000027941 */ /* 0x000fea0003800000 */
.L_x_2534:
[----:B------:R-:W-:-:S13]  /*20450*/  ISETP.NE.AND P0, PT, R7, RZ, PT ;  /* 0x000000ff0700720c */ /* 0x000fda0003f05270 */
[----:B------:R-:W-:Y:S05]  /*20460*/  @!P0 BRA `(.L_x_2533) ;  /* 0x0000001400908947 */ /* 0x000fea0003800000 */
[----:B------:R-:W-:-:S07]  /*20470*/  IMAD.MOV.U32 R4, RZ, RZ, R24 ;  /* 0x000000ffff047224 */ /* 0x000fce00078e0018 */
.L_x_2587:
        /* <DEDUP_REMOVED lines=33> */
.L_x_2555:
[----:B-1----:R-:W-:Y:S01]  /*20690*/  IMAD R3, R6, 0x8, R22 ;  /* 0x0000000806037824 */ /* 0x002fe200078e0216 */
[----:B------:R-:W-:Y:S01]  /*206a0*/  SHF.L.U32 R2, R7, 0x1f, RZ ;  /* 0x0000001f07027819 */ /* 0x000fe200000006ff */
[----:B------:R-:W-:Y:S03]  /*206b0*/  BSSY B2, `(.L_x_2556) ;  /* 0x0000003000027945 */ /* 0x000fe60003800000 */
[----:B------:R-:W1:Y:S02]  /*206c0*/  SYNCS.PHASECHK.TRANS64.TRYWAIT P0, [R3+URZ+0x31c40], R2 ;  /* 0x031c4002030075a7 */ /* 0x000e64000800017f */
[----:B-1----:R-:W-:Y:S05]  /*206d0*/  @!P0 BRA `(.L_x_2557) ;  /* 0x0000004000788947 */ /* 0x002fea0003800000 */
.L_x_2684:
[----:B------:R-:W-:Y:S05]  /*206e0*/  BSYNC B2 ;  /* 0x0000000000027941 */ /* 0x000fea0003800000 */
.L_x_2556:
        /* <DEDUP_REMOVED lines=12> */
.L_x_2559:
[----:B------:R-:W-:Y:S05]  /*207b0*/  BSYNC B2 ;  /* 0x0000000000027941 */ /* 0x000fea0003800000 */
.L_x_2558:
        /* <DEDUP_REMOVED lines=11> */
.L_x_2560:
        /* <DEDUP_REMOVED lines=16> */
.L_x_2561:
        /* <DEDUP_REMOVED lines=16> */
.L_x_2562:
        /* <DEDUP_REMOVED lines=15> */
.L_x_2685:
[----:B------:R-:W-:Y:S05]  /*20b60*/  BSYNC B2 ;  /* 0x0000000000027941 */ /* 0x000fea0003800000 */
.L_x_2563:
        /* <DEDUP_REMOVED lines=11> */
.L_x_2566:
[----:B------:R-:W-:Y:S05]  /*20c20*/  BSYNC B2 ;  /* 0x0000000000027941 */ /* 0x000fea0003800000 */
.L_x_2565:
        /* <DEDUP_REMOVED lines=10> */
.L_x_2567:
        /* <DEDUP_REMOVED lines=15> */
.L_x_2568:
        /* <DEDUP_REMOVED lines=15> */
.L_x_2569:
        /* <DEDUP_REMOVED lines=12> */
.L_x_2554:
[----:B------:R-:W-:Y:S05]  /*20f70*/  BSYNC B1 ;  /* 0x0000000000017941 */ /* 0x000fea0003800000 */
.L_x_2553:
        /* <DEDUP_REMOVED lines=32> */
.L_x_2572:
[----:B------:R-:W-:Y:S01]  /*21180*/  IMAD R2, R23, 0x8, R22 ;  /* 0x0000000817027824 */ /* 0x000fe200078e0216 */
[----:B-1----:R-:W-:Y:S01]  /*21190*/  SHF.L.U32 R3, R27, 0x1f, RZ ;  /* 0x0000001f1b037819 */ /* 0x002fe200000006ff */
[----:B------:R-:W-:Y:S03]  /*211a0*/  BSSY B2, `(.L_x_2573) ;  /* 0x0000003000027945 */ /* 0x000fe60003800000 */
[----:B------:R-:W1:Y:S02]  /*211b0*/  SYNCS.PHASECHK.TRANS64.TRYWAIT P0, [R2+URZ+0x31c40], R3 ;  /* 0x031c4003020075a7 */ /* 0x000e64000800017f */
[----:B-1----:R-:W-:Y:S05]  /*211c0*/  @!P0 BRA `(.L_x_2574) ;  /* 0x0000003400e48947 */ /* 0x002fea0003800000 */
.L_x_2686:
[----:B------:R-:W-:Y:S05]  /*211d0*/  BSYNC B2 ;  /* 0x0000000000027941 */ /* 0x000fea0003800000 */
.L_x_2573:
        /* <DEDUP_REMOVED lines=12> */
.L_x_2576:
[----:B------:R-:W-:Y:S05]  /*212a0*/  BSYNC B2 ;  /* 0x0000000000027941 */ /* 0x000fea0003800000 */
.L_x_2575:
        /* <DEDUP_REMOVED lines=12> */
.L_x_2577:
        /* <DEDUP_REMOVED lines=16> */
.L_x_2578:
        /* <DEDUP_REMOVED lines=16> */
.L_x_2579:
        /* <DEDUP_REMOVED lines=15> */
.L_x_2687:
[----:B------:R-:W-:Y:S05]  /*21660*/  BSYNC B2 ;  /* 0x0000000000027941 */ /* 0x000fea0003800000 */
.L_x_2580:
        /* <DEDUP_REMOVED lines=11> */
.L_x_2583:
[----:B------:R-:W-:Y:S05]  /*21720*/  BSYNC B2 ;  /* 0x0000000000027941 */ /* 0x000fea0003800000 */
.L_x_2582:
        /* <DEDUP_REMOVED lines=10> */
.L_x_2584:
        /* <DEDUP_REMOVED lines=15> */
.L_x_2585:
        /* <DEDUP_REMOVED lines=15> */
.L_x_2586:
        /* <DEDUP_REMOVED lines=12> */
.L_x_2571:
[----:B------:R-:W-:Y:S05]  /*21a70*/  BSYNC B1 ;  /* 0x0000000000017941 */ /* 0x000fea0003800000 */
.L_x_2570:
[C---:B------:R-:W-:Y:S01]  /*21a80*/  ISETP.GT.AND P0, PT, R0.reuse, 0x1, PT ;  /* 0x000000010000780c */ /* 0x040fe20003f04270 */
[----:B------:R-:W-:-:S12]  /*21a90*/  VIADD R0, R0, 0xfffffffe ;  /* 0xfffffffe00007836 */ /* 0x000fd80000000000 */
[----:B------:R-:W-:Y:S05]  /*21aa0*/  @P0 BRA `(.L_x_2587) ;  /* 0xffffffe800740947 */ /* 0x000fea000383ffff */
.L_x_2533:
[----:B------:R-:W-:Y:S05]  /*21ab0*/  BSYNC B0 ;  /* 0x0000000000007941 */ /* 0x000fea0003800000 */
.L_x_2532:
        /* <DEDUP_REMOVED lines=17> */
.L_x_2589:
[----:B------:R-:W-:Y:S05]  /*21bd0*/  BSYNC B0 ;  /* 0x0000000000007941 */ /* 0x000fea0003800000 */
.L_x_2588:
[----:B------:R-:W2:Y:S01]  /*21be0*/  LDL R0, [R1] ;  /* 0x0000000001007983 */ /* 0x000ea20000100800 */
[----:B------:R-:W-:Y:S01]  /*21bf0*/  BSSY B0, `(.L_x_2590) ;  /* 0x0000046000007945 */ /* 0x000fe20003800000 */
[----:B--2---:R-:W-:-:S13]  /*21c00*/  LOP3.LUT P0, RZ, R0, 0x1, RZ, 0xc0, !PT ;  /* 0x0000000100ff7812 */ /* 0x004fda000780c0ff */
[----:B------:R-:W-:Y:S05]  /*21c10*/  @!P0 BRA `(.L_x_2591) ;  /* 0x00000004000c8947 */ /* 0x000fea0003800000 */
[----:B-1----:R-:W-:Y:S01]  /*21c20*/  IMAD R3, R23, 0x8, R22 ;  /* 0x0000000817037824 */ /* 0x002fe200078e0216 */
[----:B------:R-:W-:Y:S01]  /*21c30*/  SHF.L.U32 R0, R27, 0x1f, RZ ;  /* 0x0000001f1b007819 */ /* 0x000fe200000006ff */
[----:B------:R-:W-:Y:S01]  /*21c40*/  BSSY B1, `(.L_x_2592) ;  /* 0x0000004000017945 */ /* 0x000fe20003800000 */
[----:B------:R-:W-:Y:S02]  /*21c50*/  ISETP.NE.AND P1, PT, R6, RZ, PT ;  /* 0x000000ff0600720c */ /* 0x000fe40003f25270 */
[----:B------:R-:W1:Y:S02]  /*21c60*/  SYNCS.PHASECHK.TRANS64.TRYWAIT P0, [R3+URZ+0x31c60], R0 ;  /* 0x031c6000030075a7 */ /* 0x000e64000800017f */
[----:B-1----:R-:W-:Y:S09]  /*21c70*/  @!P0 BRA `(.L_x_2593) ;  /* 0x0000002c00608947 */ /* 0x002ff20003800000 */
.L_x_2688:
[----:B------:R-:W-:Y:S05]  /*21c80*/  BSYNC B1 ;  /* 0x0000000000017941 */ /* 0x000fea0003800000 */
.L_x_2592:
        /* <DEDUP_REMOVED lines=9> */
.L_x_2595:
[----:B------:R-:W-:Y:S05]  /*21d20*/  BSYNC B1 ;  /* 0x0000000000017941 */ /* 0x000fea0003800000 */
.L_x_2594:
        /* <DEDUP_REMOVED lines=10> */
.L_x_2596:
        /* <DEDUP_REMOVED lines=15> */
.L_x_2597:
        /* <DEDUP_REMOVED lines=15> */
.L_x_2598:
        /* <DEDUP_REMOVED lines=10> */
.L_x_2591:
[----:B------:R-:W-:Y:S05]  /*22050*/  BSYNC B0 ;  /* 0x0000000000007941 */ /* 0x000fea0003800000 */
.L_x_2590:
[----:B------:R-:W-:-:S05]  /*22060*/  VIADD R23, R23, 0x1 ;  /* 0x0000000117177836 */ /* 0x000fca0000000000 */
[----:B------:R-:W-:-:S04]  /*22070*/  ISETP.NE.AND P0, PT, R23, 0x2, PT ;  /* 0x000000021700780c */ /* 0x000fc80003f05270 */
[----:B------:R-:W-:Y:S02]  /*22080*/  SEL R0, RZ, 0x1, P0 ;  /* 0x00000001ff007807 */ /* 0x000fe40000000000 */
[----:B------:R-:W-:Y:S02]  /*22090*/  SEL R23, R23, RZ, P0 ;  /* 0x000000ff17177207 */ /* 0x000fe40000000000 */
[----:B------:R-:W-:-:S07]  /*220a0*/  LOP3.LUT R27, R27, R0, RZ, 0x3c, !PT ;  /* 0x000000001b1b7212 */ /* 0x000fce00078e3cff */
.L_x_2514:
[----:B------:R-:W-:Y:S05]  /*220b0*/  BSYNC B7 ;  /* 0x0000000000077941 */ /* 0x000fea0003800000 */
.L_x_2512:
[----:B------:R-:W3:Y:S02]  /*220c0*/  LDL R0, [R1] ;  /* 0x0000000001007983 */ /* 0x000ee40000100800 */
[----:B---3--:R-:W-:-:S13]  /*220d0*/  LOP3.LUT P0, RZ, R0, 0x2, RZ, 0xc0, !PT ;  /* 0x0000000200ff7812 */ /* 0x008fda000780c0ff */
[----:B------:R-:W-:Y:S05]  /*220e0*/  @!P0 BRA `(.L_x_2599) ;  /* 0x0000000000248947 */ /* 0x000fea0003800000 */
[----:B------:R-:W-:Y:S05]  /*220f0*/  WARPSYNC.ALL ;  /* 0x0000000000007948 */ /* 0x000fea0003800000 */
[----:B------:R-:W3:Y:S08]  /*22100*/  S2UR UR5, SR_CgaCtaId ;  /* 0x00000000000579c3 */ /* 0x000ef00000008800 */
[----:B------:R-:W-:Y:S06]  /*22110*/  BAR.SYNC.DEFER_BLOCKING 0x5, 0x200 ;  /* 0x0148000000007b1d */ /* 0x000fec0000010000 */
[----:B------:R-:W-:-:S02]  /*22120*/  UMOV UR4, 0x400 ;  /* 0x0000040000047882 */ /* 0x000fc40000000000 */
[----:B---3--:R-:W-:-:S06]  /*22130*/  ULEA UR4, UR5, UR4, 0x18 ;  /* 0x0000000405047291 */ /* 0x008fcc000f8ec03f */
[----:B-1----:R-:W-:-:S05]  /*22140*/  IMAD.U32 R22, RZ, RZ, UR4 ;  /* 0x00000004ff167e24 */ /* 0x002fca000f8e00ff */
[----:B------:R1:W3:Y:S01]  /*22150*/  LDS.128 R16, [R22+0x31cd0] ;  /* 0x031cd00016107984 */ /* 0x0002e20000000c00 */
[----:B------:R-:W-:Y:S06]  /*22160*/  BAR.ARV 0x4, 0x200 ;  /* 0x0108000000007b1d */ /* 0x000fec0000002000 */
[----:B------:R-:W-:Y:S05]  /*22170*/  BRA `(.L_x_2600) ;  /* 0x0000000800cc7947 */ /* 0x000fea0003800000 */
.L_x_2599:
[----:B------:R-:W0:Y:S01]  /*22180*/  S2R R0, SR_TID.X ;  /* 0x0000000000007919 */ /* 0x000e220000002100 */
[----:B------:R-:W-:Y:S01]  /*22190*/  UMOV UR4, 0xffffffff ;  /* 0xffffffff00047882 */ /* 0x000fe20000000000 */
[----:B0-2---:R-:W-:-:S04]  /*221a0*/  LOP3.LUT R7, R0, 0x1f, RZ, 0xc0, !PT ;  /* 0x0000001f00077812 */ /* 0x005fc800078ec0ff */
[----:B------:R-:W-:Y:S01]  /*221b0*/  ISETP.NE.AND P0, PT, R7, 0x1f, PT ;  /* 0x0000001f0700780c */ /* 0x000fe20003f05270 */
[----:B------:R-:W-:-:S12]  /*221c0*/  BRA.DIV UR4, `(.L_x_2601) ;  /* 0x0000002a04207947 */ /* 0x000fd8000b800000 */
[----:B------:R-:W-:Y:S01]  /*221d0*/  IMAD.IADD R5, R19, 0x1, R7 ;  /* 0x0000000113057824 */ /* 0x000fe200078e0207 */
[----:B------:R-:W-:-:S04]  /*221e0*/  ULDC UR4, c[0x0][0xc3c] ;  /* 0x00030f0000047ab9 */ /* 0x000fc80000000800 */
[----:B------:R-:W-:-:S13]  /*221f0*/  ISETP.GE.OR P1, PT, R5, UR4, !P0 ;  /* 0x0000000405007c0c */ /* 0x000fda000c726670 */
[----:B-1----:R-:W0:Y:S02]  /*22200*/  @!P1 LDC.64 R2, c[0x0][0xc80] ;  /* 0x00032000ff029b82 */ /* 0x002e240000000a00 */
        /* <DEDUP_REMOVED lines=27> */
.L_x_2698:
[----:B------:R-:W-:Y:S02]  /*223c0*/  ULDC UR4, c[0x0][0xc38] ;  /* 0x00030e0000047ab9 */ /* 0x000fe40000000800 */
[----:B------:R-:W-:-:S04]  /*223d0*/  IMAD.U32 R4, RZ, RZ, UR4 ;  /* 0x00000004ff047e24 */ /* 0x000fc8000f8e00ff */
[----:B-1----:R-:W-:-:S04]  /*223e0*/  IMAD R5, R14, R4, RZ ;  /* 0x000000040e057224 */ /* 0x002fc800078e02ff */
[----:B------:R-:W-:-:S05]  /*223f0*/  IMAD.IADD R16, R16, 0x1, R5 ;  /* 0x0000000110107824 */ /* 0x000fca00078e0205 */
[----:B------:R-:W-:-:S13]  /*22400*/  ISETP.GT.AND P6, PT, R16, R0, PT ;  /* 0x000000001000720c */ /* 0x000fda0003fc4270 */
[----:B------:R-:W-:Y:S05]  /*22410*/  @P6 BRA `(.L_x_2602) ;  /* 0x00000000009c6947 */ /* 0x000fea0003800000 */
.L_x_2607:
        /* <DEDUP_REMOVED lines=14> */
.L_x_2605:
[----:B------:R-:W-:Y:S05]  /*22500*/  BSYNC B0 ;  /* 0x0000000000007941 */ /* 0x000fea0003800000 */
.L_x_2604:
        /* <DEDUP_REMOVED lines=18> */
.L_x_2706:
[----:B------:R-:W-:Y:S02]  /*22630*/  ULDC UR4, c[0x0][0xc38] ;  /* 0x00030e0000047ab9 */ /* 0x000fe40000000800 */
[----:B------:R-:W-:-:S04]  /*22640*/  IMAD.U32 R4, RZ, RZ, UR4 ;  /* 0x00000004ff047e24 */ /* 0x000fc8000f8e00ff */
[----:B-1----:R-:W-:-:S04]  /*22650*/  IMAD R5, R14, R4, RZ ;  /* 0x000000040e057224 */ /* 0x002fc800078e02ff */
[----:B------:R-:W-:-:S05]  /*22660*/  IMAD.IADD R16, R5, 0x1, R16 ;  /* 0x0000000105107824 */ /* 0x000fca00078e0210 */
[----:B------:R-:W-:-:S13]  /*22670*/  ISETP.GT.AND P6, PT, R16, R0, PT ;  /* 0x000000001000720c */ /* 0x000fda0003fc4270 */
[----:B------:R-:W-:Y:S05]  /*22680*/  @!P6 BRA `(.L_x_2607) ;  /* 0xfffffffc0064e947 */ /* 0x000fea000383ffff */
.L_x_2602:
        /* <DEDUP_REMOVED lines=8> */
.L_x_2710:
[----:B------:R-:W-:Y:S01]  /*22710*/  ISETP.NE.AND P0, PT, R5, RZ, PT ;  /* 0x000000ff0500720c */ /* 0x000fe20003f05270 */
[----:B------:R-:W-:-:S12]  /*22720*/  IMAD.MOV.U32 R5, RZ, RZ, RZ ;  /* 0x000000ffff057224 */ /* 0x000fd800078e00ff */
[----:B------:R-:W-:Y:S05]  /*22730*/  @!P0 BRA `(.L_x_2609) ;  /* 0x0000000000108947 */ /* 0x000fea0003800000 */
[----:B------:R-:W-:Y:S01]  /*22740*/  UMOV UR4, 0xffffffff ;  /* 0xffffffff00047882 */ /* 0x000fe20000000000 */
[----:B------:R-:W-:Y:S02]  /*22750*/  VIADD R12, R6, 0xffffffff ;  /* 0xffffffff060c7836 */ /* 0x000fe40000000000 */
[----:B------:R-:W-:Y:S05]  /*22760*/  BRA.DIV UR4, `(.L_x_2610) ;  /* 0x0000002a04e07947 */ /* 0x000fea000b800000 */
[----:B------:R3:W4:Y:S02]  /*22770*/  SHFL.IDX PT, R5, R3, R12, 0x1f ;  /* 0x00001f0c03057589 */ /* 0x00072400000e0000 */
.L_x_2609:
[----:B01-3--:R-:W0:Y:S01]  /*22780*/  LDC.64 R2, c[0x0][0xc90] ;  /* 0x00032400ff027b82 */ /* 0x00be220000000a00 */
[----:B------:R-:W-:-:S04]  /*22790*/  IMAD.IADD R19, R6, 0x1, R19 ;  /* 0x0000000106137824 */ /* 0x000fc800078e0213 */
[----:B0-----:R-:W-:-:S05]  /*227a0*/  IMAD.WIDE R2, R19, 0x4, R2 ;  /* 0x0000000413027825 */ /* 0x001fca00078e0202 */
[----:B------:R-:W2:Y:S01]  /*227b0*/  LDG.E R7, desc[UR60][R2.64] ;  /* 0x0000003c02077981 */ /* 0x000ea2000c1e1900 */
[----:B----4-:R-:W-:Y:S02]  /*227c0*/  IMAD R16, R5, R4, R16 ;  /* 0x0000000405107224 */ /* 0x010fe400078e0210 */
[----:B--2---:R-:W-:-:S05]  /*227d0*/  IMAD R6, R17, R7, RZ ;  /* 0x0000000711067224 */ /* 0x004fca00078e02ff */
[----:B------:R-:W-:-:S04]  /*227e0*/  IABS R8, R6 ;  /* 0x0000000600087213 */ /* 0x000fc80000000000 */
[----:B------:R-:W0:Y:S08]  /*227f0*/  I2F.RP R9, R8 ;  /* 0x0000000800097306 */ /* 0x000e300000209400 */
[----:B0-----:R-:W0:Y:S02]  /*22800*/  MUFU.RCP R9, R9 ;  /* 0x0000000900097308 */ /* 0x001e240000001000 */
[----:B0-----:R-:W-:-:S06]  /*22810*/  VIADD R10, R9, 0xffffffe ;  /* 0x0ffffffe090a7836 */ /* 0x001fcc0000000000 */
[----:B------:R-:W0:Y:S02]  /*22820*/  F2I.FTZ.U32.TRUNC.NTZ R3, R10 ;  /* 0x0000000a00037305 */ /* 0x000e24000021f000 */
[----:B0-----:R-:W-:-:S04]  /*22830*/  IMAD.MOV R2, RZ, RZ, -R3 ;  /* 0x000000ffff027224 */ /* 0x001fc800078e0a03 */
[----:B------:R-:W-:Y:S02]  /*22840*/  IMAD R5, R2, R8, RZ ;  /* 0x0000000802057224 */ /* 0x000fe400078e02ff */
[----:B------:R-:W-:-:S04]  /*22850*/  IMAD.MOV.U32 R2, RZ, RZ, RZ ;  /* 0x000000ffff027224 */ /* 0x000fc800078e00ff */
        /* <DEDUP_REMOVED lines=21> */
[----:B------:R-:W-:Y:S01]  /*229b0*/  VIADDMNMX R4, R3, R4, R7, PT ;  /* 0x0000000403047246 */ /* 0x000fe20003800107 */
[----:B------:R-:W-:-:S03]  /*229c0*/  IMAD.IADD R0, R5, 0x1, R0 ;  /* 0x0000000105007824 */ /* 0x000fc600078e0200 */
        /* <DEDUP_REMOVED lines=23> */
[----:B------:R-:W-:Y:S01]  /*22b40*/  @!P1 LOP3.LUT R3, RZ, R4, RZ, 0x33, !PT ;  /* 0x00000004ff039212 */ /* 0x000fe200078e33ff */
[----:B------:R-:W-:-:S04]  /*22b50*/  IMAD.MOV R4, RZ, RZ, -R4 ;  /* 0x000000ffff047224 */ /* 0x000fc800078e0a04 */
[----:B------:R-:W-:Y:S01]  /*22b60*/  IMAD R18, R3, R4, R0 ;  /* 0x0000000403127224 */ /* 0x000fe200078e0200 */
[----:B------:R-:W-:-:S05]  /*22b70*/  LOP3.LUT R0, RZ, R3, RZ, 0x33, !PT ;  /* 0x00000003ff007212 */ /* 0x000fca00078e33ff */
[----:B------:R-:W-:Y:S01]  /*22b80*/  IMAD.IADD R17, R17, 0x1, R0 ;  /* 0x0000000111117824 */ /* 0x000fe200078e0200 */
[----:B------:R-:W-:Y:S06]  /*22b90*/  BRA `(.L_x_2611) ;  /* 0x00000000001c7947 */ /* 0x000fec0003800000 */
.L_x_2603:
[----:B------:R-:W-:Y:S01]  /*22ba0*/  UMOV UR4, URZ ;  /* 0x0000003f00047c82 */ /* 0x000fe20008000000 */
[----:B------:R-:W-:Y:S01]  /*22bb0*/  UMOV UR5, URZ ;  /* 0x0000003f00057c82 */ /* 0x000fe20008000000 */
[----:B------:R-:W-:Y:S01]  /*22bc0*/  ULDC UR6, c[0x0][0xc3c] ;  /* 0x00030f0000067ab9 */ /* 0x000fe20000000800 */
[----:B------:R-:W-:Y:S02]  /*22bd0*/  IMAD.MOV.U32 R16, RZ, RZ, R0 ;  /* 0x000000ffff107224 */ /* 0x000fe400078e0000 */
[----:B------:R-:W-:Y:S02]  /*22be0*/  IMAD.U32 R17, RZ, RZ, UR4 ;  /* 0x00000004ff117e24 */ /* 0x000fe4000f8e00ff */
[----:B------:R-:W-:Y:S02]  /*22bf0*/  IMAD.U32 R18, RZ, RZ, UR5 ;  /* 0x00000005ff127e24 */ /* 0x000fe4000f8e00ff */
[----:B------:R-:W-:-:S07]  /*22c00*/  IMAD.U32 R19, RZ, RZ, UR6 ;  /* 0x00000006ff137e24 */ /* 0x000fce000f8e00ff */
.L_x_2611:
        /* <DEDUP_REMOVED lines=10> */
.L_x_2600:
[----:B------:R-:W-:Y:S02]  /*22cb0*/  ULDC UR4, c[0x0][0xc3c] ;  /* 0x00030f0000047ab9 */ /* 0x000fe40000000800 */
[----:B---3--:R-:W-:-:S13]  /*22cc0*/  ISETP.GE.AND P0, PT, R19, UR4, PT ;  /* 0x0000000413007c0c */ /* 0x008fda000bf06270 */
[----:B------:R-:W-:Y:S05]  /*22cd0*/  @!P0 BRA `(.L_x_2612) ;  /* 0xffffff9400648947 */ /* 0x000fea000383ffff */
[----:B------:R-:W-:Y:S05]  /*22ce0*/  BSYNC B8 ;  /* 0x0000000000087941 */ /* 0x000fea0003800000 */
.L_x_2468:
[----:B--2---:R-:W2:Y:S01]  /*22cf0*/  LDL.LU R0, [R1+0x30] ;  /* 0x0000300001007983 */ /* 0x004ea20000300800 */
[----:B------:R-:W-:Y:S01]  /*22d00*/  BSSY B0, `(.L_x_2613) ;  /* 0x000000b000007945 */ /* 0x000fe20003800000 */
[----:B------:R-:W3:Y:S01]  /*22d10*/  S2R R5, SR_CgaCtaId ;  /* 0x0000000000057919 */ /* 0x000ee20000008800 */
[----:B--2---:R-:W-:-:S05]  /*22d20*/  VIADD R0, R0, 0x1 ;  /* 0x0000000100007836 */ /* 0x004fca0000000000 */
[----:B0-----:R-:W-:-:S04]  /*22d30*/  LEA.HI R2, R0, R0, RZ, 0x1 ;  /* 0x0000000000027211 */ /* 0x001fc800078f08ff */
[----:B------:R-:W-:Y:S02]  /*22d40*/  LOP3.LUT R3, R2, 0xfffffffe, RZ, 0xc0, !PT ;  /* 0xfffffffe02037812 */ /* 0x000fe400078ec0ff */
[----:B------:R-:W-:-:S03]  /*22d50*/  MOV R2, 0x400 ;  /* 0x0000040000027802 */ /* 0x000fc60000000f00 */
[----:B------:R-:W-:Y:S01]  /*22d60*/  IMAD.IADD R0, R0, 0x1, -R3 ;  /* 0x0000000100007824 */ /* 0x000fe200078e0a03 */
[----:B---3--:R-:W-:-:S04]  /*22d70*/  LEA R9, R5, R2, 0x18 ;  /* 0x0000000205097211 */ /* 0x008fc800078ec0ff */
[----:B------:R-:W-:-:S04]  /*22d80*/  SHF.L.U32 R0, R0, 0x1f, RZ ;  /* 0x0000001f00007819 */ /* 0x000fc800000006ff */
[----:B------:R-:W0:Y:S02]  /*22d90*/  SYNCS.PHASECHK.TRANS64.TRYWAIT P0, [R9+URZ+0x31c20], R0 ;  /* 0x031c2000090075a7 */ /* 0x000e24000800017f */
[----:B0-----:R-:W-:Y:S05]  /*22da0*/  @!P0 BRA `(.L_x_2614) ;  /* 0x0000002400788947 */ /* 0x001fea0003800000 */
.L_x_2713:
[----:B------:R-:W-:Y:S05]  /*22db0*/  BSYNC B0 ;  /* 0x0000000000007941 */ /* 0x000fea0003800000 */
.L_x_2613:
[----:B------:R-:W-:-:S03]  /*22dc0*/  UMOV UR4, 0xffffffff ;  /* 0xffffffff00047882 */ /* 0x000fc60000000000 */
[----:B------:R-:W-:Y:S05]  /*22dd0*/  BRA.DIV UR4, `(.L_x_2615) ;  /* 0x0000002604807947 */ /* 0x000fea000b800000 */
[----:B0-----:R-:W0:Y:S02]  /*22de0*/  S2R R0, SR_TID.X ;  /* 0x0000000000007919 */ /* 0x001e240000002100 */
[----:B0-----:R-:W-:-:S04]  /*22df0*/  SHF.R.U32.HI R0, RZ, 0x5, R0 ;  /* 0x00000005ff007819 */ /* 0x001fc80000011600 */
[----:B------:R-:W-:-:S05]  /*22e00*/  LOP3.LUT R0, R0, 0x3, RZ, 0xc0, !PT ;  /* 0x0000000300007812 */ /* 0x000fca00078ec0ff */
[----:B------:R0:W2:Y:S02]  /*22e10*/  SHFL.IDX PT, R14, R0, RZ, 0x1f ;  /* 0x00001fff000e7589 */ /* 0x0000a400000e0000 */
.L_x_2716:
[----:B--2---:R-:W-:-:S13]  /*22e20*/  ISETP.NE.AND P0, PT, R14, RZ, PT ;  /* 0x000000ff0e00720c */ /* 0x004fda0003f05270 */
[----:B------:R-:W-:Y:S05]  /*22e30*/  @P0 BRA `(.L_x_2311) ;  /* 0x0000000000900947 */ /* 0x000fea0003800000 */
[----:B------:R-:W-:-:S03]  /*22e40*/  UMOV UR4, 0xffffffff ;  /* 0xffffffff00047882 */ /* 0x000fc60000000000 */
[----:B------:R-:W-:Y:S05]  /*22e50*/  BRA.DIV UR4, `(.L_x_2616) ;  /* 0x0000002604947947 */ /* 0x000fea000b800000 */
[----:B------:R-:W-:-:S13]  /*22e60*/  ELECT P6, URZ, PT ;  /* 0x00000000003f782f */ /* 0x000fda00038c0000 */
.L_x_2719:
        /* <DEDUP_REMOVED lines=8> */
.L_x_2617:
        /* <DEDUP_REMOVED lines=12> */
.L_x_2720:
[----:B------:R-:W2:Y:S02]  /*22fb0*/  SYNCS.PHASECHK.TRANS64.TRYWAIT P0, [R7+URZ], R2 ;  /* 0x00000002070075a7 */ /* 0x000ea4000800017f */
[----:B--2---:R-:W-:Y:S05]  /*22fc0*/  @!P0 BRA `(.L_x_2619) ;  /* 0x00000024006c8947 */ /* 0x004fea0003800000 */
.L_x_2721:
[----:B------:R-:W-:Y:S05]  /*22fd0*/  @!P2 BRA `(.L_x_2620) ;  /* 0x000000000004a947 */ /* 0x000fea0003800000 */
[----:B------:R-:W-:Y:S01]  /*22fe0*/  BPT.TRAP 0x1 ;  /* 0x000000040000795c */ /* 0x000fe20000300000 */
.L_x_2620:
[----:B------:R-:W-:-:S04]  /*22ff0*/  VIADD R0, R9, 0x31c60 ;  /* 0x00031c6009007836 */ /* 0x000fc80000000000 */
[----:B------:R-:W-:-:S04]  /*23000*/  IMAD R4, R23, 0x8, R0 ;  /* 0x0000000817047824 */ /* 0x000fc800078e0200 */
[----:B------:R-:W3:Y:S02]  /*23010*/  SYNCS.PHASECHK.TRANS64.TRYWAIT P0, [R4+URZ], R3 ;  /* 0x00000003040075a7 */ /* 0x000ee4000800017f */
[----:B---3--:R-:W-:Y:S05]  /*23020*/  @!P0 BRA `(.L_x_2621) ;  /* 0x0000002400688947 */ /* 0x008fea0003800000 */
.L_x_2722:
[----:B------:R-:W-:-:S07]  /*23030*/  IMAD R5, R5, 0x8, R0 ;  /* 0x0000000805057824 */ /* 0x000fce00078e0200 */
.L_x_2622:
[----:B----4-:R4:W0:Y:S02]  /*23040*/  SYNCS.PHASECHK.TRANS64.TRYWAIT P0, [R5+URZ], R2 ;  /* 0x00000002050075a7 */ /* 0x010824000800017f */
[----:B0-----:R-:W-:Y:S05]  /*23050*/  @!P0 NANOSLEEP.SYNCS 0x989680 ;  /* 0x009896800000895d */ /* 0x001fea0003900000 */
[----:B------:R-:W0:Y:S02]  /*23060*/  @!P0 SYNCS.PHASECHK.TRANS64 P0, [R5+URZ], R2 ;  /* 0x00000002050085a7 */ /* 0x000e24000800007f */
[----:B0-----:R-:W-:Y:S05]  /*23070*/  @!P0 BRA `(.L_x_2622) ;  /* 0xfffffffc00f08947 */ /* 0x001fea000383ffff */
.L_x_2311:
[----:B------:R-:W-:Y:S05]  /*23080*/  BSYNC B9 ;  /* 0x0000000000097941 */ /* 0x000fea0003800000 */
.L_x_2308:
[----:B------:R-:W-:Y:S05]  /*23090*/  EXIT ;  /* 0x000000000000794d */ /* 0x000fea0003800000 */
.L_x_2327:
[----:B0-----:R0:W1:Y:S02]  /*230a0*/  SYNCS.PHASECHK.TRANS64.TRYWAIT P5, [R21+URZ+0x31c90], R87 ;  /* 0x031c9057150075a7 */ /* 0x00106400080a017f */
[----:B-1----:R-:W-:Y:S05]  /*230b0*/  @!P5 NANOSLEEP.SYNCS 0x989680 ;  /* 0x009896800000d95d */ /* 0x002fea0003900000 */
[----:B------:R-:W1:Y:S02]  /*230c0*/  @!P5 SYNCS.PHASECHK.TRANS64 P5, [R21+URZ+0x31c90], R87 ;  /* 0x031c90571500d5a7 */ /* 0x000e6400080a007f */
[----:B-1----:R-:W-:Y:S05]  /*230d0*/  @!P5 BRA `(.L_x_2327) ;  /* 0xfffffffc00f0d947 */ /* 0x002fea000383ffff */
[----:B------:R-:W-:Y:S05]  /*230e0*/  BRA `(.L_x_2623) ;  /* 0xfffffe0000207947 */ /* 0x000fea000383ffff */
.L_x_2355:
[----:B0-----:R0:W1:Y:S02]  /*230f0*/  SYNCS.PHASECHK.TRANS64.TRYWAIT P5, [R21+URZ+0x31c90], R87 ;  /* 0x031c9057150075a7 */ /* 0x00106400080a017f */
[----:B-1----:R-:W-:Y:S05]  /*23100*/  @!P5 NANOSLEEP.SYNCS 0x989680 ;  /* 0x009896800000d95d */ /* 0x002fea0003900000 */
[----:B------:R-:W1:Y:S02]  /*23110*/  @!P5 SYNCS.PHASECHK.TRANS64 P5, [R21+URZ+0x31c90], R87 ;  /* 0x031c90571500d5a7 */ /* 0x000e6400080a007f */
[----:B-1----:R-:W-:Y:S05]  /*23120*/  @!P5 BRA `(.L_x_2355) ;  /* 0xfffffffc00f0d947 */ /* 0x002fea000383ffff */
[----:B------:R-:W-:Y:S05]  /*23130*/  BRA `(.L_x_2624) ;  /* 0xfffffe1800a47947 */ /* 0x000fea000383ffff */
.L_x_2368:
[----:B0-----:R0:W1:Y:S02]  /*23140*/  SYNCS.PHASECHK.TRANS64.TRYWAIT P4, [R21+URZ+0x31c90], R87 ;  /* 0x031c9057150075a7 */ /* 0x001064000808017f */
[----:B-1----:R-:W-:Y:S05]  /*23150*/  @!P4 NANOSLEEP.SYNCS 0x989680 ;  /* 0x009896800000c95d */ /* 0x002fea0003900000 */
[----:B------:R-:W1:Y:S02]  /*23160*/  @!P4 SYNCS.PHASECHK.TRANS64 P4, [R21+URZ+0x31c90], R87 ;  /* 0x031c90571500c5a7 */ /* 0x000e64000808007f */
[----:B-1----:R-:W-:Y:S05]  /*23170*/  @!P4 BRA `(.L_x_2368) ;  /* 0xfffffffc00f0c947 */ /* 0x002fea000383ffff */
[----:B------:R-:W-:Y:S05]  /*23180*/  BRA `(.L_x_2625) ;  /* 0xfffffe3400287947 */ /* 0x000fea000383ffff */
.L_x_2372:
[----:B--2---:R2:W3:Y:S02]  /*23190*/  SYNCS.PHASECHK.TRANS64.TRYWAIT P3, [R21+URZ+0x31cb0], R87 ;  /* 0x031cb057150075a7 */ /* 0x0044e4000806017f */
[----:B---3--:R-:W-:Y:S05]  /*231a0*/  @!P3 NANOSLEEP.SYNCS 0x989680 ;  /* 0x009896800000b95d */ /* 0x008fea0003900000 */
[----:B------:R-:W3:Y:S02]  /*231b0*/  @!P3 SYNCS.PHASECHK.TRANS64 P3, [R21+URZ+0x31cb0], R87 ;  /* 0x031cb0571500b5a7 */ /* 0x000ee4000806007f */
[----:B---3--:R-:W-:Y:S05]  /*231c0*/  @!P3 BRA `(.L_x_2372) ;  /* 0xfffffffc00f0b947 */ /* 0x008fea000383ffff */
[----:B------:R-:W-:Y:S05]  /*231d0*/  BRA `(.L_x_2626) ;  /* 0xfffffe3400c07947 */ /* 0x000fea000383ffff */
.L_x_2378:
        /* <DEDUP_REMOVED lines=10> */
[----:B-1---5:R-:W-:Y:S05]  /*23280*/  WARPSYNC.COLLECTIVE R15, `(.L_x_2628) ;  /* 0x000000000f087348 */ /* 0x022fea0003c00000 */
[----:B------:R0:W2:Y:S02]  /*23290*/  SHFL.IDX P6, R14, R13, R12, R11 ;  /* 0x0000000c0d0e7389 */ /* 0x0000a400000c000b */
[----:B012--5:R-:W-:Y:S01]  /*232a0*/  ENDCOLLECTIVE ;  /* 0x000000000000791b */ /* 0x027fe20003800000 */
.L_x_2628:
[----:B------:R-:W-:Y:S05]  /*232b0*/  BSYNC B0 ;  /* 0x0000000000007941 */ /* 0x000fea0003800000 */
.L_x_2627:
[----:B------:R2:W-:Y:S01]  /*232c0*/  STL [R1+0x28], R14 ;  /* 0x0000280e01007387 */ /* 0x0005e20000100800 */
[----:B------:R-:W-:Y:S05]  /*232d0*/  BRA `(.L_x_2629) ;  /* 0xfffffe3c00547947 */ /* 0x000fea000383ffff */
.L_x_2389:
[----:B------:R-:W-:Y:S01]  /*232e0*/  BSSY B1, `(.L_x_2630) ;  /* 0x0000007000017945 */ /* 0x000fe20003800000 */
[----:B------:R-:W-:Y:S02]  /*232f0*/  IMAD.MOV.U32 R12, RZ, RZ, RZ ;  /* 0x000000ffff0c7224 */ /* 0x000fe400078e00ff */
[----:B------:R-:W-:Y:S02]  /*23300*/  IMAD.MOV.U32 R11, RZ, RZ, 0x1e1f ;  /* 0x00001e1fff0b7424 */ /* 0x000fe400078e00ff */
[----:B------:R-:W-:-:S07]  /*23310*/  IMAD.MOV.U32 R15, RZ, RZ, -0x1 ;  /* 0xffffffffff0f7424 */ /* 0x000fce00078e00ff */
[----:B-12---:R-:W-:Y:S05]  /*23320*/  WARPSYNC.COLLECTIVE R15, `(.L_x_2631) ;  /* 0x000000000f087348 */ /* 0x006fea0003c00000 */
[----:B--2---:R0:W2:Y:S02]  /*23330*/  SHFL.IDX P6, R14, R13, R12, R11 ;  /* 0x0000000c0d0e7389 */ /* 0x0040a400000c000b */
[----:B012---:R-:W-:Y:S01]  /*23340*/  ENDCOLLECTIVE ;  /* 0x000000000000791b */ /* 0x007fe20003800000 */
.L_x_2631:
[----:B------:R-:W-:Y:S05]  /*23350*/  BSYNC B1 ;  /* 0x0000000000017941 */ /* 0x000fea0003800000 */
.L_x_2630:
        /* <DEDUP_REMOVED lines=8> */
.L_x_2632:
[----:B------:R-:W-:Y:S02]  /*233e0*/  IMAD.MOV.U32 R13, RZ, RZ, R5 ;  /* 0x000000ffff0d7224 */ /* 0x000fe400078e0005 */
[----:B------:R-:W-:-:S07]  /*233f0*/  IMAD.MOV.U32 R0, RZ, RZ, R14 ;  /* 0x000000ffff007224 */ /* 0x000fce00078e000e */
[----:B------:R-:W-:Y:S05]  /*23400*/  WARPSYNC.COLLECTIVE R15, `(.L_x_2633) ;  /* 0x000000000f087348 */ /* 0x000fea0003c00000 */
[----:B------:R0:W1:Y:S02]  /*23410*/  SHFL.IDX P6, R14, R13, R12, R11 ;  /* 0x0000000c0d0e7389 */ /* 0x00006400000c000b */
[----:B01----:R-:W-:Y:S01]  /*23420*/  ENDCOLLECTIVE ;  /* 0x000000000000791b */ /* 0x003fe20003800000 */
.L_x_2633:
[----:B------:R-:W-:Y:S02]  /*23430*/  IMAD.MOV.U32 R13, RZ, RZ, R4 ;  /* 0x000000ffff0d7224 */ /* 0x000fe400078e0004 */
[----:B------:R-:W-:-:S07]  /*23440*/  IMAD.MOV.U32 R5, RZ, RZ, R14 ;  /* 0x000000ffff057224 */ /* 0x000fce00078e000e */
[----:B------:R-:W-:Y:S05]  /*23450*/  WARPSYNC.COLLECTIVE R15, `(.L_x_2634) ;  /* 0x000000000f087348 */ /* 0x000fea0003c00000 */
[----:B------:R0:W1:Y:S02]  /*23460*/  SHFL.IDX P6, R14, R13, R12, R11 ;  /* 0x0000000c0d0e7389 */ /* 0x00006400000c000b */
[----:B01----:R-:W-:Y:S01]  /*23470*/  ENDCOLLECTIVE ;  /* 0x000000000000791b */ /* 0x003fe20003800000 */
.L_x_2634:
[----:B------:R-:W-:Y:S05]  /*23480*/  BRA `(.L_x_2635) ;  /* 0xfffffe4000c87947 */ /* 0x000fea000383ffff */
.L_x_2393:
[----:B0-----:R0:W1:Y:S02]  /*23490*/  SYNCS.PHASECHK.TRANS64.TRYWAIT P1, [R22+URZ+0x31c00], R3 ;  /* 0x031c0003160075a7 */ /* 0x001064000802017f */
[----:B-1----:R-:W-:Y:S05]  /*234a0*/  @!P1 NANOSLEEP.SYNCS 0x989680 ;  /* 0x009896800000995d */ /* 0x002fea0003900000 */
[----:B------:R-:W1:Y:S02]  /*234b0*/  @!P1 SYNCS.PHASECHK.TRANS64 P1, [R22+URZ+0x31c00], R3 ;  /* 0x031c0003160095a7 */ /* 0x000e64000802007f */
[----:B-1----:R-:W-:Y:S05]  /*234c0*/  @!P1 BRA `(.L_x_2393) ;  /* 0xfffffffc00f09947 */ /* 0x002fea000383ffff */
[----:B------:R-:W-:Y:S05]  /*234d0*/  BRA `(.L_x_2636) ;  /* 0xfffffe4800f87947 */ /* 0x000fea000383ffff */
.L_x_2405:
[----:B------:R-:W-:Y:S01]  /*234e0*/  BSSY B1, `(.L_x_2637) ;  /* 0x0000007000017945 */ /* 0x000fe20003800000 */
[----:B------:R-:W-:Y:S02]  /*234f0*/  IMAD.MOV.U32 R12, RZ, RZ, RZ ;  /* 0x000000ffff0c7224 */ /* 0x000fe400078e00ff */
[----:B------:R-:W-:Y:S02]  /*23500*/  IMAD.MOV.U32 R11, RZ, RZ, 0x1e1f ;  /* 0x00001e1fff0b7424 */ /* 0x000fe400078e00ff */
[----:B------:R-:W-:-:S07]  /*23510*/  IMAD.MOV.U32 R15, RZ, RZ, -0x1 ;  /* 0xffffffffff0f7424 */ /* 0x000fce00078e00ff */
[----:B-1----:R-:W-:Y:S05]  /*23520*/  WARPSYNC.COLLECTIVE R15, `(.L_x_2638) ;  /* 0x000000000f087348 */ /* 0x002fea0003c00000 */
[----:B------:R0:W2:Y:S02]  /*23530*/  SHFL.IDX P6, R14, R13, R12, R11 ;  /* 0x0000000c0d0e7389 */ /* 0x0000a400000c000b */
[----:B012---:R-:W-:Y:S01]  /*23540*/  ENDCOLLECTIVE ;  /* 0x000000000000791b */ /* 0x007fe20003800000 */
.L_x_2638:
[----:B------:R-:W-:Y:S05]  /*23550*/  BSYNC B1 ;  /* 0x0000000000017941 */ /* 0x000fea0003800000 */
.L_x_2637:
        /* <DEDUP_REMOVED lines=8> */
.L_x_2639:
[----:B------:R-:W-:Y:S02]  /*235e0*/  IMAD.MOV.U32 R33, RZ, RZ, R3 ;  /* 0x000000ffff217224 */ /* 0x000fe400078e0003 */
[----:B------:R-:W-:Y:S02]  /*235f0*/  IMAD.MOV.U32 R13, RZ, RZ, R5 ;  /* 0x000000ffff0d7224 */ /* 0x000fe400078e0005 */
[----:B------:R-:W-:-:S07]  /*23600*/  IMAD.MOV.U32 R0, RZ, RZ, R14 ;  /* 0x000000ffff007224 */ /* 0x000fce00078e000e */
[----:B------:R-:W-:Y:S05]  /*23610*/  WARPSYNC.COLLECTIVE R15, `(.L_x_2640) ;  /* 0x000000000f087348 */ /* 0x000fea0003c00000 */
[----:B------:R0:W1:Y:S02]  /*23620*/  SHFL.IDX P6, R14, R13, R12, R11 ;  /* 0x0000000c0d0e7389 */ /* 0x00006400000c000b */
[----:B01----:R-:W-:Y:S01]  /*23630*/  ENDCOLLECTIVE ;  /* 0x000000000000791b */ /* 0x003fe20003800000 */
.L_x_2640:
[----:B------:R-:W-:Y:S02]  /*23640*/  IMAD.MOV.U32 R32, RZ, RZ, R0 ;  /* 0x000000ffff207224 */ /* 0x000fe400078e0000 */
[----:B------:R-:W-:Y:S02]  /*23650*/  IMAD.MOV.U32 R13, RZ, RZ, R4 ;  /* 0x000000ffff0d7224 */ /* 0x000fe400078e0004 */
[----:B------:R-:W-:-:S07]  /*23660*/  IMAD.MOV.U32 R5, RZ, RZ, R14 ;  /* 0x000000ffff057224 */ /* 0x000fce00078e000e */
[----:B------:R-:W-:Y:S05]  /*23670*/  WARPSYNC.COLLECTIVE R15, `(.L_x_2641) ;  /* 0x000000000f087348 */ /* 0x000fea0003c00000 */
[----:B------:R0:W1:Y:S02]  /*23680*/  SHFL.IDX P6, R14, R13, R12, R11 ;  /* 0x0000000c0d0e7389 */ /* 0x00006400000c000b */
[----:B01----:R-:W-:Y:S01]  /*23690*/  ENDCOLLECTIVE ;  /* 0x000000000000791b */ /* 0x003fe20003800000 */
.L_x_2641:
[----:B------:R-:W-:Y:S05]  /*236a0*/  BRA `(.L_x_2642) ;  /* 0xfffffe5c00cc7947 */ /* 0x000fea000383ffff */
.L_x_2409:
[----:B0-----:R0:W1:Y:S02]  /*236b0*/  SYNCS.PHASECHK.TRANS64.TRYWAIT P1, [R22+URZ+0x31c00], R3 ;  /* 0x031c0003160075a7 */ /* 0x001064000802017f */
[----:B-1----:R-:W-:Y:S05]  /*236c0*/  @!P1 NANOSLEEP.SYNCS 0x989680 ;  /* 0x009896800000995d */ /* 0x002fea0003900000 */
[----:B------:R-:W1:Y:S02]  /*236d0*/  @!P1 SYNCS.PHASECHK.TRANS64 P1, [R22+URZ+0x31c00], R3 ;  /* 0x031c0003160095a7 */ /* 0x000e64000802007f */
[----:B-1----:R-:W-:Y:S05]  /*236e0*/  @!P1 BRA `(.L_x_2409) ;  /* 0xfffffffc00f09947 */ /* 0x002fea000383ffff */
[----:B------:R-:W-:Y:S05]  /*236f0*/  BRA `(.L_x_2643) ;  /* 0xfffffe6400507947 */ /* 0x000fea000383ffff */
.L_x_2417:
[----:B--2---:R2:W3:Y:S02]  /*23700*/  SYNCS.PHASECHK.TRANS64.TRYWAIT P2, [R21+URZ+0x31c30], R0 ;  /* 0x031c3000150075a7 */ /* 0x0044e4000804017f */
[----:B---3--:R-:W-:Y:S05]  /*23710*/  @!P2 NANOSLEEP.SYNCS 0x989680 ;  /* 0x009896800000a95d */ /* 0x008fea0003900000 */
[----:B------:R-:W3:Y:S02]  /*23720*/  @!P2 SYNCS.PHASECHK.TRANS64 P2, [R21+URZ+0x31c30], R0 ;  /* 0x031c30001500a5a7 */ /* 0x000ee4000804007f */
[----:B---3--:R-:W-:Y:S05]  /*23730*/  @!P2 BRA `(.L_x_2417) ;  /* 0xfffffffc00f0a947 */ /* 0x008fea000383ffff */
[----:B------:R-:W-:Y:S05]  /*23740*/  BRA `(.L_x_2416) ;  /* 0xfffffe7800cc7947 */ /* 0x000fea000383ffff */
.L_x_2423:
[----:B--2---:R2:W3:Y:S02]  /*23750*/  SYNCS.PHASECHK.TRANS64.TRYWAIT P3, [R0+URZ+0x31c30], R21 ;  /* 0x031c3015000075a7 */ /* 0x0044e4000806017f */
[----:B---3--:R-:W-:Y:S05]  /*23760*/  @!P3 NANOSLEEP.SYNCS 0x989680 ;  /* 0x009896800000b95d */ /* 0x008fea0003900000 */
[----:B------:R-:W3:Y:S02]  /*23770*/  @!P3 SYNCS.PHASECHK.TRANS64 P3, [R0+URZ+0x31c30], R21 ;  /* 0x031c30150000b5a7 */ /* 0x000ee4000806007f */
[----:B---3--:R-:W-:Y:S05]  /*23780*/  @!P3 BRA `(.L_x_2423) ;  /* 0xfffffffc00f0b947 */ /* 0x008fea000383ffff */
[----:B------:R-:W-:Y:S05]  /*23790*/  BRA `(.L_x_2422) ;  /* 0xfffffebc00d07947 */ /* 0x000fea000383ffff */
.L_x_2427:
[----:B--2---:R2:W3:Y:S02]  /*237a0*/  SYNCS.PHASECHK.TRANS64.TRYWAIT P2, [R14+URZ+0x31c50], R0 ;  /* 0x031c50000e0075a7 */ /* 0x0044e4000804017f */
[----:B---3--:R-:W-:Y:S05]  /*237b0*/  @!P2 NANOSLEEP.SYNCS 0x989680 ;  /* 0x009896800000a95d */ /* 0x008fea0003900000 */
[----:B------:R-:W3:Y:S02]  /*237c0*/  @!P2 SYNCS.PHASECHK.TRANS64 P2, [R14+URZ+0x31c50], R0 ;  /* 0x031c50000e00a5a7 */ /* 0x000ee4000804007f */
[----:B---3--:R-:W-:Y:S05]  /*237d0*/  @!P2 BRA `(.L_x_2427) ;  /* 0xfffffffc00f0a947 */ /* 0x008fea000383ffff */
[----:B------:R-:W-:Y:S05]  /*237e0*/  BRA `(.L_x_2424) ;  /* 0xfffffee000747947 */ /* 0x000fea000383ffff */
.L_x_2434:
[----:B--2---:R2:W3:Y:S02]  /*237f0*/  SYNCS.PHASECHK.TRANS64.TRYWAIT P3, [R0+URZ+0x31c30], R21 ;  /* 0x031c3015000075a7 */ /* 0x0044e4000806017f */
[----:B---3--:R-:W-:Y:S05]  /*23800*/  @!P3 NANOSLEEP.SYNCS 0x989680 ;  /* 0x009896800000b95d */ /* 0x008fea0003900000 */
[----:B------:R-:W3:Y:S02]  /*23810*/  @!P3 SYNCS.PHASECHK.TRANS64 P3, [R0+URZ+0x31c30], R21 ;  /* 0x031c30150000b5a7 */ /* 0x000ee4000806007f */
[----:B---3--:R-:W-:Y:S05]  /*23820*/  @!P3 BRA `(.L_x_2434) ;  /* 0xfffffffc00f0b947 */ /* 0x008fea000383ffff */
[----:B------:R-:W-:Y:S05]  /*23830*/  BRA `(.L_x_2433) ;  /* 0xffffff0c00cc7947 */ /* 0x000fea000383ffff */
.L_x_2439:
[----:B--2---:R2:W3:Y:S02]  /*23840*/  SYNCS.PHASECHK.TRANS64.TRYWAIT P2, [R14+URZ+0x31c50], R0 ;  /* 0x031c50000e0075a7 */ /* 0x0044e4000804017f */
[----:B---3--:R-:W-:Y:S05]  /*23850*/  @!P2 NANOSLEEP.SYNCS 0x989680 ;  /* 0x009896800000a95d */ /* 0x008fea0003900000 */
[----:B------:R-:W3:Y:S02]  /*23860*/  @!P2 SYNCS.PHASECHK.TRANS64 P2, [R14+URZ+0x31c50], R0 ;  /* 0x031c50000e00a5a7 */ /* 0x000ee4000804007f */
[----:B---3--:R-:W-:Y:S05]  /*23870*/  @!P2 BRA `(.L_x_2439) ;  /* 0xfffffffc00f0a947 */ /* 0x008fea000383ffff */
[----:B------:R-:W-:Y:S05]  /*23880*/  BRA `(.L_x_2438) ;  /* 0xffffff3000747947 */ /* 0x000fea000383ffff */
.L_x_2444:
[----:B-1----:R1:W3:Y:S02]  /*23890*/  SYNCS.PHASECHK.TRANS64.TRYWAIT P0, [R7+URZ+0x31c50], R4 ;  /* 0x031c5004070075a7 */ /* 0x0022e4000800017f */
[----:B---3--:R-:W-:Y:S05]  /*238a0*/  @!P0 NANOSLEEP.SYNCS 0x989680 ;  /* 0x009896800000895d */ /* 0x008fea0003900000 */
[----:B------:R-:W3:Y:S02]  /*238b0*/  @!P0 SYNCS.PHASECHK.TRANS64 P0, [R7+URZ+0x31c50], R4 ;  /* 0x031c5004070085a7 */ /* 0x000ee4000800007f */
[----:B---3--:R-:W-:Y:S05]  /*238c0*/  @!P0 BRA `(.L_x_2444) ;  /* 0xfffffffc00f08947 */ /* 0x008fea000383ffff */
[----:B------:R-:W-:Y:S05]  /*238d0*/  BRA `(.L_x_2443) ;  /* 0xffffff5000e87947 */ /* 0x000fea000383ffff */
.L_x_2454:
[----:B------:R-:W-:Y:S02]  /*238e0*/  IMAD.MOV.U32 R13, RZ, RZ, R2 ;  /* 0x000000ffff0d7224 */ /* 0x000fe400078e0002 */
[----:B------:R-:W-:Y:S02]  /*238f0*/  IMAD.MOV.U32 R12, RZ, RZ, RZ ;  /* 0x000000ffff0c7224 */ /* 0x000fe400078e00ff */
[----:B------:R-:W-:Y:S02]  /*23900*/  IMAD.MOV.U32 R11, RZ, RZ, 0x1c1f ;  /* 0x00001c1fff0b7424 */ /* 0x000fe400078e00ff */
[----:B------:R-:W-:-:S07]  /*23910*/  IMAD.MOV.U32 R15, RZ, RZ, -0x1 ;  /* 0xffffffffff0f7424 */ /* 0x000fce00078e00ff */
[----:B------:R-:W-:Y:S05]  /*23920*/  WARPSYNC.COLLECTIVE R15, `(.L_x_2644) ;  /* 0x000000000f087348 */ /* 0x000fea0003c00000 */
[----:B------:R0:W1:Y:S02]  /*23930*/  SHFL.IDX P6, R14, R13, R12, R11 ;  /* 0x0000000c0d0e7389 */ /* 0x00006400000c000b */
[----:B01----:R-:W-:Y:S01]  /*23940*/  ENDCOLLECTIVE ;  /* 0x000000000000791b */ /* 0x003fe20003800000 */
.L_x_2644:
[----:B------:R-:W-:Y:S02]  /*23950*/  IMAD.MOV.U32 R13, RZ, RZ, R0 ;  /* 0x000000ffff0d7224 */ /* 0x000fe400078e0000 */
[----:B------:R-:W-:-:S07]  /*23960*/  IMAD.MOV.U32 R3, RZ, RZ, R14 ;  /* 0x000000ffff037224 */ /* 0x000fce00078e000e */
[----:B------:R-:W-:Y:S05]  /*23970*/  WARPSYNC.COLLECTIVE R15, `(.L_x_2645) ;  /* 0x000000000f087348 */ /* 0x000fea0003c00000 */
[----:B------:R0:W1:Y:S02]  /*23980*/  SHFL.IDX P6, R14, R13, R12, R11 ;  /* 0x0000000c0d0e7389 */ /* 0x00006400000c000b */
[----:B01----:R-:W-:Y:S01]  /*23990*/  ENDCOLLECTIVE ;  /* 0x000000000000791b */ /* 0x003fe20003800000 */
.L_x_2645:
[----:B------:R-:W-:Y:S05]  /*239a0*/  BRA `(.L_x_2646) ;  /* 0xffffff7800107947 */ /* 0x000fea000383ffff */
.L_x_2457:
[----:B------:R-:W-:Y:S01]  /*239b0*/  BSSY B1, `(.L_x_2647) ;  /* 0x0000008000017945 */ /* 0x000fe20003800000 */
[----:B------:R-:W-:Y:S02]  /*239c0*/  IMAD.MOV.U32 R13, RZ, RZ, R2 ;  /* 0x000000ffff0d7224 */ /* 0x000fe400078e0002 */
[----:B------:R-:W-:Y:S02]  /*239d0*/  IMAD.MOV.U32 R12, RZ, RZ, 0x1 ;  /* 0x00000001ff0c7424 */ /* 0x000fe400078e00ff */
[----:B---3--:R-:W-:Y:S02]  /*239e0*/  IMAD.MOV.U32 R11, RZ, RZ, 0x1c1f ;  /* 0x00001c1fff0b7424 */ /* 0x008fe400078e00ff */
[----:B------:R-:W-:-:S07]  /*239f0*/  IMAD.MOV.U32 R15, RZ, RZ, -0x1 ;  /* 0xffffffffff0f7424 */ /* 0x000fce00078e00ff */
[----:B012---:R-:W-:Y:S05]  /*23a00*/  WARPSYNC.COLLECTIVE R15, `(.L_x_2648) ;  /* 0x000000000f087348 */ /* 0x007fea0003c00000 */
[----:B--2---:R2:W3:Y:S02]  /*23a10*/  SHFL.IDX P6, R14, R13, R12, R11 ;  /* 0x0000000c0d0e7389 */ /* 0x0044e400000c000b */
[----:B0123--:R-:W-:Y:S01]  /*23a20*/  ENDCOLLECTIVE ;  /* 0x000000000000791b */ /* 0x00ffe20003800000 */
.L_x_2648:
[----:B------:R-:W-:Y:S05]  /*23a30*/  BSYNC B1 ;  /* 0x0000000000017941 */ /* 0x000fea0003800000 */
.L_x_2647:
        /* <DEDUP_REMOVED lines=8> */
.L_x_2649:
[----:B------:R-:W-:Y:S05]  /*23ac0*/  BRA `(.L_x_2650) ;  /* 0xffffff7800247947 */ /* 0x000fea000383ffff */
.L_x_2474:
[----:B------:R-:W1:Y:S01]  /*23ad0*/  S2R R6, SR_TID.X ;  /* 0x0000000000067919 */ /* 0x000e620000002100 */
[----:B------:R-:W-:Y:S01]  /*23ae0*/  BSSY B1, `(.L_x_2651) ;  /* 0x000000a000017945 */ /* 0x000fe20003800000 */
[----:B0-----:R-:W-:Y:S02]  /*23af0*/  IMAD.MOV.U32 R12, RZ, RZ, RZ ;  /* 0x000000ffff0c7224 */ /* 0x001fe400078e00ff */
[----:B------:R-:W-:Y:S02]  /*23b00*/  IMAD.MOV.U32 R11, RZ, RZ, 0x1f ;  /* 0x0000001fff0b7424 */ /* 0x000fe400078e00ff */
[----:B------:R-:W-:Y:S01]  /*23b10*/  IMAD.MOV.U32 R15, RZ, RZ, -0x1 ;  /* 0xffffffffff0f7424 */ /* 0x000fe200078e00ff */
[----:B-1----:R-:W-:-:S04]  /*23b20*/  SHF.R.U32.HI R6, RZ, 0x5, R6 ;  /* 0x00000005ff067819 */ /* 0x002fc80000011606 */
[----:B------:R-:W-:-:S05]  /*23b30*/  LOP3.LUT R6, R6, 0x3, RZ, 0xc0, !PT ;  /* 0x0000000306067812 */ /* 0x000fca00078ec0ff */
[----:B------:R-:W-:-:S07]  /*23b40*/  IMAD.MOV.U32 R13, RZ, RZ, R6 ;  /* 0x000000ffff0d7224 */ /* 0x000fce00078e0006 */
[----:B------:R-:W-:Y:S05]  /*23b50*/  WARPSYNC.COLLECTIVE R15, `(.L_x_2652) ;  /* 0x000000000f087348 */ /* 0x000fea0003c00000 */
[----:B------:R0:W1:Y:S02]  /*23b60*/  SHFL.IDX P6, R14, R13, R12, R11 ;  /* 0x0000000c0d0e7389 */ /* 0x00006400000c000b */
[----:B01----:R-:W-:Y:S01]  /*23b70*/  ENDCOLLECTIVE ;  /* 0x000000000000791b */ /* 0x003fe20003800000 */
.L_x_2652:
[----:B------:R-:W-:Y:S05]  /*23b80*/  BSYNC B1 ;  /* 0x0000000000017941 */ /* 0x000fea0003800000 */
.L_x_2651:
[----:B------:R-:W-:Y:S05]  /*23b90*/  BRA `(.L_x_2653) ;  /* 0xffffff8c00a07947 */ /* 0x000fea000383ffff */
.L_x_2476:
[----:B------:R-:W-:Y:S01]  /*23ba0*/  BSSY B1, `(.L_x_2654) ;  /* 0x0000006000017945 */ /* 0x000fe20003800000 */
[----:B------:R-:W-:-:S07]  /*23bb0*/  IMAD.MOV.U32 R15, RZ, RZ, -0x1 ;  /* 0xffffffffff0f7424 */ /* 0x000fce00078e00ff */
[----:B01----:R-:W-:Y:S05]  /*23bc0*/  WARPSYNC.COLLECTIVE R15, `(.L_x_2655) ;  /* 0x000000000f0c7348 */ /* 0x003fea0003c00000 */
[----:B------:R-:W-:Y:S02]  /*23bd0*/  ELECT P6, UR62, PT ;  /* 0x00000000003e782f */ /* 0x000fe400038c0000 */
[----:B------:R-:W-:Y:S01]  /*23be0*/  MOV R14, UR62 ;  /* 0x0000003e000e7c02 */ /* 0x000fe20008000f00 */
[----:B01----:R-:W-:Y:S10]  /*23bf0*/  ENDCOLLECTIVE ;  /* 0x000000000000791b */ /* 0x003ff40003800000 */
.L_x_2655:
[----:B------:R-:W-:Y:S05]  /*23c00*/  BSYNC B1 ;  /* 0x0000000000017941 */ /* 0x000fea0003800000 */
.L_x_2654:
[----:B------:R-:W-:Y:S05]  /*23c10*/  BRA `(.L_x_2475) ;  /* 0xffffff8c00987947 */ /* 0x000fea000383ffff */
.L_x_2478:
[----:B-1----:R1:W2:Y:S02]  /*23c20*/  SYNCS.PHASECHK.TRANS64.TRYWAIT P0, [R22+URZ+0x31c20], R5 ;  /* 0x031c2005160075a7 */ /* 0x0022a4000800017f */
[----:B--2---:R-:W-:Y:S05]  /*23c30*/  @!P0 NANOSLEEP.SYNCS 0x989680 ;  /* 0x009896800000895d */ /* 0x004fea0003900000 */
[----:B------:R-:W2:Y:S02]  /*23c40*/  @!P0 SYNCS.PHASECHK.TRANS64 P0, [R22+URZ+0x31c20], R5 ;  /* 0x031c2005160085a7 */ /* 0x000ea4000800007f */
[----:B--2---:R-:W-:Y:S05]  /*23c50*/  @!P0 BRA `(.L_x_2478) ;  /* 0xfffffffc00f08947 */ /* 0x004fea000383ffff */
[----:B------:R-:W-:Y:S05]  /*23c60*/  BRA `(.L_x_2656) ;  /* 0xffffff8c00a87947 */ /* 0x000fea000383ffff */
.L_x_2482:
[----:B--2---:R2:W3:Y:S02]  /*23c70*/  SYNCS.PHASECHK.TRANS64.TRYWAIT P0, [R9+URZ+0x31ca0], R8 ;  /* 0x031ca008090075a7 */ /* 0x0044e4000800017f */
[----:B---3--:R-:W-:Y:S05]  /*23c80*/  @!P0 NANOSLEEP.SYNCS 0x989680 ;  /* 0x009896800000895d */ /* 0x008fea0003900000 */
[----:B------:R-:W3:Y:S02]  /*23c90*/  @!P0 SYNCS.PHASECHK.TRANS64 P0, [R9+URZ+0x31ca0], R8 ;  /* 0x031ca008090085a7 */ /* 0x000ee4000800007f */
[----:B---3--:R-:W-:Y:S05]  /*23ca0*/  @!P0 BRA `(.L_x_2482) ;  /* 0xfffffffc00f08947 */ /* 0x008fea000383ffff */
[----:B------:R-:W-:Y:S05]  /*23cb0*/  BRA `(.L_x_2657) ;  /* 0xffffff8c00c47947 */ /* 0x000fea000383ffff */
.L_x_2489:
[----:B0-----:R0:W1:Y:S02]  /*23cc0*/  SYNCS.PHASECHK.TRANS64.TRYWAIT P0, [R9+URZ+0x31cc0], R8 ;  /* 0x031cc008090075a7 */ /* 0x001064000800017f */
[----:B-1----:R-:W-:Y:S05]  /*23cd0*/  @!P0 NANOSLEEP.SYNCS 0x989680 ;  /* 0x009896800000895d */ /* 0x002fea0003900000 */
[----:B------:R-:W1:Y:S02]  /*23ce0*/  @!P0 SYNCS.PHASECHK.TRANS64 P0, [R9+URZ+0x31cc0], R8 ;  /* 0x031cc008090085a7 */ /* 0x000e64000800007f */
[----:B-1----:R-:W-:Y:S05]  /*23cf0*/  @!P0 BRA `(.L_x_2489) ;  /* 0xfffffffc00f08947 */ /* 0x002fea000383ffff */
[----:B------:R-:W-:Y:S05]  /*23d00*/  BRA `(.L_x_2658) ;  /* 0xffffff9000c07947 */ /* 0x000fea000383ffff */
.L_x_2498:
[----:B-1----:R1:W2:Y:S02]  /*23d10*/  SYNCS.PHASECHK.TRANS64.TRYWAIT P1, [R8+URZ+0x31ca0], R7 ;  /* 0x031ca007080075a7 */ /* 0x0022a4000802017f */
[----:B--2---:R-:W-:Y:S05]  /*23d20*/  @!P1 NANOSLEEP.SYNCS 0x989680 ;  /* 0x009896800000995d */ /* 0x004fea0003900000 */
[----:B------:R-:W2:Y:S02]  /*23d30*/  @!P1 SYNCS.PHASECHK.TRANS64 P1, [R8+URZ+0x31ca0], R7 ;  /* 0x031ca007080095a7 */ /* 0x000ea4000802007f */
[----:B--2---:R-:W-:Y:S05]  /*23d40*/  @!P1 BRA `(.L_x_2498) ;  /* 0xfffffffc00f09947 */ /* 0x004fea000383ffff */
[----:B------:R-:W-:Y:S05]  /*23d50*/  BRA `(.L_x_2659) ;  /* 0xffffff9800007947 */ /* 0x000fea000383ffff */
.L_x_2505:
[----:B0-----:R0:W2:Y:S02]  /*23d60*/  SYNCS.PHASECHK.TRANS64.TRYWAIT P1, [R8+URZ+0x31cc0], R7 ;  /* 0x031cc007080075a7 */ /* 0x0010a4000802017f */
[----:B--2---:R-:W-:Y:S05]  /*23d70*/  @!P1 NANOSLEEP.SYNCS 0x989680 ;  /* 0x009896800000995d */ /* 0x004fea0003900000 */
[----:B------:R-:W2:Y:S02]  /*23d80*/  @!P1 SYNCS.PHASECHK.TRANS64 P1, [R8+URZ+0x31cc0], R7 ;  /* 0x031cc007080095a7 */ /* 0x000ea4000802007f */
[----:B--2---:R-:W-:Y:S05]  /*23d90*/  @!P1 BRA `(.L_x_2505) ;  /* 0xfffffffc00f09947 */ /* 0x004fea000383ffff */
[----:B------:R-:W-:Y:S05]  /*23da0*/  BRA `(.L_x_2660) ;  /* 0xffffff9800f87947 */ /* 0x000fea000383ffff */
.L_x_2520:
[----:B------:R-:W3:Y:S01]  /*23db0*/  S2R R20, SR_TID.X ;  /* 0x0000000000147919 */ /* 0x000ee20000002100 */
[----:B------:R-:W-:Y:S01]  /*23dc0*/  BSSY B0, `(.L_x_2661) ;  /* 0x000000a000007945 */ /* 0x000fe20003800000 */
[----:B0-----:R-:W-:Y:S02]  /*23dd0*/  IMAD.MOV.U32 R12, RZ, RZ, RZ ;  /* 0x000000ffff0c7224 */ /* 0x001fe400078e00ff */
[----:B------:R-:W-:Y:S02]  /*23de0*/  IMAD.MOV.U32 R11, RZ, RZ, 0x1f ;  /* 0x0000001fff0b7424 */ /* 0x000fe400078e00ff */
[----:B------:R-:W-:Y:S01]  /*23df0*/  IMAD.MOV.U32 R15, RZ, RZ, -0x1 ;  /* 0xffffffffff0f7424 */ /* 0x000fe200078e00ff */
[----:B---3--:R-:W-:-:S04]  /*23e00*/  SHF.R.U32.HI R20, RZ, 0x5, R20 ;  /* 0x00000005ff147819 */ /* 0x008fc80000011614 */
[----:B------:R-:W-:-:S05]  /*23e10*/  LOP3.LUT R20, R20, 0x3, RZ, 0xc0, !PT ;  /* 0x0000000314147812 */ /* 0x000fca00078ec0ff */
[----:B------:R-:W-:-:S07]  /*23e20*/  IMAD.MOV.U32 R13, RZ, RZ, R20 ;  /* 0x000000ffff0d7224 */ /* 0x000fce00078e0014 */
[----:B-12---:R-:W-:Y:S05]  /*23e30*/  WARPSYNC.COLLECTIVE R15, `(.L_x_2662) ;  /* 0x000000000f087348 */ /* 0x006fea0003c00000 */
[----:B------:R0:W3:Y:S02]  /*23e40*/  SHFL.IDX P6, R14, R13, R12, R11 ;  /* 0x0000000c0d0e7389 */ /* 0x0000e400000c000b */
[----:B0123--:R-:W-:Y:S01]  /*23e50*/  ENDCOLLECTIVE ;  /* 0x000000000000791b */ /* 0x00ffe20003800000 */
.L_x_2662:
[----:B------:R-:W-:Y:S05]  /*23e60*/  BSYNC B0 ;  /* 0x0000000000007941 */ /* 0x000fea0003800000 */
.L_x_2661:
[----:B------:R-:W-:Y:S05]  /*23e70*/  BRA `(.L_x_2663) ;  /* 0xffffffa400b47947 */ /* 0x000fea000383ffff */
.L_x_2522:
[----:B------:R-:W-:Y:S01]  /*23e80*/  BSSY B0, `(.L_x_2664) ;  /* 0x0000006000007945 */ /* 0x000fe20003800000 */
[----:B------:R-:W-:-:S07]  /*23e90*/  IMAD.MOV.U32 R15, RZ, RZ, -0x1 ;  /* 0xffffffffff0f7424 */ /* 0x000fce00078e00ff */
[----:B0123--:R-:W-:Y:S05]  /*23ea0*/  WARPSYNC.COLLECTIVE R15, `(.L_x_2665) ;  /* 0x000000000f0c7348 */ /* 0x00ffea0003c00000 */
[----:B------:R-:W-:Y:S02]  /*23eb0*/  ELECT P6, UR62, PT ;  /* 0x00000000003e782f */ /* 0x000fe400038c0000 */
[----:B------:R-:W-:Y:S01]  /*23ec0*/  MOV R14, UR62 ;  /* 0x0000003e000e7c02 */ /* 0x000fe20008000f00 */
[----:B0123--:R-:W-:Y:S10]  /*23ed0*/  ENDCOLLECTIVE ;  /* 0x000000000000791b */ /* 0x00fff40003800000 */
.L_x_2665:
[----:B------:R-:W-:Y:S05]  /*23ee0*/  BSYNC B0 ;  /* 0x0000000000007941 */ /* 0x000fea0003800000 */
.L_x_2664:
[----:B------:R-:W-:Y:S05]  /*23ef0*/  BRA `(.L_x_2666) ;  /* 0xffffffa400bc7947 */ /* 0x000fea000383ffff */
.L_x_2524:
[----:B---3--:R3:W4:Y:S02]  /*23f00*/  SYNCS.PHASECHK.TRANS64.TRYWAIT P0, [R0+URZ+0x31c40], R2 ;  /* 0x031c4002000075a7 */ /* 0x008724000800017f */
[----:B----4-:R-:W-:Y:S05]  /*23f10*/  @!P0 NANOSLEEP.SYNCS 0x989680 ;  /* 0x009896800000895d */ /* 0x010fea0003900000 */
[----:B------:R-:W4:Y:S02]  /*23f20*/  @!P0 SYNCS.PHASECHK.TRANS64 P0, [R0+URZ+0x31c40], R2 ;  /* 0x031c4002000085a7 */ /* 0x000f24000800007f */
[----:B----4-:R-:W-:Y:S05]  /*23f30*/  @!P0 BRA `(.L_x_2524) ;  /* 0xfffffffc00f08947 */ /* 0x010fea000383ffff */
[----:B------:R-:W-:Y:S05]  /*23f40*/  BRA `(.L_x_2667) ;  /* 0xffffffa8000c7947 */ /* 0x000fea000383ffff */
.L_x_2528:
[----:B------:R-:W2:Y:S01]  /*23f50*/  LDL.LU R11, [R1+0x20] ;  /* 0x00002000010b7983 */ /* 0x000ea20000300800 */
[----:B------:R-:W-:Y:S01]  /*23f60*/  IMAD.MOV.U32 R13, RZ, RZ, R5 ;  /* 0x000000ffff0d7224 */ /* 0x000fe200078e0005 */
[----:B------:R-:W-:Y:S01]  /*23f70*/  LOP3.LUT R9, R9, 0x7f, RZ, 0xc0, !PT ;  /* 0x0000007f09097812 */ /* 0x000fe200078ec0ff */
[----:B------:R-:W-:Y:S02]  /*23f80*/  IMAD.MOV.U32 R12, RZ, RZ, RZ ;  /* 0x000000ffff0c7224 */ /* 0x000fe400078e00ff */
[----:B------:R-:W-:Y:S01]  /*23f90*/  IMAD.MOV.U32 R15, RZ, RZ, -0x1 ;  /* 0xffffffffff0f7424 */ /* 0x000fe200078e00ff */
[----:B------:R-:W-:-:S05]  /*23fa0*/  SHF.R.U32.HI R8, RZ, 0x2, R9 ;  /* 0x00000002ff087819 */ /* 0x000fca0000011609 */
        /* <DEDUP_REMOVED lines=8> */
.L_x_2668:
[----:B------:R-:W-:Y:S02]  /*24030*/  IMAD.MOV.U32 R13, RZ, RZ, R4 ;  /* 0x000000ffff0d7224 */ /* 0x000fe400078e0004 */
[----:B------:R-:W-:-:S07]  /*24040*/  IMAD.MOV.U32 R2, RZ, RZ, R14 ;  /* 0x000000ffff027224 */ /* 0x000fce00078e000e */
[----:B------:R-:W-:Y:S05]  /*24050*/  WARPSYNC.COLLECTIVE R15, `(.L_x_2669) ;  /* 0x000000000f087348 */ /* 0x000fea0003c00000 */
[----:B------:R0:W1:Y:S02]  /*24060*/  SHFL.IDX P6, R14, R13, R12, R11 ;  /* 0x0000000c0d0e7389 */ /* 0x00006400000c000b */
[----:B01----:R-:W-:Y:S01]  /*24070*/  ENDCOLLECTIVE ;  /* 0x000000000000791b */ /* 0x003fe20003800000 */
.L_x_2669:
[----:B------:R-:W-:Y:S02]  /*24080*/  IMAD.MOV.U32 R13, RZ, RZ, R5 ;  /* 0x000000ffff0d7224 */ /* 0x000fe400078e0005 */
[----:B------:R-:W-:Y:S02]  /*24090*/  IMAD.MOV.U32 R12, RZ, RZ, 0x1 ;  /* 0x00000001ff0c7424 */ /* 0x000fe400078e00ff */
[----:B------:R-:W-:-:S07]  /*240a0*/  IMAD.MOV.U32 R3, RZ, RZ, R14 ;  /* 0x000000ffff037224 */ /* 0x000fce00078e000e */
[----:B------:R-:W-:Y:S05]  /*240b0*/  WARPSYNC.COLLECTIVE R15, `(.L_x_2670) ;  /* 0x000000000f087348 */ /* 0x000fea0003c00000 */
[----:B------:R0:W1:Y:S02]  /*240c0*/  SHFL.IDX P6, R14, R13, R12, R11 ;  /* 0x0000000c0d0e7389 */ /* 0x00006400000c000b */
[----:B01----:R-:W-:Y:S01]  /*240d0*/  ENDCOLLECTIVE ;  /* 0x000000000000791b */ /* 0x003fe20003800000 */
.L_x_2670:
        /* <DEDUP_REMOVED lines=17> */
.L_x_2671:
[----:B------:R-:W-:Y:S02]  /*241f0*/  IMAD.MOV.U32 R13, RZ, RZ, R5 ;  /* 0x000000ffff0d7224 */ /* 0x000fe400078e0005 */
[----:B------:R-:W-:Y:S02]  /*24200*/  IMAD.MOV.U32 R12, RZ, RZ, 0x2 ;  /* 0x00000002ff0c7424 */ /* 0x000fe400078e00ff */
[----:B------:R-:W-:-:S07]  /*24210*/  IMAD.MOV.U32 R3, RZ, RZ, R14 ;  /* 0x000000ffff037224 */ /* 0x000fce00078e000e */
[----:B------:R-:W-:Y:S05]  /*24220*/  WARPSYNC.COLLECTIVE R15, `(.L_x_2672) ;  /* 0x000000000f087348 */ /* 0x000fea0003c00000 */
[----:B------:R0:W1:Y:S02]  /*24230*/  SHFL.IDX P6, R14, R13, R12, R11 ;  /* 0x0000000c0d0e7389 */ /* 0x00006400000c000b */
[----:B01----:R-:W-:Y:S01]  /*24240*/  ENDCOLLECTIVE ;  /* 0x000000000000791b */ /* 0x003fe20003800000 */
.L_x_2672:
        /* <DEDUP_REMOVED lines=18> */
.L_x_2673:
[----:B------:R-:W-:Y:S02]  /*24370*/  IMAD.MOV.U32 R13, RZ, RZ, R5 ;  /* 0x000000ffff0d7224 */ /* 0x000fe400078e0005 */
[----:B------:R-:W-:Y:S02]  /*24380*/  IMAD.MOV.U32 R12, RZ, RZ, 0x3 ;  /* 0x00000003ff0c7424 */ /* 0x000fe400078e00ff */
[----:B------:R-:W-:-:S07]  /*24390*/  IMAD.MOV.U32 R3, RZ, RZ, R14 ;  /* 0x000000ffff037224 */ /* 0x000fce00078e000e */
[----:B------:R-:W-:Y:S05]  /*243a0*/  WARPSYNC.COLLECTIVE R15, `(.L_x_2674) ;  /* 0x000000000f087348 */ /* 0x000fea0003c00000 */
[----:B------:R0:W1:Y:S02]  /*243b0*/  SHFL.IDX P6, R14, R13, R12, R11 ;  /* 0x0000000c0d0e7389 */ /* 0x00006400000c000b */
[----:B01----:R-:W-:Y:S01]  /*243c0*/  ENDCOLLECTIVE ;  /* 0x000000000000791b */ /* 0x003fe20003800000 */
.L_x_2674:
        /* <DEDUP_REMOVED lines=10> */
.L_x_2675:
        /* <DEDUP_REMOVED lines=13> */
.L_x_2676:
        /* <DEDUP_REMOVED lines=16> */
.L_x_2677:
        /* <DEDUP_REMOVED lines=8> */
.L_x_2678:
        /* <DEDUP_REMOVED lines=15> */
.L_x_2679:
[----:B------:R-:W-:Y:S01]  /*247b0*/  IMAD.MOV.U32 R2, RZ, RZ, R14 ;  /* 0x000000ffff027224 */ /* 0x000fe200078e000e */
[----:B------:R-:W-:Y:S06]  /*247c0*/  BRA `(.L_x_2680) ;  /* 0xffffffac00987947 */ /* 0x000fec000383ffff */
.L_x_2531:
[----:B-1----:R1:W2:Y:S02]  /*247d0*/  SYNCS.PHASECHK.TRANS64.TRYWAIT P0, [R22+URZ+0x31c20], R3 ;  /* 0x031c2003160075a7 */ /* 0x0022a4000800017f */
[----:B--2---:R-:W-:Y:S05]  /*247e0*/  @!P0 NANOSLEEP.SYNCS 0x989680 ;  /* 0x009896800000895d */ /* 0x004fea0003900000 */
[----:B------:R-:W2:Y:S02]  /*247f0*/  @!P0 SYNCS.PHASECHK.TRANS64 P0, [R22+URZ+0x31c20], R3 ;  /* 0x031c2003160085a7 */ /* 0x000ea4000800007f */
[----:B--2---:R-:W-:Y:S05]  /*24800*/  @!P0 BRA `(.L_x_2531) ;  /* 0xfffffffc00f08947 */ /* 0x004fea000383ffff */
[----:B------:R-:W-:Y:S05]  /*24810*/  BRA `(.L_x_2681) ;  /* 0xffffffb000087947 */ /* 0x000fea000383ffff */
.L_x_2540:
[----:B-1----:R1:W2:Y:S02]  /*24820*/  SYNCS.PHASECHK.TRANS64.TRYWAIT P0, [R3+URZ+0x31c40], R2 ;  /* 0x031c4002030075a7 */ /* 0x0022a4000800017f */
[----:B--2---:R-:W-:Y:S05]  /*24830*/  @!P0 NANOSLEEP.SYNCS 0x989680 ;  /* 0x009896800000895d */ /* 0x004fea0003900000 */
[----:B------:R-:W2:Y:S02]  /*24840*/  @!P0 SYNCS.PHASECHK.TRANS64 P0, [R3+URZ+0x31c40], R2 ;  /* 0x031c4002030085a7 */ /* 0x000ea4000800007f */
[----:B--2---:R-:W-:Y:S05]  /*24850*/  @!P0 BRA `(.L_x_2540) ;  /* 0xfffffffc00f08947 */ /* 0x004fea000383ffff */
[----:B------:R-:W-:Y:S05]  /*24860*/  BRA `(.L_x_2682) ;  /* 0xffffffb000b47947 */ /* 0x000fea000383ffff */
.L_x_2547:
[----:B0-----:R0:W1:Y:S02]  /*24870*/  SYNCS.PHASECHK.TRANS64.TRYWAIT P0, [R3+URZ+0x60], R2 ;  /* 0x00006002030075a7 */ /* 0x001064000800017f */
[----:B-1----:R-:W-:Y:S05]  /*24880*/  @!P0 NANOSLEEP.SYNCS 0x989680 ;  /* 0x009896800000895d */ /* 0x002fea0003900000 */
[----:B------:R-:W1:Y:S02]  /*24890*/  @!P0 SYNCS.PHASECHK.TRANS64 P0, [R3+URZ+0x60], R2 ;  /* 0x00006002030085a7 */ /* 0x000e64000800007f */
[----:B-1----:R-:W-:Y:S05]  /*248a0*/  @!P0 BRA `(.L_x_2547) ;  /* 0xfffffffc00f08947 */ /* 0x002fea000383ffff */
[----:B------:R-:W-:Y:S05]  /*248b0*/  BRA `(.L_x_2683) ;  /* 0xffffffb400c07947 */ /* 0x000fea000383ffff */
.L_x_2557:
[----:B-1----:R1:W2:Y:S02]  /*248c0*/  SYNCS.PHASECHK.TRANS64.TRYWAIT P0, [R3+URZ+0x31c40], R2 ;  /* 0x031c4002030075a7 */ /* 0x0022a4000800017f */
[----:B--2---:R-:W-:Y:S05]  /*248d0*/  @!P0 NANOSLEEP.SYNCS 0x989680 ;  /* 0x009896800000895d */ /* 0x004fea0003900000 */
[----:B------:R-:W2:Y:S02]  /*248e0*/  @!P0 SYNCS.PHASECHK.TRANS64 P0, [R3+URZ+0x31c40], R2 ;  /* 0x031c4002030085a7 */ /* 0x000ea4000800007f */
[----:B--2---:R-:W-:Y:S05]  /*248f0*/  @!P0 BRA `(.L_x_2557) ;  /* 0xfffffffc00f08947 */ /* 0x004fea000383ffff */
[----:B------:R-:W-:Y:S05]  /*24900*/  BRA `(.L_x_2684) ;  /* 0xffffffbc00747947 */ /* 0x000fea000383ffff */
.L_x_2564:
[----:B0-----:R0:W1:Y:S02]  /*24910*/  SYNCS.PHASECHK.TRANS64.TRYWAIT P0, [R12+URZ+0x60], R27 ;  /* 0x0000601b0c0075a7 */ /* 0x001064000800017f */
[----:B-1----:R-:W-:Y:S05]  /*24920*/  @!P0 NANOSLEEP.SYNCS 0x989680 ;  /* 0x009896800000895d */ /* 0x002fea0003900000 */
[----:B------:R-:W1:Y:S02]  /*24930*/  @!P0 SYNCS.PHASECHK.TRANS64 P0, [R12+URZ+0x60], R27 ;  /* 0x0000601b0c0085a7 */ /* 0x000e64000800007f */
[----:B-1----:R-:W-:Y:S05]  /*24940*/  @!P0 BRA `(.L_x_2564) ;  /* 0xfffffffc00f08947 */ /* 0x002fea000383ffff */
[----:B------:R-:W-:Y:S05]  /*24950*/  BRA `(.L_x_2685) ;  /* 0xffffffc000807947 */ /* 0x000fea000383ffff */
.L_x_2574:
[----:B-1----:R1:W2:Y:S02]  /*24960*/  SYNCS.PHASECHK.TRANS64.TRYWAIT P0, [R2+URZ+0x31c40], R3 ;  /* 0x031c4003020075a7 */ /* 0x0022a4000800017f */
[----:B--2---:R-:W-:Y:S05]  /*24970*/  @!P0 NANOSLEEP.SYNCS 0x989680 ;  /* 0x009896800000895d */ /* 0x004fea0003900000 */
[----:B------:R-:W2:Y:S02]  /*24980*/  @!P0 SYNCS.PHASECHK.TRANS64 P0, [R2+URZ+0x31c40], R3 ;  /* 0x031c4003020085a7 */ /* 0x000ea4000800007f */
[----:B--2---:R-:W-:Y:S05]  /*24990*/  @!P0 BRA `(.L_x_2574) ;  /* 0xfffffffc00f08947 */ /* 0x004fea000383ffff */
[----:B------:R-:W-:Y:S05]  /*249a0*/  BRA `(.L_x_2686) ;  /* 0xffffffc800087947 */ /* 0x000fea000383ffff */
.L_x_2581:
[----:B0-----:R0:W1:Y:S02]  /*249b0*/  SYNCS.PHASECHK.TRANS64.TRYWAIT P0, [R7+URZ+0x60], R2 ;  /* 0x00006002070075a7 */ /* 0x001064000800017f */
[----:B-1----:R-:W-:Y:S05]  /*249c0*/  @!P0 NANOSLEEP.SYNCS 0x989680 ;  /* 0x009896800000895d */ /* 0x002fea0003900000 */
[----:B------:R-:W1:Y:S02]  /*249d0*/  @!P0 SYNCS.PHASECHK.TRANS64 P0, [R7+URZ+0x60], R2 ;  /* 0x00006002070085a7 */ /* 0x000e64000800007f */
[----:B-1----:R-:W-:Y:S05]  /*249e0*/  @!P0 BRA `(.L_x_2581) ;  /* 0xfffffffc00f08947 */ /* 0x002fea000383ffff */
[----:B------:R-:W-:Y:S05]  /*249f0*/  BRA `(.L_x_2687) ;  /* 0xffffffcc00187947 */ /* 0x000fea000383ffff */
.L_x_2593:
[----:B-1----:R1:W2:Y:S02]  /*24a00*/  SYNCS.PHASECHK.TRANS64.TRYWAIT P0, [R3+URZ+0x31c60], R0 ;  /* 0x031c6000030075a7 */ /* 0x0022a4000800017f */
[----:B--2---:R-:W-:Y:S05]  /*24a10*/  @!P0 NANOSLEEP.SYNCS 0x989680 ;  /* 0x009896800000895d */ /* 0x004fea0003900000 */
[----:B------:R-:W2:Y:S02]  /*24a20*/  @!P0 SYNCS.PHASECHK.TRANS64 P0, [R3+URZ+0x31c60], R0 ;  /* 0x031c6000030085a7 */ /* 0x000ea4000800007f */
[----:B--2---:R-:W-:Y:S05]  /*24a30*/  @!P0 BRA `(.L_x_2593) ;  /* 0xfffffffc00f08947 */ /* 0x004fea000383ffff */
[----:B------:R-:W-:Y:S05]  /*24a40*/  BRA `(.L_x_2688) ;  /* 0xffffffd0008c7947 */ /* 0x000fea000383ffff */
.L_x_2601:
[----:B------:R-:W-:Y:S01]  /*24a50*/  BSSY B0, `(.L_x_2689) ;  /* 0x0000008000007945 */ /* 0x000fe20003800000 */
[----:B------:R-:W-:Y:S02]  /*24a60*/  IMAD.MOV.U32 R13, RZ, RZ, R16 ;  /* 0x000000ffff0d7224 */ /* 0x000fe400078e0010 */
[----:B------:R-:W-:Y:S02]  /*24a70*/  IMAD.MOV.U32 R12, RZ, RZ, RZ ;  /* 0x000000ffff0c7224 */ /* 0x000fe400078e00ff */
[----:B------:R-:W-:Y:S02]  /*24a80*/  IMAD.MOV.U32 R11, RZ, RZ, 0x1f ;  /* 0x0000001fff0b7424 */ /* 0x000fe400078e00ff */
[----:B------:R-:W-:-:S07]  /*24a90*/  IMAD.MOV.U32 R15, RZ, RZ, -0x1 ;  /* 0xffffffffff0f7424 */ /* 0x000fce00078e00ff */
[----:B-1----:R-:W-:Y:S05]  /*24aa0*/  WARPSYNC.COLLECTIVE R15, `(.L_x_2690) ;  /* 0x000000000f087348 */ /* 0x002fea0003c00000 */
[----:B------:R0:W2:Y:S02]  /*24ab0*/  SHFL.IDX P6, R14, R13, R12, R11 ;  /* 0x0000000c0d0e7389 */ /* 0x0000a400000c000b */
[----:B012---:R-:W-:Y:S01]  /*24ac0*/  ENDCOLLECTIVE ;  /* 0x000000000000791b */ /* 0x007fe20003800000 */
.L_x_2690:
[----:B------:R-:W-:Y:S05]  /*24ad0*/  BSYNC B0 ;  /* 0x0000000000007941 */ /* 0x000fea0003800000 */
.L_x_2689:
        /* <DEDUP_REMOVED lines=9> */
.L_x_2691:
        /* <DEDUP_REMOVED lines=18> */
.L_x_2692:
[----:B------:R-:W-:Y:S01]  /*24c90*/  IMAD.MOV.U32 R12, RZ, RZ, 0x2 ;  /* 0x00000002ff0c7424 */ /* 0x000fe200078e00ff */
[----:B------:R-:W-:-:S05]  /*24ca0*/  SEL R5, R14, RZ, P1 ;  /* 0x000000ff0e057207 */ /* 0x000fca0000800000 */
[----:B------:R-:W-:-:S04]  /*24cb0*/  IMAD.IADD R4, R2, 0x1, R5 ;  /* 0x0000000102047824 */ /* 0x000fc800078e0205 */
[----:B------:R-:W-:-:S07]  /*24cc0*/  IMAD.MOV.U32 R13, RZ, RZ, R4 ;  /* 0x000000ffff0d7224 */ /* 0x000fce00078e0004 */
[----:B------:R-:W-:Y:S05]  /*24cd0*/  WARPSYNC.COLLECTIVE R15, `(.L_x_2693) ;  /* 0x000000000f087348 */ /* 0x000fea0003c00000 */
[----:B------:R0:W1:Y:S02]  /*24ce0*/  SHFL.UP P6, R14, R13, R12, R11 ;  /* 0x0400000c0d0e7389 */ /* 0x00006400000c000b */
[----:B01----:R-:W-:Y:S01]  /*24cf0*/  ENDCOLLECTIVE ;  /* 0x000000000000791b */ /* 0x003fe20003800000 */
.L_x_2693:
[----:B------:R-:W-:Y:S01]  /*24d00*/  IMAD.MOV.U32 R12, RZ, RZ, 0x4 ;  /* 0x00000004ff0c7424 */ /* 0x000fe200078e00ff */
[----:B------:R-:W-:-:S05]  /*24d10*/  SEL R5, R14, RZ, P2 ;  /* 0x000000ff0e057207 */ /* 0x000fca0001000000 */
[----:B------:R-:W-:-:S04]  /*24d20*/  IMAD.IADD R5, R4, 0x1, R5 ;  /* 0x0000000104057824 */ /* 0x000fc800078e0205 */
[----:B------:R-:W-:-:S07]  /*24d30*/  IMAD.MOV.U32 R13, RZ, RZ, R5 ;  /* 0x000000ffff0d7224 */ /* 0x000fce00078e0005 */
[----:B------:R-:W-:Y:S05]  /*24d40*/  WARPSYNC.COLLECTIVE R15, `(.L_x_2694) ;  /* 0x000000000f087348 */ /* 0x000fea0003c00000 */
[----:B------:R0:W1:Y:S02]  /*24d50*/  SHFL.UP P6, R14, R13, R12, R11 ;  /* 0x0400000c0d0e7389 */ /* 0x00006400000c000b */
[----:B01----:R-:W-:Y:S01]  /*24d60*/  ENDCOLLECTIVE ;  /* 0x000000000000791b */ /* 0x003fe20003800000 */
.L_x_2694:
[----:B------:R-:W-:Y:S01]  /*24d70*/  IMAD.MOV.U32 R12, RZ, RZ, 0x8 ;  /* 0x00000008ff0c7424 */ /* 0x000fe200078e00ff */
[----:B------:R-:W-:-:S05]  /*24d80*/  SEL R6, R14, RZ, P3 ;  /* 0x000000ff0e067207 */ /* 0x000fca0001800000 */
[----:B------:R-:W-:-:S04]  /*24d90*/  IMAD.IADD R6, R5, 0x1, R6 ;  /* 0x0000000105067824 */ /* 0x000fc800078e0206 */
[----:B------:R-:W-:-:S07]  /*24da0*/  IMAD.MOV.U32 R13, RZ, RZ, R6 ;  /* 0x000000ffff0d7224 */ /* 0x000fce00078e0006 */
[----:B------:R-:W-:Y:S05]  /*24db0*/  WARPSYNC.COLLECTIVE R15, `(.L_x_2695) ;  /* 0x000000000f087348 */ /* 0x000fea0003c00000 */
[----:B------:R0:W1:Y:S02]  /*24dc0*/  SHFL.UP P6, R14, R13, R12, R11 ;  /* 0x0400000c0d0e7389 */ /* 0x00006400000c000b */
[----:B01----:R-:W-:Y:S01]  /*24dd0*/  ENDCOLLECTIVE ;  /* 0x000000000000791b */ /* 0x003fe20003800000 */
.L_x_2695:
[----:B------:R-:W-:Y:S01]  /*24de0*/  IMAD.MOV.U32 R12, RZ, RZ, 0x10 ;  /* 0x00000010ff0c7424 */ /* 0x000fe200078e00ff */
[----:B------:R-:W-:-:S05]  /*24df0*/  SEL R3, R14, RZ, P4 ;  /* 0x000000ff0e037207 */ /* 0x000fca0002000000 */
[----:B------:R-:W-:-:S04]  /*24e00*/  IMAD.IADD R4, R6, 0x1, R3 ;  /* 0x0000000106047824 */ /* 0x000fc800078e0203 */
[----:B------:R-:W-:-:S07]  /*24e10*/  IMAD.MOV.U32 R13, RZ, RZ, R4 ;  /* 0x000000ffff0d7224 */ /* 0x000fce00078e0004 */
[----:B------:R-:W-:Y:S05]  /*24e20*/  WARPSYNC.COLLECTIVE R15, `(.L_x_2696) ;  /* 0x000000000f087348 */ /* 0x000fea0003c00000 */
[----:B------:R0:W1:Y:S02]  /*24e30*/  SHFL.UP P6, R14, R13, R12, R11 ;  /* 0x0400000c0d0e7389 */ /* 0x00006400000c000b */
[----:B01----:R-:W-:Y:S01]  /*24e40*/  ENDCOLLECTIVE ;  /* 0x000000000000791b */ /* 0x003fe20003800000 */
.L_x_2696:
        /* <DEDUP_REMOVED lines=8> */
.L_x_2697:
[----:B------:R-:W-:Y:S05]  /*24ed0*/  BRA `(.L_x_2698) ;  /* 0xffffffd400387947 */ /* 0x000fea000383ffff */
.L_x_2606:
        /* <DEDUP_REMOVED lines=8> */
.L_x_2700:
[----:B------:R-:W-:Y:S05]  /*24f60*/  BSYNC B0 ;  /* 0x0000000000007941 */ /* 0x000fea0003800000 */
.L_x_2699:
        /* <DEDUP_REMOVED lines=8> */
.L_x_2701:
[----:B------:R-:W-:Y:S01]  /*24ff0*/  IMAD.MOV.U32 R12, RZ, RZ, 0x4 ;  /* 0x00000004ff0c7424 */ /* 0x000fe200078e00ff */
[----:B------:R-:W-:-:S05]  /*25000*/  SEL R14, R14, RZ, P2 ;  /* 0x000000ff0e0e7207 */ /* 0x000fca0001000000 */
[----:B------:R-:W-:-:S04]  /*25010*/  IMAD.IADD R3, R13, 0x1, R14 ;  /* 0x000000010d037824 */ /* 0x000fc800078e020e */
[----:B------:R-:W-:-:S07]  /*25020*/  IMAD.MOV.U32 R13, RZ, RZ, R3 ;  /* 0x000000ffff0d7224 */ /* 0x000fce00078e0003 */
[----:B------:R-:W-:Y:S05]  /*25030*/  WARPSYNC.COLLECTIVE R15, `(.L_x_2702) ;  /* 0x000000000f087348 */ /* 0x000fea0003c00000 */
[----:B------:R0:W1:Y:S02]  /*25040*/  SHFL.UP P6, R14, R13, R12, R11 ;  /* 0x0400000c0d0e7389 */ /* 0x00006400000c000b */
[----:B01----:R-:W-:Y:S01]  /*25050*/  ENDCOLLECTIVE ;  /* 0x000000000000791b */ /* 0x003fe20003800000 */
.L_x_2702:
[----:B------:R-:W-:Y:S01]  /*25060*/  IMAD.MOV.U32 R12, RZ, RZ, 0x8 ;  /* 0x00000008ff0c7424 */ /* 0x000fe200078e00ff */
[----:B------:R-:W-:-:S05]  /*25070*/  SEL R4, R14, RZ, P3 ;  /* 0x000000ff0e047207 */ /* 0x000fca0001800000 */
[----:B------:R-:W-:-:S04]  /*25080*/  IMAD.IADD R4, R3, 0x1, R4 ;  /* 0x0000000103047824 */ /* 0x000fc800078e0204 */
[----:B------:R-:W-:-:S07]  /*25090*/  IMAD.MOV.U32 R13, RZ, RZ, R4 ;  /* 0x000000ffff0d7224 */ /* 0x000fce00078e0004 */
[----:B------:R-:W-:Y:S05]  /*250a0*/  WARPSYNC.COLLECTIVE R15, `(.L_x_2703) ;  /* 0x000000000f087348 */ /* 0x000fea0003c00000 */
[----:B------:R0:W1:Y:S02]  /*250b0*/  SHFL.UP P6, R14, R13, R12, R11 ;  /* 0x0400000c0d0e7389 */ /* 0x00006400000c000b */
[----:B01----:R-:W-:Y:S01]  /*250c0*/  ENDCOLLECTIVE ;  /* 0x000000000000791b */ /* 0x003fe20003800000 */
.L_x_2703:
[----:B------:R-:W-:Y:S01]  /*250d0*/  IMAD.MOV.U32 R12, RZ, RZ, 0x10 ;  /* 0x00000010ff0c7424 */ /* 0x000fe200078e00ff */
[----:B------:R-:W-:-:S05]  /*250e0*/  SEL R5, R14, RZ, P4 ;  /* 0x000000ff0e057207 */ /* 0x000fca0002000000 */
[----:B------:R-:W-:-:S04]  /*250f0*/  IMAD.IADD R5, R4, 0x1, R5 ;  /* 0x0000000104057824 */ /* 0x000fc800078e0205 */
[----:B------:R-:W-:-:S07]  /*25100*/  IMAD.MOV.U32 R13, RZ, RZ, R5 ;  /* 0x000000ffff0d7224 */ /* 0x000fce00078e0005 */
[----:B------:R-:W-:Y:S05]  /*25110*/  WARPSYNC.COLLECTIVE R15, `(.L_x_2704) ;  /* 0x000000000f087348 */ /* 0x000fea0003c00000 */
[----:B------:R0:W1:Y:S02]  /*25120*/  SHFL.UP P6, R14, R13, R12, R11 ;  /* 0x0400000c0d0e7389 */ /* 0x00006400000c000b */
[----:B01----:R-:W-:Y:S01]  /*25130*/  ENDCOLLECTIVE ;  /* 0x000000000000791b */ /* 0x003fe20003800000 */
.L_x_2704:
        /* <DEDUP_REMOVED lines=8> */
.L_x_2705:
[----:B------:R-:W-:Y:S05]  /*251c0*/  BRA `(.L_x_2706) ;  /* 0xffffffd400187947 */ /* 0x000fea000383ffff */
.L_x_2608:
[----:B------:R-:W-:Y:S01]  /*251d0*/  BSSY B0, `(.L_x_2707) ;  /* 0x0000006000007945 */ /* 0x000fe20003800000 */
[----:B------:R-:W-:Y:S01]  /*251e0*/  PLOP3.LUT P6, PT, P6, PT, PT, 0x8, 0x0 ;  /* 0x000000000000781c */ /* 0x000fe200037ce170 */
[----:B------:R-:W-:-:S12]  /*251f0*/  IMAD.MOV.U32 R15, RZ, RZ, -0x1 ;  /* 0xffffffffff0f7424 */ /* 0x000fd800078e00ff */
[----:B0-----:R-:W-:Y:S05]  /*25200*/  WARPSYNC.COLLECTIVE R15, `(.L_x_2708) ;  /* 0x000000000f087348 */ /* 0x001fea0003c00000 */
[----:B------:R-:W-:Y:S01]  /*25210*/  VOTE.ANY R14, PT, P6 ;  /* 0x00000000000e7806 */ /* 0x000fe200030e0100 */
[----:B0-----:R-:W-:Y:S06]  /*25220*/  ENDCOLLECTIVE ;  /* 0x000000000000791b */ /* 0x001fec0003800000 */
.L_x_2708:
[----:B------:R-:W-:Y:S05]  /*25230*/  BSYNC B0 ;  /* 0x0000000000007941 */ /* 0x000fea0003800000 */
.L_x_2707:
        /* <DEDUP_REMOVED lines=9> */
.L_x_2709:
[----:B------:R-:W-:Y:S01]  /*252d0*/  IMAD.MOV.U32 R17, RZ, RZ, R14 ;  /* 0x000000ffff117224 */ /* 0x000fe200078e000e */
[----:B------:R-:W-:Y:S06]  /*252e0*/  BRA `(.L_x_2710) ;  /* 0xffffffd400087947 */ /* 0x000fec000383ffff */
.L_x_2610:
[----:B------:R-:W-:Y:S01]  /*252f0*/  BSSY B0, `(.L_x_2711) ;  /* 0x0000007000007945 */ /* 0x000fe20003800000 */
[----:B------:R-:W-:Y:S02]  /*25300*/  IMAD.MOV.U32 R13, RZ, RZ, R3 ;  /* 0x000000ffff0d7224 */ /* 0x000fe400078e0003 */
[----:B------:R-:W-:Y:S02]  /*25310*/  IMAD.MOV.U32 R11, RZ, RZ, 0x1f ;  /* 0x0000001fff0b7424 */ /* 0x000fe400078e00ff */
[----:B------:R-:W-:-:S07]  /*25320*/  IMAD.MOV.U32 R15, RZ, RZ, -0x1 ;  /* 0xffffffffff0f7424 */ /* 0x000fce00078e00ff */
[----:B012---:R-:W-:Y:S05]  /*25330*/  WARPSYNC.COLLECTIVE R15, `(.L_x_2712) ;  /* 0x000000000f087348 */ /* 0x007fea0003c00000 */
[----:B------:R3:W4:Y:S02]  /*25340*/  SHFL.IDX P6, R14, R13, R12, R11 ;  /* 0x0000000c0d0e7389 */ /* 0x00072400000c000b */
[----:B01234-:R-:W-:Y:S01]  /*25350*/  ENDCOLLECTIVE ;  /* 0x000000000000791b */ /* 0x01ffe20003800000 */
.L_x_2712:
[----:B------:R-:W-:Y:S05]  /*25360*/  BSYNC B0 ;  /* 0x0000000000007941 */ /* 0x000fea0003800000 */
.L_x_2711:
[----:B------:R-:W-:Y:S01]  /*25370*/  IMAD.MOV.U32 R5, RZ, RZ, R14 ;  /* 0x000000ffff057224 */ /* 0x000fe200078e000e */
[----:B------:R-:W-:Y:S06]  /*25380*/  BRA `(.L_x_2609) ;  /* 0xffffffd000fc7947 */ /* 0x000fec000383ffff */
.L_x_2614:
[----:B0-----:R0:W2:Y:S02]  /*25390*/  SYNCS.PHASECHK.TRANS64.TRYWAIT P0, [R9+URZ+0x31c20], R0 ;  /* 0x031c2000090075a7 */ /* 0x0010a4000800017f */
[----:B--2---:R-:W-:Y:S05]  /*253a0*/  @!P0 NANOSLEEP.SYNCS 0x989680 ;  /* 0x009896800000895d */ /* 0x004fea0003900000 */
[----:B------:R-:W2:Y:S02]  /*253b0*/  @!P0 SYNCS.PHASECHK.TRANS64 P0, [R9+URZ+0x31c20], R0 ;  /* 0x031c2000090085a7 */ /* 0x000ea4000800007f */
[----:B--2---:R-:W-:Y:S05]  /*253c0*/  @!P0 BRA `(.L_x_2614) ;  /* 0xfffffffc00f08947 */ /* 0x004fea000383ffff */
[----:B------:R-:W-:Y:S05]  /*253d0*/  BRA `(.L_x_2713) ;  /* 0xffffffd800747947 */ /* 0x000fea000383ffff */
.L_x_2615:
        /* <DEDUP_REMOVED lines=11> */
.L_x_2715:
[----:B------:R-:W-:Y:S05]  /*25490*/  BSYNC B0 ;  /* 0x0000000000007941 */ /* 0x000fea0003800000 */
.L_x_2714:
[----:B------:R-:W-:Y:S05]  /*254a0*/  BRA `(.L_x_2716) ;  /* 0xffffffd8005c7947 */ /* 0x000fea000383ffff */
.L_x_2616:
[----:B------:R-:W-:Y:S01]  /*254b0*/  BSSY B0, `(.L_x_2717) ;  /* 0x0000006000007945 */ /* 0x000fe20003800000 */
[----:B------:R-:W-:-:S07]  /*254c0*/  IMAD.MOV.U32 R15, RZ, RZ, -0x1 ;  /* 0xffffffffff0f7424 */ /* 0x000fce00078e00ff */
[----:B01----:R-:W-:Y:S05]  /*254d0*/  WARPSYNC.COLLECTIVE R15, `(.L_x_2718) ;  /* 0x000000000f0c7348 */ /* 0x003fea0003c00000 */
[----:B------:R-:W-:Y:S02]  /*254e0*/  ELECT P6, UR62, PT ;  /* 0x00000000003e782f */ /* 0x000fe400038c0000 */
[----:B------:R-:W-:Y:S01]  /*254f0*/  MOV R14, UR62 ;  /* 0x0000003e000e7c02 */ /* 0x000fe20008000f00 */
[----:B01----:R-:W-:Y:S10]  /*25500*/  ENDCOLLECTIVE ;  /* 0x000000000000791b */ /* 0x003ff40003800000 */
.L_x_2718:
[----:B------:R-:W-:Y:S05]  /*25510*/  BSYNC B0 ;  /* 0x0000000000007941 */ /* 0x000fea0003800000 */
.L_x_2717:
[----:B------:R-:W-:Y:S05]  /*25520*/  BRA `(.L_x_2719) ;  /* 0xffffffd800507947 */ /* 0x000fea000383ffff */
.L_x_2618:
[----:B0-----:R0:W2:Y:S02]  /*25530*/  SYNCS.PHASECHK.TRANS64.TRYWAIT P0, [R6+URZ], R3 ;  /* 0x00000003060075a7 */ /* 0x0010a4000800017f */
[----:B--2---:R-:W-:Y:S05]  /*25540*/  @!P0 NANOSLEEP.SYNCS 0x989680 ;  /* 0x009896800000895d */ /* 0x004fea0003900000 */
[----:B------:R-:W2:Y:S02]  /*25550*/  @!P0 SYNCS.PHASECHK.TRANS64 P0, [R6+URZ], R3 ;  /* 0x00000003060085a7 */ /* 0x000ea4000800007f */
[----:B--2---:R-:W-:Y:S05]  /*25560*/  @!P0 BRA `(.L_x_2618) ;  /* 0xfffffffc00f08947 */ /* 0x004fea000383ffff */
[----:B------:R-:W-:Y:S05]  /*25570*/  BRA `(.L_x_2720) ;  /* 0xffffffd8008c7947 */ /* 0x000fea000383ffff */
.L_x_2619:
[----:B--2---:R2:W3:Y:S02]  /*25580*/  SYNCS.PHASECHK.TRANS64.TRYWAIT P0, [R7+URZ], R2 ;  /* 0x00000002070075a7 */ /* 0x0044e4000800017f */
[----:B---3--:R-:W-:Y:S05]  /*25590*/  @!P0 NANOSLEEP.SYNCS 0x989680 ;  /* 0x009896800000895d */ /* 0x008fea0003900000 */
[----:B------:R-:W3:Y:S02]  /*255a0*/  @!P0 SYNCS.PHASECHK.TRANS64 P0, [R7+URZ], R2 ;  /* 0x00000002070085a7 */ /* 0x000ee4000800007f */
[----:B---3--:R-:W-:Y:S05]  /*255b0*/  @!P0 BRA `(.L_x_2619) ;  /* 0xfffffffc00f08947 */ /* 0x008fea000383ffff */
[----:B------:R-:W-:Y:S05]  /*255c0*/  BRA `(.L_x_2721) ;  /* 0xffffffd800807947 */ /* 0x000fea000383ffff */
.L_x_2621:
[----:B---3--:R3:W4:Y:S02]  /*255d0*/  SYNCS.PHASECHK.TRANS64.TRYWAIT P0, [R4+URZ], R3 ;  /* 0x00000003040075a7 */ /* 0x008724000800017f */
[----:B----4-:R-:W-:Y:S05]  /*255e0*/  @!P0 NANOSLEEP.SYNCS 0x989680 ;  /* 0x009896800000895d */ /* 0x010fea0003900000 */
[----:B------:R-:W4:Y:S02]  /*255f0*/  @!P0 SYNCS.PHASECHK.TRANS64 P0, [R4+URZ], R3 ;  /* 0x00000003040085a7 */ /* 0x000f24000800007f */
[----:B----4-:R-:W-:Y:S05]  /*25600*/  @!P0 BRA `(.L_x_2621) ;  /* 0xfffffffc00f08947 */ /* 0x010fea000383ffff */
[----:B------:R-:W-:Y:S05]  /*25610*/  BRA `(.L_x_2722) ;  /* 0xffffffd800847947 */ /* 0x000fea000383ffff */
.L_x_2723:
        /* <DEDUP_REMOVED lines=14> */
.L_x_2732:


//--------------------- .nv.global.init           --------------------------
	.section	.nv.global.init,"aw",@progbits
.nv.global.init:
	.type		$str$20,@object
	.size		$str$20,($str$21 - $str$20)
$str$20:
        /*0000*/ 	.byte	0x28, 0x61, 0x64, 0x64, 0x72, 0x65, 0x73, 0x73, 0x20, 0x26, 0x20, 0x6d, 0x61, 0x73, 0x6b, 0x29
        /*0010*/ 	.byte	0x20, 0x3d, 0x3d, 0x20, 0x30, 0x00
	.type		$str$21,@object
	.size		$str$21,(__unnamed_5 - $str$21)
$str$21:
        /*0016*/ 	.byte	0x2f, 0x74, 0x6d, 0x70, 0x2f, 0x6f, 0x73, 0x73, 0x5f, 0x6b, 0x65, 0x72, 0x6e, 0x65, 0x6c, 0x73
        /*0026*/ 	.byte	0x5f, 0x73, 0x72, 0x63, 0x2f, 0x66, 0x6c, 0x61, 0x73, 0x68, 0x5f, 0x61, 0x74, 0x74, 0x65, 0x6e
        /*0036*/ 	.byte	0x74, 0x69, 0x6f, 0x6e, 0x2f, 0x63, 0x73, 0x72, 0x63, 0x2f, 0x63, 0x75, 0x74, 0x6c, 0x61, 0x73
        /*0046*/ 	.byte	0x73, 0x2f, 0x69, 0x6e, 0x63, 0x6c, 0x75, 0x64, 0x65, 0x2f, 0x63, 0x75, 0x74, 0x65, 0x2f, 0x70
        /*0056*/ 	.byte	0x6f, 0x69, 0x6e, 0x74, 0x65, 0x72, 0x5f, 0x66, 0x6c, 0x61, 0x67, 0x67, 0x65, 0x64, 0x2e, 0x68
        /*0066*/ 	.byte	0x70, 0x70, 0x00
	.type		__unnamed_5,@object
	.size		__unnamed_5,(__unnamed_4 - __unnamed_5)
__unnamed_5:
        /* <DEDUP_REMOVED lines=24> */
	.type		__unnamed_4,@object
	.size		__unnamed_4,(__unnamed_9 - __unnamed_4)
__unnamed_4:
        /* <DEDUP_REMOVED lines=24> */
	.type		__unnamed_9,@object
	.size		__unnamed_9,(__unnamed_3 - __unnamed_9)
__unnamed_9:
        /* <DEDUP_REMOVED lines=24> */
        /*04e9*/ 	.byte	0x00
	.type		__unnamed_3,@object
	.size		__unnamed_3,(__unnamed_7 - __unnamed_3)
__unnamed_3:
        /* <DEDUP_REMOVED lines=29> */
	.type		__unnamed_7,@object
	.size		__unnamed_7,(__unnamed_2 - __unnamed_7)
__unnamed_7:
        /* <DEDUP_REMOVED lines=29> */
	.type		__unnamed_2,@object
	.size		__unnamed_2,(__unnamed_8 - __unnamed_2)
__unnamed_2:
        /* <DEDUP_REMOVED lines=29> */
	.type		__unnamed_8,@object
	.size		__unnamed_8,(__unnamed_1 - __unnamed_8)
__unnamed_8:
        /* <DEDUP_REMOVED lines=29> */
	.type		__unnamed_1,@object
	.size		__unnamed_1,(__unnamed_6 - __unnamed_1)
__unnamed_1:
        /* <DEDUP_REMOVED lines=28> */
        /*0dda*/ 	.byte	0x31, 0x33, 0x38, 0x32, 0x34, 0x3e, 0x3e, 0x3e, 0x3e, 0x3e, 0x20, 0x26, 0x5d, 0x00
	.type		__unnamed_6,@object
	.size		__unnamed_6,(.L_5 - __unnamed_6)
__unnamed_6:
        /* <DEDUP_REMOVED lines=29> */
.L_5:


//--------------------- .nv.shared._ZN7cutlass13device_kernelIN5flash11enable_sm90INS1_16FlashAttnFwdSm90INS1_25CollectiveMainloopFwdSm90ILi2EN4cute5tupleIJNS5_1CILi1EEES8_S8_EEENS6_IJNS7_ILi192EEENS7_ILi144EEENS7_ILi96EEEEEELi96ENS_6half_tEfNS_4arch4Sm90ELb0ELb0ELb0ELb0ELb0ELb0ELb0ELb0ELb1ELb1ELb0ELb0EEENS1_21CollectiveEpilogueFwdINS6_IJSA_SC_SB_EEES9_SE_SG_Li384ELb0ELb1ELb0ELb0EEENS1_29StaticPersistentTileSchedulerILb0EEEEEEEEEvNT_6ParamsE --------------------------
	.section	.nv.shared._ZN7cutlass13device_kernelIN5flash11enable_sm90INS1_16FlashAttnFwdSm90INS1_25CollectiveMainloopFwdSm90ILi2EN4cute5tupleIJNS5_1CILi1EEES8_S8_EEENS6_IJNS7_ILi192EEENS7_ILi144EEENS7_ILi96EEEEEELi96ENS_6half_tEfNS_4arch4Sm90ELb0ELb0ELb0ELb0ELb0ELb0ELb0ELb0ELb1ELb1ELb0ELb0EEENS1_21CollectiveEpilogueFwdINS6_IJSA_SC_SB_EEES9_SE_SG_Li384ELb0ELb1ELb0ELb0EEENS1_29StaticPersistentTileSchedulerILb0EEEEEEEEEvNT_6ParamsE,"aw",@nobits
	.sectionflags	@""
	.align	16
	.zero		1024


//--------------------- .nv.shared.reserved.0     --------------------------
	.section	.nv.shared.reserved.0,"aw",@nobits
	.weak		__nv_reservedSMEM_offset_0_alias
	.size		__nv_reservedSMEM_offset_0_alias, 0, 0
	.other		__nv_reservedSMEM_offset_0_alias,@"STO_CUDA_RESERVED_SHARED STV_DEFAULT"
__nv_reservedSMEM_offset_0_alias:
	.zero		0


//--------------------- .nv.global                --------------------------
	.section	.nv.global,"aw",@nobits
.nv.global:
	.type		_ZN73_INTERNAL_2fa88d85_37_flash_fwd_hdim96_fp16_packgqa_sm90_cu_c784774a_35864cute1_E,@object
	.size		_ZN73_INTERNAL_2fa88d85_37_flash_fwd_hdim96_fp16_packgqa_sm90_cu_c784774a_35864cute1_E,(_ZN73_INTERNAL_2fa88d85_37_flash_fwd_hdim96_fp16_packgqa_sm90_cu_c784774a_35864cuda3std3__45__cpo6cbeginE - _ZN73_INTERNAL_2fa88d85_37_flash_fwd_hdim96_fp16_packgqa_sm90_cu_c784774a_35864cute1_E)
_ZN73_INTERNAL_2fa88d85_37_flash_fwd_hdim96_fp16_packgqa_sm90_cu_c784774a_35864cute1_E:
	.zero		1
	.type		_ZN73_INTERNAL_2fa88d85_37_flash_fwd_hdim96_fp16_packgqa_sm90_cu_c784774a_35864cuda3std3__45__cpo6cbeginE,@object
	.size		_ZN73_INTERNAL_2fa88d85_37_flash_fwd_hdim96_fp16_packgqa_sm90_cu_c784774a_35864cuda3std3__45__cpo6cbeginE,(_ZN73_INTERNAL_2fa88d85_37_flash_fwd_hdim96_fp16_packgqa_sm90_cu_c784774a_35864cuda3std3__48in_placeE - _ZN73_INTERNAL_2fa88d85_37_flash_fwd_hdim96_fp16_packgqa_sm90_cu_c784774a_35864cuda3std3__45__cpo6cbeginE)
_ZN73_INTERNAL_2fa88d85_37_flash_fwd_hdim96_fp16_packgqa_sm90_cu_c784774a_35864cuda3std3__45__cpo6cbeginE:
	.zero		1
	.type		_ZN73_INTERNAL_2fa88d85_37_flash_fwd_hdim96_fp16_packgqa_sm90_cu_c784774a_35864cuda3std3__48in_placeE,@object
	.size		_ZN73_INTERNAL_2fa88d85_37_flash_fwd_hdim96_fp16_packgqa_sm90_cu_c784774a_35864cuda3std3__48in_placeE,(_ZN73_INTERNAL_2fa88d85_37_flash_fwd_hdim96_fp16_packgqa_sm90_cu_c784774a_35864cuda3std6ranges3__45__cpo9iter_moveE - _ZN73_INTERNAL_2fa88d85_37_flash_fwd_hdim96_fp16_packgqa_sm90_cu_c784774a_35864cuda3std3__48in_placeE)
_ZN73_INTERNAL_2fa88d85_37_flash_fwd_hdim96_fp16_packgqa_sm90_cu_c784774a_35864cuda3std3__48in_placeE:
	.zero		1
	.type		_ZN73_INTERNAL_2fa88d85_37_flash_fwd_hdim96_fp16_packgqa_sm90_cu_c784774a_35864cuda3std6ranges3__45__cpo9iter_moveE,@object
	.size		_ZN73_INTERNAL_2fa88d85_37_flash_fwd_hdim96_fp16_packgqa_sm90_cu_c784774a_35864cuda3std6ranges3__45__cpo9iter_moveE,(_ZN73_INTERNAL_2fa88d85_37_flash_fwd_hdim96_fp16_packgqa_sm90_cu_c784774a_35864cuda3std3__45__cpo5beginE - _ZN73_INTERNAL_2fa88d85_37_flash_fwd_hdim96_fp16_packgqa_sm90_cu_c784774a_35864cuda3std6ranges3__45__cpo9iter_moveE)
_ZN73_INTERNAL_2fa88d85_37_flash_fwd_hdim96_fp16_packgqa_sm90_cu_c784774a_35864cuda3std6ranges3__45__cpo9iter_moveE:
	.zero		1
	.type		_ZN73_INTERNAL_2fa88d85_37_flash_fwd_hdim96_fp16_packgqa_sm90_cu_c784774a_35864cuda3std3__45__cpo5beginE,@object
	.size		_ZN73_INTERNAL_2fa88d85_37_flash_fwd_hdim96_fp16_packgqa_sm90_cu_c784774a_35864cuda3std3__45__cpo5beginE,(_ZN73_INTERNAL_2fa88d85_37_flash_fwd_hdim96_fp16_packgqa_sm90_cu_c784774a_35864cuda3std3__475_GLOBAL__N__2fa88d85_37_flash_fwd_hdim96_fp16_packgqa_sm90_cu_c784774a_35866ignoreE - _ZN73_INTERNAL_2fa88d85_37_flash_fwd_hdim96_fp16_packgqa_sm90_cu_c784774a_35864cuda3std3__45__cpo5beginE)
_ZN73_INTERNAL_2fa88d85_37_flash_fwd_hdim96_fp16_packgqa_sm90_cu_c784774a_35864cuda3std3__45__cpo5beginE:
	.zero		1
	.type		_ZN73_INTERNAL_2fa88d85_37_flash_fwd_hdim96_fp16_packgqa_sm90_cu_c784774a_35864cuda3std3__475_GLOBAL__N__2fa88d85_37_flash_fwd_hdim96_fp16_packgqa_sm90_cu_c784774a_35866ignoreE,@object
	.size		_ZN73_INTERNAL_2fa88d85_37_flash_fwd_hdim96_fp16_packgqa_sm90_cu_c784774a_35864cuda3std3__475_GLOBAL__N__2fa88d85_37_flash_fwd_hdim96_fp16_packgqa_sm90_cu_c784774a_35866ignoreE,(_ZN73_INTERNAL_2fa88d85_37_flash_fwd_hdim96_fp16_packgqa_sm90_cu_c784774a_35864cute7productE - _ZN73_INTERNAL_2fa88d85_37_flash_fwd_hdim96_fp16_packgqa_sm90_cu_c784774a_35864cuda3std3__475_GLOBAL__N__2fa88d85_37_flash_fwd_hdim96_fp16_packgqa_sm90_cu_c784774a_35866ignoreE)
_ZN73_INTERNAL_2fa88d85_37_flash_fwd_hdim96_fp16_packgqa_sm90_cu_c784774a_35864cuda3std3__475_GLOBAL__N__2fa88d85_37_flash_fwd_hdim96_fp16_packgqa_sm90_cu_c784774a_35866ignoreE:
	.zero		1
	.type		_ZN73_INTERNAL_2fa88d85_37_flash_fwd_hdim96_fp16_packgqa_sm90_cu_c784774a_35864cute7productE,@object
	.size		_ZN73_INTERNAL_2fa88d85_37_flash_fwd_hdim96_fp16_packgqa_sm90_cu_c784774a_35864cute7productE,(_ZN73_INTERNAL_2fa88d85_37_flash_fwd_hdim96_fp16_packgqa_sm90_cu_c784774a_35864cuda3std3__45__cpo3endE - _ZN73_INTERNAL_2fa88d85_37_flash_fwd_hdim96_fp16_packgqa_sm90_cu_c784774a_35864cute7productE)
_ZN73_INTERNAL_2fa88d85_37_flash_fwd_hdim96_fp16_packgqa_sm90_cu_c784774a_35864cute7productE:
	.zero		1
	.type		_ZN73_INTERNAL_2fa88d85_37_flash_fwd_hdim96_fp16_packgqa_sm90_cu_c784774a_35864cuda3std3__45__cpo3endE,@object
	.size		_ZN73_INTERNAL_2fa88d85_37_flash_fwd_hdim96_fp16_packgqa_sm90_cu_c784774a_35864cuda3std3__45__cpo3endE,(_ZN73_INTERNAL_2fa88d85_37_flash_fwd_hdim96_fp16_packgqa_sm90_cu_c784774a_35864cuda3std3__419piecewise_constructE - _ZN73_INTERNAL_2fa88d85_37_flash_fwd_hdim96_fp16_packgqa_sm90_cu_c784774a_35864cuda3std3__45__cpo3endE)
_ZN73_INTERNAL_2fa88d85_37_flash_fwd_hdim96_fp16_packgqa_sm90_cu_c784774a_35864cuda3std3__45__cpo3endE:
	.zero		1
	.type		_ZN73_INTERNAL_2fa88d85_37_flash_fwd_hdim96_fp16_packgqa_sm90_cu_c784774a_35864cuda3std3__419piecewise_constructE,@object
	.size		_ZN73_INTERNAL_2fa88d85_37_flash_fwd_hdim96_fp16_packgqa_sm90_cu_c784774a_35864cuda3std3__419piecewise_constructE,(_ZN73_INTERNAL_2fa88d85_37_flash_fwd_hdim96_fp16_packgqa_sm90_cu_c784774a_35864cuda3std3__45__cpo4cendE - _ZN73_INTERNAL_2fa88d85_37_flash_fwd_hdim96_fp16_packgqa_sm90_cu_c784774a_35864cuda3std3__419piecewise_constructE)
_ZN73_INTERNAL_2fa88d85_37_flash_fwd_hdim96_fp16_packgqa_sm90_cu_c784774a_35864cuda3std3__419piecewise_constructE:
	.zero		1
	.type		_ZN73_INTERNAL_2fa88d85_37_flash_fwd_hdim96_fp16_packgqa_sm90_cu_c784774a_35864cuda3std3__45__cpo4cendE,@object
	.size		_ZN73_INTERNAL_2fa88d85_37_flash_fwd_hdim96_fp16_packgqa_sm90_cu_c784774a_35864cuda3std3__45__cpo4cendE,(_ZN73_INTERNAL_2fa88d85_37_flash_fwd_hdim96_fp16_packgqa_sm90_cu_c784774a_35864cuda3std6ranges3__45__cpo4swapE - _ZN73_INTERNAL_2fa88d85_37_flash_fwd_hdim96_fp16_packgqa_sm90_cu_c784774a_35864cuda3std3__45__cpo4cendE)
_ZN73_INTERNAL_2fa88d85_37_flash_fwd_hdim96_fp16_packgqa_sm90_cu_c784774a_35864cuda3std3__45__cpo4cendE:
	.zero		1
	.type		_ZN73_INTERNAL_2fa88d85_37_flash_fwd_hdim96_fp16_packgqa_sm90_cu_c784774a_35864cuda3std6ranges3__45__cpo4swapE,@object
	.size		_ZN73_INTERNAL_2fa88d85_37_flash_fwd_hdim96_fp16_packgqa_sm90_cu_c784774a_35864cuda3std6ranges3__45__cpo4swapE,(.L_16 - _ZN73_INTERNAL_2fa88d85_37_flash_fwd_hdim96_fp16_packgqa_sm90_cu_c784774a_35864cuda3std6ranges3__45__cpo4swapE)
_ZN73_INTERNAL_2fa88d85_37_flash_fwd_hdim96_fp16_packgqa_sm90_cu_c784774a_35864cuda3std6ranges3__45__cpo4swapE:
	.zero		1
.L_16:


//--------------------- .nv.shared._ZN7cutlass13device_kernelIN5flash11enable_sm90INS1_16FlashAttnFwdSm90INS1_25CollectiveMainloopFwdSm90ILi2EN4cute5tupleIJNS5_1CILi1EEES8_S8_EEENS6_IJNS7_ILi192EEENS7_ILi144EEENS7_ILi96EEEEEELi96ENS_6half_tEfNS_4arch4Sm90ELb0ELb0ELb0ELb1ELb0ELb0ELb0ELb0ELb1ELb1ELb0ELb0EEENS1_21CollectiveEpilogueFwdINS6_IJSA_SC_SB_EEES9_SE_SG_Li384ELb1ELb1ELb0ELb0EEENS1_36VarlenDynamicPersistentTileSchedulerILi192ELi144ELi384ELi128ELb0ELb1ELb1ELb0ELb1ELb1EEEEEEEEEvNT_6ParamsE --------------------------
	.section	.nv.shared._ZN7cutlass13device_kernelIN5flash11enable_sm90INS1_16FlashAttnFwdSm90INS1_25CollectiveMainloopFwdSm90ILi2EN4cute5tupleIJNS5_1CILi1EEES8_S8_EEENS6_IJNS7_ILi192EEENS7_ILi144EEENS7_ILi96EEEEEELi96ENS_6half_tEfNS_4arch4Sm90ELb0ELb0ELb0ELb1ELb0ELb0ELb0ELb0ELb1ELb1ELb0ELb0EEENS1_21CollectiveEpilogueFwdINS6_IJSA_SC_SB_EEES9_SE_SG_Li384ELb1ELb1ELb0ELb0EEENS1_36VarlenDynamicPersistentTileSchedulerILi192ELi144ELi384ELi128ELb0ELb1ELb1ELb0ELb1ELb1EEEEEEEEEvNT_6ParamsE,"aw",@nobits
	.sectionflags	@""
	.align	16
	.zero		1024


//--------------------- .nv.shared._ZN7cutlass13device_kernelIN5flash11enable_sm90INS1_16FlashAttnFwdSm90INS1_25CollectiveMainloopFwdSm90ILi2EN4cute5tupleIJNS5_1CILi1EEES8_S8_EEENS6_IJNS7_ILi192EEENS7_ILi144EEENS7_ILi96EEEEEELi96ENS_6half_tEfNS_4arch4Sm90ELb0ELb0ELb0ELb1ELb0ELb1ELb0ELb0ELb1ELb1ELb0ELb0EEENS1_21CollectiveEpilogueFwdINS6_IJSA_SC_SB_EEES9_SE_SG_Li384ELb1ELb1ELb0ELb0EEENS1_36VarlenDynamicPersistentTileSchedulerILi192ELi144ELi384ELi128ELb0ELb1ELb1ELb0ELb1ELb1EEEEEEEEEvNT_6ParamsE --------------------------
	.section	.nv.shared._ZN7cutlass13device_kernelIN5flash11enable_sm90INS1_16FlashAttnFwdSm90INS1_25CollectiveMainloopFwdSm90ILi2EN4cute5tupleIJNS5_1CILi1EEES8_S8_EEENS6_IJNS7_ILi192EEENS7_ILi144EEENS7_ILi96EEEEEELi96ENS_6half_tEfNS_4arch4Sm90ELb0ELb0ELb0ELb1ELb0ELb1ELb0ELb0ELb1ELb1ELb0ELb0EEENS1_21CollectiveEpilogueFwdINS6_IJSA_SC_SB_EEES9_SE_SG_Li384ELb1ELb1ELb0ELb0EEENS1_36VarlenDynamicPersistentTileSchedulerILi192ELi144ELi384ELi128ELb0ELb1ELb1ELb0ELb1ELb1EEEEEEEEEvNT_6ParamsE,"aw",@nobits
	.sectionflags	@""
	.align	16
	.zero		1024


//--------------------- .nv.shared._ZN7cutlass13device_kernelIN5flash11enable_sm90INS1_16FlashAttnFwdSm90INS1_25CollectiveMainloopFwdSm90ILi2EN4cute5tupleIJNS5_1CILi1EEES8_S8_EEENS6_IJNS7_ILi192EEENS7_ILi128EEENS7_ILi96EEEEEELi96ENS_6half_tEfNS_4arch4Sm90ELb0ELb1ELb0ELb0ELb0ELb0ELb0ELb0ELb1ELb1ELb0ELb0EEENS1_21CollectiveEpilogueFwdINS6_IJSA_SC_SB_EEES9_SE_SG_Li384ELb0ELb1ELb0ELb0EEENS1_30DynamicPersistentTileSchedulerILi384ELi128ELb0ELb1ELb1EEEEEEEEEvNT_6ParamsE --------------------------
	.section	.nv.shared._ZN7cutlass13device_kernelIN5flash11enable_sm90INS1_16FlashAttnFwdSm90INS1_25CollectiveMainloopFwdSm90ILi2EN4cute5tupleIJNS5_1CILi1EEES8_S8_EEENS6_IJNS7_ILi192EEENS7_ILi128EEENS7_ILi96EEEEEELi96ENS_6half_tEfNS_4arch4Sm90ELb0ELb1ELb0ELb0ELb0ELb0ELb0ELb0ELb1ELb1ELb0ELb0EEENS1_21CollectiveEpilogueFwdINS6_IJSA_SC_SB_EEES9_SE_SG_Li384ELb0ELb1ELb0ELb0EEENS1_30DynamicPersistentTileSchedulerILi384ELi128ELb0ELb1ELb1EEEEEEEEEvNT_6ParamsE,"aw",@nobits
	.sectionflags	@""
	.align	16
	.zero		1024


//--------------------- .nv.shared._ZN7cutlass13device_kernelIN5flash11enable_sm90INS1_16FlashAttnFwdSm90INS1_25CollectiveMainloopFwdSm90ILi2EN4cute5tupleIJNS5_1CILi1EEES8_S8_EEENS6_IJNS7_ILi192EEENS7_ILi128EEENS7_ILi96EEEEEELi96ENS_6half_tEfNS_4arch4Sm90ELb0ELb1ELb0ELb1ELb0ELb0ELb0ELb0ELb1ELb1ELb0ELb0EEENS1_21CollectiveEpilogueFwdINS6_IJSA_SC_SB_EEES9_SE_SG_Li384ELb1ELb1ELb0ELb0EEENS1_36VarlenDynamicPersistentTileSchedulerILi192ELi128ELi384ELi128ELb0ELb1ELb1ELb1ELb0ELb1EEEEEEEEEvNT_6ParamsE --------------------------
	.section	.nv.shared._ZN7cutlass13device_kernelIN5flash11enable_sm90INS1_16FlashAttnFwdSm90INS1_25CollectiveMainloopFwdSm90ILi2EN4cute5tupleIJNS5_1CILi1EEES8_S8_EEENS6_IJNS7_ILi192EEENS7_ILi128EEENS7_ILi96EEEEEELi96ENS_6half_tEfNS_4arch4Sm90ELb0ELb1ELb0ELb1ELb0ELb0ELb0ELb0ELb1ELb1ELb0ELb0EEENS1_21CollectiveEpilogueFwdINS6_IJSA_SC_SB_EEES9_SE_SG_Li384ELb1ELb1ELb0ELb0EEENS1_36VarlenDynamicPersistentTileSchedulerILi192ELi128ELi384ELi128ELb0ELb1ELb1ELb1ELb0ELb1EEEEEEEEEvNT_6ParamsE,"aw",@nobits
	.sectionflags	@""
	.align	16
	.zero		1024


//--------------------- .nv.shared._ZN7cutlass13device_kernelIN5flash11enable_sm90INS1_16FlashAttnFwdSm90INS1_25CollectiveMainloopFwdSm90ILi2EN4cute5tupleIJNS5_1CILi1EEES8_S8_EEENS6_IJNS7_ILi192EEENS7_ILi128EEENS7_ILi96EEEEEELi96ENS_6half_tEfNS_4arch4Sm90ELb0ELb1ELb0ELb1ELb0ELb1ELb0ELb0ELb1ELb1ELb0ELb0EEENS1_21CollectiveEpilogueFwdINS6_IJSA_SC_SB_EEES9_SE_SG_Li384ELb1ELb1ELb0ELb0EEENS1_36VarlenDynamicPersistentTileSchedulerILi192ELi128ELi384ELi128ELb0ELb1ELb1ELb1ELb0ELb1EEEEEEEEEvNT_6ParamsE --------------------------
	.section	.nv.shared._ZN7cutlass13device_kernelIN5flash11enable_sm90INS1_16FlashAttnFwdSm90INS1_25CollectiveMainloopFwdSm90ILi2EN4cute5tupleIJNS5_1CILi1EEES8_S8_EEENS6_IJNS7_ILi192EEENS7_ILi128EEENS7_ILi96EEEEEELi96ENS_6half_tEfNS_4arch4Sm90ELb0ELb1ELb0ELb1ELb0ELb1ELb0ELb0ELb1ELb1ELb0ELb0EEENS1_21CollectiveEpilogueFwdINS6_IJSA_SC_SB_EEES9_SE_SG_Li384ELb1ELb1ELb0ELb0EEENS1_36VarlenDynamicPersistentTileSchedulerILi192ELi128ELi384ELi128ELb0ELb1ELb1ELb1ELb0ELb1EEEEEEEEEvNT_6ParamsE,"aw",@nobits
	.sectionflags	@""
	.align	16
	.zero		1024


//--------------------- .nv.shared._ZN7cutlass13device_kernelIN5flash11enable_sm90INS1_16FlashAttnFwdSm90INS1_25CollectiveMainloopFwdSm90ILi2EN4cute5tupleIJNS5_1CILi1EEES8_S8_EEENS6_IJNS7_ILi192EEENS7_ILi144EEENS7_ILi96EEEEEELi96ENS_6half_tEfNS_4arch4Sm90ELb1ELb0ELb0ELb0ELb0ELb0ELb0ELb0ELb1ELb1ELb0ELb0EEENS1_21CollectiveEpilogueFwdINS6_IJSA_SC_SB_EEES9_SE_SG_Li384ELb0ELb1ELb0ELb0EEENS1_30DynamicPersistentTileSchedulerILi384ELi128ELb0ELb1ELb1EEEEEEEEEvNT_6ParamsE --------------------------
	.section	.nv.shared._ZN7cutlass13device_kernelIN5flash11enable_sm90INS1_16FlashAttnFwdSm90INS1_25CollectiveMainloopFwdSm90ILi2EN4cute5tupleIJNS5_1CILi1EEES8_S8_EEENS6_IJNS7_ILi192EEENS7_ILi144EEENS7_ILi96EEEEEELi96ENS_6half_tEfNS_4arch4Sm90ELb1ELb0ELb0ELb0ELb0ELb0ELb0ELb0ELb1ELb1ELb0ELb0EEENS1_21CollectiveEpilogueFwdINS6_IJSA_SC_SB_EEES9_SE_SG_Li384ELb0ELb1ELb0ELb0EEENS1_30DynamicPersistentTileSchedulerILi384ELi128ELb0ELb1ELb1EEEEEEEEEvNT_6ParamsE,"aw",@nobits
	.sectionflags	@""
	.align	16
	.zero		1024


//--------------------- .nv.shared._ZN7cutlass13device_kernelIN5flash11enable_sm90INS1_16FlashAttnFwdSm90INS1_25CollectiveMainloopFwdSm90ILi2EN4cute5tupleIJNS5_1CILi1EEES8_S8_EEENS6_IJNS7_ILi192EEENS7_ILi144EEENS7_ILi96EEEEEELi96ENS_6half_tEfNS_4arch4Sm90ELb1ELb0ELb0ELb1ELb0ELb0ELb0ELb0ELb1ELb1ELb0ELb0EEENS1_21CollectiveEpilogueFwdINS6_IJSA_SC_SB_EEES9_SE_SG_Li384ELb1ELb1ELb0ELb0EEENS1_36VarlenDynamicPersistentTileSchedulerILi192ELi144ELi384ELi128ELb0ELb1ELb1ELb1ELb1ELb1EEEEEEEEEvNT_6ParamsE --------------------------
	.section	.nv.shared._ZN7cutlass13device_kernelIN5flash11enable_sm90INS1_16FlashAttnFwdSm90INS1_25CollectiveMainloopFwdSm90ILi2EN4cute5tupleIJNS5_1CILi1EEES8_S8_EEENS6_IJNS7_ILi192EEENS7_ILi144EEENS7_ILi96EEEEEELi96ENS_6half_tEfNS_4arch4Sm90ELb1ELb0ELb0ELb1ELb0ELb0ELb0ELb0ELb1ELb1ELb0ELb0EEENS1_21CollectiveEpilogueFwdINS6_IJSA_SC_SB_EEES9_SE_SG_Li384ELb1ELb1ELb0ELb0EEENS1_36VarlenDynamicPersistentTileSchedulerILi192ELi144ELi384ELi128ELb0ELb1ELb1ELb1ELb1ELb1EEEEEEEEEvNT_6ParamsE,"aw",@nobits
	.sectionflags	@""
	.align	16
	.zero		1024


//--------------------- .nv.shared._ZN7cutlass13device_kernelIN5flash11enable_sm90INS1_16FlashAttnFwdSm90INS1_25CollectiveMainloopFwdSm90ILi2EN4cute5tupleIJNS5_1CILi1EEES8_S8_EEENS6_IJNS7_ILi192EEENS7_ILi144EEENS7_ILi96EEEEEELi96ENS_6half_tEfNS_4arch4Sm90ELb1ELb0ELb0ELb1ELb0ELb1ELb0ELb0ELb1ELb1ELb0ELb0EEENS1_21CollectiveEpilogueFwdINS6_IJSA_SC_SB_EEES9_SE_SG_Li384ELb1ELb1ELb0ELb0EEENS1_36VarlenDynamicPersistentTileSchedulerILi192ELi144ELi384ELi128ELb0ELb1ELb1ELb1ELb1ELb1EEEEEEEEEvNT_6ParamsE --------------------------
	.section	.nv.shared._ZN7cutlass13device_kernelIN5flash11enable_sm90INS1_16FlashAttnFwdSm90INS1_25CollectiveMainloopFwdSm90ILi2EN4cute5tupleIJNS5_1CILi1EEES8_S8_EEENS6_IJNS7_ILi192EEENS7_ILi144EEENS7_ILi96EEEEEELi96ENS_6half_tEfNS_4arch4Sm90ELb1ELb0ELb0ELb1ELb0ELb1ELb0ELb0ELb1ELb1ELb0ELb0EEENS1_21CollectiveEpilogueFwdINS6_IJSA_SC_SB_EEES9_SE_SG_Li384ELb1ELb1ELb0ELb0EEENS1_36VarlenDynamicPersistentTileSchedulerILi192ELi144ELi384ELi128ELb0ELb1ELb1ELb1ELb1ELb1EEEEEEEEEvNT_6ParamsE,"aw",@nobits
	.sectionflags	@""
	.align	16
	.zero		1024


//--------------------- .nv.constant0._ZN7cutlass13device_kernelIN5flash11enable_sm90INS1_16FlashAttnFwdSm90INS1_25CollectiveMainloopFwdSm90ILi2EN4cute5tupleIJNS5_1CILi1EEES8_S8_EEENS6_IJNS7_ILi192EEENS7_ILi144EEENS7_ILi96EEEEEELi96ENS_6half_tEfNS_4arch4Sm90ELb0ELb0ELb0ELb0ELb0ELb0ELb0ELb0ELb1ELb1ELb0ELb0EEENS1_21CollectiveEpilogueFwdINS6_IJSA_SC_SB_EEES9_SE_SG_Li384ELb0ELb1ELb0ELb0EEENS1_29StaticPersistentTileSchedulerILb0EEEEEEEEEvNT_6ParamsE --------------------------
	.section	.nv.constant0._ZN7cutlass13device_kernelIN5flash11enable_sm90INS1_16FlashAttnFwdSm90INS1_25CollectiveMainloopFwdSm90ILi2EN4cute5tupleIJNS5_1CILi1EEES8_S8_EEENS6_IJNS7_ILi192EEENS7_ILi144EEENS7_ILi96EEEEEELi96ENS_6half_tEfNS_4arch4Sm90ELb0ELb0ELb0ELb0ELb0ELb0ELb0ELb0ELb1ELb1ELb0ELb0EEENS1_21CollectiveEpilogueFwdINS6_IJSA_SC_SB_EEES9_SE_SG_Li384ELb0ELb1ELb0ELb0EEENS1_29StaticPersistentTileSchedulerILb0EEEEEEEEEvNT_6ParamsE,"a",@progbits
	.sectionflags	@""
	.align	4
.nv.constant0._ZN7cutlass13device_kernelIN5flash11enable_sm90INS1_16FlashAttnFwdSm90INS1_25CollectiveMainloopFwdSm90ILi2EN4cute5tupleIJNS5_1CILi1EEES8_S8_EEENS6_IJNS7_ILi192EEENS7_ILi144EEENS7_ILi96EEEEEELi96ENS_6half_tEfNS_4arch4Sm90ELb0ELb0ELb0ELb0ELb0ELb0ELb0ELb0ELb1ELb1ELb0ELb0EEENS1_21CollectiveEpilogueFwdINS6_IJSA_SC_SB_EEES9_SE_SG_Li384ELb0ELb1ELb0ELb0EEENS1_29StaticPersistentTileSchedulerILb0EEEEEEEEEvNT_6ParamsE:
	.zero		3200


//--------------------- .nv.constant0._ZN7cutlass13device_kernelIN5flash11enable_sm90INS1_16FlashAttnFwdSm90INS1_25CollectiveMainloopFwdSm90ILi2EN4cute5tupleIJNS5_1CILi1EEES8_S8_EEENS6_IJNS7_ILi192EEENS7_ILi144EEENS7_ILi96EEEEEELi96ENS_6half_tEfNS_4arch4Sm90ELb0ELb0ELb0ELb1ELb0ELb0ELb0ELb0ELb1ELb1ELb0ELb0EEENS1_21CollectiveEpilogueFwdINS6_IJSA_SC_SB_EEES9_SE_SG_Li384ELb1ELb1ELb0ELb0EEENS1_36VarlenDynamicPersistentTileSchedulerILi192ELi144ELi384ELi128ELb0ELb1ELb1ELb0ELb1ELb1EEEEEEEEEvNT_6ParamsE --------------------------
	.section	.nv.constant0._ZN7cutlass13device_kernelIN5flash11enable_sm90INS1_16FlashAttnFwdSm90INS1_25CollectiveMainloopFwdSm90ILi2EN4cute5tupleIJNS5_1CILi1EEES8_S8_EEENS6_IJNS7_ILi192EEENS7_ILi144EEENS7_ILi96EEEEEELi96ENS_6half_tEfNS_4arch4Sm90ELb0ELb0ELb0ELb1ELb0ELb0ELb0ELb0ELb1ELb1ELb0ELb0EEENS1_21CollectiveEpilogueFwdINS6_IJSA_SC_SB_EEES9_SE_SG_Li384ELb1ELb1ELb0ELb0EEENS1_36VarlenDynamicPersistentTileSchedulerILi192ELi144ELi384ELi128ELb0ELb1ELb1ELb0ELb1ELb1EEEEEEEEEvNT_6ParamsE,"a",@progbits
	.sectionflags	@""
	.align	4
.nv.constant0._ZN7cutlass13device_kernelIN5flash11enable_sm90INS1_16FlashAttnFwdSm90INS1_25CollectiveMainloopFwdSm90ILi2EN4cute5tupleIJNS5_1CILi1EEES8_S8_EEENS6_IJNS7_ILi192EEENS7_ILi144EEENS7_ILi96EEEEEELi96ENS_6half_tEfNS_4arch4Sm90ELb0ELb0ELb0ELb1ELb0ELb0ELb0ELb0ELb1ELb1ELb0ELb0EEENS1_21CollectiveEpilogueFwdINS6_IJSA_SC_SB_EEES9_SE_SG_Li384ELb1ELb1ELb0ELb0EEENS1_36VarlenDynamicPersistentTileSchedulerILi192ELi144ELi384ELi128ELb0ELb1ELb1ELb0ELb1ELb1EEEEEEEEEvNT_6ParamsE:
	.zero		3328


//--------------------- .nv.constant0._ZN7cutlass13device_kernelIN5flash11enable_sm90INS1_16FlashAttnFwdSm90INS1_25CollectiveMainloopFwdSm90ILi2EN4cute5tupleIJNS5_1CILi1EEES8_S8_EEENS6_IJNS7_ILi192EEENS7_ILi144EEENS7_ILi96EEEEEELi96ENS_6half_tEfNS_4arch4Sm90ELb0ELb0ELb0ELb1ELb0ELb1ELb0ELb0ELb1ELb1ELb0ELb0EEENS1_21CollectiveEpilogueFwdINS6_IJSA_SC_SB_EEES9_SE_SG_Li384ELb1ELb1ELb0ELb0EEENS1_36VarlenDynamicPersistentTileSchedulerILi192ELi144ELi384ELi128ELb0ELb1ELb1ELb0ELb1ELb1EEEEEEEEEvNT_6ParamsE --------------------------
	.section	.nv.constant0._ZN7cutlass13device_kernelIN5flash11enable_sm90INS1_16FlashAttnFwdSm90INS1_25CollectiveMainloopFwdSm90ILi2EN4cute5tupleIJNS5_1CILi1EEES8_S8_EEENS6_IJNS7_ILi192EEENS7_ILi144EEENS7_ILi96EEEEEELi96ENS_6half_tEfNS_4arch4Sm90ELb0ELb0ELb0ELb1ELb0ELb1ELb0ELb0ELb1ELb1ELb0ELb0EEENS1_21CollectiveEpilogueFwdINS6_IJSA_SC_SB_EEES9_SE_SG_Li384ELb1ELb1ELb0ELb0EEENS1_36VarlenDynamicPersistentTileSchedulerILi192ELi144ELi384ELi128ELb0ELb1ELb1ELb0ELb1ELb1EEEEEEEEEvNT_6ParamsE,"a",@progbits
	.sectionflags	@""
	.align	4
.nv.constant0._ZN7cutlass13device_kernelIN5flash11enable_sm90INS1_16FlashAttnFwdSm90INS1_25CollectiveMainloopFwdSm90ILi2EN4cute5tupleIJNS5_1CILi1EEES8_S8_EEENS6_IJNS7_ILi192EEENS7_ILi144EEENS7_ILi96EEEEEELi96ENS_6half_tEfNS_4arch4Sm90ELb0ELb0ELb0ELb1ELb0ELb1ELb0ELb0ELb1ELb1ELb0ELb0EEENS1_21CollectiveEpilogueFwdINS6_IJSA_SC_SB_EEES9_SE_SG_Li384ELb1ELb1ELb0ELb0EEENS1_36VarlenDynamicPersistentTileSchedulerILi192ELi144ELi384ELi128ELb0ELb1ELb1ELb0ELb1ELb1EEEEEEEEEvNT_6ParamsE:
	.zero		3328


//--------------------- .nv.constant0._ZN7cutlass13device_kernelIN5flash11enable_sm90INS1_16FlashAttnFwdSm90INS1_25CollectiveMainloopFwdSm90ILi2EN4cute5tupleIJNS5_1CILi1EEES8_S8_EEENS6_IJNS7_ILi192EEENS7_ILi128EEENS7_ILi96EEEEEELi96ENS_6half_tEfNS_4arch4Sm90ELb0ELb1ELb0ELb0ELb0ELb0ELb0ELb0ELb1ELb1ELb0ELb0EEENS1_21CollectiveEpilogueFwdINS6_IJSA_SC_SB_EEES9_SE_SG_Li384ELb0ELb1ELb0ELb0EEENS1_30DynamicPersistentTileSchedulerILi384ELi128ELb0ELb1ELb1EEEEEEEEEvNT_6ParamsE --------------------------
	.section	.nv.constant0._ZN7cutlass13device_kernelIN5flash11enable_sm90INS1_16FlashAttnFwdSm90INS1_25CollectiveMainloopFwdSm90ILi2EN4cute5tupleIJNS5_1CILi1EEES8_S8_EEENS6_IJNS7_ILi192EEENS7_ILi128EEENS7_ILi96EEEEEELi96ENS_6half_tEfNS_4arch4Sm90ELb0ELb1ELb0ELb0ELb0ELb0ELb0ELb0ELb1ELb1ELb0ELb0EEENS1_21CollectiveEpilogueFwdINS6_IJSA_SC_SB_EEES9_SE_SG_Li384ELb0ELb1ELb0ELb0EEENS1_30DynamicPersistentTileSchedulerILi384ELi128ELb0ELb1ELb1EEEEEEEEEvNT_6ParamsE,"a",@progbits
	.sectionflags	@""
	.align	4
.nv.constant0._ZN7cutlass13device_kernelIN5flash11enable_sm90INS1_16FlashAttnFwdSm90INS1_25CollectiveMainloopFwdSm90ILi2EN4cute5tupleIJNS5_1CILi1EEES8_S8_EEENS6_IJNS7_ILi192EEENS7_ILi128EEENS7_ILi96EEEEEELi96ENS_6half_tEfNS_4arch4Sm90ELb0ELb1ELb0ELb0ELb0ELb0ELb0ELb0ELb1ELb1ELb0ELb0EEENS1_21CollectiveEpilogueFwdINS6_IJSA_SC_SB_EEES9_SE_SG_Li384ELb0ELb1ELb0ELb0EEENS1_30DynamicPersistentTileSchedulerILi384ELi128ELb0ELb1ELb1EEEEEEEEEvNT_6ParamsE:
	.zero		3328


//--------------------- .nv.constant0._ZN7cutlass13device_kernelIN5flash11enable_sm90INS1_16FlashAttnFwdSm90INS1_25CollectiveMainloopFwdSm90ILi2EN4cute5tupleIJNS5_1CILi1EEES8_S8_EEENS6_IJNS7_ILi192EEENS7_ILi128EEENS7_ILi96EEEEEELi96ENS_6half_tEfNS_4arch4Sm90ELb0ELb1ELb0ELb1ELb0ELb0ELb0ELb0ELb1ELb1ELb0ELb0EEENS1_21CollectiveEpilogueFwdINS6_IJSA_SC_SB_EEES9_SE_SG_Li384ELb1ELb1ELb0ELb0EEENS1_36VarlenDynamicPersistentTileSchedulerILi192ELi128ELi384ELi128ELb0ELb1ELb1ELb1ELb0ELb1EEEEEEEEEvNT_6ParamsE --------------------------
	.section	.nv.constant0._ZN7cutlass13device_kernelIN5flash11enable_sm90INS1_16FlashAttnFwdSm90INS1_25CollectiveMainloopFwdSm90ILi2EN4cute5tupleIJNS5_1CILi1EEES8_S8_EEENS6_IJNS7_ILi192EEENS7_ILi128EEENS7_ILi96EEEEEELi96ENS_6half_tEfNS_4arch4Sm90ELb0ELb1ELb0ELb1ELb0ELb0ELb0ELb0ELb1ELb1ELb0ELb0EEENS1_21CollectiveEpilogueFwdINS6_IJSA_SC_SB_EEES9_SE_SG_Li384ELb1ELb1ELb0ELb0EEENS1_36VarlenDynamicPersistentTileSchedulerILi192ELi128ELi384ELi128ELb0ELb1ELb1ELb1ELb0ELb1EEEEEEEEEvNT_6ParamsE,"a",@progbits
	.sectionflags	@""
	.align	4
.nv.constant0._ZN7cutlass13device_kernelIN5flash11enable_sm90INS1_16FlashAttnFwdSm90INS1_25CollectiveMainloopFwdSm90ILi2EN4cute5tupleIJNS5_1CILi1EEES8_S8_EEENS6_IJNS7_ILi192EEENS7_ILi128EEENS7_ILi96EEEEEELi96ENS_6half_tEfNS_4arch4Sm90ELb0ELb1ELb0ELb1ELb0ELb0ELb0ELb0ELb1ELb1ELb0ELb0EEENS1_21CollectiveEpilogueFwdINS6_IJSA_SC_SB_EEES9_SE_SG_Li384ELb1ELb1ELb0ELb0EEENS1_36VarlenDynamicPersistentTileSchedulerILi192ELi128ELi384ELi128ELb0ELb1ELb1ELb1ELb0ELb1EEEEEEEEEvNT_6ParamsE:
	.zero		3328


//--------------------- .nv.constant0._ZN7cutlass13device_kernelIN5flash11enable_sm90INS1_16FlashAttnFwdSm90INS1_25CollectiveMainloopFwdSm90ILi2EN4cute5tupleIJNS5_1CILi1EEES8_S8_EEENS6_IJNS7_ILi192EEENS7_ILi128EEENS7_ILi96EEEEEELi96ENS_6half_tEfNS_4arch4Sm90ELb0ELb1ELb0ELb1ELb0ELb1ELb0ELb0ELb1ELb1ELb0ELb0EEENS1_21CollectiveEpilogueFwdINS6_IJSA_SC_SB_EEES9_SE_SG_Li384ELb1ELb1ELb0ELb0EEENS1_36VarlenDynamicPersistentTileSchedulerILi192ELi128ELi384ELi128ELb0ELb1ELb1ELb1ELb0ELb1EEEEEEEEEvNT_6ParamsE --------------------------
	.section	.nv.constant0._ZN7cutlass13device_kernelIN5flash11enable_sm90INS1_16FlashAttnFwdSm90INS1_25CollectiveMainloopFwdSm90ILi2EN4cute5tupleIJNS5_1CILi1EEES8_S8_EEENS6_IJNS7_ILi192EEENS7_ILi128EEENS7_ILi96EEEEEELi96ENS_6half_tEfNS_4arch4Sm90ELb0ELb1ELb0ELb1ELb0ELb1ELb0ELb0ELb1ELb1ELb0ELb0EEENS1_21CollectiveEpilogueFwdINS6_IJSA_SC_SB_EEES9_SE_SG_Li384ELb1ELb1ELb0ELb0EEENS1_36VarlenDynamicPersistentTileSchedulerILi192ELi128ELi384ELi128ELb0ELb1ELb1ELb1ELb0ELb1EEEEEEEEEvNT_6ParamsE,"a",@progbits
	.sectionflags	@""
	.align	4
.nv.constant0._ZN7cutlass13device_kernelIN5flash11enable_sm90INS1_16FlashAttnFwdSm90INS1_25CollectiveMainloopFwdSm90ILi2EN4cute5tupleIJNS5_1CILi1EEES8_S8_EEENS6_IJNS7_ILi192EEENS7_ILi128EEENS7_ILi96EEEEEELi96ENS_6half_tEfNS_4arch4Sm90ELb0ELb1ELb0ELb1ELb0ELb1ELb0ELb0ELb1ELb1ELb0ELb0EEENS1_21CollectiveEpilogueFwdINS6_IJSA_SC_SB_EEES9_SE_SG_Li384ELb1ELb1ELb0ELb0EEENS1_36VarlenDynamicPersistentTileSchedulerILi192ELi128ELi384ELi128ELb0ELb1ELb1ELb1ELb0ELb1EEEEEEEEEvNT_6ParamsE:
	.zero		3328


//--------------------- .nv.constant0._ZN7cutlass13device_kernelIN5flash11enable_sm90INS1_16FlashAttnFwdSm90INS1_25CollectiveMainloopFwdSm90ILi2EN4cute5tupleIJNS5_1CILi1EEES8_S8_EEENS6_IJNS7_ILi192EEENS7_ILi144EEENS7_ILi96EEEEEELi96ENS_6half_tEfNS_4arch4Sm90ELb1ELb0ELb0ELb0ELb0ELb0ELb0ELb0ELb1ELb1ELb0ELb0EEENS1_21CollectiveEpilogueFwdINS6_IJSA_SC_SB_EEES9_SE_SG_Li384ELb0ELb1ELb0ELb0EEENS1_30DynamicPersistentTileSchedulerILi384ELi128ELb0ELb1ELb1EEEEEEEEEvNT_6ParamsE --------------------------
	.section	.nv.constant0._ZN7cutlass13device_kernelIN5flash11enable_sm90INS1_16FlashAttnFwdSm90INS1_25CollectiveMainloopFwdSm90ILi2EN4cute5tupleIJNS5_1CILi1EEES8_S8_EEENS6_IJNS7_ILi192EEENS7_ILi144EEENS7_ILi96EEEEEELi96ENS_6half_tEfNS_4arch4Sm90ELb1ELb0ELb0ELb0ELb0ELb0ELb0ELb0ELb1ELb1ELb0ELb0EEENS1_21CollectiveEpilogueFwdINS6_IJSA_SC_SB_EEES9_SE_SG_Li384ELb0ELb1ELb0ELb0EEENS1_30DynamicPersistentTileSchedulerILi384ELi128ELb0ELb1ELb1EEEEEEEEEvNT_6ParamsE,"a",@progbits
	.sectionflags	@""
	.align	4
.nv.constant0._ZN7cutlass13device_kernelIN5flash11enable_sm90INS1_16FlashAttnFwdSm90INS1_25CollectiveMainloopFwdSm90ILi2EN4cute5tupleIJNS5_1CILi1EEES8_S8_EEENS6_IJNS7_ILi192EEENS7_ILi144EEENS7_ILi96EEEEEELi96ENS_6half_tEfNS_4arch4Sm90ELb1ELb0ELb0ELb0ELb0ELb0ELb0ELb0ELb1ELb1ELb0ELb0EEENS1_21CollectiveEpilogueFwdINS6_IJSA_SC_SB_EEES9_SE_SG_Li384ELb0ELb1ELb0ELb0EEENS1_30DynamicPersistentTileSchedulerILi384ELi128ELb0ELb1ELb1EEEEEEEEEvNT_6ParamsE:
	.zero		3328


//--------------------- .nv.constant0._ZN7cutlass13device_kernelIN5flash11enable_sm90INS1_16FlashAttnFwdSm90INS1_25CollectiveMainloopFwdSm90ILi2EN4cute5tupleIJNS5_1CILi1EEES8_S8_EEENS6_IJNS7_ILi192EEENS7_ILi144EEENS7_ILi96EEEEEELi96ENS_6half_tEfNS_4arch4Sm90ELb1ELb0ELb0ELb1ELb0ELb0ELb0ELb0ELb1ELb1ELb0ELb0EEENS1_21CollectiveEpilogueFwdINS6_IJSA_SC_SB_EEES9_SE_SG_Li384ELb1ELb1ELb0ELb0EEENS1_36VarlenDynamicPersistentTileSchedulerILi192ELi144ELi384ELi128ELb0ELb1ELb1ELb1ELb1ELb1EEEEEEEEEvNT_6ParamsE --------------------------
	.section	.nv.constant0._ZN7cutlass13device_kernelIN5flash11enable_sm90INS1_16FlashAttnFwdSm90INS1_25CollectiveMainloopFwdSm90ILi2EN4cute5tupleIJNS5_1CILi1EEES8_S8_EEENS6_IJNS7_ILi192EEENS7_ILi144EEENS7_ILi96EEEEEELi96ENS_6half_tEfNS_4arch4Sm90ELb1ELb0ELb0ELb1ELb0ELb0ELb0ELb0ELb1ELb1ELb0ELb0EEENS1_21CollectiveEpilogueFwdINS6_IJSA_SC_SB_EEES9_SE_SG_Li384ELb1ELb1ELb0ELb0EEENS1_36VarlenDynamicPersistentTileSchedulerILi192ELi144ELi384ELi128ELb0ELb1ELb1ELb1ELb1ELb1EEEEEEEEEvNT_6ParamsE,"a",@progbits
	.sectionflags	@""
	.align	4
.nv.constant0._ZN7cutlass13device_kernelIN5flash11enable_sm90INS1_16FlashAttnFwdSm90INS1_25CollectiveMainloopFwdSm90ILi2EN4cute5tupleIJNS5_1CILi1EEES8_S8_EEENS6_IJNS7_ILi192EEENS7_ILi144EEENS7_ILi96EEEEEELi96ENS_6half_tEfNS_4arch4Sm90ELb1ELb0ELb0ELb1ELb0ELb0ELb0ELb0ELb1ELb1ELb0ELb0EEENS1_21CollectiveEpilogueFwdINS6_IJSA_SC_SB_EEES9_SE_SG_Li384ELb1ELb1ELb0ELb0EEENS1_36VarlenDynamicPersistentTileSchedulerILi192ELi144ELi384ELi128ELb0ELb1ELb1ELb1ELb1ELb1EEEEEEEEEvNT_6ParamsE:
	.zero		3328


//--------------------- .nv.constant0._ZN7cutlass13device_kernelIN5flash11enable_sm90INS1_16FlashAttnFwdSm90INS1_25CollectiveMainloopFwdSm90ILi2EN4cute5tupleIJNS5_1CILi1EEES8_S8_EEENS6_IJNS7_ILi192EEENS7_ILi144EEENS7_ILi96EEEEEELi96ENS_6half_tEfNS_4arch4Sm90ELb1ELb0ELb0ELb1ELb0ELb1ELb0ELb0ELb1ELb1ELb0ELb0EEENS1_21CollectiveEpilogueFwdINS6_IJSA_SC_SB_EEES9_SE_SG_Li384ELb1ELb1ELb0ELb0EEENS1_36VarlenDynamicPersistentTileSchedulerILi192ELi144ELi384ELi128ELb0ELb1ELb1ELb1ELb1ELb1EEEEEEEEEvNT_6ParamsE --------------------------
	.section	.nv.constant0._ZN7cutlass13device_kernelIN5flash11enable_sm90INS1_16FlashAttnFwdSm90INS1_25CollectiveMainloopFwdSm90ILi2EN4cute5tupleIJNS5_1CILi1EEES8_S8_EEENS6_IJNS7_ILi192EEENS7_ILi144EEENS7_ILi96EEEEEELi96ENS_6half_tEfNS_4arch4Sm90ELb1ELb0ELb0ELb1ELb0ELb1ELb0ELb0ELb1ELb1ELb0ELb0EEENS1_21CollectiveEpilogueFwdINS6_IJSA_SC_SB_EEES9_SE_SG_Li384ELb1ELb1ELb0ELb0EEENS1_36VarlenDynamicPersistentTileSchedulerILi192ELi144ELi384ELi128ELb0ELb1ELb1ELb1ELb1ELb1EEEEEEEEEvNT_6ParamsE,"a",@progbits
	.sectionflags	@""
	.align	4
.nv.constant0._ZN7cutlass13device_kernelIN5flash11enable_sm90INS1_16FlashAttnFwdSm90INS1_25CollectiveMainloopFwdSm90ILi2EN4cute5tupleIJNS5_1CILi1EEES8_S8_EEENS6_IJNS7_ILi192EEENS7_ILi144EEENS7_ILi96EEEEEELi96ENS_6half_tEfNS_4arch4Sm90ELb1ELb0ELb0ELb1ELb0ELb1ELb0ELb0ELb1ELb1ELb0ELb0EEENS1_21CollectiveEpilogueFwdINS6_IJSA_SC_SB_EEES9_SE_SG_Li384ELb1ELb1ELb0ELb0EEENS1_36VarlenDynamicPersistentTileSchedulerILi192ELi144ELi384ELi128ELb0ELb1ELb1ELb1ELb1ELb1EEEEEEEEEvNT_6ParamsE:
	.zero		3328


//--------------------- SYMBOLS --------------------------

	.type		.nv.reservedSmem.offset0,@object
	.size		.nv.reservedSmem.offset0,0x4
	.type		__assertfail,@function
